// Copyright (c) 2024, Jay Shah, Ganesh Bikshandi, Ying Zhang, Vijay Thakkar, Pradeep Ramani, Tri Dao.
// Splitting the different template instantiations to different files to speed up compilation.
// This file is auto-generated. See "generate_kernels.py"

#include "flash_fwd_launch_template.h"

#ifndef FLASHATTENTION_DISABLE_HDIM64
template void run_mha_fwd_<90, cutlass::half_t, 64, 64, false, true, false, true>(Flash_fwd_params &params, cudaStream_t stream);
#endif


// ===== COMPILED SASS (sm_90a) =====

	.target	sm_90a

	.elftype	@"ET_EXEC"


//--------------------- .note.nv.tkinfo           --------------------------
	.section	.note.nv.tkinfo,"",@"SHT_NOTE"
	.sectionflags	@"SHF_NOTE_NV_TKINFO"
	.tkinfo
        /*0018*/ 	.word	0x00000002
        /*0030*/ 	.string	""
        /*0030*/ 	.string	"ptxas"
        /*0030*/ 	.string	"Cuda compilation tools, release 13.0, V13.0.88"
        /*0030*/ 	.string	"Build cuda_13.0.r13.0/compiler.36424714_0"
        /*0030*/ 	.string	"-arch sm_90a -m 64 "



//--------------------- .note.nv.cuinfo           --------------------------
	.section	.note.nv.cuinfo,"",@"SHT_NOTE"
	.sectionflags	@"SHF_NOTE_NV_CUINFO"
        /*0018*/ 	.short	0x0002
        /*001a*/ 	.short	0x005a
        /*001c*/ 	.short	0x0082
	.zero		2


//--------------------- .nv.info                  --------------------------
	.section	.nv.info,"",@"SHT_CUDA_INFO"
	.align	4


	//----- nvinfo : EIATTR_REGCOUNT
	.align		4
        /*0000*/ 	.byte	0x04, 0x2f
        /*0002*/ 	.short	(.L_19 - .L_18)
	.align		4
.L_18:
        /*0004*/ 	.word	index@(_ZN7cutlass13device_kernelIN5flash11enable_sm90INS1_16FlashAttnFwdSm90INS1_25CollectiveMainloopFwdSm90ILi2EN4cute5tupleIJNS5_1CILi1EEES8_S8_EEENS6_IJNS7_ILi192EEENS7_ILi128EEENS7_ILi64EEEEEELi64ENS_6half_tEfNS_4arch4Sm90ELb1ELb0ELb0ELb1ELb1ELb1ELb0ELb1ELb1ELb1ELb0ELb0EEENS1_21CollectiveEpilogueFwdINS6_IJSA_SC_SB_EEES9_SE_SG_Li384ELb1ELb1ELb0ELb0EEENS1_36VarlenDynamicPersistentTileSchedulerILi192ELi128ELi384ELi128ELb0ELb1ELb1ELb1ELb1ELb1EEEEEEEEEvNT_6ParamsE)
        /*0008*/ 	.word	0x00000080


	//----- nvinfo : EIATTR_FRAME_SIZE
	.align		4
.L_19:
        /*000c*/ 	.byte	0x04, 0x11
        /*000e*/ 	.short	(.L_21 - .L_20)
	.align		4
.L_20:
        /*0010*/ 	.word	index@(_ZN7cutlass13device_kernelIN5flash11enable_sm90INS1_16FlashAttnFwdSm90INS1_25CollectiveMainloopFwdSm90ILi2EN4cute5tupleIJNS5_1CILi1EEES8_S8_EEENS6_IJNS7_ILi192EEENS7_ILi128EEENS7_ILi64EEEEEELi64ENS_6half_tEfNS_4arch4Sm90ELb1ELb0ELb0ELb1ELb1ELb1ELb0ELb1ELb1ELb1ELb0ELb0EEENS1_21CollectiveEpilogueFwdINS6_IJSA_SC_SB_EEES9_SE_SG_Li384ELb1ELb1ELb0ELb0EEENS1_36VarlenDynamicPersistentTileSchedulerILi192ELi128ELi384ELi128ELb0ELb1ELb1ELb1ELb1ELb1EEEEEEEEEvNT_6ParamsE)
        /*0014*/ 	.word	0x00000078


	//----- nvinfo : EIATTR_REGCOUNT
	.align		4
.L_21:
        /*0018*/ 	.byte	0x04, 0x2f
        /*001a*/ 	.short	(.L_23 - .L_22)
	.align		4
.L_22:
        /*001c*/ 	.word	index@(_ZN7cutlass13device_kernelIN5flash11enable_sm90INS1_16FlashAttnFwdSm90INS1_25CollectiveMainloopFwdSm90ILi2EN4cute5tupleIJNS5_1CILi1EEES8_S8_EEENS6_IJNS7_ILi192EEENS7_ILi128EEENS7_ILi64EEEEEELi64ENS_6half_tEfNS_4arch4Sm90ELb1ELb0ELb0ELb1ELb1ELb0ELb0ELb1ELb1ELb1ELb0ELb0EEENS1_21CollectiveEpilogueFwdINS6_IJSA_SC_SB_EEES9_SE_SG_Li384ELb1ELb1ELb0ELb0EEENS1_36VarlenDynamicPersistentTileSchedulerILi192ELi128ELi384ELi128ELb0ELb1ELb1ELb1ELb1ELb1EEEEEEEEEvNT_6ParamsE)
        /*0020*/ 	.word	0x00000080


	//----- nvinfo : EIATTR_FRAME_SIZE
	.align		4
.L_23:
        /*0024*/ 	.byte	0x04, 0x11
        /*0026*/ 	.short	(.L_25 - .L_24)
	.align		4
.L_24:
        /*0028*/ 	.word	index@(_ZN7cutlass13device_kernelIN5flash11enable_sm90INS1_16FlashAttnFwdSm90INS1_25CollectiveMainloopFwdSm90ILi2EN4cute5tupleIJNS5_1CILi1EEES8_S8_EEENS6_IJNS7_ILi192EEENS7_ILi128EEENS7_ILi64EEEEEELi64ENS_6half_tEfNS_4arch4Sm90ELb1ELb0ELb0ELb1ELb1ELb0ELb0ELb1ELb1ELb1ELb0ELb0EEENS1_21CollectiveEpilogueFwdINS6_IJSA_SC_SB_EEES9_SE_SG_Li384ELb1ELb1ELb0ELb0EEENS1_36VarlenDynamicPersistentTileSchedulerILi192ELi128ELi384ELi128ELb0ELb1ELb1ELb1ELb1ELb1EEEEEEEEEvNT_6ParamsE)
        /*002c*/ 	.word	0x00000040


	//----- nvinfo : EIATTR_REGCOUNT
	.align		4
.L_25:
        /*0030*/ 	.byte	0x04, 0x2f
        /*0032*/ 	.short	(.L_27 - .L_26)
	.align		4
.L_26:
        /*0034*/ 	.word	index@(_ZN7cutlass13device_kernelIN5flash11enable_sm90INS1_16FlashAttnFwdSm90INS1_25CollectiveMainloopFwdSm90ILi2EN4cute5tupleIJNS5_1CILi1EEES8_S8_EEENS6_IJNS7_ILi192EEENS7_ILi128EEENS7_ILi64EEEEEELi64ENS_6half_tEfNS_4arch4Sm90ELb1ELb0ELb0ELb0ELb1ELb0ELb0ELb1ELb1ELb1ELb0ELb0EEENS1_21CollectiveEpilogueFwdINS6_IJSA_SC_SB_EEES9_SE_SG_Li384ELb0ELb1ELb0ELb0EEENS1_30DynamicPersistentTileSchedulerILi384ELi128ELb0ELb1ELb1EEEEEEEEEvNT_6ParamsE)
        /*0038*/ 	.word	0x00000080


	//----- nvinfo : EIATTR_FRAME_SIZE
	.align		4
.L_27:
        /*003c*/ 	.byte	0x04, 0x11
        /*003e*/ 	.short	(.L_29 - .L_28)
	.align		4
.L_28:
        /*0040*/ 	.word	index@(_ZN7cutlass13device_kernelIN5flash11enable_sm90INS1_16FlashAttnFwdSm90INS1_25CollectiveMainloopFwdSm90ILi2EN4cute5tupleIJNS5_1CILi1EEES8_S8_EEENS6_IJNS7_ILi192EEENS7_ILi128EEENS7_ILi64EEEEEELi64ENS_6half_tEfNS_4arch4Sm90ELb1ELb0ELb0ELb0ELb1ELb0ELb0ELb1ELb1ELb1ELb0ELb0EEENS1_21CollectiveEpilogueFwdINS6_IJSA_SC_SB_EEES9_SE_SG_Li384ELb0ELb1ELb0ELb0EEENS1_30DynamicPersistentTileSchedulerILi384ELi128ELb0ELb1ELb1EEEEEEEEEvNT_6ParamsE)
        /*0044*/ 	.word	0x00000018


	//----- nvinfo : EIATTR_REGCOUNT
	.align		4
.L_29:
        /*0048*/ 	.byte	0x04, 0x2f
        /*004a*/ 	.short	(.L_31 - .L_30)
	.align		4
.L_30:
        /*004c*/ 	.word	index@(_ZN7cutlass13device_kernelIN5flash11enable_sm90INS1_16FlashAttnFwdSm90INS1_25CollectiveMainloopFwdSm90ILi2EN4cute5tupleIJNS5_1CILi1EEES8_S8_EEENS6_IJNS7_ILi192EEENS7_ILi128EEENS7_ILi64EEEEEELi64ENS_6half_tEfNS_4arch4Sm90ELb0ELb1ELb0ELb1ELb1ELb1ELb0ELb1ELb1ELb1ELb0ELb0EEENS1_21CollectiveEpilogueFwdINS6_IJSA_SC_SB_EEES9_SE_SG_Li384ELb1ELb1ELb0ELb0EEENS1_36VarlenDynamicPersistentTileSchedulerILi192ELi128ELi384ELi128ELb0ELb1ELb1ELb1ELb0ELb1EEEEEEEEEvNT_6ParamsE)
        /*0050*/ 	.word	0x00000080


	//----- nvinfo : EIATTR_FRAME_SIZE
	.align		4
.L_31:
        /*0054*/ 	.byte	0x04, 0x11
        /*0056*/ 	.short	(.L_33 - .L_32)
	.align		4
.L_32:
        /*0058*/ 	.word	index@(_ZN7cutlass13device_kernelIN5flash11enable_sm90INS1_16FlashAttnFwdSm90INS1_25CollectiveMainloopFwdSm90ILi2EN4cute5tupleIJNS5_1CILi1EEES8_S8_EEENS6_IJNS7_ILi192EEENS7_ILi128EEENS7_ILi64EEEEEELi64ENS_6half_tEfNS_4arch4Sm90ELb0ELb1ELb0ELb1ELb1ELb1ELb0ELb1ELb1ELb1ELb0ELb0EEENS1_21CollectiveEpilogueFwdINS6_IJSA_SC_SB_EEES9_SE_SG_Li384ELb1ELb1ELb0ELb0EEENS1_36VarlenDynamicPersistentTileSchedulerILi192ELi128ELi384ELi128ELb0ELb1ELb1ELb1ELb0ELb1EEEEEEEEEvNT_6ParamsE)
        /*005c*/ 	.word	0x00000070


	//----- nvinfo : EIATTR_REGCOUNT
	.align		4
.L_33:
        /*0060*/ 	.byte	0x04, 0x2f
        /*0062*/ 	.short	(.L_35 - .L_34)
	.align		4
.L_34:
        /*0064*/ 	.word	index@(_ZN7cutlass13device_kernelIN5flash11enable_sm90INS1_16FlashAttnFwdSm90INS1_25CollectiveMainloopFwdSm90ILi2EN4cute5tupleIJNS5_1CILi1EEES8_S8_EEENS6_IJNS7_ILi192EEENS7_ILi128EEENS7_ILi64EEEEEELi64ENS_6half_tEfNS_4arch4Sm90ELb0ELb1ELb0ELb1ELb1ELb0ELb0ELb1ELb1ELb1ELb0ELb0EEENS1_21CollectiveEpilogueFwdINS6_IJSA_SC_SB_EEES9_SE_SG_Li384ELb1ELb1ELb0ELb0EEENS1_36VarlenDynamicPersistentTileSchedulerILi192ELi128ELi384ELi128ELb0ELb1ELb1ELb1ELb0ELb1EEEEEEEEEvNT_6ParamsE)
        /*0068*/ 	.word	0x00000080


	//----- nvinfo : EIATTR_FRAME_SIZE
	.align		4
.L_35:
        /*006c*/ 	.byte	0x04, 0x11
        /*006e*/ 	.short	(.L_37 - .L_36)
	.align		4
.L_36:
        /*0070*/ 	.word	index@(_ZN7cutlass13device_kernelIN5flash11enable_sm90INS1_16FlashAttnFwdSm90INS1_25CollectiveMainloopFwdSm90ILi2EN4cute5tupleIJNS5_1CILi1EEES8_S8_EEENS6_IJNS7_ILi192EEENS7_ILi128EEENS7_ILi64EEEEEELi64ENS_6half_tEfNS_4arch4Sm90ELb0ELb1ELb0ELb1ELb1ELb0ELb0ELb1ELb1ELb1ELb0ELb0EEENS1_21CollectiveEpilogueFwdINS6_IJSA_SC_SB_EEES9_SE_SG_Li384ELb1ELb1ELb0ELb0EEENS1_36VarlenDynamicPersistentTileSchedulerILi192ELi128ELi384ELi128ELb0ELb1ELb1ELb1ELb0ELb1EEEEEEEEEvNT_6ParamsE)
        /*0074*/ 	.word	0x00000038


	//----- nvinfo : EIATTR_REGCOUNT
	.align		4
.L_37:
        /*0078*/ 	.byte	0x04, 0x2f
        /*007a*/ 	.short	(.L_39 - .L_38)
	.align		4
.L_38:
        /*007c*/ 	.word	index@(_ZN7cutlass13device_kernelIN5flash11enable_sm90INS1_16FlashAttnFwdSm90INS1_25CollectiveMainloopFwdSm90ILi2EN4cute5tupleIJNS5_1CILi1EEES8_S8_EEENS6_IJNS7_ILi192EEENS7_ILi128EEENS7_ILi64EEEEEELi64ENS_6half_tEfNS_4arch4Sm90ELb0ELb1ELb0ELb0ELb1ELb0ELb0ELb1ELb1ELb1ELb0ELb0EEENS1_21CollectiveEpilogueFwdINS6_IJSA_SC_SB_EEES9_SE_SG_Li384ELb0ELb1ELb0ELb0EEENS1_30DynamicPersistentTileSchedulerILi384ELi128ELb0ELb1ELb1EEEEEEEEEvNT_6ParamsE)
        /*0080*/ 	.word	0x00000080


	//----- nvinfo : EIATTR_FRAME_SIZE
	.align		4
.L_39:
        /*0084*/ 	.byte	0x04, 0x11
        /*0086*/ 	.short	(.L_41 - .L_40)
	.align		4
.L_40:
        /*0088*/ 	.word	index@(_ZN7cutlass13device_kernelIN5flash11enable_sm90INS1_16FlashAttnFwdSm90INS1_25CollectiveMainloopFwdSm90ILi2EN4cute5tupleIJNS5_1CILi1EEES8_S8_EEENS6_IJNS7_ILi192EEENS7_ILi128EEENS7_ILi64EEEEEELi64ENS_6half_tEfNS_4arch4Sm90ELb0ELb1ELb0ELb0ELb1ELb0ELb0ELb1ELb1ELb1ELb0ELb0EEENS1_21CollectiveEpilogueFwdINS6_IJSA_SC_SB_EEES9_SE_SG_Li384ELb0ELb1ELb0ELb0EEENS1_30DynamicPersistentTileSchedulerILi384ELi128ELb0ELb1ELb1EEEEEEEEEvNT_6ParamsE)
        /*008c*/ 	.word	0x00000018


	//----- nvinfo : EIATTR_REGCOUNT
	.align		4
.L_41:
        /*0090*/ 	.byte	0x04, 0x2f
        /*0092*/ 	.short	(.L_43 - .L_42)
	.align		4
.L_42:
        /*0094*/ 	.word	index@(_ZN7cutlass13device_kernelIN5flash11enable_sm90INS1_16FlashAttnFwdSm90INS1_25CollectiveMainloopFwdSm90ILi2EN4cute5tupleIJNS5_1CILi1EEES8_S8_EEENS6_IJNS7_ILi192EEENS7_ILi128EEENS7_ILi64EEEEEELi64ENS_6half_tEfNS_4arch4Sm90ELb0ELb0ELb0ELb1ELb1ELb1ELb0ELb1ELb1ELb1ELb0ELb0EEENS1_21CollectiveEpilogueFwdINS6_IJSA_SC_SB_EEES9_SE_SG_Li384ELb1ELb1ELb0ELb0EEENS1_36VarlenDynamicPersistentTileSchedulerILi192ELi128ELi384ELi128ELb0ELb1ELb1ELb0ELb1ELb1EEEEEEEEEvNT_6ParamsE)
        /*0098*/ 	.word	0x00000080


	//----- nvinfo : EIATTR_FRAME_SIZE
	.align		4
.L_43:
        /*009c*/ 	.byte	0x04, 0x11
        /*009e*/ 	.short	(.L_45 - .L_44)
	.align		4
.L_44:
        /*00a0*/ 	.word	index@(_ZN7cutlass13device_kernelIN5flash11enable_sm90INS1_16FlashAttnFwdSm90INS1_25CollectiveMainloopFwdSm90ILi2EN4cute5tupleIJNS5_1CILi1EEES8_S8_EEENS6_IJNS7_ILi192EEENS7_ILi128EEENS7_ILi64EEEEEELi64ENS_6half_tEfNS_4arch4Sm90ELb0ELb0ELb0ELb1ELb1ELb1ELb0ELb1ELb1ELb1ELb0ELb0EEENS1_21CollectiveEpilogueFwdINS6_IJSA_SC_SB_EEES9_SE_SG_Li384ELb1ELb1ELb0ELb0EEENS1_36VarlenDynamicPersistentTileSchedulerILi192ELi128ELi384ELi128ELb0ELb1ELb1ELb0ELb1ELb1EEEEEEEEEvNT_6ParamsE)
        /*00a4*/ 	.word	0x00000078


	//----- nvinfo : EIATTR_REGCOUNT
	.align		4
.L_45:
        /*00a8*/ 	.byte	0x04, 0x2f
        /*00aa*/ 	.short	(.L_47 - .L_46)
	.align		4
.L_46:
        /*00ac*/ 	.word	index@(_ZN7cutlass13device_kernelIN5flash11enable_sm90INS1_16FlashAttnFwdSm90INS1_25CollectiveMainloopFwdSm90ILi2EN4cute5tupleIJNS5_1CILi1EEES8_S8_EEENS6_IJNS7_ILi192EEENS7_ILi128EEENS7_ILi64EEEEEELi64ENS_6half_tEfNS_4arch4Sm90ELb0ELb0ELb0ELb1ELb1ELb0ELb0ELb1ELb1ELb1ELb0ELb0EEENS1_21CollectiveEpilogueFwdINS6_IJSA_SC_SB_EEES9_SE_SG_Li384ELb1ELb1ELb0ELb0EEENS1_36VarlenDynamicPersistentTileSchedulerILi192ELi128ELi384ELi128ELb0ELb1ELb1ELb0ELb1ELb1EEEEEEEEEvNT_6ParamsE)
        /*00b0*/ 	.word	0x00000080


	//----- nvinfo : EIATTR_FRAME_SIZE
	.align		4
.L_47:
        /*00b4*/ 	.byte	0x04, 0x11
        /*00b6*/ 	.short	(.L_49 - .L_48)
	.align		4
.L_48:
        /*00b8*/ 	.word	index@(_ZN7cutlass13device_kernelIN5flash11enable_sm90INS1_16FlashAttnFwdSm90INS1_25CollectiveMainloopFwdSm90ILi2EN4cute5tupleIJNS5_1CILi1EEES8_S8_EEENS6_IJNS7_ILi192EEENS7_ILi128EEENS7_ILi64EEEEEELi64ENS_6half_tEfNS_4arch4Sm90ELb0ELb0ELb0ELb1ELb1ELb0ELb0ELb1ELb1ELb1ELb0ELb0EEENS1_21CollectiveEpilogueFwdINS6_IJSA_SC_SB_EEES9_SE_SG_Li384ELb1ELb1ELb0ELb0EEENS1_36VarlenDynamicPersistentTileSchedulerILi192ELi128ELi384ELi128ELb0ELb1ELb1ELb0ELb1ELb1EEEEEEEEEvNT_6ParamsE)
        /*00bc*/ 	.word	0x00000040


	//----- nvinfo : EIATTR_REGCOUNT
	.align		4
.L_49:
        /*00c0*/ 	.byte	0x04, 0x2f
        /*00c2*/ 	.short	(.L_51 - .L_50)
	.align		4
.L_50:
        /*00c4*/ 	.word	index@(_ZN7cutlass13device_kernelIN5flash11enable_sm90INS1_16FlashAttnFwdSm90INS1_25CollectiveMainloopFwdSm90ILi2EN4cute5tupleIJNS5_1CILi1EEES8_S8_EEENS6_IJNS7_ILi192EEENS7_ILi128EEENS7_ILi64EEEEEELi64ENS_6half_tEfNS_4arch4Sm90ELb0ELb0ELb0ELb0ELb1ELb0ELb0ELb1ELb1ELb1ELb0ELb0EEENS1_21CollectiveEpilogueFwdINS6_IJSA_SC_SB_EEES9_SE_SG_Li384ELb0ELb1ELb0ELb0EEENS1_29StaticPersistentTileSchedulerILb0EEEEEEEEEvNT_6ParamsE)
        /*00c8*/ 	.word	0x00000080


	//----- nvinfo : EIATTR_FRAME_SIZE
	.align		4
.L_51:
        /*00cc*/ 	.byte	0x04, 0x11
        /*00ce*/ 	.short	(.L_53 - .L_52)
	.align		4
.L_52:
        /*00d0*/ 	.word	index@(_ZN7cutlass13device_kernelIN5flash11enable_sm90INS1_16FlashAttnFwdSm90INS1_25CollectiveMainloopFwdSm90ILi2EN4cute5tupleIJNS5_1CILi1EEES8_S8_EEENS6_IJNS7_ILi192EEENS7_ILi128EEENS7_ILi64EEEEEELi64ENS_6half_tEfNS_4arch4Sm90ELb0ELb0ELb0ELb0ELb1ELb0ELb0ELb1ELb1ELb1ELb0ELb0EEENS1_21CollectiveEpilogueFwdINS6_IJSA_SC_SB_EEES9_SE_SG_Li384ELb0ELb1ELb0ELb0EEENS1_29StaticPersistentTileSchedulerILb0EEEEEEEEEvNT_6ParamsE)
        /*00d4*/ 	.word	0x00000010


	//----- nvinfo : EIATTR_MIN_STACK_SIZE
	.align		4
.L_53:
        /*00d8*/ 	.byte	0x04, 0x12
        /*00da*/ 	.short	(.L_55 - .L_54)
	.align		4
.L_54:
        /*00dc*/ 	.word	index@(_ZN7cutlass13device_kernelIN5flash11enable_sm90INS1_16FlashAttnFwdSm90INS1_25CollectiveMainloopFwdSm90ILi2EN4cute5tupleIJNS5_1CILi1EEES8_S8_EEENS6_IJNS7_ILi192EEENS7_ILi128EEENS7_ILi64EEEEEELi64ENS_6half_tEfNS_4arch4Sm90ELb0ELb0ELb0ELb0ELb1ELb0ELb0ELb1ELb1ELb1ELb0ELb0EEENS1_21CollectiveEpilogueFwdINS6_IJSA_SC_SB_EEES9_SE_SG_Li384ELb0ELb1ELb0ELb0EEENS1_29StaticPersistentTileSchedulerILb0EEEEEEEEEvNT_6ParamsE)
        /*00e0*/ 	.word	0x00000010


	//----- nvinfo : EIATTR_MIN_STACK_SIZE
	.align		4
.L_55:
        /*00e4*/ 	.byte	0x04, 0x12
        /*00e6*/ 	.short	(.L_57 - .L_56)
	.align		4
.L_56:
        /*00e8*/ 	.word	index@(_ZN7cutlass13device_kernelIN5flash11enable_sm90INS1_16FlashAttnFwdSm90INS1_25CollectiveMainloopFwdSm90ILi2EN4cute5tupleIJNS5_1CILi1EEES8_S8_EEENS6_IJNS7_ILi192EEENS7_ILi128EEENS7_ILi64EEEEEELi64ENS_6half_tEfNS_4arch4Sm90ELb0ELb0ELb0ELb1ELb1ELb0ELb0ELb1ELb1ELb1ELb0ELb0EEENS1_21CollectiveEpilogueFwdINS6_IJSA_SC_SB_EEES9_SE_SG_Li384ELb1ELb1ELb0ELb0EEENS1_36VarlenDynamicPersistentTileSchedulerILi192ELi128ELi384ELi128ELb0ELb1ELb1ELb0ELb1ELb1EEEEEEEEEvNT_6ParamsE)
        /*00ec*/ 	.word	0x00000040


	//----- nvinfo : EIATTR_MIN_STACK_SIZE
	.align		4
.L_57:
        /*00f0*/ 	.byte	0x04, 0x12
        /*00f2*/ 	.short	(.L_59 - .L_58)
	.align		4
.L_58:
        /*00f4*/ 	.word	index@(_ZN7cutlass13device_kernelIN5flash11enable_sm90INS1_16FlashAttnFwdSm90INS1_25CollectiveMainloopFwdSm90ILi2EN4cute5tupleIJNS5_1CILi1EEES8_S8_EEENS6_IJNS7_ILi192EEENS7_ILi128EEENS7_ILi64EEEEEELi64ENS_6half_tEfNS_4arch4Sm90ELb0ELb0ELb0ELb1ELb1ELb1ELb0ELb1ELb1ELb1ELb0ELb0EEENS1_21CollectiveEpilogueFwdINS6_IJSA_SC_SB_EEES9_SE_SG_Li384ELb1ELb1ELb0ELb0EEENS1_36VarlenDynamicPersistentTileSchedulerILi192ELi128ELi384ELi128ELb0ELb1ELb1ELb0ELb1ELb1EEEEEEEEEvNT_6ParamsE)
        /*00f8*/ 	.word	0x00000078


	//----- nvinfo : EIATTR_MIN_STACK_SIZE
	.align		4
.L_59:
        /*00fc*/ 	.byte	0x04, 0x12
        /*00fe*/ 	.short	(.L_61 - .L_60)
	.align		4
.L_60:
        /*0100*/ 	.word	index@(_ZN7cutlass13device_kernelIN5flash11enable_sm90INS1_16FlashAttnFwdSm90INS1_25CollectiveMainloopFwdSm90ILi2EN4cute5tupleIJNS5_1CILi1EEES8_S8_EEENS6_IJNS7_ILi192EEENS7_ILi128EEENS7_ILi64EEEEEELi64ENS_6half_tEfNS_4arch4Sm90ELb0ELb1ELb0ELb0ELb1ELb0ELb0ELb1ELb1ELb1ELb0ELb0EEENS1_21CollectiveEpilogueFwdINS6_IJSA_SC_SB_EEES9_SE_SG_Li384ELb0ELb1ELb0ELb0EEENS1_30DynamicPersistentTileSchedulerILi384ELi128ELb0ELb1ELb1EEEEEEEEEvNT_6ParamsE)
        /*0104*/ 	.word	0x00000018


	//----- nvinfo : EIATTR_MIN_STACK_SIZE
	.align		4
.L_61:
        /*0108*/ 	.byte	0x04, 0x12
        /*010a*/ 	.short	(.L_63 - .L_62)
	.align		4
.L_62:
        /*010c*/ 	.word	index@(_ZN7cutlass13device_kernelIN5flash11enable_sm90INS1_16FlashAttnFwdSm90INS1_25CollectiveMainloopFwdSm90ILi2EN4cute5tupleIJNS5_1CILi1EEES8_S8_EEENS6_IJNS7_ILi192EEENS7_ILi128EEENS7_ILi64EEEEEELi64ENS_6half_tEfNS_4arch4Sm90ELb0ELb1ELb0ELb1ELb1ELb0ELb0ELb1ELb1ELb1ELb0ELb0EEENS1_21CollectiveEpilogueFwdINS6_IJSA_SC_SB_EEES9_SE_SG_Li384ELb1ELb1ELb0ELb0EEENS1_36VarlenDynamicPersistentTileSchedulerILi192ELi128ELi384ELi128ELb0ELb1ELb1ELb1ELb0ELb1EEEEEEEEEvNT_6ParamsE)
        /*0110*/ 	.word	0x00000038


	//----- nvinfo : EIATTR_MIN_STACK_SIZE
	.align		4
.L_63:
        /*0114*/ 	.byte	0x04, 0x12
        /*0116*/ 	.short	(.L_65 - .L_64)
	.align		4
.L_64:
        /*0118*/ 	.word	index@(_ZN7cutlass13device_kernelIN5flash11enable_sm90INS1_16FlashAttnFwdSm90INS1_25CollectiveMainloopFwdSm90ILi2EN4cute5tupleIJNS5_1CILi1EEES8_S8_EEENS6_IJNS7_ILi192EEENS7_ILi128EEENS7_ILi64EEEEEELi64ENS_6half_tEfNS_4arch4Sm90ELb0ELb1ELb0ELb1ELb1ELb1ELb0ELb1ELb1ELb1ELb0ELb0EEENS1_21CollectiveEpilogueFwdINS6_IJSA_SC_SB_EEES9_SE_SG_Li384ELb1ELb1ELb0ELb0EEENS1_36VarlenDynamicPersistentTileSchedulerILi192ELi128ELi384ELi128ELb0ELb1ELb1ELb1ELb0ELb1EEEEEEEEEvNT_6ParamsE)
        /*011c*/ 	.word	0x00000070


	//----- nvinfo : EIATTR_MIN_STACK_SIZE
	.align		4
.L_65:
        /*0120*/ 	.byte	0x04, 0x12
        /*0122*/ 	.short	(.L_67 - .L_66)
	.align		4
.L_66:
        /*0124*/ 	.word	index@(_ZN7cutlass13device_kernelIN5flash11enable_sm90INS1_16FlashAttnFwdSm90INS1_25CollectiveMainloopFwdSm90ILi2EN4cute5tupleIJNS5_1CILi1EEES8_S8_EEENS6_IJNS7_ILi192EEENS7_ILi128EEENS7_ILi64EEEEEELi64ENS_6half_tEfNS_4arch4Sm90ELb1ELb0ELb0ELb0ELb1ELb0ELb0ELb1ELb1ELb1ELb0ELb0EEENS1_21CollectiveEpilogueFwdINS6_IJSA_SC_SB_EEES9_SE_SG_Li384ELb0ELb1ELb0ELb0EEENS1_30DynamicPersistentTileSchedulerILi384ELi128ELb0ELb1ELb1EEEEEEEEEvNT_6ParamsE)
        /*0128*/ 	.word	0x00000018


	//----- nvinfo : EIATTR_MIN_STACK_SIZE
	.align		4
.L_67:
        /*012c*/ 	.byte	0x04, 0x12
        /*012e*/ 	.short	(.L_69 - .L_68)
	.align		4
.L_68:
        /*0130*/ 	.word	index@(_ZN7cutlass13device_kernelIN5flash11enable_sm90INS1_16FlashAttnFwdSm90INS1_25CollectiveMainloopFwdSm90ILi2EN4cute5tupleIJNS5_1CILi1EEES8_S8_EEENS6_IJNS7_ILi192EEENS7_ILi128EEENS7_ILi64EEEEEELi64ENS_6half_tEfNS_4arch4Sm90ELb1ELb0ELb0ELb1ELb1ELb0ELb0ELb1ELb1ELb1ELb0ELb0EEENS1_21CollectiveEpilogueFwdINS6_IJSA_SC_SB_EEES9_SE_SG_Li384ELb1ELb1ELb0ELb0EEENS1_36VarlenDynamicPersistentTileSchedulerILi192ELi128ELi384ELi128ELb0ELb1ELb1ELb1ELb1ELb1EEEEEEEEEvNT_6ParamsE)
        /*0134*/ 	.word	0x00000040


	//----- nvinfo : EIATTR_MIN_STACK_SIZE
	.align		4
.L_69:
        /*0138*/ 	.byte	0x04, 0x12
        /*013a*/ 	.short	(.L_71 - .L_70)
	.align		4
.L_70:
        /*013c*/ 	.word	index@(_ZN7cutlass13device_kernelIN5flash11enable_sm90INS1_16FlashAttnFwdSm90INS1_25CollectiveMainloopFwdSm90ILi2EN4cute5tupleIJNS5_1CILi1EEES8_S8_EEENS6_IJNS7_ILi192EEENS7_ILi128EEENS7_ILi64EEEEEELi64ENS_6half_tEfNS_4arch4Sm90ELb1ELb0ELb0ELb1ELb1ELb1ELb0ELb1ELb1ELb1ELb0ELb0EEENS1_21CollectiveEpilogueFwdINS6_IJSA_SC_SB_EEES9_SE_SG_Li384ELb1ELb1ELb0ELb0EEENS1_36VarlenDynamicPersistentTileSchedulerILi192ELi128ELi384ELi128ELb0ELb1ELb1ELb1ELb1ELb1EEEEEEEEEvNT_6ParamsE)
        /*0140*/ 	.word	0x00000078
.L_71:


//--------------------- .nv.compat                --------------------------
	.section	.nv.compat,"",@"SHT_CUDA_COMPAT_INFO"
	.align	4
        /*0000*/ 	.byte	0x02, 0x09, 0x01, 0x00, 0x02, 0x02, 0x04, 0x00, 0x02, 0x05, 0x05, 0x00, 0x03, 0x07, 0x01, 0x01
        /*0010*/ 	.byte	0x02, 0x03, 0x01, 0x00, 0x02, 0x06, 0x01, 0x00, 0x04, 0x0b, 0x08, 0x00, 0x00, 0x00, 0x00, 0x00
        /*0020*/ 	.byte	0x00, 0x00, 0x00, 0x00


//--------------------- .nv.info._ZN7cutlass13device_kernelIN5flash11enable_sm90INS1_16FlashAttnFwdSm90INS1_25CollectiveMainloopFwdSm90ILi2EN4cute5tupleIJNS5_1CILi1EEES8_S8_EEENS6_IJNS7_ILi192EEENS7_ILi128EEENS7_ILi64EEEEEELi64ENS_6half_tEfNS_4arch4Sm90ELb0ELb0ELb0ELb0ELb1ELb0ELb0ELb1ELb1ELb1ELb0ELb0EEENS1_21CollectiveEpilogueFwdINS6_IJSA_SC_SB_EEES9_SE_SG_Li384ELb0ELb1ELb0ELb0EEENS1_29StaticPersistentTileSchedulerILb0EEEEEEEEEvNT_6ParamsE --------------------------
	.section	.nv.info._ZN7cutlass13device_kernelIN5flash11enable_sm90INS1_16FlashAttnFwdSm90INS1_25CollectiveMainloopFwdSm90ILi2EN4cute5tupleIJNS5_1CILi1EEES8_S8_EEENS6_IJNS7_ILi192EEENS7_ILi128EEENS7_ILi64EEEEEELi64ENS_6half_tEfNS_4arch4Sm90ELb0ELb0ELb0ELb0ELb1ELb0ELb0ELb1ELb1ELb1ELb0ELb0EEENS1_21CollectiveEpilogueFwdINS6_IJSA_SC_SB_EEES9_SE_SG_Li384ELb0ELb1ELb0ELb0EEENS1_29StaticPersistentTileSchedulerILb0EEEEEEEEEvNT_6ParamsE,"",@"SHT_CUDA_INFO"
	.sectionflags	@""
	.align	4


	//----- nvinfo : EIATTR_CUDA_API_VERSION
	.align		4
        /*0000*/ 	.byte	0x04, 0x37
        /*0002*/ 	.short	(.L_73 - .L_72)
.L_72:
        /*0004*/ 	.word	0x00000082


	//----- nvinfo : EIATTR_KPARAM_INFO
	.align		4
.L_73:
        /*0008*/ 	.byte	0x04, 0x17
        /*000a*/ 	.short	(.L_75 - .L_74)
.L_74:
        /*000c*/ 	.word	0x00000000
        /*0010*/ 	.short	0x0000
        /*0012*/ 	.short	0x0070
        /*0014*/ 	.byte	0x00, 0xf0, 0x01, 0x28


	//----- nvinfo : EIATTR_SPARSE_MMA_MASK
	.align		4
.L_75:
        /*0018*/ 	.byte	0x03, 0x50
        /*001a*/ 	.short	0x0000


	//----- nvinfo : EIATTR_MAXREG_COUNT
	.align		4
        /*001c*/ 	.byte	0x03, 0x1b
        /*001e*/ 	.short	0x0080


	//----- nvinfo : EIATTR_NUM_BARRIERS
	.align		4
        /*0020*/ 	.byte	0x02, 0x4c
        /*0022*/ 	.byte	0x10
	.zero		1


	//----- nvinfo : EIATTR_EXTERNS
	.align		4
        /*0024*/ 	.byte	0x04, 0x0f
        /*0026*/ 	.short	(.L_77 - .L_76)


	//   ....[0]....
	.align		4
.L_76:
        /*0028*/ 	.word	index@(__assertfail)


	//----- nvinfo : EIATTR_ANNOTATIONS
	.align		4
.L_77:
        /*002c*/ 	.byte	0x04, 0x55
        /*002e*/ 	.short	(.L_79 - .L_78)


	//   ....[0]....
.L_78:
        /*0030*/ 	.word	0x00000001
        /*0034*/ 	.byte	0x90, 0x65, 0x00, 0x00, 0x01, 0x00, 0x00, 0x00, 0xb0, 0x65, 0x00, 0x00, 0x01, 0x00, 0x00, 0x00
        /*0044*/ 	.byte	0x60, 0x66, 0x00, 0x00, 0x01, 0x00, 0x00, 0x00, 0xf0, 0x67, 0x00, 0x00, 0x01, 0x00, 0x00, 0x00
        /*0054*/ 	.byte	0x60, 0x6d, 0x00, 0x00, 0x01, 0x00, 0x00, 0x00, 0x50, 0x79, 0x00, 0x00, 0x01, 0x00, 0x00, 0x00
        /*0064*/ 	.byte	0xb0, 0x84, 0x00, 0x00, 0x01, 0x00, 0x00, 0x00, 0x80, 0x86, 0x00, 0x00, 0x01, 0x00, 0x00, 0x00
        /*0074*/ 	.byte	0xb0, 0x86, 0x00, 0x00, 0x01, 0x00, 0x00, 0x00, 0x30, 0x9b, 0x00, 0x00, 0x01, 0x00, 0x00, 0x00
        /*0084*/ 	.byte	0x60, 0x9b, 0x00, 0x00, 0x01, 0x00, 0x00, 0x00, 0xe0, 0x9b, 0x00, 0x00, 0x01, 0x00, 0x00, 0x00
        /*0094*/ 	.byte	0x00, 0x9c, 0x00, 0x00


	//----- nvinfo : EIATTR_MERCURY_ISA_VERSION
	.align		4
.L_79:
        /*0098*/ 	.byte	0x03, 0x5f
        /*009a*/ 	.short	0x0101


	//----- nvinfo : EIATTR_INT_WARP_WIDE_INSTR_OFFSETS
	.align		4
        /*009c*/ 	.byte	0x04, 0x31
        /*009e*/ 	.short	(.L_81 - .L_80)


	//   ....[0]....
.L_80:
        /*00a0*/ 	.word	0x000000c0


	//   ....[1]....
        /*00a4*/ 	.word	0x000000d0


	//   ....[2]....
        /*00a8*/ 	.word	0x00000170


	//----- nvinfo : EIATTR_COOP_GROUP_MASK_REGIDS
	.align		4
.L_81:
        /*00ac*/ 	.byte	0x04, 0x29
        /*00ae*/ 	.short	(.L_83 - .L_82)


	//   ....[0]....
.L_82:
        /*00b0*/ 	.word	0xffffffff


	//   ....[1]....
        /*00b4*/ 	.word	0xffffffff


	//   ....[2]....
        /*00b8*/ 	.word	0xffffffff


	//   ....[3]....
        /*00bc*/ 	.word	0xffffffff


	//   ....[4]....
        /*00c0*/ 	.word	0xffffffff


	//   ....[5]....
        /*00c4*/ 	.word	0xffffffff


	//   ....[6]....
        /*00c8*/ 	.word	0xffffffff


	//   ....[7]....
        /*00cc*/ 	.word	0xffffffff


	//   ....[8]....
        /*00d0*/ 	.word	0xffffffff


	//   ....[9]....
        /*00d4*/ 	.word	0xffffffff


	//   ....[10]....
        /*00d8*/ 	.word	0xffffffff


	//   ....[11]....
        /*00dc*/ 	.word	0xffffffff


	//   ....[12]....
        /*00e0*/ 	.word	0xffffffff


	//   ....[13]....
        /*00e4*/ 	.word	0xffffffff


	//   ....[14]....
        /*00e8*/ 	.word	0xffffffff


	//   ....[15]....
        /*00ec*/ 	.word	0xffffffff


	//   ....[16]....
        /*00f0*/ 	.word	0xffffffff


	//   ....[17]....
        /*00f4*/ 	.word	0xffffffff


	//   ....[18]....
        /*00f8*/ 	.word	0xffffffff


	//   ....[19]....
        /*00fc*/ 	.word	0xffffffff


	//   ....[20]....
        /*0100*/ 	.word	0xffffffff


	//   ....[21]....
        /*0104*/ 	.word	0xffffffff


	//   ....[22]....
        /*0108*/ 	.word	0xffffffff


	//   ....[23]....
        /*010c*/ 	.word	0xffffffff


	//   ....[24]....
        /*0110*/ 	.word	0xffffffff


	//   ....[25]....
        /*0114*/ 	.word	0xffffffff


	//   ....[26]....
        /*0118*/ 	.word	0xffffffff


	//   ....[27]....
        /*011c*/ 	.word	0xffffffff


	//   ....[28]....
        /*0120*/ 	.word	0xffffffff


	//   ....[29]....
        /*0124*/ 	.word	0xffffffff


	//   ....[30]....
        /*0128*/ 	.word	0xffffffff


	//   ....[31]....
        /*012c*/ 	.word	0xffffffff


	//   ....[32]....
        /*0130*/ 	.word	0xffffffff


	//   ....[33]....
        /*0134*/ 	.word	0xffffffff


	//   ....[34]....
        /*0138*/ 	.word	0xffffffff


	//   ....[35]....
        /*013c*/ 	.word	0xffffffff


	//   ....[36]....
        /*0140*/ 	.word	0xffffffff


	//   ....[37]....
        /*0144*/ 	.word	0xffffffff


	//   ....[38]....
        /*0148*/ 	.word	0xffffffff


	//   ....[39]....
        /*014c*/ 	.word	0xffffffff


	//   ....[40]....
        /*0150*/ 	.word	0xffffffff


	//   ....[41]....
        /*0154*/ 	.word	0xffffffff


	//   ....[42]....
        /*0158*/ 	.word	0xffffffff


	//   ....[43]....
        /*015c*/ 	.word	0xffffffff


	//   ....[44]....
        /*0160*/ 	.word	0xffffffff


	//   ....[45]....
        /*0164*/ 	.word	0xffffffff


	//   ....[46]....
        /*0168*/ 	.word	0xffffffff


	//   ....[47]....
        /*016c*/ 	.word	0xffffffff


	//   ....[48]....
        /*0170*/ 	.word	0xffffffff


	//   ....[49]....
        /*0174*/ 	.word	0xffffffff


	//   ....[50]....
        /*0178*/ 	.word	0xffffffff


	//   ....[51]....
        /*017c*/ 	.word	0xffffffff


	//   ....[52]....
        /*0180*/ 	.word	0xffffffff


	//   ....[53]....
        /*0184*/ 	.word	0xffffffff


	//   ....[54]....
        /*0188*/ 	.word	0xffffffff


	//   ....[55]....
        /*018c*/ 	.word	0xffffffff


	//   ....[56]....
        /*0190*/ 	.word	0xffffffff


	//   ....[57]....
        /*0194*/ 	.word	0xffffffff


	//   ....[58]....
        /*0198*/ 	.word	0xffffffff


	//   ....[59]....
        /*019c*/ 	.word	0xffffffff


	//   ....[60]....
        /*01a0*/ 	.word	0xffffffff


	//   ....[61]....
        /*01a4*/ 	.word	0xffffffff


	//   ....[62]....
        /*01a8*/ 	.word	0xffffffff


	//   ....[63]....
        /*01ac*/ 	.word	0xffffffff


	//   ....[64]....
        /*01b0*/ 	.word	0xffffffff


	//   ....[65]....
        /*01b4*/ 	.word	0xffffffff


	//   ....[66]....
        /*01b8*/ 	.word	0xffffffff


	//   ....[67]....
        /*01bc*/ 	.word	0xffffffff


	//   ....[68]....
        /*01c0*/ 	.word	0xffffffff


	//   ....[69]....
        /*01c4*/ 	.word	0xffffffff


	//   ....[70]....
        /*01c8*/ 	.word	0xffffffff


	//   ....[71]....
        /*01cc*/ 	.word	0xffffffff


	//   ....[72]....
        /*01d0*/ 	.word	0xffffffff


	//   ....[73]....
        /*01d4*/ 	.word	0xffffffff


	//   ....[74]....
        /*01d8*/ 	.word	0xffffffff


	//   ....[75]....
        /*01dc*/ 	.word	0xffffffff


	//   ....[76]....
        /*01e0*/ 	.word	0xffffffff


	//   ....[77]....
        /*01e4*/ 	.word	0xffffffff


	//   ....[78]....
        /*01e8*/ 	.word	0xffffffff


	//   ....[79]....
        /*01ec*/ 	.word	0xffffffff


	//   ....[80]....
        /*01f0*/ 	.word	0xffffffff


	//   ....[81]....
        /*01f4*/ 	.word	0xffffffff


	//   ....[82]....
        /*01f8*/ 	.word	0xffffffff


	//   ....[83]....
        /*01fc*/ 	.word	0xffffffff


	//   ....[84]....
        /*0200*/ 	.word	0xffffffff


	//   ....[85]....
        /*0204*/ 	.word	0xffffffff


	//   ....[86]....
        /*0208*/ 	.word	0xffffffff


	//   ....[87]....
        /*020c*/ 	.word	0xffffffff


	//   ....[88]....
        /*0210*/ 	.word	0xffffffff


	//   ....[89]....
        /*0214*/ 	.word	0xffffffff


	//   ....[90]....
        /*0218*/ 	.word	0xffffffff


	//   ....[91]....
        /*021c*/ 	.word	0xffffffff


	//   ....[92]....
        /*0220*/ 	.word	0xffffffff


	//   ....[93]....
        /*0224*/ 	.word	0xffffffff


	//   ....[94]....
        /*0228*/ 	.word	0xffffffff


	//   ....[95]....
        /*022c*/ 	.word	0xffffffff


	//   ....[96]....
        /*0230*/ 	.word	0xffffffff


	//   ....[97]....
        /*0234*/ 	.word	0xffffffff


	//   ....[98]....
        /*0238*/ 	.word	0xffffffff


	//   ....[99]....
        /*023c*/ 	.word	0xffffffff


	//   ....[100]....
        /*0240*/ 	.word	0xffffffff


	//   ....[101]....
        /*0244*/ 	.word	0xffffffff


	//   ....[102]....
        /*0248*/ 	.word	0xffffffff


	//   ....[103]....
        /*024c*/ 	.word	0xffffffff


	//   ....[104]....
        /*0250*/ 	.word	0xffffffff


	//   ....[105]....
        /*0254*/ 	.word	0xffffffff


	//   ....[106]....
        /*0258*/ 	.word	0xffffffff


	//   ....[107]....
        /*025c*/ 	.word	0xffffffff


	//   ....[108]....
        /*0260*/ 	.word	0xffffffff


	//   ....[109]....
        /*0264*/ 	.word	0xffffffff


	//   ....[110]....
        /*0268*/ 	.word	0xffffffff


	//   ....[111]....
        /*026c*/ 	.word	0xffffffff


	//   ....[112]....
        /*0270*/ 	.word	0xffffffff


	//   ....[113]....
        /*0274*/ 	.word	0xffffffff


	//   ....[114]....
        /*0278*/ 	.word	0xffffffff


	//   ....[115]....
        /*027c*/ 	.word	0xffffffff


	//   ....[116]....
        /*0280*/ 	.word	0xffffffff


	//   ....[117]....
        /*0284*/ 	.word	0xffffffff


	//   ....[118]....
        /*0288*/ 	.word	0xffffffff


	//   ....[119]....
        /*028c*/ 	.word	0xffffffff


	//   ....[120]....
        /*0290*/ 	.word	0x0500000f


	//   ....[121]....
        /*0294*/ 	.word	0x0500000f


	//   ....[122]....
        /*0298*/ 	.word	0x0500000f


	//   ....[123]....
        /*029c*/ 	.word	0x0500000f


	//   ....[124]....
        /*02a0*/ 	.word	0x0500000f


	//   ....[125]....
        /*02a4*/ 	.word	0x0500000f


	//   ....[126]....
        /*02a8*/ 	.word	0x0500000f


	//   ....[127]....
        /*02ac*/ 	.word	0x0500000f


	//   ....[128]....
        /*02b0*/ 	.word	0x0500000f


	//   ....[129]....
        /*02b4*/ 	.word	0x0500000f


	//   ....[130]....
        /*02b8*/ 	.word	0x0500000f


	//   ....[131]....
        /*02bc*/ 	.word	0x0500000f


	//   ....[132]....
        /*02c0*/ 	.word	0x0500000f


	//   ....[133]....
        /*02c4*/ 	.word	0x0500000f


	//   ....[134]....
        /*02c8*/ 	.word	0x0500000f


	//   ....[135]....
        /*02cc*/ 	.word	0x0500000f


	//   ....[136]....
        /*02d0*/ 	.word	0x0500000f


	//   ....[137]....
        /*02d4*/ 	.word	0x0500000f


	//   ....[138]....
        /*02d8*/ 	.word	0x0500000f


	//   ....[139]....
        /*02dc*/ 	.word	0x0500000f


	//   ....[140]....
        /*02e0*/ 	.word	0x0500000f


	//   ....[141]....
        /*02e4*/ 	.word	0x0500000f


	//   ....[142]....
        /*02e8*/ 	.word	0x0500000f


	//   ....[143]....
        /*02ec*/ 	.word	0x0500000f


	//   ....[144]....
        /*02f0*/ 	.word	0x0500000f


	//   ....[145]....
        /*02f4*/ 	.word	0x0500000f


	//   ....[146]....
        /*02f8*/ 	.word	0x0500000f


	//   ....[147]....
        /*02fc*/ 	.word	0x0500000f


	//   ....[148]....
        /*0300*/ 	.word	0x0500000f


	//   ....[149]....
        /*0304*/ 	.word	0x0500000f


	//   ....[150]....
        /*0308*/ 	.word	0x0500000f


	//   ....[151]....
        /*030c*/ 	.word	0x0500000f


	//   ....[152]....
        /*0310*/ 	.word	0x0500000f


	//   ....[153]....
        /*0314*/ 	.word	0x0500000f


	//   ....[154]....
        /*0318*/ 	.word	0x0500000f


	//   ....[155]....
        /*031c*/ 	.word	0x0500000f


	//   ....[156]....
        /*0320*/ 	.word	0x0500000f


	//   ....[157]....
        /*0324*/ 	.word	0x0500000f


	//   ....[158]....
        /*0328*/ 	.word	0x0500000f


	//   ....[159]....
        /*032c*/ 	.word	0x0500000f


	//   ....[160]....
        /*0330*/ 	.word	0x0500000f


	//   ....[161]....
        /*0334*/ 	.word	0x0500000f


	//   ....[162]....
        /*0338*/ 	.word	0x0500000f


	//   ....[163]....
        /*033c*/ 	.word	0x0500000f


	//   ....[164]....
        /*0340*/ 	.word	0x0500000f


	//   ....[165]....
        /*0344*/ 	.word	0x0500000f


	//   ....[166]....
        /*0348*/ 	.word	0x0500000f


	//   ....[167]....
        /*034c*/ 	.word	0x0500000f


	//   ....[168]....
        /*0350*/ 	.word	0x0500000f


	//   ....[169]....
        /*0354*/ 	.word	0x0500000f


	//   ....[170]....
        /*0358*/ 	.word	0x0500000f


	//   ....[171]....
        /*035c*/ 	.word	0x0500000f


	//   ....[172]....
        /*0360*/ 	.word	0x0500000f


	//   ....[173]....
        /*0364*/ 	.word	0x0500000f


	//   ....[174]....
        /*0368*/ 	.word	0x0500000f


	//   ....[175]....
        /*036c*/ 	.word	0x0500000f


	//   ....[176]....
        /*0370*/ 	.word	0x0500000f


	//   ....[177]....
        /*0374*/ 	.word	0x0500000f


	//   ....[178]....
        /*0378*/ 	.word	0x0500000f


	//   ....[179]....
        /*037c*/ 	.word	0x0500000f


	//   ....[180]....
        /*0380*/ 	.word	0x0500000f


	//   ....[181]....
        /*0384*/ 	.word	0x0500000f


	//   ....[182]....
        /*0388*/ 	.word	0x0500000f


	//   ....[183]....
        /*038c*/ 	.word	0x0500000f


	//   ....[184]....
        /*0390*/ 	.word	0x0500000f


	//   ....[185]....
        /*0394*/ 	.word	0x0500000f


	//   ....[186]....
        /*0398*/ 	.word	0x0500000f


	//   ....[187]....
        /*039c*/ 	.word	0x0500000f


	//   ....[188]....
        /*03a0*/ 	.word	0x0500000f


	//   ....[189]....
        /*03a4*/ 	.word	0x0500000f


	//   ....[190]....
        /*03a8*/ 	.word	0x0500000f


	//   ....[191]....
        /*03ac*/ 	.word	0x0500000f


	//   ....[192]....
        /*03b0*/ 	.word	0x0500000f


	//   ....[193]....
        /*03b4*/ 	.word	0x0500000f


	//   ....[194]....
        /*03b8*/ 	.word	0x0500000f


	//   ....[195]....
        /*03bc*/ 	.word	0x0500000f


	//   ....[196]....
        /*03c0*/ 	.word	0x0500000f


	//   ....[197]....
        /*03c4*/ 	.word	0x0500000f


	//   ....[198]....
        /*03c8*/ 	.word	0x0500000f


	//   ....[199]....
        /*03cc*/ 	.word	0x0500000f


	//   ....[200]....
        /*03d0*/ 	.word	0x0500000f


	//   ....[201]....
        /*03d4*/ 	.word	0x0500000f


	//   ....[202]....
        /*03d8*/ 	.word	0x0500000f


	//   ....[203]....
        /*03dc*/ 	.word	0x0500000f


	//   ....[204]....
        /*03e0*/ 	.word	0x0500000f


	//   ....[205]....
        /*03e4*/ 	.word	0x0500000f


	//   ....[206]....
        /*03e8*/ 	.word	0x0500000f


	//   ....[207]....
        /*03ec*/ 	.word	0x0500000f


	//   ....[208]....
        /*03f0*/ 	.word	0x0500000f


	//   ....[209]....
        /*03f4*/ 	.word	0x0500000f


	//----- nvinfo : EIATTR_COOP_GROUP_INSTR_OFFSETS
	.align		4
.L_83:
        /*03f8*/ 	.byte	0x04, 0x28
        /*03fa*/ 	.short	(.L_85 - .L_84)


	//   ....[0]....
.L_84:
        /*03fc*/ 	.word	0x00000080


	//   ....[1]....
        /*0400*/ 	.word	0x00000090


	//   ....[2]....
        /*0404*/ 	.word	0x000002d0


	//   ....[3]....
        /*0408*/ 	.word	0x00000430


	//   ....[4]....
        /*040c*/ 	.word	0x00000550


	//   ....[5]....
        /*0410*/ 	.word	0x000006b0


	//   ....[6]....
        /*0414*/ 	.word	0x00000ca0


	//   ....[7]....
        /*0418*/ 	.word	0x00001c70


	//   ....[8]....
        /*041c*/ 	.word	0x00001d70


	//   ....[9]....
        /*0420*/ 	.word	0x00002360


	//   ....[10]....
        /*0424*/ 	.word	0x000023b0


	//   ....[11]....
        /*0428*/ 	.word	0x00003bf0


	//   ....[12]....
        /*042c*/ 	.word	0x00003c00


	//   ....[13]....
        /*0430*/ 	.word	0x00003c30


	//   ....[14]....
        /*0434*/ 	.word	0x00003c40


	//   ....[15]....
        /*0438*/ 	.word	0x00004ee0


	//   ....[16]....
        /*043c*/ 	.word	0x00004f10


	//   ....[17]....
        /*0440*/ 	.word	0x00004fc0


	//   ....[18]....
        /*0444*/ 	.word	0x00004fd0


	//   ....[19]....
        /*0448*/ 	.word	0x00005b30


	//   ....[20]....
        /*044c*/ 	.word	0x00005b90


	//   ....[21]....
        /*0450*/ 	.word	0x00005c10


	//   ....[22]....
        /*0454*/ 	.word	0x00005c40


	//   ....[23]....
        /*0458*/ 	.word	0x000060c0


	//   ....[24]....
        /*045c*/ 	.word	0x000060f0


	//   ....[25]....
        /*0460*/ 	.word	0x00006120


	//   ....[26]....
        /*0464*/ 	.word	0x00006160


	//   ....[27]....
        /*0468*/ 	.word	0x00006190


	//   ....[28]....
        /*046c*/ 	.word	0x000061b0


	//   ....[29]....
        /*0470*/ 	.word	0x000061c0


	//   ....[30]....
        /*0474*/ 	.word	0x000061d0


	//   ....[31]....
        /*0478*/ 	.word	0x00007210


	//   ....[32]....
        /*047c*/ 	.word	0x00007230


	//   ....[33]....
        /*0480*/ 	.word	0x00007240


	//   ....[34]....
        /*0484*/ 	.word	0x000072d0


	//   ....[35]....
        /*0488*/ 	.word	0x000072f0


	//   ....[36]....
        /*048c*/ 	.word	0x00007370


	//   ....[37]....
        /*0490*/ 	.word	0x00007390


	//   ....[38]....
        /*0494*/ 	.word	0x00007410


	//   ....[39]....
        /*0498*/ 	.word	0x00007430


	//   ....[40]....
        /*049c*/ 	.word	0x000074b0


	//   ....[41]....
        /*04a0*/ 	.word	0x000074d0


	//   ....[42]....
        /*04a4*/ 	.word	0x00007550


	//   ....[43]....
        /*04a8*/ 	.word	0x00007570


	//   ....[44]....
        /*04ac*/ 	.word	0x000075f0


	//   ....[45]....
        /*04b0*/ 	.word	0x00007610


	//   ....[46]....
        /*04b4*/ 	.word	0x00007620


	//   ....[47]....
        /*04b8*/ 	.word	0x00007e00


	//   ....[48]....
        /*04bc*/ 	.word	0x00007e20


	//   ....[49]....
        /*04c0*/ 	.word	0x00007e50


	//   ....[50]....
        /*04c4*/ 	.word	0x00007ee0


	//   ....[51]....
        /*04c8*/ 	.word	0x00007ef0


	//   ....[52]....
        /*04cc*/ 	.word	0x00007f80


	//   ....[53]....
        /*04d0*/ 	.word	0x00007f90


	//   ....[54]....
        /*04d4*/ 	.word	0x00008020


	//   ....[55]....
        /*04d8*/ 	.word	0x00008030


	//   ....[56]....
        /*04dc*/ 	.word	0x000080c0


	//   ....[57]....
        /*04e0*/ 	.word	0x000080d0


	//   ....[58]....
        /*04e4*/ 	.word	0x00008160


	//   ....[59]....
        /*04e8*/ 	.word	0x00008170


	//   ....[60]....
        /*04ec*/ 	.word	0x00008200


	//   ....[61]....
        /*04f0*/ 	.word	0x00008210


	//   ....[62]....
        /*04f4*/ 	.word	0x00008220


	//   ....[63]....
        /*04f8*/ 	.word	0x000082c0


	//   ....[64]....
        /*04fc*/ 	.word	0x000082f0


	//   ....[65]....
        /*0500*/ 	.word	0x00008300


	//   ....[66]....
        /*0504*/ 	.word	0x000083c0


	//   ....[67]....
        /*0508*/ 	.word	0x00008410


	//   ....[68]....
        /*050c*/ 	.word	0x00008440


	//   ....[69]....
        /*0510*/ 	.word	0x00008450


	//   ....[70]....
        /*0514*/ 	.word	0x00008490


	//   ....[71]....
        /*0518*/ 	.word	0x00008af0


	//   ....[72]....
        /*051c*/ 	.word	0x00008b10


	//   ....[73]....
        /*0520*/ 	.word	0x00008b80


	//   ....[74]....
        /*0524*/ 	.word	0x00008b90


	//   ....[75]....
        /*0528*/ 	.word	0x00008bd0


	//   ....[76]....
        /*052c*/ 	.word	0x00008be0


	//   ....[77]....
        /*0530*/ 	.word	0x00008c20


	//   ....[78]....
        /*0534*/ 	.word	0x00008c30


	//   ....[79]....
        /*0538*/ 	.word	0x00008c70


	//   ....[80]....
        /*053c*/ 	.word	0x00008c80


	//   ....[81]....
        /*0540*/ 	.word	0x00008cc0


	//   ....[82]....
        /*0544*/ 	.word	0x00008cd0


	//   ....[83]....
        /*0548*/ 	.word	0x00008d10


	//   ....[84]....
        /*054c*/ 	.word	0x00008d20


	//   ....[85]....
        /*0550*/ 	.word	0x00008d30


	//   ....[86]....
        /*0554*/ 	.word	0x00008d70


	//   ....[87]....
        /*0558*/ 	.word	0x00008fe0


	//   ....[88]....
        /*055c*/ 	.word	0x00009010


	//   ....[89]....
        /*0560*/ 	.word	0x00009070


	//   ....[90]....
        /*0564*/ 	.word	0x00009080


	//   ....[91]....
        /*0568*/ 	.word	0x000090d0


	//   ....[92]....
        /*056c*/ 	.word	0x000090e0


	//   ....[93]....
        /*0570*/ 	.word	0x00009130


	//   ....[94]....
        /*0574*/ 	.word	0x00009140


	//   ....[95]....
        /*0578*/ 	.word	0x00009190


	//   ....[96]....
        /*057c*/ 	.word	0x000091a0


	//   ....[97]....
        /*0580*/ 	.word	0x000091f0


	//   ....[98]....
        /*0584*/ 	.word	0x00009200


	//   ....[99]....
        /*0588*/ 	.word	0x00009250


	//   ....[100]....
        /*058c*/ 	.word	0x00009260


	//   ....[101]....
        /*0590*/ 	.word	0x00009270


	//   ....[102]....
        /*0594*/ 	.word	0x000092b0


	//   ....[103]....
        /*0598*/ 	.word	0x00009700


	//   ....[104]....
        /*059c*/ 	.word	0x00009710


	//   ....[105]....
        /*05a0*/ 	.word	0x00009720


	//   ....[106]....
        /*05a4*/ 	.word	0x00009730


	//   ....[107]....
        /*05a8*/ 	.word	0x00009750


	//   ....[108]....
        /*05ac*/ 	.word	0x000097b0


	//   ....[109]....
        /*05b0*/ 	.word	0x000097f0


	//   ....[110]....
        /*05b4*/ 	.word	0x00009810


	//   ....[111]....
        /*05b8*/ 	.word	0x00009850


	//   ....[112]....
        /*05bc*/ 	.word	0x00009870


	//   ....[113]....
        /*05c0*/ 	.word	0x000098b0


	//   ....[114]....
        /*05c4*/ 	.word	0x000098d0


	//   ....[115]....
        /*05c8*/ 	.word	0x00009910


	//   ....[116]....
        /*05cc*/ 	.word	0x00009930


	//   ....[117]....
        /*05d0*/ 	.word	0x00009970


	//   ....[118]....
        /*05d4*/ 	.word	0x00009990


	//   ....[119]....
        /*05d8*/ 	.word	0x00009d00


	//   ....[120]....
        /*05dc*/ 	.word	0x0000a1e0


	//   ....[121]....
        /*05e0*/ 	.word	0x0000a2d0


	//   ....[122]....
        /*05e4*/ 	.word	0x0000a370


	//   ....[123]....
        /*05e8*/ 	.word	0x0000a3e0


	//   ....[124]....
        /*05ec*/ 	.word	0x0000a4d0


	//   ....[125]....
        /*05f0*/ 	.word	0x0000a540


	//   ....[126]....
        /*05f4*/ 	.word	0x0000a630


	//   ....[127]....
        /*05f8*/ 	.word	0x0000a6a0


	//   ....[128]....
        /*05fc*/ 	.word	0x0000a790


	//   ....[129]....
        /*0600*/ 	.word	0x0000a800


	//   ....[130]....
        /*0604*/ 	.word	0x0000a8f0


	//   ....[131]....
        /*0608*/ 	.word	0x0000a960


	//   ....[132]....
        /*060c*/ 	.word	0x0000aa50


	//   ....[133]....
        /*0610*/ 	.word	0x0000aac0


	//   ....[134]....
        /*0614*/ 	.word	0x0000abb0


	//   ....[135]....
        /*0618*/ 	.word	0x0000ac20


	//   ....[136]....
        /*061c*/ 	.word	0x0000ad00


	//   ....[137]....
        /*0620*/ 	.word	0x0000ad90


	//   ....[138]....
        /*0624*/ 	.word	0x0000ae00


	//   ....[139]....
        /*0628*/ 	.word	0x0000ae60


	//   ....[140]....
        /*062c*/ 	.word	0x0000af60


	//   ....[141]....
        /*0630*/ 	.word	0x0000afc0


	//   ....[142]....
        /*0634*/ 	.word	0x0000b0c0


	//   ....[143]....
        /*0638*/ 	.word	0x0000b120


	//   ....[144]....
        /*063c*/ 	.word	0x0000b220


	//   ....[145]....
        /*0640*/ 	.word	0x0000b280


	//   ....[146]....
        /*0644*/ 	.word	0x0000b380


	//   ....[147]....
        /*0648*/ 	.word	0x0000b3e0


	//   ....[148]....
        /*064c*/ 	.word	0x0000b4e0


	//   ....[149]....
        /*0650*/ 	.word	0x0000b540


	//   ....[150]....
        /*0654*/ 	.word	0x0000b630


	//   ....[151]....
        /*0658*/ 	.word	0x0000b690


	//   ....[152]....
        /*065c*/ 	.word	0x0000b770


	//   ....[153]....
        /*0660*/ 	.word	0x0000b7f0


	//   ....[154]....
        /*0664*/ 	.word	0x0000b8d0


	//   ....[155]....
        /*0668*/ 	.word	0x0000b930


	//   ....[156]....
        /*066c*/ 	.word	0x0000ba20


	//   ....[157]....
        /*0670*/ 	.word	0x0000baa0


	//   ....[158]....
        /*0674*/ 	.word	0x0000bb60


	//   ....[159]....
        /*0678*/ 	.word	0x0000bbe0


	//   ....[160]....
        /*067c*/ 	.word	0x0000bc70


	//   ....[161]....
        /*0680*/ 	.word	0x0000bdb0


	//   ....[162]....
        /*0684*/ 	.word	0x0000be60


	//   ....[163]....
        /*0688*/ 	.word	0x0000bee0


	//   ....[164]....
        /*068c*/ 	.word	0x0000bfa0


	//   ....[165]....
        /*0690*/ 	.word	0x0000c000


	//   ....[166]....
        /*0694*/ 	.word	0x0000c0b0


	//   ....[167]....
        /*0698*/ 	.word	0x0000c110


	//   ....[168]....
        /*069c*/ 	.word	0x0000c1c0


	//   ....[169]....
        /*06a0*/ 	.word	0x0000c220


	//   ....[170]....
        /*06a4*/ 	.word	0x0000c2d0


	//   ....[171]....
        /*06a8*/ 	.word	0x0000c330


	//   ....[172]....
        /*06ac*/ 	.word	0x0000c3e0


	//   ....[173]....
        /*06b0*/ 	.word	0x0000c440


	//   ....[174]....
        /*06b4*/ 	.word	0x0000c4f0


	//   ....[175]....
        /*06b8*/ 	.word	0x0000c550


	//   ....[176]....
        /*06bc*/ 	.word	0x0000c600


	//   ....[177]....
        /*06c0*/ 	.word	0x0000c6f0


	//   ....[178]....
        /*06c4*/ 	.word	0x0000c7a0


	//   ....[179]....
        /*06c8*/ 	.word	0x0000c800


	//   ....[180]....
        /*06cc*/ 	.word	0x0000c8c0


	//   ....[181]....
        /*06d0*/ 	.word	0x0000c920


	//   ....[182]....
        /*06d4*/ 	.word	0x0000c9e0


	//   ....[183]....
        /*06d8*/ 	.word	0x0000ca40


	//   ....[184]....
        /*06dc*/ 	.word	0x0000cb00


	//   ....[185]....
        /*06e0*/ 	.word	0x0000cb60


	//   ....[186]....
        /*06e4*/ 	.word	0x0000cc20


	//   ....[187]....
        /*06e8*/ 	.word	0x0000cc80


	//   ....[188]....
        /*06ec*/ 	.word	0x0000cd40


	//   ....[189]....
        /*06f0*/ 	.word	0x0000cda0


	//   ....[190]....
        /*06f4*/ 	.word	0x0000ce60


	//   ....[191]....
        /*06f8*/ 	.word	0x0000cec0


	//   ....[192]....
        /*06fc*/ 	.word	0x0000cf70


	//   ....[193]....
        /*0700*/ 	.word	0x0000d060


	//   ....[194]....
        /*0704*/ 	.word	0x0000d110


	//   ....[195]....
        /*0708*/ 	.word	0x0000d180


	//   ....[196]....
        /*070c*/ 	.word	0x0000d270


	//   ....[197]....
        /*0710*/ 	.word	0x0000d2d0


	//   ....[198]....
        /*0714*/ 	.word	0x0000d380


	//   ....[199]....
        /*0718*/ 	.word	0x0000d3e0


	//   ....[200]....
        /*071c*/ 	.word	0x0000d4a0


	//   ....[201]....
        /*0720*/ 	.word	0x0000d500


	//   ....[202]....
        /*0724*/ 	.word	0x0000d5b0


	//   ....[203]....
        /*0728*/ 	.word	0x0000d610


	//   ....[204]....
        /*072c*/ 	.word	0x0000d6d0


	//   ....[205]....
        /*0730*/ 	.word	0x0000d730


	//   ....[206]....
        /*0734*/ 	.word	0x0000d7e0


	//   ....[207]....
        /*0738*/ 	.word	0x0000d840


	//   ....[208]....
        /*073c*/ 	.word	0x0000d8f0


	//   ....[209]....
        /*0740*/ 	.word	0x0000da00


	//----- nvinfo : EIATTR_REG_RECONFIG
	.align		4
.L_85:
        /*0744*/ 	.byte	0x01, 0x54
	.zero		2


	//----- nvinfo : EIATTR_SYSCALL_OFFSETS
	.align		4
        /*0748*/ 	.byte	0x04, 0x46
        /*074a*/ 	.short	(.L_87 - .L_86)


	//   ....[0]....
.L_86:
        /*074c*/ 	.word	0x00001000


	//   ....[1]....
        /*0750*/ 	.word	0x00006900


	//   ....[2]....
        /*0754*/ 	.word	0x00006a40


	//   ....[3]....
        /*0758*/ 	.word	0x00006b30


	//   ....[4]....
        /*075c*/ 	.word	0x00007940


	//----- nvinfo : EIATTR_MBARRIER_INSTR_OFFSETS
	.align		4
.L_87:
        /*0760*/ 	.byte	0x04, 0x39
        /*0762*/ 	.short	(.L_89 - .L_88)


	//   ....[0]....
.L_88:
        /*0764*/ 	.word	0x00000180
        /*0768*/ 	.word	0x000000ff
        /*076c*/ 	.word	0x00016800
        /*0770*/ 	.short	0x0100
        /*0772*/ 	.byte	0x08
	.zero		1


	//   ....[1]....
        /*0774*/ 	.word	0x00000190
        /*0778*/ 	.word	0x000000ff
        /*077c*/ 	.word	0x00016820
        /*0780*/ 	.short	0x0100
        /*0782*/ 	.byte	0x08
	.zero		1


	//   ....[2]....
        /*0784*/ 	.word	0x00000280
        /*0788*/ 	.word	0x000000ff
        /*078c*/ 	.word	0x00016830
        /*0790*/ 	.short	0x0100
        /*0792*/ 	.byte	0x08
	.zero		1


	//   ....[3]....
        /*0794*/ 	.word	0x00000290
        /*0798*/ 	.word	0x000000ff
        /*079c*/ 	.word	0x00016840
        /*07a0*/ 	.short	0x0100
        /*07a2*/ 	.byte	0x08
	.zero		1


	//   ....[4]....
        /*07a4*/ 	.word	0x000002a0
        /*07a8*/ 	.word	0x000000ff
        /*07ac*/ 	.word	0x00016838
        /*07b0*/ 	.short	0x0100
        /*07b2*/ 	.byte	0x08
	.zero		1


	//   ....[5]....
        /*07b4*/ 	.word	0x000002b0
        /*07b8*/ 	.word	0x000000ff
        /*07bc*/ 	.word	0x00016848
        /*07c0*/ 	.short	0x0100
        /*07c2*/ 	.byte	0x08
	.zero		1


	//   ....[6]....
        /*07c4*/ 	.word	0x000003e0
        /*07c8*/ 	.word	0x000000ff
        /*07cc*/ 	.word	0x00016850
        /*07d0*/ 	.short	0x0100
        /*07d2*/ 	.byte	0x08
	.zero		1


	//   ....[7]....
        /*07d4*/ 	.word	0x000003f0
        /*07d8*/ 	.word	0x000000ff
        /*07dc*/ 	.word	0x00016860
        /*07e0*/ 	.short	0x0100
        /*07e2*/ 	.byte	0x08
	.zero		1


	//   ....[8]....
        /*07e4*/ 	.word	0x00000400
        /*07e8*/ 	.word	0x000000ff
        /*07ec*/ 	.word	0x00016858
        /*07f0*/ 	.short	0x0100
        /*07f2*/ 	.byte	0x08
	.zero		1


	//   ....[9]....
        /*07f4*/ 	.word	0x00000410
        /*07f8*/ 	.word	0x000000ff
        /*07fc*/ 	.word	0x00016868
        /*0800*/ 	.short	0x0100
        /*0802*/ 	.byte	0x08
	.zero		1


	//   ....[10]....
        /*0804*/ 	.word	0x00000500
        /*0808*/ 	.word	0x000000ff
        /*080c*/ 	.word	0x00016870
        /*0810*/ 	.short	0x0100
        /*0812*/ 	.byte	0x06
	.zero		1


	//   ....[11]....
        /*0814*/ 	.word	0x00000510
        /*0818*/ 	.word	0x000000ff
        /*081c*/ 	.word	0x00016880
        /*0820*/ 	.short	0x0100
        /*0822*/ 	.byte	0x06
	.zero		1


	//   ....[12]....
        /*0824*/ 	.word	0x00000520
        /*0828*/ 	.word	0x000000ff
        /*082c*/ 	.word	0x00016878
        /*0830*/ 	.short	0x0100
        /*0832*/ 	.byte	0x06
	.zero		1


	//   ....[13]....
        /*0834*/ 	.word	0x00000530
        /*0838*/ 	.word	0x000000ff
        /*083c*/ 	.word	0x00016888
        /*0840*/ 	.short	0x0100
        /*0842*/ 	.byte	0x06
	.zero		1


	//   ....[14]....
        /*0844*/ 	.word	0x00000660
        /*0848*/ 	.word	0x000000ff
        /*084c*/ 	.word	0x00016890
        /*0850*/ 	.short	0x0100
        /*0852*/ 	.byte	0x08
	.zero		1


	//   ....[15]....
        /*0854*/ 	.word	0x00000670
        /*0858*/ 	.word	0x000000ff
        /*085c*/ 	.word	0x000168a0
        /*0860*/ 	.short	0x0100
        /*0862*/ 	.byte	0x08
	.zero		1


	//   ....[16]....
        /*0864*/ 	.word	0x00000680
        /*0868*/ 	.word	0x000000ff
        /*086c*/ 	.word	0x00016898
        /*0870*/ 	.short	0x0100
        /*0872*/ 	.byte	0x08
	.zero		1


	//   ....[17]....
        /*0874*/ 	.word	0x00000690
        /*0878*/ 	.word	0x000000ff
        /*087c*/ 	.word	0x000168a8
        /*0880*/ 	.short	0x0100
        /*0882*/ 	.byte	0x08
	.zero		1


	//   ....[18]....
        /*0884*/ 	.word	0x000007d0
        /*0888*/ 	.word	0x000000ff
        /*088c*/ 	.word	0x000168b0
        /*0890*/ 	.short	0x0100
        /*0892*/ 	.byte	0x08
	.zero		1


	//   ....[19]....
        /*0894*/ 	.word	0x000007e0
        /*0898*/ 	.word	0x000000ff
        /*089c*/ 	.word	0x000168c0
        /*08a0*/ 	.short	0x0100
        /*08a2*/ 	.byte	0x08
	.zero		1


	//   ....[20]....
        /*08a4*/ 	.word	0x000007f0
        /*08a8*/ 	.word	0x000000ff
        /*08ac*/ 	.word	0x000168b8
        /*08b0*/ 	.short	0x0100
        /*08b2*/ 	.byte	0x08
	.zero		1


	//   ....[21]....
        /*08b4*/ 	.word	0x00000800
        /*08b8*/ 	.word	0x000000ff
        /*08bc*/ 	.word	0x000168c8
        /*08c0*/ 	.short	0x0100
        /*08c2*/ 	.byte	0x08
	.zero		1


	//   ....[22]....
        /*08c4*/ 	.word	0x00001060
        /*08c8*/ 	.word	0x000000ff
        /*08cc*/ 	.word	0x00016800
        /*08d0*/ 	.short	0x010a
        /*08d2*/ 	.byte	0x2c
	.zero		1


	//   ....[23]....
        /*08d4*/ 	.word	0x000010e0
        /*08d8*/ 	.word	0x00000004
        /*08dc*/ 	.word	0x00016830
        /*08e0*/ 	.short	0x010a
        /*08e2*/ 	.byte	0x3f
	.zero		1


	//   ....[24]....
        /*08e4*/ 	.word	0x00001130
        /*08e8*/ 	.word	0x00000004
        /*08ec*/ 	.word	0x00016830
        /*08f0*/ 	.short	0x010a
        /*08f2*/ 	.byte	0x3f
	.zero		1


	//   ....[25]....
        /*08f4*/ 	.word	0x00001db0
        /*08f8*/ 	.word	0x000000ff
        /*08fc*/ 	.word	0x00000000
        /*0900*/ 	.short	0x0101
        /*0902*/ 	.byte	0x06
	.zero		1


	//   ....[26]....
        /*0904*/ 	.word	0x000031c0
        /*0908*/ 	.word	0x000000ff
        /*090c*/ 	.word	0x00016830
        /*0910*/ 	.short	0x010a
        /*0912*/ 	.byte	0x06
	.zero		1


	//   ....[27]....
        /*0914*/ 	.word	0x00003200
        /*0918*/ 	.word	0x000000ff
        /*091c*/ 	.word	0x00016830
        /*0920*/ 	.short	0x010a
        /*0922*/ 	.byte	0x06
	.zero		1


	//   ....[28]....
        /*0924*/ 	.word	0x00003410
        /*0928*/ 	.word	0x000000ff
        /*092c*/ 	.word	0x00016850
        /*0930*/ 	.short	0x010a
        /*0932*/ 	.byte	0x06
	.zero		1


	//   ....[29]....
        /*0934*/ 	.word	0x00003450
        /*0938*/ 	.word	0x000000ff
        /*093c*/ 	.word	0x00016850
        /*0940*/ 	.short	0x010a
        /*0942*/ 	.byte	0x06
	.zero		1


	//   ....[30]....
        /*0944*/ 	.word	0x00003870
        /*0948*/ 	.word	0x000000ff
        /*094c*/ 	.word	0x00000000
        /*0950*/ 	.short	0x0101
        /*0952*/ 	.byte	0x06
	.zero		1


	//   ....[31]....
        /*0954*/ 	.word	0x00004a20
        /*0958*/ 	.word	0x000000ff
        /*095c*/ 	.word	0x00000000
        /*0960*/ 	.short	0x0101
        /*0962*/ 	.byte	0x06
	.zero		1


	//   ....[32]....
        /*0964*/ 	.word	0x00004e30
        /*0968*/ 	.word	0x000000ff
        /*096c*/ 	.word	0x00016850
        /*0970*/ 	.short	0x010a
        /*0972*/ 	.byte	0x04
	.zero		1


	//   ....[33]....
        /*0974*/ 	.word	0x00004e70
        /*0978*/ 	.word	0x000000ff
        /*097c*/ 	.word	0x00016850
        /*0980*/ 	.short	0x010a
        /*0982*/ 	.byte	0x04
	.zero		1


	//   ....[34]....
        /*0984*/ 	.word	0x00005790
        /*0988*/ 	.word	0x000000ff
        /*098c*/ 	.word	0x00000000
        /*0990*/ 	.short	0x0101
        /*0992*/ 	.byte	0x04
	.zero		1


	//   ....[35]....
        /*0994*/ 	.word	0x00006010
        /*0998*/ 	.word	0x000000ff
        /*099c*/ 	.word	0x00000000
        /*09a0*/ 	.short	0x0101
        /*09a2*/ 	.byte	0x2c
	.zero		1


	//   ....[36]....
        /*09a4*/ 	.word	0x00007000
        /*09a8*/ 	.word	0x00000000
        /*09ac*/ 	.word	0x00016840
        /*09b0*/ 	.short	0x010a
        /*09b2*/ 	.byte	0x3f
	.zero		1


	//   ....[37]....
        /*09b4*/ 	.word	0x00007720
        /*09b8*/ 	.word	0x00000000
        /*09bc*/ 	.word	0x00016830
        /*09c0*/ 	.short	0x0107
        /*09c2*/ 	.byte	0x3f
	.zero		1


	//   ....[38]....
        /*09c4*/ 	.word	0x000077e0
        /*09c8*/ 	.word	0x00000000
        /*09cc*/ 	.word	0x00016830
        /*09d0*/ 	.short	0x0101
        /*09d2*/ 	.byte	0x3f
	.zero		1


	//   ....[39]....
        /*09d4*/ 	.word	0x00008540
        /*09d8*/ 	.word	0x000000ff
        /*09dc*/ 	.word	0x00016800
        /*09e0*/ 	.short	0x0107
        /*09e2*/ 	.byte	0x26
	.zero		1


	//   ....[40]....
        /*09e4*/ 	.word	0x000085a0
        /*09e8*/ 	.word	0x000000ff
        /*09ec*/ 	.word	0x00016800
        /*09f0*/ 	.short	0x0101
        /*09f2*/ 	.byte	0x26
	.zero		1


	//   ....[41]....
        /*09f4*/ 	.word	0x000085c0
        /*09f8*/ 	.word	0x000000ff
        /*09fc*/ 	.word	0x00016820
        /*0a00*/ 	.short	0x010a
        /*0a02*/ 	.byte	0x26
	.zero		1


	//   ....[42]....
        /*0a04*/ 	.word	0x00008930
        /*0a08*/ 	.word	0x00000005
        /*0a0c*/ 	.word	0x00016840
        /*0a10*/ 	.short	0x010a
        /*0a12*/ 	.byte	0x3f
	.zero		1


	//   ....[43]....
        /*0a14*/ 	.word	0x00008df0
        /*0a18*/ 	.word	0x00000005
        /*0a1c*/ 	.word	0x00016830
        /*0a20*/ 	.short	0x0107
        /*0a22*/ 	.byte	0x3f
	.zero		1


	//   ....[44]....
        /*0a24*/ 	.word	0x00008eb0
        /*0a28*/ 	.word	0x00000005
        /*0a2c*/ 	.word	0x00016830
        /*0a30*/ 	.short	0x0101
        /*0a32*/ 	.byte	0x3f
	.zero		1


	//   ....[45]....
        /*0a34*/ 	.word	0x00008f10
        /*0a38*/ 	.word	0x00000005
        /*0a3c*/ 	.word	0x00016860
        /*0a40*/ 	.short	0x010a
        /*0a42*/ 	.byte	0x3f
	.zero		1


	//   ....[46]....
        /*0a44*/ 	.word	0x00009370
        /*0a48*/ 	.word	0x00000005
        /*0a4c*/ 	.word	0x00016850
        /*0a50*/ 	.short	0x0107
        /*0a52*/ 	.byte	0x3f
	.zero		1


	//   ....[47]....
        /*0a54*/ 	.word	0x00009530
        /*0a58*/ 	.word	0x00000005
        /*0a5c*/ 	.word	0x00016850
        /*0a60*/ 	.short	0x0101
        /*0a62*/ 	.byte	0x3f
	.zero		1


	//   ....[48]....
        /*0a64*/ 	.word	0x00009620
        /*0a68*/ 	.word	0x00000004
        /*0a6c*/ 	.word	0x00016860
        /*0a70*/ 	.short	0x010a
        /*0a72*/ 	.byte	0x3f
	.zero		1


	//   ....[49]....
        /*0a74*/ 	.word	0x00009a70
        /*0a78*/ 	.word	0x00000004
        /*0a7c*/ 	.word	0x00016850
        /*0a80*/ 	.short	0x0107
        /*0a82*/ 	.byte	0x3f
	.zero		1


	//   ....[50]....
        /*0a84*/ 	.word	0x00009b50
        /*0a88*/ 	.word	0x00000004
        /*0a8c*/ 	.word	0x00016850
        /*0a90*/ 	.short	0x0101
        /*0a92*/ 	.byte	0x3f
	.zero		1


	//   ....[51]....
        /*0a94*/ 	.word	0x00009c80
        /*0a98*/ 	.word	0x00000007
        /*0a9c*/ 	.word	0x00016820
        /*0aa0*/ 	.short	0x010a
        /*0aa2*/ 	.byte	0x3f
	.zero		1


	//   ....[52]....
        /*0aa4*/ 	.word	0x00009e00
        /*0aa8*/ 	.word	0x00000005
        /*0aac*/ 	.word	0x00016840
        /*0ab0*/ 	.short	0x010a
        /*0ab2*/ 	.byte	0x3f
	.zero		1


	//   ....[53]....
        /*0ab4*/ 	.word	0x00009ea0
        /*0ab8*/ 	.word	0x00000003
        /*0abc*/ 	.word	0x00016840
        /*0ac0*/ 	.short	0x010a
        /*0ac2*/ 	.byte	0x3f
	.zero		1


	//   ....[54]....
        /*0ac4*/ 	.word	0x00009ee0
        /*0ac8*/ 	.word	0x00000005
        /*0acc*/ 	.word	0x00016860
        /*0ad0*/ 	.short	0x010a
        /*0ad2*/ 	.byte	0x3f
	.zero		1


	//   ....[55]....
        /*0ad4*/ 	.word	0x00009f20
        /*0ad8*/ 	.word	0x00000003
        /*0adc*/ 	.word	0x00016860
        /*0ae0*/ 	.short	0x010a
        /*0ae2*/ 	.byte	0x3f
	.zero		1


	//   ....[56]....
        /*0ae4*/ 	.word	0x00009f90
        /*0ae8*/ 	.word	0x00000003
        /*0aec*/ 	.word	0x00016800
        /*0af0*/ 	.short	0x010a
        /*0af2*/ 	.byte	0x3f
	.zero		1


	//   ....[57]....
        /*0af4*/ 	.word	0x00009fe0
        /*0af8*/ 	.word	0x00000004
        /*0afc*/ 	.word	0x00016830
        /*0b00*/ 	.short	0x010a
        /*0b02*/ 	.byte	0x3f
	.zero		1


	//   ....[58]....
        /*0b04*/ 	.word	0x0000a040
        /*0b08*/ 	.word	0x00000003
        /*0b0c*/ 	.word	0x00016830
        /*0b10*/ 	.short	0x010a
        /*0b12*/ 	.byte	0x3f
	.zero		1


	//   ....[59]....
        /*0b14*/ 	.word	0x0000a0a0
        /*0b18*/ 	.word	0x00000003
        /*0b1c*/ 	.word	0x00016850
        /*0b20*/ 	.short	0x010a
        /*0b22*/ 	.byte	0x3f
	.zero		1


	//   ....[60]....
        /*0b24*/ 	.word	0x0000a100
        /*0b28*/ 	.word	0x0000000b
        /*0b2c*/ 	.word	0x00016850
        /*0b30*/ 	.short	0x010a
        /*0b32*/ 	.byte	0x3f
	.zero		1


	//   ....[61]....
        /*0b34*/ 	.word	0x0000a220
        /*0b38*/ 	.word	0x00000000
        /*0b3c*/ 	.word	0x00016840
        /*0b40*/ 	.short	0x010a
        /*0b42*/ 	.byte	0x3f
	.zero		1


	//   ....[62]....
        /*0b44*/ 	.word	0x0000bcb0
        /*0b48*/ 	.word	0x00000003
        /*0b4c*/ 	.word	0x00016820
        /*0b50*/ 	.short	0x010a
        /*0b52*/ 	.byte	0x3f
	.zero		1


	//   ....[63]....
        /*0b54*/ 	.word	0x0000bd00
        /*0b58*/ 	.word	0x00000005
        /*0b5c*/ 	.word	0x00016840
        /*0b60*/ 	.short	0x010a
        /*0b62*/ 	.byte	0x3f
	.zero		1


	//   ....[64]....
        /*0b64*/ 	.word	0x0000c640
        /*0b68*/ 	.word	0x00000005
        /*0b6c*/ 	.word	0x00016860
        /*0b70*/ 	.short	0x010a
        /*0b72*/ 	.byte	0x3f
	.zero		1


	//   ....[65]....
        /*0b74*/ 	.word	0x0000cfb0
        /*0b78*/ 	.word	0x00000004
        /*0b7c*/ 	.word	0x00016860
        /*0b80*/ 	.short	0x010a
        /*0b82*/ 	.byte	0x3f
	.zero		1


	//   ....[66]....
        /*0b84*/ 	.word	0x0000d920
        /*0b88*/ 	.word	0x00000007
        /*0b8c*/ 	.word	0x00016820
        /*0b90*/ 	.short	0x010a
        /*0b92*/ 	.byte	0x3f
	.zero		1


	//   ....[67]....
        /*0b94*/ 	.word	0x0000dac0
        /*0b98*/ 	.word	0x00000005
        /*0b9c*/ 	.word	0x00016840
        /*0ba0*/ 	.short	0x010a
        /*0ba2*/ 	.byte	0x3f
	.zero		1


	//   ....[68]....
        /*0ba4*/ 	.word	0x0000db10
        /*0ba8*/ 	.word	0x00000003
        /*0bac*/ 	.word	0x00016840
        /*0bb0*/ 	.short	0x010a
        /*0bb2*/ 	.byte	0x3f
	.zero		1


	//   ....[69]....
        /*0bb4*/ 	.word	0x0000db60
        /*0bb8*/ 	.word	0x00000005
        /*0bbc*/ 	.word	0x00016860
        /*0bc0*/ 	.short	0x010a
        /*0bc2*/ 	.byte	0x3f
	.zero		1


	//----- nvinfo : EIATTR_NUM_MBARRIERS
	.align		4
.L_89:
        /*0bc4*/ 	.byte	0x03, 0x38
        /*0bc6*/ 	.short	0x0016


	//----- nvinfo : EIATTR_EXIT_INSTR_OFFSETS
	.align		4
        /*0bc8*/ 	.byte	0x04, 0x1c
        /*0bca*/ 	.short	(.L_91 - .L_90)


	//   ....[0]....
.L_90:
        /*0bcc*/ 	.word	0x00000960


	//   ....[1]....
        /*0bd0*/ 	.word	0x00006290


	//   ....[2]....
        /*0bd4*/ 	.word	0x00009f70


	//----- nvinfo : EIATTR_MAX_THREADS
	.align		4
.L_91:
        /*0bd8*/ 	.byte	0x04, 0x05
        /*0bda*/ 	.short	(.L_93 - .L_92)
.L_92:
        /*0bdc*/ 	.word	0x00000200
        /*0be0*/ 	.word	0x00000001
        /*0be4*/ 	.word	0x00000001


	//----- nvinfo : EIATTR_CRS_STACK_SIZE
	.align		4
.L_93:
        /*0be8*/ 	.byte	0x04, 0x1e
        /*0bea*/ 	.short	(.L_95 - .L_94)
.L_94:
        /*0bec*/ 	.word	0x00000000


	//----- nvinfo : EIATTR_CBANK_PARAM_SIZE
	.align		4
.L_95:
        /*0bf0*/ 	.byte	0x03, 0x19
        /*0bf2*/ 	.short	0x0a70


	//----- nvinfo : EIATTR_PARAM_CBANK
	.align		4
        /*0bf4*/ 	.byte	0x04, 0x0a
        /*0bf6*/ 	.short	(.L_97 - .L_96)
	.align		4
.L_96:
        /*0bf8*/ 	.word	index@(.nv.constant0._ZN7cutlass13device_kernelIN5flash11enable_sm90INS1_16FlashAttnFwdSm90INS1_25CollectiveMainloopFwdSm90ILi2EN4cute5tupleIJNS5_1CILi1EEES8_S8_EEENS6_IJNS7_ILi192EEENS7_ILi128EEENS7_ILi64EEEEEELi64ENS_6half_tEfNS_4arch4Sm90ELb0ELb0ELb0ELb0ELb1ELb0ELb0ELb1ELb1ELb1ELb0ELb0EEENS1_21CollectiveEpilogueFwdINS6_IJSA_SC_SB_EEES9_SE_SG_Li384ELb0ELb1ELb0ELb0EEENS1_29StaticPersistentTileSchedulerILb0EEEEEEEEEvNT_6ParamsE)
        /*0bfc*/ 	.short	0x0210
        /*0bfe*/ 	.short	0x0a70


	//----- nvinfo : EIATTR_SW_WAR
	.align		4
.L_97:
        /*0c00*/ 	.byte	0x04, 0x36
        /*0c02*/ 	.short	(.L_99 - .L_98)
.L_98:
        /*0c04*/ 	.word	0x00000008
.L_99:


//--------------------- .nv.info._ZN7cutlass13device_kernelIN5flash11enable_sm90INS1_16FlashAttnFwdSm90INS1_25CollectiveMainloopFwdSm90ILi2EN4cute5tupleIJNS5_1CILi1EEES8_S8_EEENS6_IJNS7_ILi192EEENS7_ILi128EEENS7_ILi64EEEEEELi64ENS_6half_tEfNS_4arch4Sm90ELb0ELb0ELb0ELb1ELb1ELb0ELb0ELb1ELb1ELb1ELb0ELb0EEENS1_21CollectiveEpilogueFwdINS6_IJSA_SC_SB_EEES9_SE_SG_Li384ELb1ELb1ELb0ELb0EEENS1_36VarlenDynamicPersistentTileSchedulerILi192ELi128ELi384ELi128ELb0ELb1ELb1ELb0ELb1ELb1EEEEEEEEEvNT_6ParamsE --------------------------
	.section	.nv.info._ZN7cutlass13device_kernelIN5flash11enable_sm90INS1_16FlashAttnFwdSm90INS1_25CollectiveMainloopFwdSm90ILi2EN4cute5tupleIJNS5_1CILi1EEES8_S8_EEENS6_IJNS7_ILi192EEENS7_ILi128EEENS7_ILi64EEEEEELi64ENS_6half_tEfNS_4arch4Sm90ELb0ELb0ELb0ELb1ELb1ELb0ELb0ELb1ELb1ELb1ELb0ELb0EEENS1_21CollectiveEpilogueFwdINS6_IJSA_SC_SB_EEES9_SE_SG_Li384ELb1ELb1ELb0ELb0EEENS1_36VarlenDynamicPersistentTileSchedulerILi192ELi128ELi384ELi128ELb0ELb1ELb1ELb0ELb1ELb1EEEEEEEEEvNT_6ParamsE,"",@"SHT_CUDA_INFO"
	.sectionflags	@""
	.align	4


	//----- nvinfo : EIATTR_CUDA_API_VERSION
	.align		4
        /*0000*/ 	.byte	0x04, 0x37
        /*0002*/ 	.short	(.L_101 - .L_100)
.L_100:
        /*0004*/ 	.word	0x00000082


	//----- nvinfo : EIATTR_KPARAM_INFO
	.align		4
.L_101:
        /*0008*/ 	.byte	0x04, 0x17
        /*000a*/ 	.short	(.L_103 - .L_102)
.L_102:
        /*000c*/ 	.word	0x00000000
        /*0010*/ 	.short	0x0000
        /*0012*/ 	.short	0x0070
        /*0014*/ 	.byte	0x00, 0xf0, 0x01, 0x2a


	//----- nvinfo : EIATTR_SPARSE_MMA_MASK
	.align		4
.L_103:
        /*0018*/ 	.byte	0x03, 0x50
        /*001a*/ 	.short	0x0000


	//----- nvinfo : EIATTR_MAXREG_COUNT
	.align		4
        /*001c*/ 	.byte	0x03, 0x1b
        /*001e*/ 	.short	0x0080


	//----- nvinfo : EIATTR_NUM_BARRIERS
	.align		4
        /*0020*/ 	.byte	0x02, 0x4c
        /*0022*/ 	.byte	0x10
	.zero		1


	//----- nvinfo : EIATTR_EXTERNS
	.align		4
        /*0024*/ 	.byte	0x04, 0x0f
        /*0026*/ 	.short	(.L_105 - .L_104)


	//   ....[0]....
	.align		4
.L_104:
        /*0028*/ 	.word	index@(__assertfail)


	//----- nvinfo : EIATTR_ANNOTATIONS
	.align		4
.L_105:
        /*002c*/ 	.byte	0x04, 0x55
        /*002e*/ 	.short	(.L_107 - .L_106)


	//   ....[0]....
.L_106:
        /*0030*/ 	.word	0x00000001
        /*0034*/ 	.byte	0x50, 0x74, 0x00, 0x00, 0x01, 0x00, 0x00, 0x00, 0xc0, 0x74, 0x00, 0x00, 0x01, 0x00, 0x00, 0x00
        /* <DEDUP_REMOVED lines=26> */
        /*01e4*/ 	.byte	0xe0, 0xc7, 0x00, 0x00


	//----- nvinfo : EIATTR_MERCURY_ISA_VERSION
	.align		4
.L_107:
        /*01e8*/ 	.byte	0x03, 0x5f
        /*01ea*/ 	.short	0x0101


	//----- nvinfo : EIATTR_UNUSED_LOAD_BYTE_OFFSET
	.align		4
        /*01ec*/ 	.byte	0x04, 0x44
        /*01ee*/ 	.short	(.L_109 - .L_108)


	//   ....[0]....
.L_108:
        /*01f0*/ 	.word	0x00000970
        /*01f4*/ 	.word	0x0000fff0


	//   ....[1]....
        /*01f8*/ 	.word	0x00005b10
        /*01fc*/ 	.word	0x0000fff0


	//----- nvinfo : EIATTR_INT_WARP_WIDE_INSTR_OFFSETS
	.align		4
.L_109:
        /*0200*/ 	.byte	0x04, 0x31
        /*0202*/ 	.short	(.L_111 - .L_110)


	//   ....[0]....
.L_110:
        /*0204*/ 	.word	0x000000c0


	//   ....[1]....
        /*0208*/ 	.word	0x000000d0


	//   ....[2]....
        /*020c*/ 	.word	0x00000170


	//   ....[3]....
        /*0210*/ 	.word	0x00008470


	//   ....[4]....
        /*0214*/ 	.word	0x00008500


	//   ....[5]....
        /*0218*/ 	.word	0x0000b6f0


	//   ....[6]....
        /*021c*/ 	.word	0x0000b780


	//----- nvinfo : EIATTR_COOP_GROUP_MASK_REGIDS
	.align		4
.L_111:
        /*0220*/ 	.byte	0x04, 0x29
        /*0222*/ 	.short	(.L_113 - .L_112)


	//   ....[0]....
.L_112:
        /*0224*/ 	.word	0xffffffff


	//   ....[1]....
        /*0228*/ 	.word	0xffffffff


	//   ....[2]....
        /*022c*/ 	.word	0xffffffff


	//   ....[3]....
        /*0230*/ 	.word	0xffffffff


	//   ....[4]....
        /*0234*/ 	.word	0xffffffff


	//   ....[5]....
        /*0238*/ 	.word	0xffffffff


	//   ....[6]....
        /*023c*/ 	.word	0xffffffff


	//   ....[7]....
        /*0240*/ 	.word	0xffffffff


	//   ....[8]....
        /*0244*/ 	.word	0xffffffff


	//   ....[9]....
        /*0248*/ 	.word	0xffffffff


	//   ....[10]....
        /*024c*/ 	.word	0xffffffff


	//   ....[11]....
        /*0250*/ 	.word	0xffffffff


	//   ....[12]....
        /*0254*/ 	.word	0xffffffff


	//   ....[13]....
        /*0258*/ 	.word	0xffffffff


	//   ....[14]....
        /*025c*/ 	.word	0xffffffff


	//   ....[15]....
        /*0260*/ 	.word	0xffffffff


	//   ....[16]....
        /*0264*/ 	.word	0xffffffff


	//   ....[17]....
        /*0268*/ 	.word	0xffffffff


	//   ....[18]....
        /*026c*/ 	.word	0xffffffff


	//   ....[19]....
        /*0270*/ 	.word	0xffffffff


	//   ....[20]....
        /*0274*/ 	.word	0xffffffff


	//   ....[21]....
        /*0278*/ 	.word	0xffffffff


	//   ....[22]....
        /*027c*/ 	.word	0xffffffff


	//   ....[23]....
        /*0280*/ 	.word	0xffffffff


	//   ....[24]....
        /*0284*/ 	.word	0xffffffff


	//   ....[25]....
        /*0288*/ 	.word	0xffffffff


	//   ....[26]....
        /*028c*/ 	.word	0xffffffff


	//   ....[27]....
        /*0290*/ 	.word	0xffffffff


	//   ....[28]....
        /*0294*/ 	.word	0xffffffff


	//   ....[29]....
        /*0298*/ 	.word	0xffffffff


	//   ....[30]....
        /*029c*/ 	.word	0xffffffff


	//   ....[31]....
        /*02a0*/ 	.word	0xffffffff


	//   ....[32]....
        /*02a4*/ 	.word	0xffffffff


	//   ....[33]....
        /*02a8*/ 	.word	0xffffffff


	//   ....[34]....
        /*02ac*/ 	.word	0xffffffff


	//   ....[35]....
        /*02b0*/ 	.word	0xffffffff


	//   ....[36]....
        /*02b4*/ 	.word	0xffffffff


	//   ....[37]....
        /*02b8*/ 	.word	0xffffffff


	//   ....[38]....
        /*02bc*/ 	.word	0xffffffff


	//   ....[39]....
        /*02c0*/ 	.word	0xffffffff


	//   ....[40]....
        /*02c4*/ 	.word	0xffffffff


	//   ....[41]....
        /*02c8*/ 	.word	0xffffffff


	//   ....[42]....
        /*02cc*/ 	.word	0xffffffff


	//   ....[43]....
        /*02d0*/ 	.word	0xffffffff


	//   ....[44]....
        /*02d4*/ 	.word	0xffffffff


	//   ....[45]....
        /*02d8*/ 	.word	0xffffffff


	//   ....[46]....
        /*02dc*/ 	.word	0xffffffff


	//   ....[47]....
        /*02e0*/ 	.word	0xffffffff


	//   ....[48]....
        /*02e4*/ 	.word	0xffffffff


	//   ....[49]....
        /*02e8*/ 	.word	0xffffffff


	//   ....[50]....
        /*02ec*/ 	.word	0xffffffff


	//   ....[51]....
        /*02f0*/ 	.word	0xffffffff


	//   ....[52]....
        /*02f4*/ 	.word	0xffffffff


	//   ....[53]....
        /*02f8*/ 	.word	0xffffffff


	//   ....[54]....
        /*02fc*/ 	.word	0xffffffff


	//   ....[55]....
        /*0300*/ 	.word	0xffffffff


	//   ....[56]....
        /*0304*/ 	.word	0xffffffff


	//   ....[57]....
        /*0308*/ 	.word	0xffffffff


	//   ....[58]....
        /*030c*/ 	.word	0xffffffff


	//   ....[59]....
        /*0310*/ 	.word	0xffffffff


	//   ....[60]....
        /*0314*/ 	.word	0xffffffff


	//   ....[61]....
        /*0318*/ 	.word	0xffffffff


	//   ....[62]....
        /*031c*/ 	.word	0xffffffff


	//   ....[63]....
        /*0320*/ 	.word	0xffffffff


	//   ....[64]....
        /*0324*/ 	.word	0xffffffff


	//   ....[65]....
        /*0328*/ 	.word	0xffffffff


	//   ....[66]....
        /*032c*/ 	.word	0xffffffff


	//   ....[67]....
        /*0330*/ 	.word	0xffffffff


	//   ....[68]....
        /*0334*/ 	.word	0xffffffff


	//   ....[69]....
        /*0338*/ 	.word	0xffffffff


	//   ....[70]....
        /*033c*/ 	.word	0xffffffff


	//   ....[71]....
        /*0340*/ 	.word	0xffffffff


	//   ....[72]....
        /*0344*/ 	.word	0xffffffff


	//   ....[73]....
        /*0348*/ 	.word	0xffffffff


	//   ....[74]....
        /*034c*/ 	.word	0xffffffff


	//   ....[75]....
        /*0350*/ 	.word	0xffffffff


	//   ....[76]....
        /*0354*/ 	.word	0xffffffff


	//   ....[77]....
        /*0358*/ 	.word	0xffffffff


	//   ....[78]....
        /*035c*/ 	.word	0xffffffff


	//   ....[79]....
        /*0360*/ 	.word	0xffffffff


	//   ....[80]....
        /*0364*/ 	.word	0xffffffff


	//   ....[81]....
        /*0368*/ 	.word	0xffffffff


	//   ....[82]....
        /*036c*/ 	.word	0xffffffff


	//   ....[83]....
        /*0370*/ 	.word	0xffffffff


	//   ....[84]....
        /*0374*/ 	.word	0xffffffff


	//   ....[85]....
        /*0378*/ 	.word	0xffffffff


	//   ....[86]....
        /*037c*/ 	.word	0xffffffff


	//   ....[87]....
        /*0380*/ 	.word	0xffffffff


	//   ....[88]....
        /*0384*/ 	.word	0xffffffff


	//   ....[89]....
        /*0388*/ 	.word	0xffffffff


	//   ....[90]....
        /*038c*/ 	.word	0xffffffff


	//   ....[91]....
        /*0390*/ 	.word	0xffffffff


	//   ....[92]....
        /*0394*/ 	.word	0xffffffff


	//   ....[93]....
        /*0398*/ 	.word	0xffffffff


	//   ....[94]....
        /*039c*/ 	.word	0xffffffff


	//   ....[95]....
        /*03a0*/ 	.word	0xffffffff


	//   ....[96]....
        /*03a4*/ 	.word	0xffffffff


	//   ....[97]....
        /*03a8*/ 	.word	0xffffffff


	//   ....[98]....
        /*03ac*/ 	.word	0xffffffff


	//   ....[99]....
        /*03b0*/ 	.word	0xffffffff


	//   ....[100]....
        /*03b4*/ 	.word	0xffffffff


	//   ....[101]....
        /*03b8*/ 	.word	0xffffffff


	//   ....[102]....
        /*03bc*/ 	.word	0xffffffff


	//   ....[103]....
        /*03c0*/ 	.word	0xffffffff


	//   ....[104]....
        /*03c4*/ 	.word	0xffffffff


	//   ....[105]....
        /*03c8*/ 	.word	0xffffffff


	//   ....[106]....
        /*03cc*/ 	.word	0xffffffff


	//   ....[107]....
        /*03d0*/ 	.word	0xffffffff


	//   ....[108]....
        /*03d4*/ 	.word	0xffffffff


	//   ....[109]....
        /*03d8*/ 	.word	0xffffffff


	//   ....[110]....
        /*03dc*/ 	.word	0xffffffff


	//   ....[111]....
        /*03e0*/ 	.word	0xffffffff


	//   ....[112]....
        /*03e4*/ 	.word	0xffffffff


	//   ....[113]....
        /*03e8*/ 	.word	0xffffffff


	//   ....[114]....
        /*03ec*/ 	.word	0xffffffff


	//   ....[115]....
        /*03f0*/ 	.word	0xffffffff


	//   ....[116]....
        /*03f4*/ 	.word	0xffffffff


	//   ....[117]....
        /*03f8*/ 	.word	0xffffffff


	//   ....[118]....
        /*03fc*/ 	.word	0xffffffff


	//   ....[119]....
        /*0400*/ 	.word	0xffffffff


	//   ....[120]....
        /*0404*/ 	.word	0xffffffff


	//   ....[121]....
        /*0408*/ 	.word	0xffffffff


	//   ....[122]....
        /*040c*/ 	.word	0xffffffff


	//   ....[123]....
        /*0410*/ 	.word	0xffffffff


	//   ....[124]....
        /*0414*/ 	.word	0xffffffff


	//   ....[125]....
        /*0418*/ 	.word	0xffffffff


	//   ....[126]....
        /*041c*/ 	.word	0xffffffff


	//   ....[127]....
        /*0420*/ 	.word	0xffffffff


	//   ....[128]....
        /*0424*/ 	.word	0xffffffff


	//   ....[129]....
        /*0428*/ 	.word	0xffffffff


	//   ....[130]....
        /*042c*/ 	.word	0xffffffff


	//   ....[131]....
        /*0430*/ 	.word	0xffffffff


	//   ....[132]....
        /*0434*/ 	.word	0xffffffff


	//   ....[133]....
        /*0438*/ 	.word	0xffffffff


	//   ....[134]....
        /*043c*/ 	.word	0xffffffff


	//   ....[135]....
        /*0440*/ 	.word	0xffffffff


	//   ....[136]....
        /*0444*/ 	.word	0xffffffff


	//   ....[137]....
        /*0448*/ 	.word	0xffffffff


	//   ....[138]....
        /*044c*/ 	.word	0xffffffff


	//   ....[139]....
        /*0450*/ 	.word	0xffffffff


	//   ....[140]....
        /*0454*/ 	.word	0xffffffff


	//   ....[141]....
        /*0458*/ 	.word	0xffffffff


	//   ....[142]....
        /*045c*/ 	.word	0xffffffff


	//   ....[143]....
        /*0460*/ 	.word	0xffffffff


	//   ....[144]....
        /*0464*/ 	.word	0xffffffff


	//   ....[145]....
        /*0468*/ 	.word	0xffffffff


	//   ....[146]....
        /*046c*/ 	.word	0xffffffff


	//   ....[147]....
        /*0470*/ 	.word	0xffffffff


	//   ....[148]....
        /*0474*/ 	.word	0xffffffff


	//   ....[149]....
        /*0478*/ 	.word	0xffffffff


	//   ....[150]....
        /*047c*/ 	.word	0xffffffff


	//   ....[151]....
        /*0480*/ 	.word	0xffffffff


	//   ....[152]....
        /*0484*/ 	.word	0xffffffff


	//   ....[153]....
        /*0488*/ 	.word	0xffffffff


	//   ....[154]....
        /*048c*/ 	.word	0xffffffff


	//   ....[155]....
        /*0490*/ 	.word	0xffffffff


	//   ....[156]....
        /*0494*/ 	.word	0xffffffff


	//   ....[157]....
        /*0498*/ 	.word	0xffffffff


	//   ....[158]....
        /*049c*/ 	.word	0xffffffff


	//   ....[159]....
        /*04a0*/ 	.word	0xffffffff


	//   ....[160]....
        /*04a4*/ 	.word	0xffffffff


	//   ....[161]....
        /*04a8*/ 	.word	0x0500000f


	//   ....[162]....
        /*04ac*/ 	.word	0x0500000f


	//   ....[163]....
        /*04b0*/ 	.word	0x0500000f


	//   ....[164]....
        /*04b4*/ 	.word	0x0500000f


	//   ....[165]....
        /*04b8*/ 	.word	0x0500000f


	//   ....[166]....
        /*04bc*/ 	.word	0x0500000f


	//   ....[167]....
        /*04c0*/ 	.word	0x0500000f


	//   ....[168]....
        /*04c4*/ 	.word	0x0500000f


	//   ....[169]....
        /*04c8*/ 	.word	0x0500000f


	//   ....[170]....
        /*04cc*/ 	.word	0x0500000f


	//   ....[171]....
        /*04d0*/ 	.word	0x0500000f


	//   ....[172]....
        /*04d4*/ 	.word	0x0500000f


	//   ....[173]....
        /*04d8*/ 	.word	0x0500000f


	//   ....[174]....
        /*04dc*/ 	.word	0x0500000f


	//   ....[175]....
        /*04e0*/ 	.word	0x0500000f


	//   ....[176]....
        /*04e4*/ 	.word	0x0500000f


	//   ....[177]....
        /*04e8*/ 	.word	0x0500000f


	//   ....[178]....
        /*04ec*/ 	.word	0x0500000f


	//   ....[179]....
        /*04f0*/ 	.word	0x0500000f


	//   ....[180]....
        /*04f4*/ 	.word	0x0500000f


	//   ....[181]....
        /*04f8*/ 	.word	0x0500000f


	//   ....[182]....
        /*04fc*/ 	.word	0x0500000f


	//   ....[183]....
        /*0500*/ 	.word	0x0500000f


	//   ....[184]....
        /*0504*/ 	.word	0x0500000f


	//   ....[185]....
        /*0508*/ 	.word	0x0500000f


	//   ....[186]....
        /*050c*/ 	.word	0x0500000f


	//   ....[187]....
        /*0510*/ 	.word	0x0500000f


	//   ....[188]....
        /*0514*/ 	.word	0x0500000f


	//   ....[189]....
        /*0518*/ 	.word	0x0500000f


	//   ....[190]....
        /*051c*/ 	.word	0x0500000f


	//   ....[191]....
        /*0520*/ 	.word	0x0500000f


	//   ....[192]....
        /*0524*/ 	.word	0x0500000f


	//   ....[193]....
        /*0528*/ 	.word	0x0500000f


	//   ....[194]....
        /*052c*/ 	.word	0x0500000f


	//   ....[195]....
        /*0530*/ 	.word	0x0500000f


	//   ....[196]....
        /*0534*/ 	.word	0x0500000f


	//   ....[197]....
        /*0538*/ 	.word	0x0500000f


	//   ....[198]....
        /*053c*/ 	.word	0x0500000f


	//   ....[199]....
        /*0540*/ 	.word	0x0500000f


	//   ....[200]....
        /*0544*/ 	.word	0x0500000f


	//   ....[201]....
        /*0548*/ 	.word	0x0500000f


	//   ....[202]....
        /*054c*/ 	.word	0x0500000f


	//   ....[203]....
        /*0550*/ 	.word	0x0500000f


	//   ....[204]....
        /*0554*/ 	.word	0x0500000f


	//   ....[205]....
        /*0558*/ 	.word	0x0500000f


	//   ....[206]....
        /*055c*/ 	.word	0x0500000f


	//   ....[207]....
        /*0560*/ 	.word	0x0500000f


	//   ....[208]....
        /*0564*/ 	.word	0x0500000f


	//   ....[209]....
        /*0568*/ 	.word	0x0500000f


	//   ....[210]....
        /*056c*/ 	.word	0x0500000f


	//   ....[211]....
        /*0570*/ 	.word	0x0500000f


	//   ....[212]....
        /*0574*/ 	.word	0x0500000f


	//   ....[213]....
        /*0578*/ 	.word	0x0500000f


	//   ....[214]....
        /*057c*/ 	.word	0x0500000f


	//   ....[215]....
        /*0580*/ 	.word	0x0500000f


	//   ....[216]....
        /*0584*/ 	.word	0x0500000f


	//   ....[217]....
        /*0588*/ 	.word	0x0500000f


	//   ....[218]....
        /*058c*/ 	.word	0x0500000f


	//   ....[219]....
        /*0590*/ 	.word	0x0500000f


	//   ....[220]....
        /*0594*/ 	.word	0x0500000f


	//   ....[221]....
        /*0598*/ 	.word	0x0500000f


	//   ....[222]....
        /*059c*/ 	.word	0x0500000f


	//   ....[223]....
        /*05a0*/ 	.word	0x0500000f


	//   ....[224]....
        /*05a4*/ 	.word	0x0500000f


	//   ....[225]....
        /*05a8*/ 	.word	0x0500000f


	//   ....[226]....
        /*05ac*/ 	.word	0x0500000f


	//   ....[227]....
        /*05b0*/ 	.word	0x0500000f


	//   ....[228]....
        /*05b4*/ 	.word	0x0500000f


	//   ....[229]....
        /*05b8*/ 	.word	0x0500000f


	//   ....[230]....
        /*05bc*/ 	.word	0x0500000f


	//   ....[231]....
        /*05c0*/ 	.word	0x0500000f


	//   ....[232]....
        /*05c4*/ 	.word	0x0500000f


	//   ....[233]....
        /*05c8*/ 	.word	0x0500000f


	//   ....[234]....
        /*05cc*/ 	.word	0x0500000f


	//   ....[235]....
        /*05d0*/ 	.word	0x0500000f


	//   ....[236]....
        /*05d4*/ 	.word	0x0500000f


	//   ....[237]....
        /*05d8*/ 	.word	0x0500000f


	//   ....[238]....
        /*05dc*/ 	.word	0x0500000f


	//   ....[239]....
        /*05e0*/ 	.word	0x0500000f


	//   ....[240]....
        /*05e4*/ 	.word	0x0500000f


	//   ....[241]....
        /*05e8*/ 	.word	0x0500000f


	//   ....[242]....
        /*05ec*/ 	.word	0x0500000f


	//   ....[243]....
        /*05f0*/ 	.word	0x0500000f


	//   ....[244]....
        /*05f4*/ 	.word	0x0500000f


	//   ....[245]....
        /*05f8*/ 	.word	0x0500000f


	//   ....[246]....
        /*05fc*/ 	.word	0x0500000f


	//   ....[247]....
        /*0600*/ 	.word	0x0500000f


	//   ....[248]....
        /*0604*/ 	.word	0x0500000f


	//   ....[249]....
        /*0608*/ 	.word	0x0500000f


	//   ....[250]....
        /*060c*/ 	.word	0x0500000f


	//   ....[251]....
        /*0610*/ 	.word	0x0500000f


	//   ....[252]....
        /*0614*/ 	.word	0x0500000f


	//   ....[253]....
        /*0618*/ 	.word	0x0500000f


	//   ....[254]....
        /*061c*/ 	.word	0x0500000f


	//   ....[255]....
        /*0620*/ 	.word	0x0500000f


	//   ....[0]....
        /*0624*/ 	.word	0x0500000f


	//   ....[1]....
        /*0628*/ 	.word	0x0500000f


	//   ....[2]....
        /*062c*/ 	.word	0x0500000f


	//   ....[3]....
        /*0630*/ 	.word	0x0500000f


	//   ....[4]....
        /*0634*/ 	.word	0x0500000f


	//   ....[5]....
        /*0638*/ 	.word	0x0500000f


	//   ....[6]....
        /*063c*/ 	.word	0x0500000f


	//   ....[7]....
        /*0640*/ 	.word	0x0500000f


	//   ....[8]....
        /*0644*/ 	.word	0x0500000f


	//   ....[9]....
        /*0648*/ 	.word	0x0500000f


	//   ....[10]....
        /*064c*/ 	.word	0x0500000f


	//   ....[11]....
        /*0650*/ 	.word	0x0500000f


	//----- nvinfo : EIATTR_COOP_GROUP_INSTR_OFFSETS
	.align		4
.L_113:
        /*0654*/ 	.byte	0x04, 0x28
        /*0656*/ 	.short	(.L_115 - .L_114)


	//   ....[0]....
.L_114:
        /*0658*/ 	.word	0x00000080


	//   ....[1]....
        /*065c*/ 	.word	0x00000090


	//   ....[2]....
        /*0660*/ 	.word	0x000002d0


	//   ....[3]....
        /*0664*/ 	.word	0x00000430


	//   ....[4]....
        /*0668*/ 	.word	0x00000550


	//   ....[5]....
        /*066c*/ 	.word	0x000006b0


	//   ....[6]....
        /*0670*/ 	.word	0x00001200


	//   ....[7]....
        /*0674*/ 	.word	0x00002070


	//   ....[8]....
        /*0678*/ 	.word	0x00002170


	//   ....[9]....
        /*067c*/ 	.word	0x00002770


	//   ....[10]....
        /*0680*/ 	.word	0x000027c0


	//   ....[11]....
        /*0684*/ 	.word	0x00004090


	//   ....[12]....
        /*0688*/ 	.word	0x000040a0


	//   ....[13]....
        /*068c*/ 	.word	0x000040d0


	//   ....[14]....
        /*0690*/ 	.word	0x000040e0


	//   ....[15]....
        /*0694*/ 	.word	0x00005390


	//   ....[16]....
        /*0698*/ 	.word	0x000053d0


	//   ....[17]....
        /*069c*/ 	.word	0x00005480


	//   ....[18]....
        /*06a0*/ 	.word	0x00005490


	//   ....[19]....
        /*06a4*/ 	.word	0x000062b0


	//   ....[20]....
        /*06a8*/ 	.word	0x000062f0


	//   ....[21]....
        /*06ac*/ 	.word	0x00006320


	//   ....[22]....
        /*06b0*/ 	.word	0x00006350


	//   ....[23]....
        /*06b4*/ 	.word	0x00006850


	//   ....[24]....
        /*06b8*/ 	.word	0x00006890


	//   ....[25]....
        /*06bc*/ 	.word	0x000068d0


	//   ....[26]....
        /*06c0*/ 	.word	0x00006900


	//   ....[27]....
        /*06c4*/ 	.word	0x00006920


	//   ....[28]....
        /*06c8*/ 	.word	0x00006930


	//   ....[29]....
        /*06cc*/ 	.word	0x00006950


	//   ....[30]....
        /*06d0*/ 	.word	0x00006970


	//   ....[31]....
        /*06d4*/ 	.word	0x00007220


	//   ....[32]....
        /*06d8*/ 	.word	0x00007250


	//   ....[33]....
        /*06dc*/ 	.word	0x00007290


	//   ....[34]....
        /*06e0*/ 	.word	0x000072c0


	//   ....[35]....
        /*06e4*/ 	.word	0x000072e0


	//   ....[36]....
        /*06e8*/ 	.word	0x000072f0


	//   ....[37]....
        /*06ec*/ 	.word	0x00007300


	//   ....[38]....
        /*06f0*/ 	.word	0x00007320


	//   ....[39]....
        /*06f4*/ 	.word	0x00007470


	//   ....[40]....
        /*06f8*/ 	.word	0x00007660


	//   ....[41]....
        /*06fc*/ 	.word	0x00007690


	//   ....[42]....
        /*0700*/ 	.word	0x000076c0


	//   ....[43]....
        /*0704*/ 	.word	0x000076f0


	//   ....[44]....
        /*0708*/ 	.word	0x00007720


	//   ....[45]....
        /*070c*/ 	.word	0x00007750


	//   ....[46]....
        /*0710*/ 	.word	0x000078a0


	//   ....[47]....
        /*0714*/ 	.word	0x000078d0


	//   ....[48]....
        /*0718*/ 	.word	0x00007900


	//   ....[49]....
        /*071c*/ 	.word	0x00007930


	//   ....[50]....
        /*0720*/ 	.word	0x00007960


	//   ....[51]....
        /*0724*/ 	.word	0x00007990


	//   ....[52]....
        /*0728*/ 	.word	0x00007a20


	//   ....[53]....
        /*072c*/ 	.word	0x00007a50


	//   ....[54]....
        /*0730*/ 	.word	0x00007ad0


	//   ....[55]....
        /*0734*/ 	.word	0x00009080


	//   ....[56]....
        /*0738*/ 	.word	0x000090a0


	//   ....[57]....
        /*073c*/ 	.word	0x00009130


	//   ....[58]....
        /*0740*/ 	.word	0x00009150


	//   ....[59]....
        /*0744*/ 	.word	0x000091d0


	//   ....[60]....
        /*0748*/ 	.word	0x000091f0


	//   ....[61]....
        /*074c*/ 	.word	0x00009270


	//   ....[62]....
        /*0750*/ 	.word	0x00009290


	//   ....[63]....
        /*0754*/ 	.word	0x00009310


	//   ....[64]....
        /*0758*/ 	.word	0x00009330


	//   ....[65]....
        /*075c*/ 	.word	0x000093b0


	//   ....[66]....
        /*0760*/ 	.word	0x000093d0


	//   ....[67]....
        /*0764*/ 	.word	0x00009450


	//   ....[68]....
        /*0768*/ 	.word	0x00009470


	//   ....[69]....
        /*076c*/ 	.word	0x00009480


	//   ....[70]....
        /*0770*/ 	.word	0x00009490


	//   ....[71]....
        /*0774*/ 	.word	0x00009d90


	//   ....[72]....
        /*0778*/ 	.word	0x00009dc0


	//   ....[73]....
        /*077c*/ 	.word	0x00009e60


	//   ....[74]....
        /*0780*/ 	.word	0x00009e80


	//   ....[75]....
        /*0784*/ 	.word	0x00009f00


	//   ....[76]....
        /*0788*/ 	.word	0x00009f20


	//   ....[77]....
        /*078c*/ 	.word	0x00009fa0


	//   ....[78]....
        /*0790*/ 	.word	0x00009fc0


	//   ....[79]....
        /*0794*/ 	.word	0x0000a040


	//   ....[80]....
        /*0798*/ 	.word	0x0000a060


	//   ....[81]....
        /*079c*/ 	.word	0x0000a0e0


	//   ....[82]....
        /*07a0*/ 	.word	0x0000a100


	//   ....[83]....
        /*07a4*/ 	.word	0x0000a180


	//   ....[84]....
        /*07a8*/ 	.word	0x0000a1a0


	//   ....[85]....
        /*07ac*/ 	.word	0x0000a1b0


	//   ....[86]....
        /*07b0*/ 	.word	0x0000a220


	//   ....[87]....
        /*07b4*/ 	.word	0x0000a270


	//   ....[88]....
        /*07b8*/ 	.word	0x0000a2a0


	//   ....[89]....
        /*07bc*/ 	.word	0x0000a330


	//   ....[90]....
        /*07c0*/ 	.word	0x0000a340


	//   ....[91]....
        /*07c4*/ 	.word	0x0000a3b0


	//   ....[92]....
        /*07c8*/ 	.word	0x0000a3c0


	//   ....[93]....
        /*07cc*/ 	.word	0x0000a400


	//   ....[94]....
        /*07d0*/ 	.word	0x0000a420


	//   ....[95]....
        /*07d4*/ 	.word	0x0000aba0


	//   ....[96]....
        /*07d8*/ 	.word	0x0000abd0


	//   ....[97]....
        /*07dc*/ 	.word	0x0000ac20


	//   ....[98]....
        /*07e0*/ 	.word	0x0000ac30


	//   ....[99]....
        /*07e4*/ 	.word	0x0000ac70


	//   ....[100]....
        /*07e8*/ 	.word	0x0000ac80


	//   ....[101]....
        /*07ec*/ 	.word	0x0000acc0


	//   ....[102]....
        /*07f0*/ 	.word	0x0000acd0


	//   ....[103]....
        /*07f4*/ 	.word	0x0000ad10


	//   ....[104]....
        /*07f8*/ 	.word	0x0000ad20


	//   ....[105]....
        /*07fc*/ 	.word	0x0000ad60


	//   ....[106]....
        /*0800*/ 	.word	0x0000ad70


	//   ....[107]....
        /*0804*/ 	.word	0x0000adb0


	//   ....[108]....
        /*0808*/ 	.word	0x0000adc0


	//   ....[109]....
        /*080c*/ 	.word	0x0000add0


	//   ....[110]....
        /*0810*/ 	.word	0x0000ae10


	//   ....[111]....
        /*0814*/ 	.word	0x0000b0c0


	//   ....[112]....
        /*0818*/ 	.word	0x0000b0f0


	//   ....[113]....
        /*081c*/ 	.word	0x0000b150


	//   ....[114]....
        /*0820*/ 	.word	0x0000b160


	//   ....[115]....
        /*0824*/ 	.word	0x0000b1b0


	//   ....[116]....
        /*0828*/ 	.word	0x0000b1c0


	//   ....[117]....
        /*082c*/ 	.word	0x0000b210


	//   ....[118]....
        /*0830*/ 	.word	0x0000b220


	//   ....[119]....
        /*0834*/ 	.word	0x0000b270


	//   ....[120]....
        /*0838*/ 	.word	0x0000b280


	//   ....[121]....
        /*083c*/ 	.word	0x0000b2d0


	//   ....[122]....
        /*0840*/ 	.word	0x0000b2e0


	//   ....[123]....
        /*0844*/ 	.word	0x0000b330


	//   ....[124]....
        /*0848*/ 	.word	0x0000b340


	//   ....[125]....
        /*084c*/ 	.word	0x0000b350


	//   ....[126]....
        /*0850*/ 	.word	0x0000b390


	//   ....[127]....
        /*0854*/ 	.word	0x0000b950


	//   ....[128]....
        /*0858*/ 	.word	0x0000b990


	//   ....[129]....
        /*085c*/ 	.word	0x0000b9a0


	//   ....[130]....
        /*0860*/ 	.word	0x0000b9b0


	//   ....[131]....
        /*0864*/ 	.word	0x0000b9c0


	//   ....[132]....
        /*0868*/ 	.word	0x0000b9d0


	//   ....[133]....
        /*086c*/ 	.word	0x0000b9f0


	//   ....[134]....
        /*0870*/ 	.word	0x0000ba40


	//   ....[135]....
        /*0874*/ 	.word	0x0000ba60


	//   ....[136]....
        /*0878*/ 	.word	0x0000baa0


	//   ....[137]....
        /*087c*/ 	.word	0x0000bac0


	//   ....[138]....
        /*0880*/ 	.word	0x0000bb00


	//   ....[139]....
        /*0884*/ 	.word	0x0000bb20


	//   ....[140]....
        /*0888*/ 	.word	0x0000bb70


	//   ....[141]....
        /*088c*/ 	.word	0x0000bba0


	//   ....[142]....
        /*0890*/ 	.word	0x0000bc00


	//   ....[143]....
        /*0894*/ 	.word	0x0000bf80


	//   ....[144]....
        /*0898*/ 	.word	0x0000bfb0


	//   ....[145]....
        /*089c*/ 	.word	0x0000bfe0


	//   ....[146]....
        /*08a0*/ 	.word	0x0000c010


	//   ....[147]....
        /*08a4*/ 	.word	0x0000c040


	//   ....[148]....
        /*08a8*/ 	.word	0x0000c070


	//   ....[149]....
        /*08ac*/ 	.word	0x0000c0a0


	//   ....[150]....
        /*08b0*/ 	.word	0x0000c0d0


	//   ....[151]....
        /*08b4*/ 	.word	0x0000c250


	//   ....[152]....
        /*08b8*/ 	.word	0x0000c280


	//   ....[153]....
        /*08bc*/ 	.word	0x0000c2b0


	//   ....[154]....
        /*08c0*/ 	.word	0x0000c2e0


	//   ....[155]....
        /*08c4*/ 	.word	0x0000c310


	//   ....[156]....
        /*08c8*/ 	.word	0x0000c340


	//   ....[157]....
        /*08cc*/ 	.word	0x0000c400


	//   ....[158]....
        /*08d0*/ 	.word	0x0000c420


	//   ....[159]....
        /*08d4*/ 	.word	0x0000c490


	//   ....[160]....
        /*08d8*/ 	.word	0x0000c900


	//   ....[161]....
        /*08dc*/ 	.word	0x0000cde0


	//   ....[162]....
        /*08e0*/ 	.word	0x0000ced0


	//   ....[163]....
        /*08e4*/ 	.word	0x0000cf70


	//   ....[164]....
        /*08e8*/ 	.word	0x0000cfd0


	//   ....[165]....
        /*08ec*/ 	.word	0x0000d0c0


	//   ....[166]....
        /*08f0*/ 	.word	0x0000d130


	//   ....[167]....
        /*08f4*/ 	.word	0x0000d220


	//   ....[168]....
        /*08f8*/ 	.word	0x0000d290


	//   ....[169]....
        /*08fc*/ 	.word	0x0000d380


	//   ....[170]....
        /*0900*/ 	.word	0x0000d3f0


	//   ....[171]....
        /*0904*/ 	.word	0x0000d4e0


	//   ....[172]....
        /*0908*/ 	.word	0x0000d550


	//   ....[173]....
        /*090c*/ 	.word	0x0000d640


	//   ....[174]....
        /*0910*/ 	.word	0x0000d6b0


	//   ....[175]....
        /*0914*/ 	.word	0x0000d7a0


	//   ....[176]....
        /*0918*/ 	.word	0x0000d810


	//   ....[177]....
        /*091c*/ 	.word	0x0000d8b0


	//   ....[178]....
        /*0920*/ 	.word	0x0000d9a0


	//   ....[179]....
        /*0924*/ 	.word	0x0000da10


	//   ....[180]....
        /*0928*/ 	.word	0x0000da70


	//   ....[181]....
        /*092c*/ 	.word	0x0000db60


	//   ....[182]....
        /*0930*/ 	.word	0x0000dbc0


	//   ....[183]....
        /*0934*/ 	.word	0x0000dcc0


	//   ....[184]....
        /*0938*/ 	.word	0x0000dd20


	//   ....[185]....
        /*093c*/ 	.word	0x0000de20


	//   ....[186]....
        /*0940*/ 	.word	0x0000de80


	//   ....[187]....
        /*0944*/ 	.word	0x0000df80


	//   ....[188]....
        /*0948*/ 	.word	0x0000dfe0


	//   ....[189]....
        /*094c*/ 	.word	0x0000e0e0


	//   ....[190]....
        /*0950*/ 	.word	0x0000e140


	//   ....[191]....
        /*0954*/ 	.word	0x0000e240


	//   ....[192]....
        /*0958*/ 	.word	0x0000e2a0


	//   ....[193]....
        /*095c*/ 	.word	0x0000e350


	//   ....[194]....
        /*0960*/ 	.word	0x0000e410


	//   ....[195]....
        /*0964*/ 	.word	0x0000e4d0


	//   ....[196]....
        /*0968*/ 	.word	0x0000e530


	//   ....[197]....
        /*096c*/ 	.word	0x0000e630


	//   ....[198]....
        /*0970*/ 	.word	0x0000e690


	//   ....[199]....
        /*0974*/ 	.word	0x0000e760


	//   ....[200]....
        /*0978*/ 	.word	0x0000e7c0


	//   ....[201]....
        /*097c*/ 	.word	0x0000e880


	//   ....[202]....
        /*0980*/ 	.word	0x0000e9c0


	//   ....[203]....
        /*0984*/ 	.word	0x0000ea60


	//   ....[204]....
        /*0988*/ 	.word	0x0000ead0


	//   ....[205]....
        /*098c*/ 	.word	0x0000eb80


	//   ....[206]....
        /*0990*/ 	.word	0x0000ebe0


	//   ....[207]....
        /*0994*/ 	.word	0x0000ec90


	//   ....[208]....
        /*0998*/ 	.word	0x0000ecf0


	//   ....[209]....
        /*099c*/ 	.word	0x0000eda0


	//   ....[210]....
        /*09a0*/ 	.word	0x0000ee00


	//   ....[211]....
        /*09a4*/ 	.word	0x0000eeb0


	//   ....[212]....
        /*09a8*/ 	.word	0x0000ef10


	//   ....[213]....
        /*09ac*/ 	.word	0x0000efc0


	//   ....[214]....
        /*09b0*/ 	.word	0x0000f020


	//   ....[215]....
        /*09b4*/ 	.word	0x0000f0d0


	//   ....[216]....
        /*09b8*/ 	.word	0x0000f130


	//   ....[217]....
        /*09bc*/ 	.word	0x0000f1e0


	//   ....[218]....
        /*09c0*/ 	.word	0x0000f2d0


	//   ....[219]....
        /*09c4*/ 	.word	0x0000f380


	//   ....[220]....
        /*09c8*/ 	.word	0x0000f3e0


	//   ....[221]....
        /*09cc*/ 	.word	0x0000f4a0


	//   ....[222]....
        /*09d0*/ 	.word	0x0000f500


	//   ....[223]....
        /*09d4*/ 	.word	0x0000f5c0


	//   ....[224]....
        /*09d8*/ 	.word	0x0000f620


	//   ....[225]....
        /*09dc*/ 	.word	0x0000f6e0


	//   ....[226]....
        /*09e0*/ 	.word	0x0000f740


	//   ....[227]....
        /*09e4*/ 	.word	0x0000f800


	//   ....[228]....
        /*09e8*/ 	.word	0x0000f860


	//   ....[229]....
        /*09ec*/ 	.word	0x0000f920


	//   ....[230]....
        /*09f0*/ 	.word	0x0000f980


	//   ....[231]....
        /*09f4*/ 	.word	0x0000fa40


	//   ....[232]....
        /*09f8*/ 	.word	0x0000faa0


	//   ....[233]....
        /*09fc*/ 	.word	0x0000fb50


	//   ....[234]....
        /*0a00*/ 	.word	0x0000fc40


	//   ....[235]....
        /*0a04*/ 	.word	0x0000fcf0


	//   ....[236]....
        /*0a08*/ 	.word	0x0000fd60


	//   ....[237]....
        /*0a0c*/ 	.word	0x0000fe10


	//   ....[238]....
        /*0a10*/ 	.word	0x0000fe70


	//   ....[239]....
        /*0a14*/ 	.word	0x0000ff30


	//   ....[240]....
        /*0a18*/ 	.word	0x0000ff90


	//   ....[241]....
        /*0a1c*/ 	.word	0x00010050


	//   ....[242]....
        /*0a20*/ 	.word	0x000100b0


	//   ....[243]....
        /*0a24*/ 	.word	0x00010170


	//   ....[244]....
        /*0a28*/ 	.word	0x000101d0


	//   ....[245]....
        /*0a2c*/ 	.word	0x00010290


	//   ....[246]....
        /*0a30*/ 	.word	0x000102f0


	//   ....[247]....
        /*0a34*/ 	.word	0x000103b0


	//   ....[248]....
        /*0a38*/ 	.word	0x00010410


	//   ....[249]....
        /*0a3c*/ 	.word	0x000104b0


	//   ....[250]....
        /*0a40*/ 	.word	0x00010540


	//   ....[251]....
        /*0a44*/ 	.word	0x000105e0


	//   ....[252]....
        /*0a48*/ 	.word	0x00010700


	//   ....[253]....
        /*0a4c*/ 	.word	0x00010770


	//   ....[254]....
        /*0a50*/ 	.word	0x000107e0


	//   ....[255]....
        /*0a54*/ 	.word	0x00010850


	//   ....[0]....
        /*0a58*/ 	.word	0x000108c0


	//   ....[1]....
        /*0a5c*/ 	.word	0x00010940


	//   ....[2]....
        /*0a60*/ 	.word	0x000109d0


	//   ....[3]....
        /*0a64*/ 	.word	0x00010a60


	//   ....[4]....
        /*0a68*/ 	.word	0x00010ad0


	//   ....[5]....
        /*0a6c*/ 	.word	0x00010b40


	//   ....[6]....
        /*0a70*/ 	.word	0x00010bb0


	//   ....[7]....
        /*0a74*/ 	.word	0x00010c30


	//   ....[8]....
        /*0a78*/ 	.word	0x00010ca0


	//   ....[9]....
        /*0a7c*/ 	.word	0x00010d40


	//   ....[10]....
        /*0a80*/ 	.word	0x00010dd0


	//   ....[11]....
        /*0a84*/ 	.word	0x00010ef0


	//----- nvinfo : EIATTR_REG_RECONFIG
	.align		4
.L_115:
        /*0a88*/ 	.byte	0x01, 0x54
	.zero		2


	//----- nvinfo : EIATTR_SYSCALL_OFFSETS
	.align		4
        /*0a8c*/ 	.byte	0x04, 0x46
        /*0a8e*/ 	.short	(.L_117 - .L_116)


	//   ....[0]....
.L_116:
        /*0a90*/ 	.word	0x000013f0


	//   ....[1]....
        /*0a94*/ 	.word	0x00008660


	//   ....[2]....
        /*0a98*/ 	.word	0x000087b0


	//   ....[3]....
        /*0a9c*/ 	.word	0x000088a0


	//   ....[4]....
        /*0aa0*/ 	.word	0x000098a0


	//----- nvinfo : EIATTR_MBARRIER_INSTR_OFFSETS
	.align		4
.L_117:
        /*0aa4*/ 	.byte	0x04, 0x39
        /*0aa6*/ 	.short	(.L_119 - .L_118)


	//   ....[0]....
.L_118:
        /*0aa8*/ 	.word	0x00000180
        /*0aac*/ 	.word	0x000000ff
        /*0ab0*/ 	.word	0x00016800
        /*0ab4*/ 	.short	0x0100
        /*0ab6*/ 	.byte	0x08
	.zero		1


	//   ....[1]....
        /*0ab8*/ 	.word	0x00000190
        /*0abc*/ 	.word	0x000000ff
        /*0ac0*/ 	.word	0x00016820
        /*0ac4*/ 	.short	0x0100
        /*0ac6*/ 	.byte	0x08
	.zero		1


	//   ....[2]....
        /*0ac8*/ 	.word	0x00000280
        /*0acc*/ 	.word	0x000000ff
        /*0ad0*/ 	.word	0x00016830
        /*0ad4*/ 	.short	0x0100
        /*0ad6*/ 	.byte	0x08
	.zero		1


	//   ....[3]....
        /*0ad8*/ 	.word	0x00000290
        /*0adc*/ 	.word	0x000000ff
        /*0ae0*/ 	.word	0x00016840
        /*0ae4*/ 	.short	0x0100
        /*0ae6*/ 	.byte	0x08
	.zero		1


	//   ....[4]....
        /*0ae8*/ 	.word	0x000002a0
        /*0aec*/ 	.word	0x000000ff
        /*0af0*/ 	.word	0x00016838
        /*0af4*/ 	.short	0x0100
        /*0af6*/ 	.byte	0x08
	.zero		1


	//   ....[5]....
        /*0af8*/ 	.word	0x000002b0
        /*0afc*/ 	.word	0x000000ff
        /*0b00*/ 	.word	0x00016848
        /*0b04*/ 	.short	0x0100
        /*0b06*/ 	.byte	0x08
	.zero		1


	//   ....[6]....
        /*0b08*/ 	.word	0x000003e0
        /*0b0c*/ 	.word	0x000000ff
        /*0b10*/ 	.word	0x00016850
        /*0b14*/ 	.short	0x0100
        /*0b16*/ 	.byte	0x08
	.zero		1


	//   ....[7]....
        /*0b18*/ 	.word	0x000003f0
        /*0b1c*/ 	.word	0x000000ff
        /*0b20*/ 	.word	0x00016860
        /*0b24*/ 	.short	0x0100
        /*0b26*/ 	.byte	0x08
	.zero		1


	//   ....[8]....
        /*0b28*/ 	.word	0x00000400
        /*0b2c*/ 	.word	0x000000ff
        /*0b30*/ 	.word	0x00016858
        /*0b34*/ 	.short	0x0100
        /*0b36*/ 	.byte	0x08
	.zero		1


	//   ....[9]....
        /*0b38*/ 	.word	0x00000410
        /*0b3c*/ 	.word	0x000000ff
        /*0b40*/ 	.word	0x00016868
        /*0b44*/ 	.short	0x0100
        /*0b46*/ 	.byte	0x08
	.zero		1


	//   ....[10]....
        /*0b48*/ 	.word	0x00000500
        /*0b4c*/ 	.word	0x000000ff
        /*0b50*/ 	.word	0x00016870
        /*0b54*/ 	.short	0x0100
        /*0b56*/ 	.byte	0x06
	.zero		1


	//   ....[11]....
        /*0b58*/ 	.word	0x00000510
        /*0b5c*/ 	.word	0x000000ff
        /*0b60*/ 	.word	0x00016880
        /*0b64*/ 	.short	0x0100
        /*0b66*/ 	.byte	0x06
	.zero		1


	//   ....[12]....
        /*0b68*/ 	.word	0x00000520
        /*0b6c*/ 	.word	0x000000ff
        /*0b70*/ 	.word	0x00016878
        /*0b74*/ 	.short	0x0100
        /*0b76*/ 	.byte	0x06
	.zero		1


	//   ....[13]....
        /*0b78*/ 	.word	0x00000530
        /*0b7c*/ 	.word	0x000000ff
        /*0b80*/ 	.word	0x00016888
        /*0b84*/ 	.short	0x0100
        /*0b86*/ 	.byte	0x06
	.zero		1


	//   ....[14]....
        /*0b88*/ 	.word	0x00000660
        /*0b8c*/ 	.word	0x000000ff
        /*0b90*/ 	.word	0x00016890
        /*0b94*/ 	.short	0x0100
        /*0b96*/ 	.byte	0x08
	.zero		1


	//   ....[15]....
        /*0b98*/ 	.word	0x00000670
        /*0b9c*/ 	.word	0x000000ff
        /*0ba0*/ 	.word	0x000168a0
        /*0ba4*/ 	.short	0x0100
        /*0ba6*/ 	.byte	0x08
	.zero		1


	//   ....[16]....
        /*0ba8*/ 	.word	0x00000680
        /*0bac*/ 	.word	0x000000ff
        /*0bb0*/ 	.word	0x00016898
        /*0bb4*/ 	.short	0x0100
        /*0bb6*/ 	.byte	0x08
	.zero		1


	//   ....[17]....
        /*0bb8*/ 	.word	0x00000690
        /*0bbc*/ 	.word	0x000000ff
        /*0bc0*/ 	.word	0x000168a8
        /*0bc4*/ 	.short	0x0100
        /*0bc6*/ 	.byte	0x08
	.zero		1


	//   ....[18]....
        /*0bc8*/ 	.word	0x000007d0
        /*0bcc*/ 	.word	0x000000ff
        /*0bd0*/ 	.word	0x000168b0
        /*0bd4*/ 	.short	0x0100
        /*0bd6*/ 	.byte	0x08
	.zero		1


	//   ....[19]....
        /*0bd8*/ 	.word	0x000007e0
        /*0bdc*/ 	.word	0x000000ff
        /*0be0*/ 	.word	0x000168c0
        /*0be4*/ 	.short	0x0100
        /*0be6*/ 	.byte	0x08
	.zero		1


	//   ....[20]....
        /*0be8*/ 	.word	0x000007f0
        /*0bec*/ 	.word	0x000000ff
        /*0bf0*/ 	.word	0x000168b8
        /*0bf4*/ 	.short	0x0100
        /*0bf6*/ 	.byte	0x08
	.zero		1


	//   ....[21]....
        /*0bf8*/ 	.word	0x00000800
        /*0bfc*/ 	.word	0x000000ff
        /*0c00*/ 	.word	0x000168c8
        /*0c04*/ 	.short	0x0100
        /*0c06*/ 	.byte	0x08
	.zero		1


	//   ....[22]....
        /*0c08*/ 	.word	0x00001470
        /*0c0c*/ 	.word	0x000000ff
        /*0c10*/ 	.word	0x00016800
        /*0c14*/ 	.short	0x010a
        /*0c16*/ 	.byte	0x31
	.zero		1


	//   ....[23]....
        /*0c18*/ 	.word	0x000014f0
        /*0c1c*/ 	.word	0x00000004
        /*0c20*/ 	.word	0x00016830
        /*0c24*/ 	.short	0x010a
        /*0c26*/ 	.byte	0x3f
	.zero		1


	//   ....[24]....
        /*0c28*/ 	.word	0x00001540
        /*0c2c*/ 	.word	0x00000004
        /*0c30*/ 	.word	0x00016830
        /*0c34*/ 	.short	0x010a
        /*0c36*/ 	.byte	0x3f
	.zero		1


	//   ....[25]....
        /*0c38*/ 	.word	0x000021a0
        /*0c3c*/ 	.word	0x000000ff
        /*0c40*/ 	.word	0x00000000
        /*0c44*/ 	.short	0x0101
        /*0c46*/ 	.byte	0x06
	.zero		1


	//   ....[26]....
        /*0c48*/ 	.word	0x00003600
        /*0c4c*/ 	.word	0x000000ff
        /*0c50*/ 	.word	0x00016830
        /*0c54*/ 	.short	0x010a
        /*0c56*/ 	.byte	0x06
	.zero		1


	//   ....[27]....
        /*0c58*/ 	.word	0x00003640
        /*0c5c*/ 	.word	0x000000ff
        /*0c60*/ 	.word	0x00016830
        /*0c64*/ 	.short	0x010a
        /*0c66*/ 	.byte	0x06
	.zero		1


	//   ....[28]....
        /*0c68*/ 	.word	0x00003880
        /*0c6c*/ 	.word	0x000000ff
        /*0c70*/ 	.word	0x00016850
        /*0c74*/ 	.short	0x010a
        /*0c76*/ 	.byte	0x06
	.zero		1


	//   ....[29]....
        /*0c78*/ 	.word	0x000038c0
        /*0c7c*/ 	.word	0x000000ff
        /*0c80*/ 	.word	0x00016850
        /*0c84*/ 	.short	0x010a
        /*0c86*/ 	.byte	0x06
	.zero		1


	//   ....[30]....
        /*0c88*/ 	.word	0x00003d10
        /*0c8c*/ 	.word	0x000000ff
        /*0c90*/ 	.word	0x00000000
        /*0c94*/ 	.short	0x0101
        /*0c96*/ 	.byte	0x06
	.zero		1


	//   ....[31]....
        /*0c98*/ 	.word	0x00004ec0
        /*0c9c*/ 	.word	0x000000ff
        /*0ca0*/ 	.word	0x00000000
        /*0ca4*/ 	.short	0x0101
        /*0ca6*/ 	.byte	0x06
	.zero		1


	//   ....[32]....
        /*0ca8*/ 	.word	0x00005300
        /*0cac*/ 	.word	0x000000ff
        /*0cb0*/ 	.word	0x00016850
        /*0cb4*/ 	.short	0x010a
        /*0cb6*/ 	.byte	0x05
	.zero		1


	//   ....[33]....
        /*0cb8*/ 	.word	0x00005340
        /*0cbc*/ 	.word	0x000000ff
        /*0cc0*/ 	.word	0x00016850
        /*0cc4*/ 	.short	0x010a
        /*0cc6*/ 	.byte	0x05
	.zero		1


	//   ....[34]....
        /*0cc8*/ 	.word	0x000058f0
        /*0ccc*/ 	.word	0x000000ff
        /*0cd0*/ 	.word	0x00000000
        /*0cd4*/ 	.short	0x0101
        /*0cd6*/ 	.byte	0x04
	.zero		1


	//   ....[35]....
        /*0cd8*/ 	.word	0x00006720
        /*0cdc*/ 	.word	0x00000000
        /*0ce0*/ 	.word	0x00000000
        /*0ce4*/ 	.short	0x0101
        /*0ce6*/ 	.byte	0x3f
	.zero		1


	//   ....[36]....
        /*0ce8*/ 	.word	0x00008dd0
        /*0cec*/ 	.word	0x00000003
        /*0cf0*/ 	.word	0x00016840
        /*0cf4*/ 	.short	0x010a
        /*0cf6*/ 	.byte	0x3f
	.zero		1


	//   ....[37]....
        /*0cf8*/ 	.word	0x00009590
        /*0cfc*/ 	.word	0x00000003
        /*0d00*/ 	.word	0x00016830
        /*0d04*/ 	.short	0x0107
        /*0d06*/ 	.byte	0x3f
	.zero		1


	//   ....[38]....
        /*0d08*/ 	.word	0x00009660
        /*0d0c*/ 	.word	0x00000003
        /*0d10*/ 	.word	0x00016830
        /*0d14*/ 	.short	0x0101
        /*0d16*/ 	.byte	0x3f
	.zero		1


	//   ....[39]....
        /*0d18*/ 	.word	0x0000a4c0
        /*0d1c*/ 	.word	0x00000016
        /*0d20*/ 	.word	0x00016800
        /*0d24*/ 	.short	0x0107
        /*0d26*/ 	.byte	0x3f
	.zero		1


	//   ....[40]....
        /*0d28*/ 	.word	0x0000a5c0
        /*0d2c*/ 	.word	0x00000016
        /*0d30*/ 	.word	0x00016800
        /*0d34*/ 	.short	0x0101
        /*0d36*/ 	.byte	0x3f
	.zero		1


	//   ....[41]....
        /*0d38*/ 	.word	0x0000a5e0
        /*0d3c*/ 	.word	0x00000016
        /*0d40*/ 	.word	0x00016820
        /*0d44*/ 	.short	0x010a
        /*0d46*/ 	.byte	0x3f
	.zero		1


	//   ....[42]....
        /*0d48*/ 	.word	0x0000a980
        /*0d4c*/ 	.word	0x00000005
        /*0d50*/ 	.word	0x00016840
        /*0d54*/ 	.short	0x010a
        /*0d56*/ 	.byte	0x3f
	.zero		1


	//   ....[43]....
        /*0d58*/ 	.word	0x0000ae90
        /*0d5c*/ 	.word	0x00000005
        /*0d60*/ 	.word	0x00016830
        /*0d64*/ 	.short	0x0107
        /*0d66*/ 	.byte	0x3f
	.zero		1


	//   ....[44]....
        /*0d68*/ 	.word	0x0000af50
        /*0d6c*/ 	.word	0x00000005
        /*0d70*/ 	.word	0x00016830
        /*0d74*/ 	.short	0x0101
        /*0d76*/ 	.byte	0x3f
	.zero		1


	//   ....[45]....
        /*0d78*/ 	.word	0x0000afb0
        /*0d7c*/ 	.word	0x00000005
        /*0d80*/ 	.word	0x00016860
        /*0d84*/ 	.short	0x010a
        /*0d86*/ 	.byte	0x3f
	.zero		1


	//   ....[46]....
        /*0d88*/ 	.word	0x0000b480
        /*0d8c*/ 	.word	0x00000005
        /*0d90*/ 	.word	0x00016850
        /*0d94*/ 	.short	0x0107
        /*0d96*/ 	.byte	0x3f
	.zero		1


	//   ....[47]....
        /*0d98*/ 	.word	0x0000b620
        /*0d9c*/ 	.word	0x00000005
        /*0da0*/ 	.word	0x00016850
        /*0da4*/ 	.short	0x0101
        /*0da6*/ 	.byte	0x3f
	.zero		1


	//   ....[48]....
        /*0da8*/ 	.word	0x0000b830
        /*0dac*/ 	.word	0x00000000
        /*0db0*/ 	.word	0x00016860
        /*0db4*/ 	.short	0x010a
        /*0db6*/ 	.byte	0x3f
	.zero		1


	//   ....[49]....
        /*0db8*/ 	.word	0x0000bcb0
        /*0dbc*/ 	.word	0x00000000
        /*0dc0*/ 	.word	0x00016850
        /*0dc4*/ 	.short	0x0107
        /*0dc6*/ 	.byte	0x3f
	.zero		1


	//   ....[50]....
        /*0dc8*/ 	.word	0x0000bd80
        /*0dcc*/ 	.word	0x00000000
        /*0dd0*/ 	.word	0x00016850
        /*0dd4*/ 	.short	0x0101
        /*0dd6*/ 	.byte	0x3f
	.zero		1


	//   ....[51]....
        /*0dd8*/ 	.word	0x0000c880
        /*0ddc*/ 	.word	0x00000005
        /*0de0*/ 	.word	0x00016820
        /*0de4*/ 	.short	0x010a
        /*0de6*/ 	.byte	0x3f
	.zero		1


	//   ....[52]....
        /*0de8*/ 	.word	0x0000ca00
        /*0dec*/ 	.word	0x00000003
        /*0df0*/ 	.word	0x00016840
        /*0df4*/ 	.short	0x010a
        /*0df6*/ 	.byte	0x3f
	.zero		1


	//   ....[53]....
        /*0df8*/ 	.word	0x0000caa0
        /*0dfc*/ 	.word	0x00000019
        /*0e00*/ 	.word	0x00016840
        /*0e04*/ 	.short	0x010a
        /*0e06*/ 	.byte	0x3f
	.zero		1


	//   ....[54]....
        /*0e08*/ 	.word	0x0000cae0
        /*0e0c*/ 	.word	0x00000003
        /*0e10*/ 	.word	0x00016860
        /*0e14*/ 	.short	0x010a
        /*0e16*/ 	.byte	0x3f
	.zero		1


	//   ....[55]....
        /*0e18*/ 	.word	0x0000cb20
        /*0e1c*/ 	.word	0x00000019
        /*0e20*/ 	.word	0x00016860
        /*0e24*/ 	.short	0x010a
        /*0e26*/ 	.byte	0x3f
	.zero		1


	//   ....[56]....
        /*0e28*/ 	.word	0x0000cb90
        /*0e2c*/ 	.word	0x00000003
        /*0e30*/ 	.word	0x00016800
        /*0e34*/ 	.short	0x010a
        /*0e36*/ 	.byte	0x3f
	.zero		1


	//   ....[57]....
        /*0e38*/ 	.word	0x0000cbe0
        /*0e3c*/ 	.word	0x00000004
        /*0e40*/ 	.word	0x00016830
        /*0e44*/ 	.short	0x010a
        /*0e46*/ 	.byte	0x3f
	.zero		1


	//   ....[58]....
        /*0e48*/ 	.word	0x0000cc40
        /*0e4c*/ 	.word	0x00000003
        /*0e50*/ 	.word	0x00016830
        /*0e54*/ 	.short	0x010a
        /*0e56*/ 	.byte	0x3f
	.zero		1


	//   ....[59]....
        /*0e58*/ 	.word	0x0000cca0
        /*0e5c*/ 	.word	0x00000003
        /*0e60*/ 	.word	0x00016850
        /*0e64*/ 	.short	0x010a
        /*0e66*/ 	.byte	0x3f
	.zero		1


	//   ....[60]....
        /*0e68*/ 	.word	0x0000cd00
        /*0e6c*/ 	.word	0x0000000b
        /*0e70*/ 	.word	0x00016850
        /*0e74*/ 	.short	0x010a
        /*0e76*/ 	.byte	0x3f
	.zero		1


	//   ....[61]....
        /*0e78*/ 	.word	0x0000ce20
        /*0e7c*/ 	.word	0x00000003
        /*0e80*/ 	.word	0x00016840
        /*0e84*/ 	.short	0x010a
        /*0e86*/ 	.byte	0x3f
	.zero		1


	//   ....[62]....
        /*0e88*/ 	.word	0x0000e8c0
        /*0e8c*/ 	.word	0x00000016
        /*0e90*/ 	.word	0x00016820
        /*0e94*/ 	.short	0x010a
        /*0e96*/ 	.byte	0x3f
	.zero		1


	//   ....[63]....
        /*0e98*/ 	.word	0x0000e910
        /*0e9c*/ 	.word	0x00000005
        /*0ea0*/ 	.word	0x00016840
        /*0ea4*/ 	.short	0x010a
        /*0ea6*/ 	.byte	0x3f
	.zero		1


	//   ....[64]....
        /*0ea8*/ 	.word	0x0000f220
        /*0eac*/ 	.word	0x00000005
        /*0eb0*/ 	.word	0x00016860
        /*0eb4*/ 	.short	0x010a
        /*0eb6*/ 	.byte	0x3f
	.zero		1


	//   ....[65]....
        /*0eb8*/ 	.word	0x0000fb90
        /*0ebc*/ 	.word	0x00000000
        /*0ec0*/ 	.word	0x00016860
        /*0ec4*/ 	.short	0x010a
        /*0ec6*/ 	.byte	0x3f
	.zero		1


	//   ....[66]....
        /*0ec8*/ 	.word	0x00010e10
        /*0ecc*/ 	.word	0x00000005
        /*0ed0*/ 	.word	0x00016820
        /*0ed4*/ 	.short	0x010a
        /*0ed6*/ 	.byte	0x3f
	.zero		1


	//   ....[67]....
        /*0ed8*/ 	.word	0x00010fb0
        /*0edc*/ 	.word	0x00000003
        /*0ee0*/ 	.word	0x00016840
        /*0ee4*/ 	.short	0x010a
        /*0ee6*/ 	.byte	0x3f
	.zero		1


	//   ....[68]....
        /*0ee8*/ 	.word	0x00011000
        /*0eec*/ 	.word	0x00000019
        /*0ef0*/ 	.word	0x00016840
        /*0ef4*/ 	.short	0x010a
        /*0ef6*/ 	.byte	0x3f
	.zero		1


	//   ....[69]....
        /*0ef8*/ 	.word	0x00011050
        /*0efc*/ 	.word	0x00000003
        /*0f00*/ 	.word	0x00016860
        /*0f04*/ 	.short	0x010a
        /*0f06*/ 	.byte	0x3f
	.zero		1


	//----- nvinfo : EIATTR_NUM_MBARRIERS
	.align		4
.L_119:
        /*0f08*/ 	.byte	0x03, 0x38
        /*0f0a*/ 	.short	0x0016


	//----- nvinfo : EIATTR_EXIT_INSTR_OFFSETS
	.align		4
        /*0f0c*/ 	.byte	0x04, 0x1c
        /*0f0e*/ 	.short	(.L_121 - .L_120)


	//   ....[0]....
.L_120:
        /*0f10*/ 	.word	0x000009b0


	//   ....[1]....
        /*0f14*/ 	.word	0x00007420


	//   ....[2]....
        /*0f18*/ 	.word	0x0000cb70


	//----- nvinfo : EIATTR_MAX_THREADS
	.align		4
.L_121:
        /*0f1c*/ 	.byte	0x04, 0x05
        /*0f1e*/ 	.short	(.L_123 - .L_122)
.L_122:
        /*0f20*/ 	.word	0x00000200
        /*0f24*/ 	.word	0x00000001
        /*0f28*/ 	.word	0x00000001


	//----- nvinfo : EIATTR_CRS_STACK_SIZE
	.align		4
.L_123:
        /*0f2c*/ 	.byte	0x04, 0x1e
        /*0f2e*/ 	.short	(.L_125 - .L_124)
.L_124:
        /*0f30*/ 	.word	0x00000000


	//----- nvinfo : EIATTR_CBANK_PARAM_SIZE
	.align		4
.L_125:
        /*0f34*/ 	.byte	0x03, 0x19
        /*0f36*/ 	.short	0x0af0


	//----- nvinfo : EIATTR_PARAM_CBANK
	.align		4
        /*0f38*/ 	.byte	0x04, 0x0a
        /*0f3a*/ 	.short	(.L_127 - .L_126)
	.align		4
.L_126:
        /*0f3c*/ 	.word	index@(.nv.constant0._ZN7cutlass13device_kernelIN5flash11enable_sm90INS1_16FlashAttnFwdSm90INS1_25CollectiveMainloopFwdSm90ILi2EN4cute5tupleIJNS5_1CILi1EEES8_S8_EEENS6_IJNS7_ILi192EEENS7_ILi128EEENS7_ILi64EEEEEELi64ENS_6half_tEfNS_4arch4Sm90ELb0ELb0ELb0ELb1ELb1ELb0ELb0ELb1ELb1ELb1ELb0ELb0EEENS1_21CollectiveEpilogueFwdINS6_IJSA_SC_SB_EEES9_SE_SG_Li384ELb1ELb1ELb0ELb0EEENS1_36VarlenDynamicPersistentTileSchedulerILi192ELi128ELi384ELi128ELb0ELb1ELb1ELb0ELb1ELb1EEEEEEEEEvNT_6ParamsE)
        /*0f40*/ 	.short	0x0210
        /*0f42*/ 	.short	0x0af0


	//----- nvinfo : EIATTR_SW_WAR
	.align		4
.L_127:
        /*0f44*/ 	.byte	0x04, 0x36
        /*0f46*/ 	.short	(.L_129 - .L_128)
.L_128:
        /*0f48*/ 	.word	0x00000008
.L_129:


//--------------------- .nv.info._ZN7cutlass13device_kernelIN5flash11enable_sm90INS1_16FlashAttnFwdSm90INS1_25CollectiveMainloopFwdSm90ILi2EN4cute5tupleIJNS5_1CILi1EEES8_S8_EEENS6_IJNS7_ILi192EEENS7_ILi128EEENS7_ILi64EEEEEELi64ENS_6half_tEfNS_4arch4Sm90ELb0ELb0ELb0ELb1ELb1ELb1ELb0ELb1ELb1ELb1ELb0ELb0EEENS1_21CollectiveEpilogueFwdINS6_IJSA_SC_SB_EEES9_SE_SG_Li384ELb1ELb1ELb0ELb0EEENS1_36VarlenDynamicPersistentTileSchedulerILi192ELi128ELi384ELi128ELb0ELb1ELb1ELb0ELb1ELb1EEEEEEEEEvNT_6ParamsE --------------------------
	.section	.nv.info._ZN7cutlass13device_kernelIN5flash11enable_sm90INS1_16FlashAttnFwdSm90INS1_25CollectiveMainloopFwdSm90ILi2EN4cute5tupleIJNS5_1CILi1EEES8_S8_EEENS6_IJNS7_ILi192EEENS7_ILi128EEENS7_ILi64EEEEEELi64ENS_6half_tEfNS_4arch4Sm90ELb0ELb0ELb0ELb1ELb1ELb1ELb0ELb1ELb1ELb1ELb0ELb0EEENS1_21CollectiveEpilogueFwdINS6_IJSA_SC_SB_EEES9_SE_SG_Li384ELb1ELb1ELb0ELb0EEENS1_36VarlenDynamicPersistentTileSchedulerILi192ELi128ELi384ELi128ELb0ELb1ELb1ELb0ELb1ELb1EEEEEEEEEvNT_6ParamsE,"",@"SHT_CUDA_INFO"
	.sectionflags	@""
	.align	4


	//----- nvinfo : EIATTR_CUDA_API_VERSION
	.align		4
        /*0000*/ 	.byte	0x04, 0x37
        /*0002*/ 	.short	(.L_131 - .L_130)
.L_130:
        /*0004*/ 	.word	0x00000082


	//----- nvinfo : EIATTR_KPARAM_INFO
	.align		4
.L_131:
        /*0008*/ 	.byte	0x04, 0x17
        /*000a*/ 	.short	(.L_133 - .L_132)
.L_132:
        /*000c*/ 	.word	0x00000000
        /*0010*/ 	.short	0x0000
        /*0012*/ 	.short	0x0070
        /*0014*/ 	.byte	0x00, 0xf0, 0x01, 0x2a


	//----- nvinfo : EIATTR_SPARSE_MMA_MASK
	.align		4
.L_133:
        /*0018*/ 	.byte	0x03, 0x50
        /*001a*/ 	.short	0x0000


	//----- nvinfo : EIATTR_MAXREG_COUNT
	.align		4
        /*001c*/ 	.byte	0x03, 0x1b
        /*001e*/ 	.short	0x0080


	//----- nvinfo : EIATTR_NUM_BARRIERS
	.align		4
        /*0020*/ 	.byte	0x02, 0x4c
        /*0022*/ 	.byte	0x10
	.zero		1


	//----- nvinfo : EIATTR_EXTERNS
	.align		4
        /*0024*/ 	.byte	0x04, 0x0f
        /*0026*/ 	.short	(.L_135 - .L_134)


	//   ....[0]....
	.align		4
.L_134:
        /*0028*/ 	.word	index@(__assertfail)


	//----- nvinfo : EIATTR_ANNOTATIONS
	.align		4
.L_135:
        /*002c*/ 	.byte	0x04, 0x55
        /*002e*/ 	.short	(.L_137 - .L_136)


	//   ....[0]....
.L_136:
        /* <DEDUP_REMOVED lines=64> */
        /*0424*/ 	.byte	0xd0, 0x54, 0x01, 0x00, 0x01, 0x00, 0x00, 0x00, 0x10, 0x6d, 0x01, 0x00


	//----- nvinfo : EIATTR_MERCURY_ISA_VERSION
	.align		4
.L_137:
        /*0430*/ 	.byte	0x03, 0x5f
        /*0432*/ 	.short	0x0101


	//----- nvinfo : EIATTR_UNUSED_LOAD_BYTE_OFFSET
	.align		4
        /*0434*/ 	.byte	0x04, 0x44
        /*0436*/ 	.short	(.L_139 - .L_138)


	//   ....[0]....
.L_138:
        /*0438*/ 	.word	0x00000a80
        /*043c*/ 	.word	0x0000fff0


	//   ....[1]....
        /*0440*/ 	.word	0x0000cb20
        /*0444*/ 	.word	0x0000fff0


	//----- nvinfo : EIATTR_INT_WARP_WIDE_INSTR_OFFSETS
	.align		4
.L_139:
        /*0448*/ 	.byte	0x04, 0x31
        /*044a*/ 	.short	(.L_141 - .L_140)


	//   ....[0]....
.L_140:
        /*044c*/ 	.word	0x00000130


	//   ....[1]....
        /*0450*/ 	.word	0x00000170


	//   ....[2]....
        /*0454*/ 	.word	0x000001e0


	//   ....[3]....
        /*0458*/ 	.word	0x000103b0


	//   ....[4]....
        /*045c*/ 	.word	0x00010440


	//   ....[5]....
        /*0460*/ 	.word	0x00013710


	//   ....[6]....
        /*0464*/ 	.word	0x000137a0


	//----- nvinfo : EIATTR_COOP_GROUP_MASK_REGIDS
	.align		4
.L_141:
        /*0468*/ 	.byte	0x04, 0x29
        /*046a*/ 	.short	(.L_143 - .L_142)


	//   ....[0]....
.L_142:
        /*046c*/ 	.word	0xffffffff


	//   ....[1]....
        /*0470*/ 	.word	0xffffffff


	//   ....[2]....
        /*0474*/ 	.word	0xffffffff


	//   ....[3]....
        /*0478*/ 	.word	0xffffffff


	//   ....[4]....
        /*047c*/ 	.word	0xffffffff


	//   ....[5]....
        /*0480*/ 	.word	0xffffffff


	//   ....[6]....
        /*0484*/ 	.word	0xffffffff


	//   ....[7]....
        /*0488*/ 	.word	0xffffffff


	//   ....[8]....
        /*048c*/ 	.word	0xffffffff


	//   ....[9]....
        /*0490*/ 	.word	0xffffffff


	//   ....[10]....
        /*0494*/ 	.word	0xffffffff


	//   ....[11]....
        /*0498*/ 	.word	0xffffffff


	//   ....[12]....
        /*049c*/ 	.word	0xffffffff


	//   ....[13]....
        /*04a0*/ 	.word	0xffffffff


	//   ....[14]....
        /*04a4*/ 	.word	0xffffffff


	//   ....[15]....
        /*04a8*/ 	.word	0xffffffff


	//   ....[16]....
        /*04ac*/ 	.word	0xffffffff


	//   ....[17]....
        /*04b0*/ 	.word	0xffffffff


	//   ....[18]....
        /*04b4*/ 	.word	0xffffffff


	//   ....[19]....
        /*04b8*/ 	.word	0xffffffff


	//   ....[20]....
        /*04bc*/ 	.word	0xffffffff


	//   ....[21]....
        /*04c0*/ 	.word	0xffffffff


	//   ....[22]....
        /*04c4*/ 	.word	0xffffffff


	//   ....[23]....
        /*04c8*/ 	.word	0xffffffff


	//   ....[24]....
        /*04cc*/ 	.word	0xffffffff


	//   ....[25]....
        /*04d0*/ 	.word	0xffffffff


	//   ....[26]....
        /*04d4*/ 	.word	0xffffffff


	//   ....[27]....
        /*04d8*/ 	.word	0xffffffff


	//   ....[28]....
        /*04dc*/ 	.word	0xffffffff


	//   ....[29]....
        /*04e0*/ 	.word	0xffffffff


	//   ....[30]....
        /*04e4*/ 	.word	0xffffffff


	//   ....[31]....
        /*04e8*/ 	.word	0xffffffff


	//   ....[32]....
        /*04ec*/ 	.word	0xffffffff


	//   ....[33]....
        /*04f0*/ 	.word	0xffffffff


	//   ....[34]....
        /*04f4*/ 	.word	0xffffffff


	//   ....[35]....
        /*04f8*/ 	.word	0xffffffff


	//   ....[36]....
        /*04fc*/ 	.word	0xffffffff


	//   ....[37]....
        /*0500*/ 	.word	0xffffffff


	//   ....[38]....
        /*0504*/ 	.word	0xffffffff


	//   ....[39]....
        /*0508*/ 	.word	0xffffffff


	//   ....[40]....
        /*050c*/ 	.word	0xffffffff


	//   ....[41]....
        /*0510*/ 	.word	0xffffffff


	//   ....[42]....
        /*0514*/ 	.word	0xffffffff


	//   ....[43]....
        /*0518*/ 	.word	0xffffffff


	//   ....[44]....
        /*051c*/ 	.word	0xffffffff


	//   ....[45]....
        /*0520*/ 	.word	0xffffffff


	//   ....[46]....
        /*0524*/ 	.word	0xffffffff


	//   ....[47]....
        /*0528*/ 	.word	0xffffffff


	//   ....[48]....
        /*052c*/ 	.word	0xffffffff


	//   ....[49]....
        /*0530*/ 	.word	0xffffffff


	//   ....[50]....
        /*0534*/ 	.word	0xffffffff


	//   ....[51]....
        /*0538*/ 	.word	0xffffffff


	//   ....[52]....
        /*053c*/ 	.word	0xffffffff


	//   ....[53]....
        /*0540*/ 	.word	0xffffffff


	//   ....[54]....
        /*0544*/ 	.word	0xffffffff


	//   ....[55]....
        /*0548*/ 	.word	0xffffffff


	//   ....[56]....
        /*054c*/ 	.word	0xffffffff


	//   ....[57]....
        /*0550*/ 	.word	0xffffffff


	//   ....[58]....
        /*0554*/ 	.word	0xffffffff


	//   ....[59]....
        /*0558*/ 	.word	0xffffffff


	//   ....[60]....
        /*055c*/ 	.word	0xffffffff


	//   ....[61]....
        /*0560*/ 	.word	0xffffffff


	//   ....[62]....
        /*0564*/ 	.word	0xffffffff


	//   ....[63]....
        /*0568*/ 	.word	0xffffffff


	//   ....[64]....
        /*056c*/ 	.word	0xffffffff


	//   ....[65]....
        /*0570*/ 	.word	0xffffffff


	//   ....[66]....
        /*0574*/ 	.word	0xffffffff


	//   ....[67]....
        /*0578*/ 	.word	0xffffffff


	//   ....[68]....
        /*057c*/ 	.word	0xffffffff


	//   ....[69]....
        /*0580*/ 	.word	0xffffffff


	//   ....[70]....
        /*0584*/ 	.word	0xffffffff


	//   ....[71]....
        /*0588*/ 	.word	0xffffffff


	//   ....[72]....
        /*058c*/ 	.word	0xffffffff


	//   ....[73]....
        /*0590*/ 	.word	0xffffffff


	//   ....[74]....
        /*0594*/ 	.word	0xffffffff


	//   ....[75]....
        /*0598*/ 	.word	0xffffffff


	//   ....[76]....
        /*059c*/ 	.word	0xffffffff


	//   ....[77]....
        /*05a0*/ 	.word	0xffffffff


	//   ....[78]....
        /*05a4*/ 	.word	0xffffffff


	//   ....[79]....
        /*05a8*/ 	.word	0xffffffff


	//   ....[80]....
        /*05ac*/ 	.word	0xffffffff


	//   ....[81]....
        /*05b0*/ 	.word	0xffffffff


	//   ....[82]....
        /*05b4*/ 	.word	0xffffffff


	//   ....[83]....
        /*05b8*/ 	.word	0xffffffff


	//   ....[84]....
        /*05bc*/ 	.word	0xffffffff


	//   ....[85]....
        /*05c0*/ 	.word	0xffffffff


	//   ....[86]....
        /*05c4*/ 	.word	0xffffffff


	//   ....[87]....
        /*05c8*/ 	.word	0xffffffff


	//   ....[88]....
        /*05cc*/ 	.word	0xffffffff


	//   ....[89]....
        /*05d0*/ 	.word	0xffffffff


	//   ....[90]....
        /*05d4*/ 	.word	0xffffffff


	//   ....[91]....
        /*05d8*/ 	.word	0xffffffff


	//   ....[92]....
        /*05dc*/ 	.word	0xffffffff


	//   ....[93]....
        /*05e0*/ 	.word	0xffffffff


	//   ....[94]....
        /*05e4*/ 	.word	0xffffffff


	//   ....[95]....
        /*05e8*/ 	.word	0xffffffff


	//   ....[96]....
        /*05ec*/ 	.word	0xffffffff


	//   ....[97]....
        /*05f0*/ 	.word	0xffffffff


	//   ....[98]....
        /*05f4*/ 	.word	0xffffffff


	//   ....[99]....
        /*05f8*/ 	.word	0xffffffff


	//   ....[100]....
        /*05fc*/ 	.word	0xffffffff


	//   ....[101]....
        /*0600*/ 	.word	0xffffffff


	//   ....[102]....
        /*0604*/ 	.word	0xffffffff


	//   ....[103]....
        /*0608*/ 	.word	0xffffffff


	//   ....[104]....
        /*060c*/ 	.word	0xffffffff


	//   ....[105]....
        /*0610*/ 	.word	0xffffffff


	//   ....[106]....
        /*0614*/ 	.word	0xffffffff


	//   ....[107]....
        /*0618*/ 	.word	0xffffffff


	//   ....[108]....
        /*061c*/ 	.word	0xffffffff


	//   ....[109]....
        /*0620*/ 	.word	0xffffffff


	//   ....[110]....
        /*0624*/ 	.word	0xffffffff


	//   ....[111]....
        /*0628*/ 	.word	0xffffffff


	//   ....[112]....
        /*062c*/ 	.word	0xffffffff


	//   ....[113]....
        /*0630*/ 	.word	0xffffffff


	//   ....[114]....
        /*0634*/ 	.word	0xffffffff


	//   ....[115]....
        /*0638*/ 	.word	0xffffffff


	//   ....[116]....
        /*063c*/ 	.word	0xffffffff


	//   ....[117]....
        /*0640*/ 	.word	0xffffffff


	//   ....[118]....
        /*0644*/ 	.word	0xffffffff


	//   ....[119]....
        /*0648*/ 	.word	0xffffffff


	//   ....[120]....
        /*064c*/ 	.word	0xffffffff


	//   ....[121]....
        /*0650*/ 	.word	0xffffffff


	//   ....[122]....
        /*0654*/ 	.word	0xffffffff


	//   ....[123]....
        /*0658*/ 	.word	0xffffffff


	//   ....[124]....
        /*065c*/ 	.word	0xffffffff


	//   ....[125]....
        /*0660*/ 	.word	0xffffffff


	//   ....[126]....
        /*0664*/ 	.word	0xffffffff


	//   ....[127]....
        /*0668*/ 	.word	0xffffffff


	//   ....[128]....
        /*066c*/ 	.word	0xffffffff


	//   ....[129]....
        /*0670*/ 	.word	0xffffffff


	//   ....[130]....
        /*0674*/ 	.word	0xffffffff


	//   ....[131]....
        /*0678*/ 	.word	0xffffffff


	//   ....[132]....
        /*067c*/ 	.word	0xffffffff


	//   ....[133]....
        /*0680*/ 	.word	0xffffffff


	//   ....[134]....
        /*0684*/ 	.word	0xffffffff


	//   ....[135]....
        /*0688*/ 	.word	0xffffffff


	//   ....[136]....
        /*068c*/ 	.word	0xffffffff


	//   ....[137]....
        /*0690*/ 	.word	0xffffffff


	//   ....[138]....
        /*0694*/ 	.word	0xffffffff


	//   ....[139]....
        /*0698*/ 	.word	0xffffffff


	//   ....[140]....
        /*069c*/ 	.word	0xffffffff


	//   ....[141]....
        /*06a0*/ 	.word	0xffffffff


	//   ....[142]....
        /*06a4*/ 	.word	0xffffffff


	//   ....[143]....
        /*06a8*/ 	.word	0xffffffff


	//   ....[144]....
        /*06ac*/ 	.word	0xffffffff


	//   ....[145]....
        /*06b0*/ 	.word	0xffffffff


	//   ....[146]....
        /*06b4*/ 	.word	0xffffffff


	//   ....[147]....
        /*06b8*/ 	.word	0xffffffff


	//   ....[148]....
        /*06bc*/ 	.word	0xffffffff


	//   ....[149]....
        /*06c0*/ 	.word	0xffffffff


	//   ....[150]....
        /*06c4*/ 	.word	0xffffffff


	//   ....[151]....
        /*06c8*/ 	.word	0xffffffff


	//   ....[152]....
        /*06cc*/ 	.word	0xffffffff


	//   ....[153]....
        /*06d0*/ 	.word	0xffffffff


	//   ....[154]....
        /*06d4*/ 	.word	0xffffffff


	//   ....[155]....
        /*06d8*/ 	.word	0xffffffff


	//   ....[156]....
        /*06dc*/ 	.word	0xffffffff


	//   ....[157]....
        /*06e0*/ 	.word	0xffffffff


	//   ....[158]....
        /*06e4*/ 	.word	0xffffffff


	//   ....[159]....
        /*06e8*/ 	.word	0xffffffff


	//   ....[160]....
        /*06ec*/ 	.word	0xffffffff


	//   ....[161]....
        /*06f0*/ 	.word	0xffffffff


	//   ....[162]....
        /*06f4*/ 	.word	0xffffffff


	//   ....[163]....
        /*06f8*/ 	.word	0xffffffff


	//   ....[164]....
        /*06fc*/ 	.word	0xffffffff


	//   ....[165]....
        /*0700*/ 	.word	0xffffffff


	//   ....[166]....
        /*0704*/ 	.word	0xffffffff


	//   ....[167]....
        /*0708*/ 	.word	0xffffffff


	//   ....[168]....
        /*070c*/ 	.word	0xffffffff


	//   ....[169]....
        /*0710*/ 	.word	0xffffffff


	//   ....[170]....
        /*0714*/ 	.word	0xffffffff


	//   ....[171]....
        /*0718*/ 	.word	0xffffffff


	//   ....[172]....
        /*071c*/ 	.word	0xffffffff


	//   ....[173]....
        /*0720*/ 	.word	0xffffffff


	//   ....[174]....
        /*0724*/ 	.word	0xffffffff


	//   ....[175]....
        /*0728*/ 	.word	0xffffffff


	//   ....[176]....
        /*072c*/ 	.word	0xffffffff


	//   ....[177]....
        /*0730*/ 	.word	0xffffffff


	//   ....[178]....
        /*0734*/ 	.word	0xffffffff


	//   ....[179]....
        /*0738*/ 	.word	0xffffffff


	//   ....[180]....
        /*073c*/ 	.word	0xffffffff


	//   ....[181]....
        /*0740*/ 	.word	0xffffffff


	//   ....[182]....
        /*0744*/ 	.word	0xffffffff


	//   ....[183]....
        /*0748*/ 	.word	0xffffffff


	//   ....[184]....
        /*074c*/ 	.word	0xffffffff


	//   ....[185]....
        /*0750*/ 	.word	0xffffffff


	//   ....[186]....
        /*0754*/ 	.word	0xffffffff


	//   ....[187]....
        /*0758*/ 	.word	0x0500000f


	//   ....[188]....
        /*075c*/ 	.word	0x0500000f


	//   ....[189]....
        /*0760*/ 	.word	0x0500000f


	//   ....[190]....
        /*0764*/ 	.word	0x0500000f


	//   ....[191]....
        /*0768*/ 	.word	0x0500000f


	//   ....[192]....
        /*076c*/ 	.word	0x0500000f


	//   ....[193]....
        /*0770*/ 	.word	0x0500000f


	//   ....[194]....
        /*0774*/ 	.word	0x0500000f


	//   ....[195]....
        /*0778*/ 	.word	0x0500000f


	//   ....[196]....
        /*077c*/ 	.word	0x0500000f


	//   ....[197]....
        /*0780*/ 	.word	0x0500000f


	//   ....[198]....
        /*0784*/ 	.word	0x0500000f


	//   ....[199]....
        /*0788*/ 	.word	0x0500000f


	//   ....[200]....
        /*078c*/ 	.word	0x0500000f


	//   ....[201]....
        /*0790*/ 	.word	0x0500000f


	//   ....[202]....
        /*0794*/ 	.word	0x0500000f


	//   ....[203]....
        /*0798*/ 	.word	0x0500000f


	//   ....[204]....
        /*079c*/ 	.word	0x0500000f


	//   ....[205]....
        /*07a0*/ 	.word	0x0500000f


	//   ....[206]....
        /*07a4*/ 	.word	0x0500000f


	//   ....[207]....
        /*07a8*/ 	.word	0x0500000f


	//   ....[208]....
        /*07ac*/ 	.word	0x0500000f


	//   ....[209]....
        /*07b0*/ 	.word	0x0500000f


	//   ....[210]....
        /*07b4*/ 	.word	0x0500000f


	//   ....[211]....
        /*07b8*/ 	.word	0x0500000f


	//   ....[212]....
        /*07bc*/ 	.word	0x0500000f


	//   ....[213]....
        /*07c0*/ 	.word	0x0500000f


	//   ....[214]....
        /*07c4*/ 	.word	0x0500000f


	//   ....[215]....
        /*07c8*/ 	.word	0x0500000f


	//   ....[216]....
        /*07cc*/ 	.word	0x0500000f


	//   ....[217]....
        /*07d0*/ 	.word	0x0500000f


	//   ....[218]....
        /*07d4*/ 	.word	0x0500000f


	//   ....[219]....
        /*07d8*/ 	.word	0x0500000f


	//   ....[220]....
        /*07dc*/ 	.word	0x0500000f


	//   ....[221]....
        /*07e0*/ 	.word	0x0500000f


	//   ....[222]....
        /*07e4*/ 	.word	0x0500000f


	//   ....[223]....
        /*07e8*/ 	.word	0x0500000f


	//   ....[224]....
        /*07ec*/ 	.word	0x0500000f


	//   ....[225]....
        /*07f0*/ 	.word	0x0500000f


	//   ....[226]....
        /*07f4*/ 	.word	0x0500000f


	//   ....[227]....
        /*07f8*/ 	.word	0x0500000f


	//   ....[228]....
        /*07fc*/ 	.word	0x0500000f


	//   ....[229]....
        /*0800*/ 	.word	0x0500000f


	//   ....[230]....
        /*0804*/ 	.word	0x0500000f


	//   ....[231]....
        /*0808*/ 	.word	0x0500000f


	//   ....[232]....
        /*080c*/ 	.word	0x0500000f


	//   ....[233]....
        /*0810*/ 	.word	0x0500000f


	//   ....[234]....
        /*0814*/ 	.word	0x0500000f


	//   ....[235]....
        /*0818*/ 	.word	0x0500000f


	//   ....[236]....
        /*081c*/ 	.word	0x0500000f


	//   ....[237]....
        /*0820*/ 	.word	0x0500000f


	//   ....[238]....
        /*0824*/ 	.word	0x0500000f


	//   ....[239]....
        /*0828*/ 	.word	0x0500000f


	//   ....[240]....
        /*082c*/ 	.word	0x0500000f


	//   ....[241]....
        /*0830*/ 	.word	0x0500000f


	//   ....[242]....
        /*0834*/ 	.word	0x0500000f


	//   ....[243]....
        /*0838*/ 	.word	0x0500000f


	//   ....[244]....
        /*083c*/ 	.word	0x0500000f


	//   ....[245]....
        /*0840*/ 	.word	0x0500000f


	//   ....[246]....
        /*0844*/ 	.word	0x0500000f


	//   ....[247]....
        /*0848*/ 	.word	0x0500000f


	//   ....[248]....
        /*084c*/ 	.word	0x0500000f


	//   ....[249]....
        /*0850*/ 	.word	0x0500000f


	//   ....[250]....
        /*0854*/ 	.word	0x0500000f


	//   ....[251]....
        /*0858*/ 	.word	0x0500000f


	//   ....[252]....
        /*085c*/ 	.word	0x0500000f


	//   ....[253]....
        /*0860*/ 	.word	0x0500000f


	//   ....[254]....
        /*0864*/ 	.word	0x0500000f


	//   ....[255]....
        /*0868*/ 	.word	0x0500000f


	//   ....[0]....
        /*086c*/ 	.word	0x0500000f


	//   ....[1]....
        /*0870*/ 	.word	0x0500000f


	//   ....[2]....
        /*0874*/ 	.word	0x0500000f


	//   ....[3]....
        /*0878*/ 	.word	0x0500000f


	//   ....[4]....
        /*087c*/ 	.word	0x0500000f


	//   ....[5]....
        /*0880*/ 	.word	0x0500000f


	//   ....[6]....
        /*0884*/ 	.word	0x0500000f


	//   ....[7]....
        /*0888*/ 	.word	0x0500000f


	//   ....[8]....
        /*088c*/ 	.word	0x0500000f


	//   ....[9]....
        /*0890*/ 	.word	0x0500000f


	//   ....[10]....
        /*0894*/ 	.word	0x0500000f


	//   ....[11]....
        /*0898*/ 	.word	0x0500000f


	//   ....[12]....
        /*089c*/ 	.word	0x0500000f


	//   ....[13]....
        /*08a0*/ 	.word	0x0500000f


	//   ....[14]....
        /*08a4*/ 	.word	0x0500000f


	//   ....[15]....
        /*08a8*/ 	.word	0x0500000f


	//   ....[16]....
        /*08ac*/ 	.word	0x0500000f


	//   ....[17]....
        /*08b0*/ 	.word	0x0500000f


	//   ....[18]....
        /*08b4*/ 	.word	0x0500000f


	//   ....[19]....
        /*08b8*/ 	.word	0x0500000f


	//   ....[20]....
        /*08bc*/ 	.word	0x0500000f


	//   ....[21]....
        /*08c0*/ 	.word	0x0500000f


	//   ....[22]....
        /*08c4*/ 	.word	0x0500000f


	//   ....[23]....
        /*08c8*/ 	.word	0x0500000f


	//   ....[24]....
        /*08cc*/ 	.word	0x0500000f


	//   ....[25]....
        /*08d0*/ 	.word	0x0500000f


	//   ....[26]....
        /*08d4*/ 	.word	0x0500000f


	//   ....[27]....
        /*08d8*/ 	.word	0x0500000f


	//   ....[28]....
        /*08dc*/ 	.word	0x0500000f


	//   ....[29]....
        /*08e0*/ 	.word	0x0500000f


	//   ....[30]....
        /*08e4*/ 	.word	0x0500000f


	//   ....[31]....
        /*08e8*/ 	.word	0x0500000f


	//   ....[32]....
        /*08ec*/ 	.word	0x0500000f


	//   ....[33]....
        /*08f0*/ 	.word	0x0500000f


	//   ....[34]....
        /*08f4*/ 	.word	0x0500000f


	//   ....[35]....
        /*08f8*/ 	.word	0x0500000f


	//   ....[36]....
        /*08fc*/ 	.word	0x0500000f


	//   ....[37]....
        /*0900*/ 	.word	0x0500000f


	//   ....[38]....
        /*0904*/ 	.word	0x0500000f


	//   ....[39]....
        /*0908*/ 	.word	0x0500000f


	//   ....[40]....
        /*090c*/ 	.word	0x0500000f


	//   ....[41]....
        /*0910*/ 	.word	0x0500000f


	//   ....[42]....
        /*0914*/ 	.word	0x0500000f


	//   ....[43]....
        /*0918*/ 	.word	0x0500000f


	//   ....[44]....
        /*091c*/ 	.word	0x0500000f


	//   ....[45]....
        /*0920*/ 	.word	0x0500000f


	//   ....[46]....
        /*0924*/ 	.word	0x0500000f


	//   ....[47]....
        /*0928*/ 	.word	0x0500000f


	//   ....[48]....
        /*092c*/ 	.word	0x0500000f


	//   ....[49]....
        /*0930*/ 	.word	0x0500000f


	//   ....[50]....
        /*0934*/ 	.word	0x0500000f


	//   ....[51]....
        /*0938*/ 	.word	0x0500000f


	//   ....[52]....
        /*093c*/ 	.word	0x0500000f


	//   ....[53]....
        /*0940*/ 	.word	0x0500000f


	//   ....[54]....
        /*0944*/ 	.word	0x0500000f


	//   ....[55]....
        /*0948*/ 	.word	0x0500000f


	//   ....[56]....
        /*094c*/ 	.word	0x0500000f


	//   ....[57]....
        /*0950*/ 	.word	0x0500000f


	//   ....[58]....
        /*0954*/ 	.word	0x0500000f


	//   ....[59]....
        /*0958*/ 	.word	0x0500000f


	//   ....[60]....
        /*095c*/ 	.word	0x0500000f


	//   ....[61]....
        /*0960*/ 	.word	0x0500000f


	//   ....[62]....
        /*0964*/ 	.word	0x0500000f


	//   ....[63]....
        /*0968*/ 	.word	0x0500000f


	//   ....[64]....
        /*096c*/ 	.word	0x0500000f


	//   ....[65]....
        /*0970*/ 	.word	0x0500000f


	//   ....[66]....
        /*0974*/ 	.word	0x0500000f


	//   ....[67]....
        /*0978*/ 	.word	0x0500000f


	//----- nvinfo : EIATTR_COOP_GROUP_INSTR_OFFSETS
	.align		4
.L_143:
        /*097c*/ 	.byte	0x04, 0x28
        /*097e*/ 	.short	(.L_145 - .L_144)


	//   ....[0]....
.L_144:
        /*0980*/ 	.word	0x00000070


	//   ....[1]....
        /*0984*/ 	.word	0x00000140


	//   ....[2]....
        /*0988*/ 	.word	0x00000190


	//   ....[3]....
        /*098c*/ 	.word	0x000003c0


	//   ....[4]....
        /*0990*/ 	.word	0x00000520


	//   ....[5]....
        /*0994*/ 	.word	0x00000640


	//   ....[6]....
        /*0998*/ 	.word	0x000007a0


	//   ....[7]....
        /*099c*/ 	.word	0x00002ad0


	//   ....[8]....
        /*09a0*/ 	.word	0x00002ae0


	//   ....[9]....
        /*09a4*/ 	.word	0x000031a0


	//   ....[10]....
        /*09a8*/ 	.word	0x000031b0


	//   ....[11]....
        /*09ac*/ 	.word	0x00003e10


	//   ....[12]....
        /*09b0*/ 	.word	0x00003e20


	//   ....[13]....
        /*09b4*/ 	.word	0x00004580


	//   ....[14]....
        /*09b8*/ 	.word	0x00004590


	//   ....[15]....
        /*09bc*/ 	.word	0x00004fb0


	//   ....[16]....
        /*09c0*/ 	.word	0x00004fc0


	//   ....[17]....
        /*09c4*/ 	.word	0x000050d0


	//   ....[18]....
        /*09c8*/ 	.word	0x000050e0


	//   ....[19]....
        /*09cc*/ 	.word	0x00005470


	//   ....[20]....
        /*09d0*/ 	.word	0x00005490


	//   ....[21]....
        /*09d4*/ 	.word	0x00005570


	//   ....[22]....
        /*09d8*/ 	.word	0x00005590


	//   ....[23]....
        /*09dc*/ 	.word	0x00005a00


	//   ....[24]....
        /*09e0*/ 	.word	0x00005fe0


	//   ....[25]....
        /*09e4*/ 	.word	0x00005ff0


	//   ....[26]....
        /*09e8*/ 	.word	0x00006000


	//   ....[27]....
        /*09ec*/ 	.word	0x00006010


	//   ....[28]....
        /*09f0*/ 	.word	0x00007080


	//   ....[29]....
        /*09f4*/ 	.word	0x00007090


	//   ....[30]....
        /*09f8*/ 	.word	0x000070a0


	//   ....[31]....
        /*09fc*/ 	.word	0x000070b0


	//   ....[32]....
        /*0a00*/ 	.word	0x00008ee0


	//   ....[33]....
        /*0a04*/ 	.word	0x00008fd0


	//   ....[34]....
        /*0a08*/ 	.word	0x00009520


	//   ....[35]....
        /*0a0c*/ 	.word	0x00009590


	//   ....[36]....
        /*0a10*/ 	.word	0x0000adf0


	//   ....[37]....
        /*0a14*/ 	.word	0x0000ae20


	//   ....[38]....
        /*0a18*/ 	.word	0x0000b2e0


	//   ....[39]....
        /*0a1c*/ 	.word	0x0000b340


	//   ....[40]....
        /*0a20*/ 	.word	0x0000c320


	//   ....[41]....
        /*0a24*/ 	.word	0x0000c5f0


	//   ....[42]....
        /*0a28*/ 	.word	0x0000c620


	//   ....[43]....
        /*0a2c*/ 	.word	0x0000c6f0


	//   ....[44]....
        /*0a30*/ 	.word	0x0000d330


	//   ....[45]....
        /*0a34*/ 	.word	0x0000d360


	//   ....[46]....
        /*0a38*/ 	.word	0x0000d370


	//   ....[47]....
        /*0a3c*/ 	.word	0x0000d380


	//   ....[48]....
        /*0a40*/ 	.word	0x0000d890


	//   ....[49]....
        /*0a44*/ 	.word	0x0000d8b0


	//   ....[50]....
        /*0a48*/ 	.word	0x0000d8d0


	//   ....[51]....
        /*0a4c*/ 	.word	0x0000d8e0


	//   ....[52]....
        /*0a50*/ 	.word	0x0000d900


	//   ....[53]....
        /*0a54*/ 	.word	0x0000d920


	//   ....[54]....
        /*0a58*/ 	.word	0x0000d9d0


	//   ....[55]....
        /*0a5c*/ 	.word	0x0000d9e0


	//   ....[56]....
        /*0a60*/ 	.word	0x0000e2e0


	//   ....[57]....
        /*0a64*/ 	.word	0x0000e310


	//   ....[58]....
        /*0a68*/ 	.word	0x0000e330


	//   ....[59]....
        /*0a6c*/ 	.word	0x0000e360


	//   ....[60]....
        /*0a70*/ 	.word	0x0000e390


	//   ....[61]....
        /*0a74*/ 	.word	0x0000e3a0


	//   ....[62]....
        /*0a78*/ 	.word	0x0000e3d0


	//   ....[63]....
        /*0a7c*/ 	.word	0x0000e440


	//   ....[64]....
        /*0a80*/ 	.word	0x0000e560


	//   ....[65]....
        /*0a84*/ 	.word	0x0000e750


	//   ....[66]....
        /*0a88*/ 	.word	0x0000e780


	//   ....[67]....
        /*0a8c*/ 	.word	0x0000e7b0


	//   ....[68]....
        /*0a90*/ 	.word	0x0000e7e0


	//   ....[69]....
        /*0a94*/ 	.word	0x0000e810


	//   ....[70]....
        /*0a98*/ 	.word	0x0000e840


	//   ....[71]....
        /*0a9c*/ 	.word	0x0000e9b0


	//   ....[72]....
        /*0aa0*/ 	.word	0x0000e9e0


	//   ....[73]....
        /*0aa4*/ 	.word	0x0000ea10


	//   ....[74]....
        /*0aa8*/ 	.word	0x0000ea40


	//   ....[75]....
        /*0aac*/ 	.word	0x0000ea70


	//   ....[76]....
        /*0ab0*/ 	.word	0x0000eaa0


	//   ....[77]....
        /*0ab4*/ 	.word	0x0000eb30


	//   ....[78]....
        /*0ab8*/ 	.word	0x0000eb60


	//   ....[79]....
        /*0abc*/ 	.word	0x0000ebe0


	//   ....[80]....
        /*0ac0*/ 	.word	0x0000f6f0


	//   ....[81]....
        /*0ac4*/ 	.word	0x00010fc0


	//   ....[82]....
        /*0ac8*/ 	.word	0x00010fe0


	//   ....[83]....
        /*0acc*/ 	.word	0x00011070


	//   ....[84]....
        /*0ad0*/ 	.word	0x00011090


	//   ....[85]....
        /*0ad4*/ 	.word	0x00011110


	//   ....[86]....
        /*0ad8*/ 	.word	0x00011130


	//   ....[87]....
        /*0adc*/ 	.word	0x000111b0


	//   ....[88]....
        /*0ae0*/ 	.word	0x000111d0


	//   ....[89]....
        /*0ae4*/ 	.word	0x00011250


	//   ....[90]....
        /*0ae8*/ 	.word	0x00011270


	//   ....[91]....
        /*0aec*/ 	.word	0x000112f0


	//   ....[92]....
        /*0af0*/ 	.word	0x00011310


	//   ....[93]....
        /*0af4*/ 	.word	0x00011390


	//   ....[94]....
        /*0af8*/ 	.word	0x000113b0


	//   ....[95]....
        /*0afc*/ 	.word	0x000113c0


	//   ....[96]....
        /*0b00*/ 	.word	0x000113d0


	//   ....[97]....
        /*0b04*/ 	.word	0x00011d40


	//   ....[98]....
        /*0b08*/ 	.word	0x00011d50


	//   ....[99]....
        /*0b0c*/ 	.word	0x00011d70


	//   ....[100]....
        /*0b10*/ 	.word	0x00011e00


	//   ....[101]....
        /*0b14*/ 	.word	0x00011e20


	//   ....[102]....
        /*0b18*/ 	.word	0x00011ea0


	//   ....[103]....
        /*0b1c*/ 	.word	0x00011ec0


	//   ....[104]....
        /*0b20*/ 	.word	0x00011f40


	//   ....[105]....
        /*0b24*/ 	.word	0x00011f60


	//   ....[106]....
        /*0b28*/ 	.word	0x00011fe0


	//   ....[107]....
        /*0b2c*/ 	.word	0x00012000


	//   ....[108]....
        /*0b30*/ 	.word	0x00012080


	//   ....[109]....
        /*0b34*/ 	.word	0x000120a0


	//   ....[110]....
        /*0b38*/ 	.word	0x00012120


	//   ....[111]....
        /*0b3c*/ 	.word	0x00012140


	//   ....[112]....
        /*0b40*/ 	.word	0x00012150


	//   ....[113]....
        /*0b44*/ 	.word	0x000121c0


	//   ....[114]....
        /*0b48*/ 	.word	0x00012210


	//   ....[115]....
        /*0b4c*/ 	.word	0x000122a0


	//   ....[116]....
        /*0b50*/ 	.word	0x000122d0


	//   ....[117]....
        /*0b54*/ 	.word	0x000122e0


	//   ....[118]....
        /*0b58*/ 	.word	0x00012350


	//   ....[119]....
        /*0b5c*/ 	.word	0x00012360


	//   ....[120]....
        /*0b60*/ 	.word	0x00012370


	//   ....[121]....
        /*0b64*/ 	.word	0x00012b90


	//   ....[122]....
        /*0b68*/ 	.word	0x00012bb0


	//   ....[123]....
        /*0b6c*/ 	.word	0x00012c20


	//   ....[124]....
        /*0b70*/ 	.word	0x00012c30


	//   ....[125]....
        /*0b74*/ 	.word	0x00012c70


	//   ....[126]....
        /*0b78*/ 	.word	0x00012c80


	//   ....[127]....
        /*0b7c*/ 	.word	0x00012cc0


	//   ....[128]....
        /*0b80*/ 	.word	0x00012cd0


	//   ....[129]....
        /*0b84*/ 	.word	0x00012d10


	//   ....[130]....
        /*0b88*/ 	.word	0x00012d20


	//   ....[131]....
        /*0b8c*/ 	.word	0x00012d60


	//   ....[132]....
        /*0b90*/ 	.word	0x00012d70


	//   ....[133]....
        /*0b94*/ 	.word	0x00012db0


	//   ....[134]....
        /*0b98*/ 	.word	0x00012dc0


	//   ....[135]....
        /*0b9c*/ 	.word	0x00012dd0


	//   ....[136]....
        /*0ba0*/ 	.word	0x00012e10


	//   ....[137]....
        /*0ba4*/ 	.word	0x000130d0


	//   ....[138]....
        /*0ba8*/ 	.word	0x00013100


	//   ....[139]....
        /*0bac*/ 	.word	0x00013160


	//   ....[140]....
        /*0bb0*/ 	.word	0x00013170


	//   ....[141]....
        /*0bb4*/ 	.word	0x000131c0


	//   ....[142]....
        /*0bb8*/ 	.word	0x000131d0


	//   ....[143]....
        /*0bbc*/ 	.word	0x00013220


	//   ....[144]....
        /*0bc0*/ 	.word	0x00013230


	//   ....[145]....
        /*0bc4*/ 	.word	0x00013280


	//   ....[146]....
        /*0bc8*/ 	.word	0x00013290


	//   ....[147]....
        /*0bcc*/ 	.word	0x000132e0


	//   ....[148]....
        /*0bd0*/ 	.word	0x000132f0


	//   ....[149]....
        /*0bd4*/ 	.word	0x00013340


	//   ....[150]....
        /*0bd8*/ 	.word	0x00013350


	//   ....[151]....
        /*0bdc*/ 	.word	0x00013360


	//   ....[152]....
        /*0be0*/ 	.word	0x000133a0


	//   ....[153]....
        /*0be4*/ 	.word	0x00013990


	//   ....[154]....
        /*0be8*/ 	.word	0x000139d0


	//   ....[155]....
        /*0bec*/ 	.word	0x000139f0


	//   ....[156]....
        /*0bf0*/ 	.word	0x00013a30


	//   ....[157]....
        /*0bf4*/ 	.word	0x00013a50


	//   ....[158]....
        /*0bf8*/ 	.word	0x00013a90


	//   ....[159]....
        /*0bfc*/ 	.word	0x00013ab0


	//   ....[160]....
        /*0c00*/ 	.word	0x00013af0


	//   ....[161]....
        /*0c04*/ 	.word	0x00013b10


	//   ....[162]....
        /*0c08*/ 	.word	0x00013b50


	//   ....[163]....
        /*0c0c*/ 	.word	0x00013b70


	//   ....[164]....
        /*0c10*/ 	.word	0x00013bb0


	//   ....[165]....
        /*0c14*/ 	.word	0x00013bd0


	//   ....[166]....
        /*0c18*/ 	.word	0x00013c10


	//   ....[167]....
        /*0c1c*/ 	.word	0x00013c30


	//   ....[168]....
        /*0c20*/ 	.word	0x00013c40


	//   ....[169]....
        /*0c24*/ 	.word	0x00013fb0


	//   ....[170]....
        /*0c28*/ 	.word	0x00013fe0


	//   ....[171]....
        /*0c2c*/ 	.word	0x00014020


	//   ....[172]....
        /*0c30*/ 	.word	0x00014050


	//   ....[173]....
        /*0c34*/ 	.word	0x00014080


	//   ....[174]....
        /*0c38*/ 	.word	0x000140b0


	//   ....[175]....
        /*0c3c*/ 	.word	0x000140e0


	//   ....[176]....
        /*0c40*/ 	.word	0x00014110


	//   ....[177]....
        /*0c44*/ 	.word	0x00014290


	//   ....[178]....
        /*0c48*/ 	.word	0x000142c0


	//   ....[179]....
        /*0c4c*/ 	.word	0x000142f0


	//   ....[180]....
        /*0c50*/ 	.word	0x00014320


	//   ....[181]....
        /*0c54*/ 	.word	0x00014350


	//   ....[182]....
        /*0c58*/ 	.word	0x00014380


	//   ....[183]....
        /*0c5c*/ 	.word	0x00014440


	//   ....[184]....
        /*0c60*/ 	.word	0x00014460


	//   ....[185]....
        /*0c64*/ 	.word	0x000144d0


	//   ....[186]....
        /*0c68*/ 	.word	0x00014940


	//   ....[187]....
        /*0c6c*/ 	.word	0x00014c60


	//   ....[188]....
        /*0c70*/ 	.word	0x00014cf0


	//   ....[189]....
        /*0c74*/ 	.word	0x00014d80


	//   ....[190]....
        /*0c78*/ 	.word	0x00014e10


	//   ....[191]....
        /*0c7c*/ 	.word	0x00014ef0


	//   ....[192]....
        /*0c80*/ 	.word	0x00014f80


	//   ....[193]....
        /*0c84*/ 	.word	0x00015020


	//   ....[194]....
        /*0c88*/ 	.word	0x000150b0


	//   ....[195]....
        /*0c8c*/ 	.word	0x000151a0


	//   ....[196]....
        /*0c90*/ 	.word	0x00015230


	//   ....[197]....
        /*0c94*/ 	.word	0x000152d0


	//   ....[198]....
        /*0c98*/ 	.word	0x00015360


	//   ....[199]....
        /*0c9c*/ 	.word	0x000154a0


	//   ....[200]....
        /*0ca0*/ 	.word	0x00015550


	//   ....[201]....
        /*0ca4*/ 	.word	0x000155e0


	//   ....[202]....
        /*0ca8*/ 	.word	0x00015630


	//   ....[203]....
        /*0cac*/ 	.word	0x00015680


	//   ....[204]....
        /*0cb0*/ 	.word	0x00015760


	//   ....[205]....
        /*0cb4*/ 	.word	0x000157f0


	//   ....[206]....
        /*0cb8*/ 	.word	0x00015840


	//   ....[207]....
        /*0cbc*/ 	.word	0x00015890


	//   ....[208]....
        /*0cc0*/ 	.word	0x00015ac0


	//   ....[209]....
        /*0cc4*/ 	.word	0x00015b60


	//   ....[210]....
        /*0cc8*/ 	.word	0x00015bc0


	//   ....[211]....
        /*0ccc*/ 	.word	0x00015c30


	//   ....[212]....
        /*0cd0*/ 	.word	0x00015c90


	//   ....[213]....
        /*0cd4*/ 	.word	0x00015d00


	//   ....[214]....
        /*0cd8*/ 	.word	0x00015dc0


	//   ....[215]....
        /*0cdc*/ 	.word	0x00015e20


	//   ....[216]....
        /*0ce0*/ 	.word	0x00015ee0


	//   ....[217]....
        /*0ce4*/ 	.word	0x000161c0


	//   ....[218]....
        /*0ce8*/ 	.word	0x000162b0


	//   ....[219]....
        /*0cec*/ 	.word	0x00016350


	//   ....[220]....
        /*0cf0*/ 	.word	0x000163b0


	//   ....[221]....
        /*0cf4*/ 	.word	0x000164a0


	//   ....[222]....
        /*0cf8*/ 	.word	0x00016510


	//   ....[223]....
        /*0cfc*/ 	.word	0x00016600


	//   ....[224]....
        /*0d00*/ 	.word	0x00016670


	//   ....[225]....
        /*0d04*/ 	.word	0x00016760


	//   ....[226]....
        /*0d08*/ 	.word	0x000167d0


	//   ....[227]....
        /*0d0c*/ 	.word	0x000168c0


	//   ....[228]....
        /*0d10*/ 	.word	0x00016930


	//   ....[229]....
        /*0d14*/ 	.word	0x00016a20


	//   ....[230]....
        /*0d18*/ 	.word	0x00016a90


	//   ....[231]....
        /*0d1c*/ 	.word	0x00016b80


	//   ....[232]....
        /*0d20*/ 	.word	0x00016bf0


	//   ....[233]....
        /*0d24*/ 	.word	0x00016cd0


	//   ....[234]....
        /*0d28*/ 	.word	0x00016db0


	//   ....[235]....
        /*0d2c*/ 	.word	0x00016e00


	//   ....[236]....
        /*0d30*/ 	.word	0x00016e60


	//   ....[237]....
        /*0d34*/ 	.word	0x00016f50


	//   ....[238]....
        /*0d38*/ 	.word	0x00016fb0


	//   ....[239]....
        /*0d3c*/ 	.word	0x000170b0


	//   ....[240]....
        /*0d40*/ 	.word	0x00017110


	//   ....[241]....
        /*0d44*/ 	.word	0x00017210


	//   ....[242]....
        /*0d48*/ 	.word	0x00017270


	//   ....[243]....
        /*0d4c*/ 	.word	0x00017370


	//   ....[244]....
        /*0d50*/ 	.word	0x000173d0


	//   ....[245]....
        /*0d54*/ 	.word	0x000174d0


	//   ....[246]....
        /*0d58*/ 	.word	0x00017530


	//   ....[247]....
        /*0d5c*/ 	.word	0x00017630


	//   ....[248]....
        /*0d60*/ 	.word	0x00017690


	//   ....[249]....
        /*0d64*/ 	.word	0x00017790


	//   ....[250]....
        /*0d68*/ 	.word	0x000177f0


	//   ....[251]....
        /*0d6c*/ 	.word	0x000178e0


	//   ....[252]....
        /*0d70*/ 	.word	0x00017940


	//   ....[253]....
        /*0d74*/ 	.word	0x00017a20


	//   ....[254]....
        /*0d78*/ 	.word	0x00017a80


	//   ....[255]....
        /*0d7c*/ 	.word	0x00017b50


	//   ....[0]....
        /*0d80*/ 	.word	0x00017bb0


	//   ....[1]....
        /*0d84*/ 	.word	0x00017c70


	//   ....[2]....
        /*0d88*/ 	.word	0x00017db0


	//   ....[3]....
        /*0d8c*/ 	.word	0x00017e60


	//   ....[4]....
        /*0d90*/ 	.word	0x00017ed0


	//   ....[5]....
        /*0d94*/ 	.word	0x00017fa0


	//   ....[6]....
        /*0d98*/ 	.word	0x00018000


	//   ....[7]....
        /*0d9c*/ 	.word	0x000180b0


	//   ....[8]....
        /*0da0*/ 	.word	0x00018110


	//   ....[9]....
        /*0da4*/ 	.word	0x000181c0


	//   ....[10]....
        /*0da8*/ 	.word	0x00018220


	//   ....[11]....
        /*0dac*/ 	.word	0x000182d0


	//   ....[12]....
        /*0db0*/ 	.word	0x00018330


	//   ....[13]....
        /*0db4*/ 	.word	0x000183e0


	//   ....[14]....
        /*0db8*/ 	.word	0x00018440


	//   ....[15]....
        /*0dbc*/ 	.word	0x000184f0


	//   ....[16]....
        /*0dc0*/ 	.word	0x00018550


	//   ....[17]....
        /*0dc4*/ 	.word	0x00018600


	//   ....[18]....
        /*0dc8*/ 	.word	0x000186f0


	//   ....[19]....
        /*0dcc*/ 	.word	0x000187a0


	//   ....[20]....
        /*0dd0*/ 	.word	0x00018800


	//   ....[21]....
        /*0dd4*/ 	.word	0x000188c0


	//   ....[22]....
        /*0dd8*/ 	.word	0x00018920


	//   ....[23]....
        /*0ddc*/ 	.word	0x000189e0


	//   ....[24]....
        /*0de0*/ 	.word	0x00018a40


	//   ....[25]....
        /*0de4*/ 	.word	0x00018b00


	//   ....[26]....
        /*0de8*/ 	.word	0x00018b60


	//   ....[27]....
        /*0dec*/ 	.word	0x00018c20


	//   ....[28]....
        /*0df0*/ 	.word	0x00018c80


	//   ....[29]....
        /*0df4*/ 	.word	0x00018d40


	//   ....[30]....
        /*0df8*/ 	.word	0x00018da0


	//   ....[31]....
        /*0dfc*/ 	.word	0x00018e60


	//   ....[32]....
        /*0e00*/ 	.word	0x00018ec0


	//   ....[33]....
        /*0e04*/ 	.word	0x00018f70


	//   ....[34]....
        /*0e08*/ 	.word	0x00019060


	//   ....[35]....
        /*0e0c*/ 	.word	0x00019110


	//   ....[36]....
        /*0e10*/ 	.word	0x00019180


	//   ....[37]....
        /*0e14*/ 	.word	0x00019230


	//   ....[38]....
        /*0e18*/ 	.word	0x00019290


	//   ....[39]....
        /*0e1c*/ 	.word	0x00019340


	//   ....[40]....
        /*0e20*/ 	.word	0x000193a0


	//   ....[41]....
        /*0e24*/ 	.word	0x00019450


	//   ....[42]....
        /*0e28*/ 	.word	0x000194b0


	//   ....[43]....
        /*0e2c*/ 	.word	0x00019560


	//   ....[44]....
        /*0e30*/ 	.word	0x000195c0


	//   ....[45]....
        /*0e34*/ 	.word	0x00019670


	//   ....[46]....
        /*0e38*/ 	.word	0x000196d0


	//   ....[47]....
        /*0e3c*/ 	.word	0x00019780


	//   ....[48]....
        /*0e40*/ 	.word	0x000197e0


	//   ....[49]....
        /*0e44*/ 	.word	0x00019880


	//   ....[50]....
        /*0e48*/ 	.word	0x00019910


	//   ....[51]....
        /*0e4c*/ 	.word	0x000199b0


	//   ....[52]....
        /*0e50*/ 	.word	0x00019ad0


	//   ....[53]....
        /*0e54*/ 	.word	0x00019b40


	//   ....[54]....
        /*0e58*/ 	.word	0x00019bb0


	//   ....[55]....
        /*0e5c*/ 	.word	0x00019c20


	//   ....[56]....
        /*0e60*/ 	.word	0x00019c90


	//   ....[57]....
        /*0e64*/ 	.word	0x00019d10


	//   ....[58]....
        /*0e68*/ 	.word	0x00019da0


	//   ....[59]....
        /*0e6c*/ 	.word	0x00019e30


	//   ....[60]....
        /*0e70*/ 	.word	0x00019ea0


	//   ....[61]....
        /*0e74*/ 	.word	0x00019f10


	//   ....[62]....
        /*0e78*/ 	.word	0x00019f80


	//   ....[63]....
        /*0e7c*/ 	.word	0x0001a000


	//   ....[64]....
        /*0e80*/ 	.word	0x0001a070


	//   ....[65]....
        /*0e84*/ 	.word	0x0001a110


	//   ....[66]....
        /*0e88*/ 	.word	0x0001a1a0


	//   ....[67]....
        /*0e8c*/ 	.word	0x0001a2c0


	//----- nvinfo : EIATTR_REG_RECONFIG
	.align		4
.L_145:
        /*0e90*/ 	.byte	0x01, 0x54
	.zero		2


	//----- nvinfo : EIATTR_SYSCALL_OFFSETS
	.align		4
        /*0e94*/ 	.byte	0x04, 0x46
        /*0e96*/ 	.short	(.L_147 - .L_146)


	//   ....[0]....
.L_146:
        /*0e98*/ 	.word	0x00001850


	//   ....[1]....
        /*0e9c*/ 	.word	0x000019a0


	//   ....[2]....
        /*0ea0*/ 	.word	0x00005bd0


	//   ....[3]....
        /*0ea4*/ 	.word	0x00005f50


	//   ....[4]....
        /*0ea8*/ 	.word	0x000105a0


	//   ....[5]....
        /*0eac*/ 	.word	0x000106f0


	//   ....[6]....
        /*0eb0*/ 	.word	0x000107e0


	//   ....[7]....
        /*0eb4*/ 	.word	0x00011810


	//----- nvinfo : EIATTR_MBARRIER_INSTR_OFFSETS
	.align		4
.L_147:
        /*0eb8*/ 	.byte	0x04, 0x39
        /*0eba*/ 	.short	(.L_149 - .L_148)


	//   ....[0]....
.L_148:
        /*0ebc*/ 	.word	0x00000270
        /*0ec0*/ 	.word	0x000000ff
        /*0ec4*/ 	.word	0x00016800
        /*0ec8*/ 	.short	0x0100
        /*0eca*/ 	.byte	0x08
	.zero		1


	//   ....[1]....
        /*0ecc*/ 	.word	0x00000280
        /*0ed0*/ 	.word	0x000000ff
        /*0ed4*/ 	.word	0x00016820
        /*0ed8*/ 	.short	0x0100
        /*0eda*/ 	.byte	0x08
	.zero		1


	//   ....[2]....
        /*0edc*/ 	.word	0x00000370
        /*0ee0*/ 	.word	0x000000ff
        /*0ee4*/ 	.word	0x00016830
        /*0ee8*/ 	.short	0x0100
        /*0eea*/ 	.byte	0x08
	.zero		1


	//   ....[3]....
        /*0eec*/ 	.word	0x00000380
        /*0ef0*/ 	.word	0x000000ff
        /*0ef4*/ 	.word	0x00016840
        /*0ef8*/ 	.short	0x0100
        /*0efa*/ 	.byte	0x08
	.zero		1


	//   ....[4]....
        /*0efc*/ 	.word	0x00000390
        /*0f00*/ 	.word	0x000000ff
        /*0f04*/ 	.word	0x00016838
        /*0f08*/ 	.short	0x0100
        /*0f0a*/ 	.byte	0x08
	.zero		1


	//   ....[5]....
        /*0f0c*/ 	.word	0x000003a0
        /*0f10*/ 	.word	0x000000ff
        /*0f14*/ 	.word	0x00016848
        /*0f18*/ 	.short	0x0100
        /*0f1a*/ 	.byte	0x08
	.zero		1


	//   ....[6]....
        /*0f1c*/ 	.word	0x000004d0
        /*0f20*/ 	.word	0x000000ff
        /*0f24*/ 	.word	0x00016850
        /*0f28*/ 	.short	0x0100
        /*0f2a*/ 	.byte	0x08
	.zero		1


	//   ....[7]....
        /*0f2c*/ 	.word	0x000004e0
        /*0f30*/ 	.word	0x000000ff
        /*0f34*/ 	.word	0x00016860
        /*0f38*/ 	.short	0x0100
        /*0f3a*/ 	.byte	0x08
	.zero		1


	//   ....[8]....
        /*0f3c*/ 	.word	0x000004f0
        /*0f40*/ 	.word	0x000000ff
        /*0f44*/ 	.word	0x00016858
        /*0f48*/ 	.short	0x0100
        /*0f4a*/ 	.byte	0x08
	.zero		1


	//   ....[9]....
        /*0f4c*/ 	.word	0x00000500
        /*0f50*/ 	.word	0x000000ff
        /*0f54*/ 	.word	0x00016868
        /*0f58*/ 	.short	0x0100
        /*0f5a*/ 	.byte	0x08
	.zero		1


	//   ....[10]....
        /*0f5c*/ 	.word	0x000005f0
        /*0f60*/ 	.word	0x000000ff
        /*0f64*/ 	.word	0x00016870
        /*0f68*/ 	.short	0x0100
        /*0f6a*/ 	.byte	0x06
	.zero		1


	//   ....[11]....
        /*0f6c*/ 	.word	0x00000600
        /*0f70*/ 	.word	0x000000ff
        /*0f74*/ 	.word	0x00016880
        /*0f78*/ 	.short	0x0100
        /*0f7a*/ 	.byte	0x06
	.zero		1


	//   ....[12]....
        /*0f7c*/ 	.word	0x00000610
        /*0f80*/ 	.word	0x000000ff
        /*0f84*/ 	.word	0x00016878
        /*0f88*/ 	.short	0x0100
        /*0f8a*/ 	.byte	0x06
	.zero		1


	//   ....[13]....
        /*0f8c*/ 	.word	0x00000620
        /*0f90*/ 	.word	0x000000ff
        /*0f94*/ 	.word	0x00016888
        /*0f98*/ 	.short	0x0100
        /*0f9a*/ 	.byte	0x06
	.zero		1


	//   ....[14]....
        /*0f9c*/ 	.word	0x00000750
        /*0fa0*/ 	.word	0x000000ff
        /*0fa4*/ 	.word	0x00016890
        /*0fa8*/ 	.short	0x0100
        /*0faa*/ 	.byte	0x08
	.zero		1


	//   ....[15]....
        /*0fac*/ 	.word	0x00000760
        /*0fb0*/ 	.word	0x000000ff
        /*0fb4*/ 	.word	0x000168a0
        /*0fb8*/ 	.short	0x0100
        /*0fba*/ 	.byte	0x08
	.zero		1


	//   ....[16]....
        /*0fbc*/ 	.word	0x00000770
        /*0fc0*/ 	.word	0x000000ff
        /*0fc4*/ 	.word	0x00016898
        /*0fc8*/ 	.short	0x0100
        /*0fca*/ 	.byte	0x08
	.zero		1


	//   ....[17]....
        /*0fcc*/ 	.word	0x00000780
        /*0fd0*/ 	.word	0x000000ff
        /*0fd4*/ 	.word	0x000168a8
        /*0fd8*/ 	.short	0x0100
        /*0fda*/ 	.byte	0x08
	.zero		1


	//   ....[18]....
        /*0fdc*/ 	.word	0x000008b0
        /*0fe0*/ 	.word	0x000000ff
        /*0fe4*/ 	.word	0x000168b0
        /*0fe8*/ 	.short	0x0100
        /*0fea*/ 	.byte	0x08
	.zero		1


	//   ....[19]....
        /*0fec*/ 	.word	0x000008c0
        /*0ff0*/ 	.word	0x000000ff
        /*0ff4*/ 	.word	0x000168c0
        /*0ff8*/ 	.short	0x0100
        /*0ffa*/ 	.byte	0x08
	.zero		1


	//   ....[20]....
        /*0ffc*/ 	.word	0x000008d0
        /*1000*/ 	.word	0x000000ff
        /*1004*/ 	.word	0x000168b8
        /*1008*/ 	.short	0x0100
        /*100a*/ 	.byte	0x08
	.zero		1


	//   ....[21]....
        /*100c*/ 	.word	0x000008e0
        /*1010*/ 	.word	0x000000ff
        /*1014*/ 	.word	0x000168c8
        /*1018*/ 	.short	0x0100
        /*101a*/ 	.byte	0x08
	.zero		1


	//   ....[22]....
        /*101c*/ 	.word	0x00002a80
        /*1020*/ 	.word	0x00000047
        /*1024*/ 	.word	0x00016890
        /*1028*/ 	.short	0x010a
        /*102a*/ 	.byte	0x3f
	.zero		1


	//   ....[23]....
        /*102c*/ 	.word	0x00003db0
        /*1030*/ 	.word	0x00000047
        /*1034*/ 	.word	0x00016890
        /*1038*/ 	.short	0x010a
        /*103a*/ 	.byte	0x3f
	.zero		1


	//   ....[24]....
        /*103c*/ 	.word	0x00004df0
        /*1040*/ 	.word	0x00000047
        /*1044*/ 	.word	0x00016890
        /*1048*/ 	.short	0x010a
        /*104a*/ 	.byte	0x3f
	.zero		1


	//   ....[25]....
        /*104c*/ 	.word	0x000052a0
        /*1050*/ 	.word	0x00000008
        /*1054*/ 	.word	0x00000000
        /*1058*/ 	.short	0x0101
        /*105a*/ 	.byte	0x3f
	.zero		1


	//   ....[26]....
        /*105c*/ 	.word	0x000052e0
        /*1060*/ 	.word	0x00000047
        /*1064*/ 	.word	0x000168b0
        /*1068*/ 	.short	0x010a
        /*106a*/ 	.byte	0x3f
	.zero		1


	//   ....[27]....
        /*106c*/ 	.word	0x00005710
        /*1070*/ 	.word	0x00000047
        /*1074*/ 	.word	0x00000000
        /*1078*/ 	.short	0x0101
        /*107a*/ 	.byte	0x3f
	.zero		1


	//   ....[28]....
        /*107c*/ 	.word	0x00005c70
        /*1080*/ 	.word	0x00000012
        /*1084*/ 	.word	0x00016800
        /*1088*/ 	.short	0x010a
        /*108a*/ 	.byte	0x3f
	.zero		1


	//   ....[29]....
        /*108c*/ 	.word	0x00005cc0
        /*1090*/ 	.word	0x00000012
        /*1094*/ 	.word	0x00016800
        /*1098*/ 	.short	0x010a
        /*109a*/ 	.byte	0x3f
	.zero		1


	//   ....[30]....
        /*109c*/ 	.word	0x00006350
        /*10a0*/ 	.word	0x00000012
        /*10a4*/ 	.word	0x00016800
        /*10a8*/ 	.short	0x010a
        /*10aa*/ 	.byte	0x3f
	.zero		1


	//   ....[31]....
        /*10ac*/ 	.word	0x00007390
        /*10b0*/ 	.word	0x00000012
        /*10b4*/ 	.word	0x00016800
        /*10b8*/ 	.short	0x010a
        /*10ba*/ 	.byte	0x3f
	.zero		1


	//   ....[32]....
        /*10bc*/ 	.word	0x00008130
        /*10c0*/ 	.word	0x00000003
        /*10c4*/ 	.word	0x00016830
        /*10c8*/ 	.short	0x010a
        /*10ca*/ 	.byte	0x3f
	.zero		1


	//   ....[33]....
        /*10cc*/ 	.word	0x000081d0
        /*10d0*/ 	.word	0x00000003
        /*10d4*/ 	.word	0x00016830
        /*10d8*/ 	.short	0x010a
        /*10da*/ 	.byte	0x3f
	.zero		1


	//   ....[34]....
        /*10dc*/ 	.word	0x00009300
        /*10e0*/ 	.word	0x00000003
        /*10e4*/ 	.word	0x00000000
        /*10e8*/ 	.short	0x0101
        /*10ea*/ 	.byte	0x3f
	.zero		1


	//   ....[35]....
        /*10ec*/ 	.word	0x0000a320
        /*10f0*/ 	.word	0x00000009
        /*10f4*/ 	.word	0x00016830
        /*10f8*/ 	.short	0x010a
        /*10fa*/ 	.byte	0x3f
	.zero		1


	//   ....[36]....
        /*10fc*/ 	.word	0x0000a370
        /*1100*/ 	.word	0x00000009
        /*1104*/ 	.word	0x00016830
        /*1108*/ 	.short	0x010a
        /*110a*/ 	.byte	0x3f
	.zero		1


	//   ....[37]....
        /*110c*/ 	.word	0x0000a6e0
        /*1110*/ 	.word	0x00000004
        /*1114*/ 	.word	0x00016850
        /*1118*/ 	.short	0x010a
        /*111a*/ 	.byte	0x3f
	.zero		1


	//   ....[38]....
        /*111c*/ 	.word	0x0000a720
        /*1120*/ 	.word	0x00000004
        /*1124*/ 	.word	0x00016850
        /*1128*/ 	.short	0x010a
        /*112a*/ 	.byte	0x3f
	.zero		1


	//   ....[39]....
        /*112c*/ 	.word	0x0000abe0
        /*1130*/ 	.word	0x00000000
        /*1134*/ 	.word	0x00000000
        /*1138*/ 	.short	0x0101
        /*113a*/ 	.byte	0x3f
	.zero		1


	//   ....[40]....
        /*113c*/ 	.word	0x0000bde0
        /*1140*/ 	.word	0x0000000a
        /*1144*/ 	.word	0x00000000
        /*1148*/ 	.short	0x0101
        /*114a*/ 	.byte	0x3f
	.zero		1


	//   ....[41]....
        /*114c*/ 	.word	0x0000c220
        /*1150*/ 	.word	0x0000000c
        /*1154*/ 	.word	0x00016850
        /*1158*/ 	.short	0x010a
        /*115a*/ 	.byte	0x3f
	.zero		1


	//   ....[42]....
        /*115c*/ 	.word	0x0000c290
        /*1160*/ 	.word	0x0000000c
        /*1164*/ 	.word	0x00016850
        /*1168*/ 	.short	0x010a
        /*116a*/ 	.byte	0x3f
	.zero		1


	//   ....[43]....
        /*116c*/ 	.word	0x0000c950
        /*1170*/ 	.word	0x00000000
        /*1174*/ 	.word	0x00000000
        /*1178*/ 	.short	0x0101
        /*117a*/ 	.byte	0x3f
	.zero		1


	//   ....[44]....
        /*117c*/ 	.word	0x0000d9a0
        /*1180*/ 	.word	0x00000000
        /*1184*/ 	.word	0x00000000
        /*1188*/ 	.short	0x0101
        /*118a*/ 	.byte	0x3f
	.zero		1


	//   ....[45]....
        /*118c*/ 	.word	0x0000f7d0
        /*1190*/ 	.word	0x00000016
        /*1194*/ 	.word	0x00016820
        /*1198*/ 	.short	0x010a
        /*119a*/ 	.byte	0x3f
	.zero		1


	//   ....[46]....
        /*119c*/ 	.word	0x0000f880
        /*11a0*/ 	.word	0x00000005
        /*11a4*/ 	.word	0x000168a0
        /*11a8*/ 	.short	0x010a
        /*11aa*/ 	.byte	0x3f
	.zero		1


	//   ....[47]....
        /*11ac*/ 	.word	0x0000fac0
        /*11b0*/ 	.word	0x00000005
        /*11b4*/ 	.word	0x000168c0
        /*11b8*/ 	.short	0x010a
        /*11ba*/ 	.byte	0x3f
	.zero		1


	//   ....[48]....
        /*11bc*/ 	.word	0x0000fe20
        /*11c0*/ 	.word	0x00000005
        /*11c4*/ 	.word	0x000168a0
        /*11c8*/ 	.short	0x010a
        /*11ca*/ 	.byte	0x3f
	.zero		1


	//   ....[49]....
        /*11cc*/ 	.word	0x00010040
        /*11d0*/ 	.word	0x00000005
        /*11d4*/ 	.word	0x000168c0
        /*11d8*/ 	.short	0x010a
        /*11da*/ 	.byte	0x3f
	.zero		1


	//   ....[50]....
        /*11dc*/ 	.word	0x00010cf0
        /*11e0*/ 	.word	0x00000003
        /*11e4*/ 	.word	0x00016840
        /*11e8*/ 	.short	0x010a
        /*11ea*/ 	.byte	0x3f
	.zero		1


	//   ....[51]....
        /*11ec*/ 	.word	0x000114d0
        /*11f0*/ 	.word	0x00000003
        /*11f4*/ 	.word	0x00016830
        /*11f8*/ 	.short	0x0107
        /*11fa*/ 	.byte	0x3f
	.zero		1


	//   ....[52]....
        /*11fc*/ 	.word	0x000115a0
        /*1200*/ 	.word	0x00000003
        /*1204*/ 	.word	0x00016830
        /*1208*/ 	.short	0x0101
        /*120a*/ 	.byte	0x3f
	.zero		1


	//   ....[53]....
        /*120c*/ 	.word	0x00012450
        /*1210*/ 	.word	0x00000016
        /*1214*/ 	.word	0x00016800
        /*1218*/ 	.short	0x0107
        /*121a*/ 	.byte	0x3f
	.zero		1


	//   ....[54]....
        /*121c*/ 	.word	0x00012540
        /*1220*/ 	.word	0x00000016
        /*1224*/ 	.word	0x00016800
        /*1228*/ 	.short	0x0101
        /*122a*/ 	.byte	0x3f
	.zero		1


	//   ....[55]....
        /*122c*/ 	.word	0x00012560
        /*1230*/ 	.word	0x00000016
        /*1234*/ 	.word	0x00016820
        /*1238*/ 	.short	0x010a
        /*123a*/ 	.byte	0x3f
	.zero		1


	//   ....[56]....
        /*123c*/ 	.word	0x00012930
        /*1240*/ 	.word	0x00000005
        /*1244*/ 	.word	0x00016840
        /*1248*/ 	.short	0x010a
        /*124a*/ 	.byte	0x3f
	.zero		1


	//   ....[57]....
        /*124c*/ 	.word	0x00012e90
        /*1250*/ 	.word	0x00000005
        /*1254*/ 	.word	0x00016830
        /*1258*/ 	.short	0x0107
        /*125a*/ 	.byte	0x3f
	.zero		1


	//   ....[58]....
        /*125c*/ 	.word	0x00012f50
        /*1260*/ 	.word	0x00000005
        /*1264*/ 	.word	0x00016830
        /*1268*/ 	.short	0x0101
        /*126a*/ 	.byte	0x3f
	.zero		1


	//   ....[59]....
        /*126c*/ 	.word	0x00012fb0
        /*1270*/ 	.word	0x00000005
        /*1274*/ 	.word	0x00016860
        /*1278*/ 	.short	0x010a
        /*127a*/ 	.byte	0x3f
	.zero		1


	//   ....[60]....
        /*127c*/ 	.word	0x00013490
        /*1280*/ 	.word	0x00000005
        /*1284*/ 	.word	0x00016850
        /*1288*/ 	.short	0x0107
        /*128a*/ 	.byte	0x3f
	.zero		1


	//   ....[61]....
        /*128c*/ 	.word	0x00013650
        /*1290*/ 	.word	0x00000005
        /*1294*/ 	.word	0x00016850
        /*1298*/ 	.short	0x0101
        /*129a*/ 	.byte	0x3f
	.zero		1


	//   ....[62]....
        /*129c*/ 	.word	0x00013850
        /*12a0*/ 	.word	0x00000000
        /*12a4*/ 	.word	0x00016860
        /*12a8*/ 	.short	0x010a
        /*12aa*/ 	.byte	0x3f
	.zero		1


	//   ....[63]....
        /*12ac*/ 	.word	0x00013cf0
        /*12b0*/ 	.word	0x00000000
        /*12b4*/ 	.word	0x00016850
        /*12b8*/ 	.short	0x0107
        /*12ba*/ 	.byte	0x3f
	.zero		1


	//   ....[64]....
        /*12bc*/ 	.word	0x00013db0
        /*12c0*/ 	.word	0x00000000
        /*12c4*/ 	.word	0x00016850
        /*12c8*/ 	.short	0x0101
        /*12ca*/ 	.byte	0x3f
	.zero		1


	//   ....[65]....
        /*12cc*/ 	.word	0x000148c0
        /*12d0*/ 	.word	0x00000004
        /*12d4*/ 	.word	0x00016820
        /*12d8*/ 	.short	0x010a
        /*12da*/ 	.byte	0x3f
	.zero		1


	//   ....[66]....
        /*12dc*/ 	.word	0x00014a30
        /*12e0*/ 	.word	0x00000005
        /*12e4*/ 	.word	0x00016840
        /*12e8*/ 	.short	0x010a
        /*12ea*/ 	.byte	0x3f
	.zero		1


	//   ....[67]....
        /*12ec*/ 	.word	0x00014ad0
        /*12f0*/ 	.word	0x00000019
        /*12f4*/ 	.word	0x00016840
        /*12f8*/ 	.short	0x010a
        /*12fa*/ 	.byte	0x3f
	.zero		1


	//   ....[68]....
        /*12fc*/ 	.word	0x00014b10
        /*1300*/ 	.word	0x00000005
        /*1304*/ 	.word	0x00016860
        /*1308*/ 	.short	0x010a
        /*130a*/ 	.byte	0x3f
	.zero		1


	//   ....[69]....
        /*130c*/ 	.word	0x00014b50
        /*1310*/ 	.word	0x00000019
        /*1314*/ 	.word	0x00016860
        /*1318*/ 	.short	0x010a
        /*131a*/ 	.byte	0x3f
	.zero		1


	//   ....[70]....
        /*131c*/ 	.word	0x00014bb0
        /*1320*/ 	.word	0x00000047
        /*1324*/ 	.word	0x00016890
        /*1328*/ 	.short	0x010a
        /*132a*/ 	.byte	0x3f
	.zero		1


	//   ....[71]....
        /*132c*/ 	.word	0x00014e40
        /*1330*/ 	.word	0x00000047
        /*1334*/ 	.word	0x00016890
        /*1338*/ 	.short	0x010a
        /*133a*/ 	.byte	0x3f
	.zero		1


	//   ....[72]....
        /*133c*/ 	.word	0x000150f0
        /*1340*/ 	.word	0x00000047
        /*1344*/ 	.word	0x00016890
        /*1348*/ 	.short	0x010a
        /*134a*/ 	.byte	0x3f
	.zero		1


	//   ....[73]....
        /*134c*/ 	.word	0x000153a0
        /*1350*/ 	.word	0x00000047
        /*1354*/ 	.word	0x000168b0
        /*1358*/ 	.short	0x010a
        /*135a*/ 	.byte	0x3f
	.zero		1


	//   ....[74]....
        /*135c*/ 	.word	0x000156b0
        /*1360*/ 	.word	0x00000012
        /*1364*/ 	.word	0x00016800
        /*1368*/ 	.short	0x010a
        /*136a*/ 	.byte	0x3f
	.zero		1


	//   ....[75]....
        /*136c*/ 	.word	0x000158c0
        /*1370*/ 	.word	0x00000012
        /*1374*/ 	.word	0x00016800
        /*1378*/ 	.short	0x010a
        /*137a*/ 	.byte	0x3f
	.zero		1


	//   ....[76]....
        /*137c*/ 	.word	0x00015910
        /*1380*/ 	.word	0x00000003
        /*1384*/ 	.word	0x00016830
        /*1388*/ 	.short	0x010a
        /*138a*/ 	.byte	0x3f
	.zero		1


	//   ....[77]....
        /*138c*/ 	.word	0x00015960
        /*1390*/ 	.word	0x00000009
        /*1394*/ 	.word	0x00016830
        /*1398*/ 	.short	0x010a
        /*139a*/ 	.byte	0x3f
	.zero		1


	//   ....[78]....
        /*139c*/ 	.word	0x000159b0
        /*13a0*/ 	.word	0x00000004
        /*13a4*/ 	.word	0x00016850
        /*13a8*/ 	.short	0x010a
        /*13aa*/ 	.byte	0x3f
	.zero		1


	//   ....[79]....
        /*13ac*/ 	.word	0x00015a00
        /*13b0*/ 	.word	0x0000000c
        /*13b4*/ 	.word	0x00016850
        /*13b8*/ 	.short	0x010a
        /*13ba*/ 	.byte	0x3f
	.zero		1


	//   ....[80]....
        /*13bc*/ 	.word	0x00015fa0
        /*13c0*/ 	.word	0x00000016
        /*13c4*/ 	.word	0x00016820
        /*13c8*/ 	.short	0x010a
        /*13ca*/ 	.byte	0x3f
	.zero		1


	//   ....[81]....
        /*13cc*/ 	.word	0x00015ff0
        /*13d0*/ 	.word	0x00000005
        /*13d4*/ 	.word	0x000168a0
        /*13d8*/ 	.short	0x010a
        /*13da*/ 	.byte	0x3f
	.zero		1


	//   ....[82]....
        /*13dc*/ 	.word	0x00016040
        /*13e0*/ 	.word	0x00000005
        /*13e4*/ 	.word	0x000168c0
        /*13e8*/ 	.short	0x010a
        /*13ea*/ 	.byte	0x3f
	.zero		1


	//   ....[83]....
        /*13ec*/ 	.word	0x00016090
        /*13f0*/ 	.word	0x00000005
        /*13f4*/ 	.word	0x000168a0
        /*13f8*/ 	.short	0x010a
        /*13fa*/ 	.byte	0x3f
	.zero		1


	//   ....[84]....
        /*13fc*/ 	.word	0x000160e0
        /*1400*/ 	.word	0x00000005
        /*1404*/ 	.word	0x000168c0
        /*1408*/ 	.short	0x010a
        /*140a*/ 	.byte	0x3f
	.zero		1


	//   ....[85]....
        /*140c*/ 	.word	0x00016200
        /*1410*/ 	.word	0x00000003
        /*1414*/ 	.word	0x00016840
        /*1418*/ 	.short	0x010a
        /*141a*/ 	.byte	0x3f
	.zero		1


	//   ....[86]....
        /*141c*/ 	.word	0x00017cb0
        /*1420*/ 	.word	0x00000016
        /*1424*/ 	.word	0x00016820
        /*1428*/ 	.short	0x010a
        /*142a*/ 	.byte	0x3f
	.zero		1


	//   ....[87]....
        /*142c*/ 	.word	0x00017d00
        /*1430*/ 	.word	0x00000005
        /*1434*/ 	.word	0x00016840
        /*1438*/ 	.short	0x010a
        /*143a*/ 	.byte	0x3f
	.zero		1


	//   ....[88]....
        /*143c*/ 	.word	0x00018640
        /*1440*/ 	.word	0x00000005
        /*1444*/ 	.word	0x00016860
        /*1448*/ 	.short	0x010a
        /*144a*/ 	.byte	0x3f
	.zero		1


	//   ....[89]....
        /*144c*/ 	.word	0x00018fb0
        /*1450*/ 	.word	0x00000000
        /*1454*/ 	.word	0x00016860
        /*1458*/ 	.short	0x010a
        /*145a*/ 	.byte	0x3f
	.zero		1


	//   ....[90]....
        /*145c*/ 	.word	0x0001a1e0
        /*1460*/ 	.word	0x00000004
        /*1464*/ 	.word	0x00016820
        /*1468*/ 	.short	0x010a
        /*146a*/ 	.byte	0x3f
	.zero		1


	//   ....[91]....
        /*146c*/ 	.word	0x0001a380
        /*1470*/ 	.word	0x00000005
        /*1474*/ 	.word	0x00016840
        /*1478*/ 	.short	0x010a
        /*147a*/ 	.byte	0x3f
	.zero		1


	//   ....[92]....
        /*147c*/ 	.word	0x0001a3d0
        /*1480*/ 	.word	0x00000019
        /*1484*/ 	.word	0x00016840
        /*1488*/ 	.short	0x010a
        /*148a*/ 	.byte	0x3f
	.zero		1


	//   ....[93]....
        /*148c*/ 	.word	0x0001a420
        /*1490*/ 	.word	0x00000005
        /*1494*/ 	.word	0x00016860
        /*1498*/ 	.short	0x010a
        /*149a*/ 	.byte	0x3f
	.zero		1


	//----- nvinfo : EIATTR_NUM_MBARRIERS
	.align		4
.L_149:
        /*149c*/ 	.byte	0x03, 0x38
        /*149e*/ 	.short	0x0016


	//----- nvinfo : EIATTR_EXIT_INSTR_OFFSETS
	.align		4
        /*14a0*/ 	.byte	0x04, 0x1c
        /*14a2*/ 	.short	(.L_151 - .L_150)


	//   ....[0]....
.L_150:
        /*14a4*/ 	.word	0x00014ba0


	//----- nvinfo : EIATTR_MAX_THREADS
	.align		4
.L_151:
        /*14a8*/ 	.byte	0x04, 0x05
        /*14aa*/ 	.short	(.L_153 - .L_152)
.L_152:
        /*14ac*/ 	.word	0x00000200
        /*14b0*/ 	.word	0x00000001
        /*14b4*/ 	.word	0x00000001


	//----- nvinfo : EIATTR_CRS_STACK_SIZE
	.align		4
.L_153:
        /*14b8*/ 	.byte	0x04, 0x1e
        /*14ba*/ 	.short	(.L_155 - .L_154)
.L_154:
        /*14bc*/ 	.word	0x00000000


	//----- nvinfo : EIATTR_CBANK_PARAM_SIZE
	.align		4
.L_155:
        /*14c0*/ 	.byte	0x03, 0x19
        /*14c2*/ 	.short	0x0af0


	//----- nvinfo : EIATTR_PARAM_CBANK
	.align		4
        /*14c4*/ 	.byte	0x04, 0x0a
        /*14c6*/ 	.short	(.L_157 - .L_156)
	.align		4
.L_156:
        /*14c8*/ 	.word	index@(.nv.constant0._ZN7cutlass13device_kernelIN5flash11enable_sm90INS1_16FlashAttnFwdSm90INS1_25CollectiveMainloopFwdSm90ILi2EN4cute5tupleIJNS5_1CILi1EEES8_S8_EEENS6_IJNS7_ILi192EEENS7_ILi128EEENS7_ILi64EEEEEELi64ENS_6half_tEfNS_4arch4Sm90ELb0ELb0ELb0ELb1ELb1ELb1ELb0ELb1ELb1ELb1ELb0ELb0EEENS1_21CollectiveEpilogueFwdINS6_IJSA_SC_SB_EEES9_SE_SG_Li384ELb1ELb1ELb0ELb0EEENS1_36VarlenDynamicPersistentTileSchedulerILi192ELi128ELi384ELi128ELb0ELb1ELb1ELb0ELb1ELb1EEEEEEEEEvNT_6ParamsE)
        /*14cc*/ 	.short	0x0210
        /*14ce*/ 	.short	0x0af0


	//----- nvinfo : EIATTR_SW_WAR
	.align		4
.L_157:
        /*14d0*/ 	.byte	0x04, 0x36
        /*14d2*/ 	.short	(.L_159 - .L_158)
.L_158:
        /*14d4*/ 	.word	0x00000008
.L_159:


//--------------------- .nv.info._ZN7cutlass13device_kernelIN5flash11enable_sm90INS1_16FlashAttnFwdSm90INS1_25CollectiveMainloopFwdSm90ILi2EN4cute5tupleIJNS5_1CILi1EEES8_S8_EEENS6_IJNS7_ILi192EEENS7_ILi128EEENS7_ILi64EEEEEELi64ENS_6half_tEfNS_4arch4Sm90ELb0ELb1ELb0ELb0ELb1ELb0ELb0ELb1ELb1ELb1ELb0ELb0EEENS1_21CollectiveEpilogueFwdINS6_IJSA_SC_SB_EEES9_SE_SG_Li384ELb0ELb1ELb0ELb0EEENS1_30DynamicPersistentTileSchedulerILi384ELi128ELb0ELb1ELb1EEEEEEEEEvNT_6ParamsE --------------------------
	.section	.nv.info._ZN7cutlass13device_kernelIN5flash11enable_sm90INS1_16FlashAttnFwdSm90INS1_25CollectiveMainloopFwdSm90ILi2EN4cute5tupleIJNS5_1CILi1EEES8_S8_EEENS6_IJNS7_ILi192EEENS7_ILi128EEENS7_ILi64EEEEEELi64ENS_6half_tEfNS_4arch4Sm90ELb0ELb1ELb0ELb0ELb1ELb0ELb0ELb1ELb1ELb1ELb0ELb0EEENS1_21CollectiveEpilogueFwdINS6_IJSA_SC_SB_EEES9_SE_SG_Li384ELb0ELb1ELb0ELb0EEENS1_30DynamicPersistentTileSchedulerILi384ELi128ELb0ELb1ELb1EEEEEEEEEvNT_6ParamsE,"",@"SHT_CUDA_INFO"
	.sectionflags	@""
	.align	4


	//----- nvinfo : EIATTR_CUDA_API_VERSION
	.align		4
        /*0000*/ 	.byte	0x04, 0x37
        /*0002*/ 	.short	(.L_161 - .L_160)
.L_160:
        /*0004*/ 	.word	0x00000082


	//----- nvinfo : EIATTR_KPARAM_INFO
	.align		4
.L_161:
        /*0008*/ 	.byte	0x04, 0x17
        /*000a*/ 	.short	(.L_163 - .L_162)
.L_162:
        /*000c*/ 	.word	0x00000000
        /*0010*/ 	.short	0x0000
        /*0012*/ 	.short	0x0070
        /*0014*/ 	.byte	0x00, 0xf0, 0x01, 0x2a


	//----- nvinfo : EIATTR_SPARSE_MMA_MASK
	.align		4
.L_163:
        /*0018*/ 	.byte	0x03, 0x50
        /*001a*/ 	.short	0x0000


	//----- nvinfo : EIATTR_MAXREG_COUNT
	.align		4
        /*001c*/ 	.byte	0x03, 0x1b
        /*001e*/ 	.short	0x0080


	//----- nvinfo : EIATTR_NUM_BARRIERS
	.align		4
        /*0020*/ 	.byte	0x02, 0x4c
        /*0022*/ 	.byte	0x10
	.zero		1


	//----- nvinfo : EIATTR_EXTERNS
	.align		4
        /*0024*/ 	.byte	0x04, 0x0f
        /*0026*/ 	.short	(.L_165 - .L_164)


	//   ....[0]....
	.align		4
.L_164:
        /*0028*/ 	.word	index@(__assertfail)


	//----- nvinfo : EIATTR_ANNOTATIONS
	.align		4
.L_165:
        /*002c*/ 	.byte	0x04, 0x55
        /*002e*/ 	.short	(.L_167 - .L_166)


	//   ....[0]....
.L_166:
        /* <DEDUP_REMOVED lines=11> */


	//----- nvinfo : EIATTR_MERCURY_ISA_VERSION
	.align		4
.L_167:
        /*00c8*/ 	.byte	0x03, 0x5f
        /*00ca*/ 	.short	0x0101


	//----- nvinfo : EIATTR_INT_WARP_WIDE_INSTR_OFFSETS
	.align		4
        /*00cc*/ 	.byte	0x04, 0x31
        /*00ce*/ 	.short	(.L_169 - .L_168)


	//   ....[0]....
.L_168:
        /*00d0*/ 	.word	0x000000c0


	//   ....[1]....
        /*00d4*/ 	.word	0x000000d0


	//   ....[2]....
        /*00d8*/ 	.word	0x00000170


	//   ....[3]....
        /*00dc*/ 	.word	0x0000efa0


	//   ....[4]....
        /*00e0*/ 	.word	0x0000f030


	//   ....[5]....
        /*00e4*/ 	.word	0x000120c0


	//   ....[6]....
        /*00e8*/ 	.word	0x00012150


	//----- nvinfo : EIATTR_COOP_GROUP_MASK_REGIDS
	.align		4
.L_169:
        /*00ec*/ 	.byte	0x04, 0x29
        /*00ee*/ 	.short	(.L_171 - .L_170)


	//   ....[0]....
.L_170:
        /*00f0*/ 	.word	0xffffffff


	//   ....[1]....
        /*00f4*/ 	.word	0xffffffff


	//   ....[2]....
        /*00f8*/ 	.word	0xffffffff


	//   ....[3]....
        /*00fc*/ 	.word	0xffffffff


	//   ....[4]....
        /*0100*/ 	.word	0xffffffff


	//   ....[5]....
        /*0104*/ 	.word	0xffffffff


	//   ....[6]....
        /*0108*/ 	.word	0xffffffff


	//   ....[7]....
        /*010c*/ 	.word	0xffffffff


	//   ....[8]....
        /*0110*/ 	.word	0xffffffff


	//   ....[9]....
        /*0114*/ 	.word	0xffffffff


	//   ....[10]....
        /*0118*/ 	.word	0xffffffff


	//   ....[11]....
        /*011c*/ 	.word	0xffffffff


	//   ....[12]....
        /*0120*/ 	.word	0xffffffff


	//   ....[13]....
        /*0124*/ 	.word	0xffffffff


	//   ....[14]....
        /*0128*/ 	.word	0xffffffff


	//   ....[15]....
        /*012c*/ 	.word	0xffffffff


	//   ....[16]....
        /*0130*/ 	.word	0xffffffff


	//   ....[17]....
        /*0134*/ 	.word	0xffffffff


	//   ....[18]....
        /*0138*/ 	.word	0xffffffff


	//   ....[19]....
        /*013c*/ 	.word	0xffffffff


	//   ....[20]....
        /*0140*/ 	.word	0xffffffff


	//   ....[21]....
        /*0144*/ 	.word	0xffffffff


	//   ....[22]....
        /*0148*/ 	.word	0xffffffff


	//   ....[23]....
        /*014c*/ 	.word	0xffffffff


	//   ....[24]....
        /*0150*/ 	.word	0xffffffff


	//   ....[25]....
        /*0154*/ 	.word	0xffffffff


	//   ....[26]....
        /*0158*/ 	.word	0xffffffff


	//   ....[27]....
        /*015c*/ 	.word	0xffffffff


	//   ....[28]....
        /*0160*/ 	.word	0xffffffff


	//   ....[29]....
        /*0164*/ 	.word	0xffffffff


	//   ....[30]....
        /*0168*/ 	.word	0xffffffff


	//   ....[31]....
        /*016c*/ 	.word	0xffffffff


	//   ....[32]....
        /*0170*/ 	.word	0xffffffff


	//   ....[33]....
        /*0174*/ 	.word	0xffffffff


	//   ....[34]....
        /*0178*/ 	.word	0xffffffff


	//   ....[35]....
        /*017c*/ 	.word	0xffffffff


	//   ....[36]....
        /*0180*/ 	.word	0xffffffff


	//   ....[37]....
        /*0184*/ 	.word	0xffffffff


	//   ....[38]....
        /*0188*/ 	.word	0xffffffff


	//   ....[39]....
        /*018c*/ 	.word	0xffffffff


	//   ....[40]....
        /*0190*/ 	.word	0xffffffff


	//   ....[41]....
        /*0194*/ 	.word	0xffffffff


	//   ....[42]....
        /*0198*/ 	.word	0xffffffff


	//   ....[43]....
        /*019c*/ 	.word	0xffffffff


	//   ....[44]....
        /*01a0*/ 	.word	0xffffffff


	//   ....[45]....
        /*01a4*/ 	.word	0xffffffff


	//   ....[46]....
        /*01a8*/ 	.word	0xffffffff


	//   ....[47]....
        /*01ac*/ 	.word	0xffffffff


	//   ....[48]....
        /*01b0*/ 	.word	0xffffffff


	//   ....[49]....
        /*01b4*/ 	.word	0xffffffff


	//   ....[50]....
        /*01b8*/ 	.word	0xffffffff


	//   ....[51]....
        /*01bc*/ 	.word	0xffffffff


	//   ....[52]....
        /*01c0*/ 	.word	0xffffffff


	//   ....[53]....
        /*01c4*/ 	.word	0xffffffff


	//   ....[54]....
        /*01c8*/ 	.word	0xffffffff


	//   ....[55]....
        /*01cc*/ 	.word	0xffffffff


	//   ....[56]....
        /*01d0*/ 	.word	0xffffffff


	//   ....[57]....
        /*01d4*/ 	.word	0xffffffff


	//   ....[58]....
        /*01d8*/ 	.word	0xffffffff


	//   ....[59]....
        /*01dc*/ 	.word	0xffffffff


	//   ....[60]....
        /*01e0*/ 	.word	0xffffffff


	//   ....[61]....
        /*01e4*/ 	.word	0xffffffff


	//   ....[62]....
        /*01e8*/ 	.word	0xffffffff


	//   ....[63]....
        /*01ec*/ 	.word	0xffffffff


	//   ....[64]....
        /*01f0*/ 	.word	0xffffffff


	//   ....[65]....
        /*01f4*/ 	.word	0xffffffff


	//   ....[66]....
        /*01f8*/ 	.word	0xffffffff


	//   ....[67]....
        /*01fc*/ 	.word	0xffffffff


	//   ....[68]....
        /*0200*/ 	.word	0xffffffff


	//   ....[69]....
        /*0204*/ 	.word	0xffffffff


	//   ....[70]....
        /*0208*/ 	.word	0xffffffff


	//   ....[71]....
        /*020c*/ 	.word	0xffffffff


	//   ....[72]....
        /*0210*/ 	.word	0xffffffff


	//   ....[73]....
        /*0214*/ 	.word	0xffffffff


	//   ....[74]....
        /*0218*/ 	.word	0xffffffff


	//   ....[75]....
        /*021c*/ 	.word	0xffffffff


	//   ....[76]....
        /*0220*/ 	.word	0xffffffff


	//   ....[77]....
        /*0224*/ 	.word	0xffffffff


	//   ....[78]....
        /*0228*/ 	.word	0xffffffff


	//   ....[79]....
        /*022c*/ 	.word	0xffffffff


	//   ....[80]....
        /*0230*/ 	.word	0xffffffff


	//   ....[81]....
        /*0234*/ 	.word	0xffffffff


	//   ....[82]....
        /*0238*/ 	.word	0xffffffff


	//   ....[83]....
        /*023c*/ 	.word	0xffffffff


	//   ....[84]....
        /*0240*/ 	.word	0xffffffff


	//   ....[85]....
        /*0244*/ 	.word	0xffffffff


	//   ....[86]....
        /*0248*/ 	.word	0xffffffff


	//   ....[87]....
        /*024c*/ 	.word	0xffffffff


	//   ....[88]....
        /*0250*/ 	.word	0xffffffff


	//   ....[89]....
        /*0254*/ 	.word	0xffffffff


	//   ....[90]....
        /*0258*/ 	.word	0xffffffff


	//   ....[91]....
        /*025c*/ 	.word	0xffffffff


	//   ....[92]....
        /*0260*/ 	.word	0xffffffff


	//   ....[93]....
        /*0264*/ 	.word	0xffffffff


	//   ....[94]....
        /*0268*/ 	.word	0xffffffff


	//   ....[95]....
        /*026c*/ 	.word	0xffffffff


	//   ....[96]....
        /*0270*/ 	.word	0xffffffff


	//   ....[97]....
        /*0274*/ 	.word	0xffffffff


	//   ....[98]....
        /*0278*/ 	.word	0xffffffff


	//   ....[99]....
        /*027c*/ 	.word	0xffffffff


	//   ....[100]....
        /*0280*/ 	.word	0xffffffff


	//   ....[101]....
        /*0284*/ 	.word	0xffffffff


	//   ....[102]....
        /*0288*/ 	.word	0xffffffff


	//   ....[103]....
        /*028c*/ 	.word	0xffffffff


	//   ....[104]....
        /*0290*/ 	.word	0xffffffff


	//   ....[105]....
        /*0294*/ 	.word	0xffffffff


	//   ....[106]....
        /*0298*/ 	.word	0xffffffff


	//   ....[107]....
        /*029c*/ 	.word	0xffffffff


	//   ....[108]....
        /*02a0*/ 	.word	0xffffffff


	//   ....[109]....
        /*02a4*/ 	.word	0xffffffff


	//   ....[110]....
        /*02a8*/ 	.word	0xffffffff


	//   ....[111]....
        /*02ac*/ 	.word	0xffffffff


	//   ....[112]....
        /*02b0*/ 	.word	0xffffffff


	//   ....[113]....
        /*02b4*/ 	.word	0xffffffff


	//   ....[114]....
        /*02b8*/ 	.word	0xffffffff


	//   ....[115]....
        /*02bc*/ 	.word	0xffffffff


	//   ....[116]....
        /*02c0*/ 	.word	0xffffffff


	//   ....[117]....
        /*02c4*/ 	.word	0xffffffff


	//   ....[118]....
        /*02c8*/ 	.word	0xffffffff


	//   ....[119]....
        /*02cc*/ 	.word	0xffffffff


	//   ....[120]....
        /*02d0*/ 	.word	0xffffffff


	//   ....[121]....
        /*02d4*/ 	.word	0xffffffff


	//   ....[122]....
        /*02d8*/ 	.word	0xffffffff


	//   ....[123]....
        /*02dc*/ 	.word	0xffffffff


	//   ....[124]....
        /*02e0*/ 	.word	0xffffffff


	//   ....[125]....
        /*02e4*/ 	.word	0xffffffff


	//   ....[126]....
        /*02e8*/ 	.word	0xffffffff


	//   ....[127]....
        /*02ec*/ 	.word	0xffffffff


	//   ....[128]....
        /*02f0*/ 	.word	0xffffffff


	//   ....[129]....
        /*02f4*/ 	.word	0xffffffff


	//   ....[130]....
        /*02f8*/ 	.word	0xffffffff


	//   ....[131]....
        /*02fc*/ 	.word	0xffffffff


	//   ....[132]....
        /*0300*/ 	.word	0xffffffff


	//   ....[133]....
        /*0304*/ 	.word	0xffffffff


	//   ....[134]....
        /*0308*/ 	.word	0xffffffff


	//   ....[135]....
        /*030c*/ 	.word	0xffffffff


	//   ....[136]....
        /*0310*/ 	.word	0xffffffff


	//   ....[137]....
        /*0314*/ 	.word	0xffffffff


	//   ....[138]....
        /*0318*/ 	.word	0xffffffff


	//   ....[139]....
        /*031c*/ 	.word	0xffffffff


	//   ....[140]....
        /*0320*/ 	.word	0xffffffff


	//   ....[141]....
        /*0324*/ 	.word	0xffffffff


	//   ....[142]....
        /*0328*/ 	.word	0xffffffff


	//   ....[143]....
        /*032c*/ 	.word	0xffffffff


	//   ....[144]....
        /*0330*/ 	.word	0x0500000f


	//   ....[145]....
        /*0334*/ 	.word	0x0500000f


	//   ....[146]....
        /*0338*/ 	.word	0x0500000f


	//   ....[147]....
        /*033c*/ 	.word	0x0500000f


	//   ....[148]....
        /*0340*/ 	.word	0x0500000f


	//   ....[149]....
        /*0344*/ 	.word	0x0500000f


	//   ....[150]....
        /*0348*/ 	.word	0x0500000f


	//   ....[151]....
        /*034c*/ 	.word	0x0500000f


	//   ....[152]....
        /*0350*/ 	.word	0x0500000f


	//   ....[153]....
        /*0354*/ 	.word	0x0500000f


	//   ....[154]....
        /*0358*/ 	.word	0x0500000f


	//   ....[155]....
        /*035c*/ 	.word	0x0500000f


	//   ....[156]....
        /*0360*/ 	.word	0x0500000f


	//   ....[157]....
        /*0364*/ 	.word	0x0500000f


	//   ....[158]....
        /*0368*/ 	.word	0x0500000f


	//   ....[159]....
        /*036c*/ 	.word	0x0500000f


	//   ....[160]....
        /*0370*/ 	.word	0x0500000f


	//   ....[161]....
        /*0374*/ 	.word	0x0500000f


	//   ....[162]....
        /*0378*/ 	.word	0x0500000f


	//   ....[163]....
        /*037c*/ 	.word	0x0500000f


	//   ....[164]....
        /*0380*/ 	.word	0x0500000f


	//   ....[165]....
        /*0384*/ 	.word	0x0500000f


	//   ....[166]....
        /*0388*/ 	.word	0x0500000f


	//   ....[167]....
        /*038c*/ 	.word	0x0500000f


	//   ....[168]....
        /*0390*/ 	.word	0x0500000f


	//   ....[169]....
        /*0394*/ 	.word	0x0500000f


	//   ....[170]....
        /*0398*/ 	.word	0x0500000f


	//   ....[171]....
        /*039c*/ 	.word	0x0500000f


	//   ....[172]....
        /*03a0*/ 	.word	0x0500000f


	//   ....[173]....
        /*03a4*/ 	.word	0x0500000f


	//   ....[174]....
        /*03a8*/ 	.word	0x0500000f


	//   ....[175]....
        /*03ac*/ 	.word	0x0500000f


	//   ....[176]....
        /*03b0*/ 	.word	0x0500000f


	//   ....[177]....
        /*03b4*/ 	.word	0x0500000f


	//   ....[178]....
        /*03b8*/ 	.word	0x0500000f


	//   ....[179]....
        /*03bc*/ 	.word	0x0500000f


	//   ....[180]....
        /*03c0*/ 	.word	0x0500000f


	//   ....[181]....
        /*03c4*/ 	.word	0x0500000f


	//   ....[182]....
        /*03c8*/ 	.word	0x0500000f


	//   ....[183]....
        /*03cc*/ 	.word	0x0500000f


	//   ....[184]....
        /*03d0*/ 	.word	0x0500000f


	//   ....[185]....
        /*03d4*/ 	.word	0x0500000f


	//   ....[186]....
        /*03d8*/ 	.word	0x0500000f


	//   ....[187]....
        /*03dc*/ 	.word	0x0500000f


	//   ....[188]....
        /*03e0*/ 	.word	0x0500000f


	//   ....[189]....
        /*03e4*/ 	.word	0x0500000f


	//   ....[190]....
        /*03e8*/ 	.word	0x0500000f


	//   ....[191]....
        /*03ec*/ 	.word	0x0500000f


	//   ....[192]....
        /*03f0*/ 	.word	0x0500000f


	//   ....[193]....
        /*03f4*/ 	.word	0x0500000f


	//   ....[194]....
        /*03f8*/ 	.word	0x0500000f


	//   ....[195]....
        /*03fc*/ 	.word	0x0500000f


	//   ....[196]....
        /*0400*/ 	.word	0x0500000f


	//   ....[197]....
        /*0404*/ 	.word	0x0500000f


	//   ....[198]....
        /*0408*/ 	.word	0x0500000f


	//   ....[199]....
        /*040c*/ 	.word	0x0500000f


	//   ....[200]....
        /*0410*/ 	.word	0x0500000f


	//   ....[201]....
        /*0414*/ 	.word	0x0500000f


	//   ....[202]....
        /*0418*/ 	.word	0x0500000f


	//   ....[203]....
        /*041c*/ 	.word	0x0500000f


	//   ....[204]....
        /*0420*/ 	.word	0x0500000f


	//   ....[205]....
        /*0424*/ 	.word	0x0500000f


	//   ....[206]....
        /*0428*/ 	.word	0x0500000f


	//   ....[207]....
        /*042c*/ 	.word	0x0500000f


	//   ....[208]....
        /*0430*/ 	.word	0x0500000f


	//   ....[209]....
        /*0434*/ 	.word	0x0500000f


	//   ....[210]....
        /*0438*/ 	.word	0x0500000f


	//   ....[211]....
        /*043c*/ 	.word	0x0500000f


	//   ....[212]....
        /*0440*/ 	.word	0x0500000f


	//   ....[213]....
        /*0444*/ 	.word	0x0500000f


	//   ....[214]....
        /*0448*/ 	.word	0x0500000f


	//   ....[215]....
        /*044c*/ 	.word	0x0500000f


	//   ....[216]....
        /*0450*/ 	.word	0x0500000f


	//   ....[217]....
        /*0454*/ 	.word	0x0500000f


	//   ....[218]....
        /*0458*/ 	.word	0x0500000f


	//   ....[219]....
        /*045c*/ 	.word	0x0500000f


	//   ....[220]....
        /*0460*/ 	.word	0x0500000f


	//   ....[221]....
        /*0464*/ 	.word	0x0500000f


	//   ....[222]....
        /*0468*/ 	.word	0x0500000f


	//   ....[223]....
        /*046c*/ 	.word	0x0500000f


	//   ....[224]....
        /*0470*/ 	.word	0x0500000f


	//   ....[225]....
        /*0474*/ 	.word	0x0500000f


	//   ....[226]....
        /*0478*/ 	.word	0x0500000f


	//   ....[227]....
        /*047c*/ 	.word	0x0500000f


	//   ....[228]....
        /*0480*/ 	.word	0x0500000f


	//   ....[229]....
        /*0484*/ 	.word	0x0500000f


	//   ....[230]....
        /*0488*/ 	.word	0x0500000f


	//   ....[231]....
        /*048c*/ 	.word	0x0500000f


	//   ....[232]....
        /*0490*/ 	.word	0x0500000f


	//   ....[233]....
        /*0494*/ 	.word	0x0500000f


	//   ....[234]....
        /*0498*/ 	.word	0x0500000f


	//----- nvinfo : EIATTR_COOP_GROUP_INSTR_OFFSETS
	.align		4
.L_171:
        /*049c*/ 	.byte	0x04, 0x28
        /*049e*/ 	.short	(.L_173 - .L_172)


	//   ....[0]....
.L_172:
        /*04a0*/ 	.word	0x00000080


	//   ....[1]....
        /*04a4*/ 	.word	0x00000090


	//   ....[2]....
        /*04a8*/ 	.word	0x000002d0


	//   ....[3]....
        /*04ac*/ 	.word	0x00000430


	//   ....[4]....
        /*04b0*/ 	.word	0x00000550


	//   ....[5]....
        /*04b4*/ 	.word	0x000006b0


	//   ....[6]....
        /*04b8*/ 	.word	0x00001650


	//   ....[7]....
        /*04bc*/ 	.word	0x00001d30


	//   ....[8]....
        /*04c0*/ 	.word	0x00001f80


	//   ....[9]....
        /*04c4*/ 	.word	0x000032c0


	//   ....[10]....
        /*04c8*/ 	.word	0x00003410


	//   ....[11]....
        /*04cc*/ 	.word	0x00003c60


	//   ....[12]....
        /*04d0*/ 	.word	0x00003cc0


	//   ....[13]....
        /*04d4*/ 	.word	0x000052e0


	//   ....[14]....
        /*04d8*/ 	.word	0x00005500


	//   ....[15]....
        /*04dc*/ 	.word	0x000060e0


	//   ....[16]....
        /*04e0*/ 	.word	0x000061e0


	//   ....[17]....
        /*04e4*/ 	.word	0x00006a30


	//   ....[18]....
        /*04e8*/ 	.word	0x00006aa0


	//   ....[19]....
        /*04ec*/ 	.word	0x000086a0


	//   ....[20]....
        /*04f0*/ 	.word	0x000086b0


	//   ....[21]....
        /*04f4*/ 	.word	0x000086e0


	//   ....[22]....
        /*04f8*/ 	.word	0x000086f0


	//   ....[23]....
        /*04fc*/ 	.word	0x0000a090


	//   ....[24]....
        /*0500*/ 	.word	0x0000a2b0


	//   ....[25]....
        /*0504*/ 	.word	0x0000ae90


	//   ....[26]....
        /*0508*/ 	.word	0x0000af90


	//   ....[27]....
        /*050c*/ 	.word	0x0000b7e0


	//   ....[28]....
        /*0510*/ 	.word	0x0000b840


	//   ....[29]....
        /*0514*/ 	.word	0x0000c7b0


	//   ....[30]....
        /*0518*/ 	.word	0x0000c7f0


	//   ....[31]....
        /*051c*/ 	.word	0x0000c890


	//   ....[32]....
        /*0520*/ 	.word	0x0000c8a0


	//   ....[33]....
        /*0524*/ 	.word	0x0000d460


	//   ....[34]....
        /*0528*/ 	.word	0x0000d4c0


	//   ....[35]....
        /*052c*/ 	.word	0x0000d4f0


	//   ....[36]....
        /*0530*/ 	.word	0x0000d570


	//   ....[37]....
        /*0534*/ 	.word	0x0000d9a0


	//   ....[38]....
        /*0538*/ 	.word	0x0000d9e0


	//   ....[39]....
        /*053c*/ 	.word	0x0000da00


	//   ....[40]....
        /*0540*/ 	.word	0x0000da30


	//   ....[41]....
        /*0544*/ 	.word	0x0000da50


	//   ....[42]....
        /*0548*/ 	.word	0x0000da60


	//   ....[43]....
        /*054c*/ 	.word	0x0000da80


	//   ....[44]....
        /*0550*/ 	.word	0x0000daa0


	//   ....[45]....
        /*0554*/ 	.word	0x0000e110


	//   ....[46]....
        /*0558*/ 	.word	0x0000e150


	//   ....[47]....
        /*055c*/ 	.word	0x0000e190


	//   ....[48]....
        /*0560*/ 	.word	0x0000e1c0


	//   ....[49]....
        /*0564*/ 	.word	0x0000e1e0


	//   ....[50]....
        /*0568*/ 	.word	0x0000e1f0


	//   ....[51]....
        /*056c*/ 	.word	0x0000e200


	//   ....[52]....
        /*0570*/ 	.word	0x0000e220


	//   ....[53]....
        /*0574*/ 	.word	0x0000e3c0


	//   ....[54]....
        /*0578*/ 	.word	0x0000fba0


	//   ....[55]....
        /*057c*/ 	.word	0x0000fbc0


	//   ....[56]....
        /*0580*/ 	.word	0x0000fbd0


	//   ....[57]....
        /*0584*/ 	.word	0x0000fc50


	//   ....[58]....
        /*0588*/ 	.word	0x0000fc70


	//   ....[59]....
        /*058c*/ 	.word	0x0000fcf0


	//   ....[60]....
        /*0590*/ 	.word	0x0000fd10


	//   ....[61]....
        /*0594*/ 	.word	0x0000fd90


	//   ....[62]....
        /*0598*/ 	.word	0x0000fdb0


	//   ....[63]....
        /*059c*/ 	.word	0x0000fe30


	//   ....[64]....
        /*05a0*/ 	.word	0x0000fe50


	//   ....[65]....
        /*05a4*/ 	.word	0x0000fed0


	//   ....[66]....
        /*05a8*/ 	.word	0x0000fef0


	//   ....[67]....
        /*05ac*/ 	.word	0x0000ff70


	//   ....[68]....
        /*05b0*/ 	.word	0x0000ff90


	//   ....[69]....
        /*05b4*/ 	.word	0x0000ffa0


	//   ....[70]....
        /*05b8*/ 	.word	0x000107e0


	//   ....[71]....
        /*05bc*/ 	.word	0x00010800


	//   ....[72]....
        /*05c0*/ 	.word	0x00010830


	//   ....[73]....
        /*05c4*/ 	.word	0x000108b0


	//   ....[74]....
        /*05c8*/ 	.word	0x000108d0


	//   ....[75]....
        /*05cc*/ 	.word	0x00010950


	//   ....[76]....
        /*05d0*/ 	.word	0x00010970


	//   ....[77]....
        /*05d4*/ 	.word	0x000109f0


	//   ....[78]....
        /*05d8*/ 	.word	0x00010a10


	//   ....[79]....
        /*05dc*/ 	.word	0x00010a90


	//   ....[80]....
        /*05e0*/ 	.word	0x00010ab0


	//   ....[81]....
        /*05e4*/ 	.word	0x00010b30


	//   ....[82]....
        /*05e8*/ 	.word	0x00010b50


	//   ....[83]....
        /*05ec*/ 	.word	0x00010bd0


	//   ....[84]....
        /*05f0*/ 	.word	0x00010bf0


	//   ....[85]....
        /*05f4*/ 	.word	0x00010c00


	//   ....[86]....
        /*05f8*/ 	.word	0x00010c10


	//   ....[87]....
        /*05fc*/ 	.word	0x00010cb0


	//   ....[88]....
        /*0600*/ 	.word	0x00010d00


	//   ....[89]....
        /*0604*/ 	.word	0x00010d20


	//   ....[90]....
        /*0608*/ 	.word	0x00010d40


	//   ....[91]....
        /*060c*/ 	.word	0x00010d90


	//   ....[92]....
        /*0610*/ 	.word	0x00010db0


	//   ....[93]....
        /*0614*/ 	.word	0x00010dc0


	//   ....[94]....
        /*0618*/ 	.word	0x00011560


	//   ....[95]....
        /*061c*/ 	.word	0x00011580


	//   ....[96]....
        /*0620*/ 	.word	0x000115f0


	//   ....[97]....
        /*0624*/ 	.word	0x00011600


	//   ....[98]....
        /*0628*/ 	.word	0x00011640


	//   ....[99]....
        /*062c*/ 	.word	0x00011650


	//   ....[100]....
        /*0630*/ 	.word	0x00011690


	//   ....[101]....
        /*0634*/ 	.word	0x000116a0


	//   ....[102]....
        /*0638*/ 	.word	0x000116e0


	//   ....[103]....
        /*063c*/ 	.word	0x000116f0


	//   ....[104]....
        /*0640*/ 	.word	0x00011730


	//   ....[105]....
        /*0644*/ 	.word	0x00011740


	//   ....[106]....
        /*0648*/ 	.word	0x00011780


	//   ....[107]....
        /*064c*/ 	.word	0x00011790


	//   ....[108]....
        /*0650*/ 	.word	0x000117a0


	//   ....[109]....
        /*0654*/ 	.word	0x000117e0


	//   ....[110]....
        /*0658*/ 	.word	0x00011aa0


	//   ....[111]....
        /*065c*/ 	.word	0x00011ac0


	//   ....[112]....
        /*0660*/ 	.word	0x00011b20


	//   ....[113]....
        /*0664*/ 	.word	0x00011b30


	//   ....[114]....
        /*0668*/ 	.word	0x00011b80


	//   ....[115]....
        /*066c*/ 	.word	0x00011b90


	//   ....[116]....
        /*0670*/ 	.word	0x00011be0


	//   ....[117]....
        /*0674*/ 	.word	0x00011bf0


	//   ....[118]....
        /*0678*/ 	.word	0x00011c40


	//   ....[119]....
        /*067c*/ 	.word	0x00011c50


	//   ....[120]....
        /*0680*/ 	.word	0x00011ca0


	//   ....[121]....
        /*0684*/ 	.word	0x00011cb0


	//   ....[122]....
        /*0688*/ 	.word	0x00011d00


	//   ....[123]....
        /*068c*/ 	.word	0x00011d10


	//   ....[124]....
        /*0690*/ 	.word	0x00011d20


	//   ....[125]....
        /*0694*/ 	.word	0x00011d70


	//   ....[126]....
        /*0698*/ 	.word	0x00012340


	//   ....[127]....
        /*069c*/ 	.word	0x00012350


	//   ....[128]....
        /*06a0*/ 	.word	0x00012360


	//   ....[129]....
        /*06a4*/ 	.word	0x00012370


	//   ....[130]....
        /*06a8*/ 	.word	0x00012380


	//   ....[131]....
        /*06ac*/ 	.word	0x000123d0


	//   ....[132]....
        /*06b0*/ 	.word	0x00012420


	//   ....[133]....
        /*06b4*/ 	.word	0x00012450


	//   ....[134]....
        /*06b8*/ 	.word	0x00012480


	//   ....[135]....
        /*06bc*/ 	.word	0x000124b0


	//   ....[136]....
        /*06c0*/ 	.word	0x000124e0


	//   ....[137]....
        /*06c4*/ 	.word	0x00012510


	//   ....[138]....
        /*06c8*/ 	.word	0x00012540


	//   ....[139]....
        /*06cc*/ 	.word	0x00012570


	//   ....[140]....
        /*06d0*/ 	.word	0x000125a0


	//   ....[141]....
        /*06d4*/ 	.word	0x000125d0


	//   ....[142]....
        /*06d8*/ 	.word	0x000128d0


	//   ....[143]....
        /*06dc*/ 	.word	0x00012ac0


	//   ....[144]....
        /*06e0*/ 	.word	0x00013110


	//   ....[145]....
        /*06e4*/ 	.word	0x000131f0


	//   ....[146]....
        /*06e8*/ 	.word	0x00013290


	//   ....[147]....
        /*06ec*/ 	.word	0x000132f0


	//   ....[148]....
        /*06f0*/ 	.word	0x000133e0


	//   ....[149]....
        /*06f4*/ 	.word	0x00013450


	//   ....[150]....
        /*06f8*/ 	.word	0x00013540


	//   ....[151]....
        /*06fc*/ 	.word	0x000135b0


	//   ....[152]....
        /*0700*/ 	.word	0x000136a0


	//   ....[153]....
        /*0704*/ 	.word	0x00013710


	//   ....[154]....
        /*0708*/ 	.word	0x00013800


	//   ....[155]....
        /*070c*/ 	.word	0x00013870


	//   ....[156]....
        /*0710*/ 	.word	0x00013960


	//   ....[157]....
        /*0714*/ 	.word	0x000139d0


	//   ....[158]....
        /*0718*/ 	.word	0x00013ac0


	//   ....[159]....
        /*071c*/ 	.word	0x00013b30


	//   ....[160]....
        /*0720*/ 	.word	0x00013c10


	//   ....[161]....
        /*0724*/ 	.word	0x00013ca0


	//   ....[162]....
        /*0728*/ 	.word	0x00013d10


	//   ....[163]....
        /*072c*/ 	.word	0x00013d70


	//   ....[164]....
        /*0730*/ 	.word	0x00013e60


	//   ....[165]....
        /*0734*/ 	.word	0x00013ec0


	//   ....[166]....
        /*0738*/ 	.word	0x00013fc0


	//   ....[167]....
        /*073c*/ 	.word	0x00014020


	//   ....[168]....
        /*0740*/ 	.word	0x00014120


	//   ....[169]....
        /*0744*/ 	.word	0x00014180


	//   ....[170]....
        /*0748*/ 	.word	0x00014280


	//   ....[171]....
        /*074c*/ 	.word	0x000142e0


	//   ....[172]....
        /*0750*/ 	.word	0x000143e0


	//   ....[173]....
        /*0754*/ 	.word	0x00014440


	//   ....[174]....
        /*0758*/ 	.word	0x00014540


	//   ....[175]....
        /*075c*/ 	.word	0x000145a0


	//   ....[176]....
        /*0760*/ 	.word	0x00014640


	//   ....[177]....
        /*0764*/ 	.word	0x00014700


	//   ....[178]....
        /*0768*/ 	.word	0x000147d0


	//   ....[179]....
        /*076c*/ 	.word	0x00014830


	//   ....[180]....
        /*0770*/ 	.word	0x000148f0


	//   ....[181]....
        /*0774*/ 	.word	0x00014950


	//   ....[182]....
        /*0778*/ 	.word	0x00014a00


	//   ....[183]....
        /*077c*/ 	.word	0x00014a80


	//   ....[184]....
        /*0780*/ 	.word	0x00014b30


	//   ....[185]....
        /*0784*/ 	.word	0x00014c60


	//   ....[186]....
        /*0788*/ 	.word	0x00014d10


	//   ....[187]....
        /*078c*/ 	.word	0x00014d90


	//   ....[188]....
        /*0790*/ 	.word	0x00014e50


	//   ....[189]....
        /*0794*/ 	.word	0x00014eb0


	//   ....[190]....
        /*0798*/ 	.word	0x00014f60


	//   ....[191]....
        /*079c*/ 	.word	0x00014fc0


	//   ....[192]....
        /*07a0*/ 	.word	0x00015070


	//   ....[193]....
        /*07a4*/ 	.word	0x000150d0


	//   ....[194]....
        /*07a8*/ 	.word	0x00015180


	//   ....[195]....
        /*07ac*/ 	.word	0x000151e0


	//   ....[196]....
        /*07b0*/ 	.word	0x00015290


	//   ....[197]....
        /*07b4*/ 	.word	0x000152f0


	//   ....[198]....
        /*07b8*/ 	.word	0x000153a0


	//   ....[199]....
        /*07bc*/ 	.word	0x00015400


	//   ....[200]....
        /*07c0*/ 	.word	0x000154b0


	//   ....[201]....
        /*07c4*/ 	.word	0x000155a0


	//   ....[202]....
        /*07c8*/ 	.word	0x00015640


	//   ....[203]....
        /*07cc*/ 	.word	0x000156a0


	//   ....[204]....
        /*07d0*/ 	.word	0x00015760


	//   ....[205]....
        /*07d4*/ 	.word	0x000157c0


	//   ....[206]....
        /*07d8*/ 	.word	0x00015880


	//   ....[207]....
        /*07dc*/ 	.word	0x000158e0


	//   ....[208]....
        /*07e0*/ 	.word	0x000159a0


	//   ....[209]....
        /*07e4*/ 	.word	0x00015a00


	//   ....[210]....
        /*07e8*/ 	.word	0x00015ac0


	//   ....[211]....
        /*07ec*/ 	.word	0x00015b20


	//   ....[212]....
        /*07f0*/ 	.word	0x00015be0


	//   ....[213]....
        /*07f4*/ 	.word	0x00015c40


	//   ....[214]....
        /*07f8*/ 	.word	0x00015d00


	//   ....[215]....
        /*07fc*/ 	.word	0x00015d60


	//   ....[216]....
        /*0800*/ 	.word	0x00015e20


	//   ....[217]....
        /*0804*/ 	.word	0x00015f10


	//   ....[218]....
        /*0808*/ 	.word	0x00015fc0


	//   ....[219]....
        /*080c*/ 	.word	0x00016050


	//   ....[220]....
        /*0810*/ 	.word	0x00016100


	//   ....[221]....
        /*0814*/ 	.word	0x00016160


	//   ....[222]....
        /*0818*/ 	.word	0x00016210


	//   ....[223]....
        /*081c*/ 	.word	0x00016270


	//   ....[224]....
        /*0820*/ 	.word	0x00016330


	//   ....[225]....
        /*0824*/ 	.word	0x00016390


	//   ....[226]....
        /*0828*/ 	.word	0x00016440


	//   ....[227]....
        /*082c*/ 	.word	0x000164a0


	//   ....[228]....
        /*0830*/ 	.word	0x00016560


	//   ....[229]....
        /*0834*/ 	.word	0x000165c0


	//   ....[230]....
        /*0838*/ 	.word	0x00016670


	//   ....[231]....
        /*083c*/ 	.word	0x000166d0


	//   ....[232]....
        /*0840*/ 	.word	0x00016790


	//   ....[233]....
        /*0844*/ 	.word	0x00016820


	//   ....[234]....
        /*0848*/ 	.word	0x00016940


	//----- nvinfo : EIATTR_REG_RECONFIG
	.align		4
.L_173:
        /*084c*/ 	.byte	0x01, 0x54
	.zero		2


	//----- nvinfo : EIATTR_SYSCALL_OFFSETS
	.align		4
        /*0850*/ 	.byte	0x04, 0x46
        /*0852*/ 	.short	(.L_175 - .L_174)


	//   ....[0]....
.L_174:
        /*0854*/ 	.word	0x00001830


	//   ....[1]....
        /*0858*/ 	.word	0x0000f1a0


	//   ....[2]....
        /*085c*/ 	.word	0x0000f2f0


	//   ....[3]....
        /*0860*/ 	.word	0x0000f3e0


	//   ....[4]....
        /*0864*/ 	.word	0x000102c0


	//----- nvinfo : EIATTR_MBARRIER_INSTR_OFFSETS
	.align		4
.L_175:
        /*0868*/ 	.byte	0x04, 0x39
        /*086a*/ 	.short	(.L_177 - .L_176)


	//   ....[0]....
.L_176:
        /*086c*/ 	.word	0x00000180
        /*0870*/ 	.word	0x000000ff
        /*0874*/ 	.word	0x00016800
        /*0878*/ 	.short	0x0100
        /*087a*/ 	.byte	0x08
	.zero		1


	//   ....[1]....
        /*087c*/ 	.word	0x00000190
        /*0880*/ 	.word	0x000000ff
        /*0884*/ 	.word	0x00016820
        /*0888*/ 	.short	0x0100
        /*088a*/ 	.byte	0x08
	.zero		1


	//   ....[2]....
        /*088c*/ 	.word	0x00000280
        /*0890*/ 	.word	0x000000ff
        /*0894*/ 	.word	0x00016830
        /*0898*/ 	.short	0x0100
        /*089a*/ 	.byte	0x08
	.zero		1


	//   ....[3]....
        /*089c*/ 	.word	0x00000290
        /*08a0*/ 	.word	0x000000ff
        /*08a4*/ 	.word	0x00016840
        /*08a8*/ 	.short	0x0100
        /*08aa*/ 	.byte	0x08
	.zero		1


	//   ....[4]....
        /*08ac*/ 	.word	0x000002a0
        /*08b0*/ 	.word	0x000000ff
        /*08b4*/ 	.word	0x00016838
        /*08b8*/ 	.short	0x0100
        /*08ba*/ 	.byte	0x08
	.zero		1


	//   ....[5]....
        /*08bc*/ 	.word	0x000002b0
        /*08c0*/ 	.word	0x000000ff
        /*08c4*/ 	.word	0x00016848
        /*08c8*/ 	.short	0x0100
        /*08ca*/ 	.byte	0x08
	.zero		1


	//   ....[6]....
        /*08cc*/ 	.word	0x000003e0
        /*08d0*/ 	.word	0x000000ff
        /*08d4*/ 	.word	0x00016850
        /*08d8*/ 	.short	0x0100
        /*08da*/ 	.byte	0x08
	.zero		1


	//   ....[7]....
        /*08dc*/ 	.word	0x000003f0
        /*08e0*/ 	.word	0x000000ff
        /*08e4*/ 	.word	0x00016860
        /*08e8*/ 	.short	0x0100
        /*08ea*/ 	.byte	0x08
	.zero		1


	//   ....[8]....
        /*08ec*/ 	.word	0x00000400
        /*08f0*/ 	.word	0x000000ff
        /*08f4*/ 	.word	0x00016858
        /*08f8*/ 	.short	0x0100
        /*08fa*/ 	.byte	0x08
	.zero		1


	//   ....[9]....
        /*08fc*/ 	.word	0x00000410
        /*0900*/ 	.word	0x000000ff
        /*0904*/ 	.word	0x00016868
        /*0908*/ 	.short	0x0100
        /*090a*/ 	.byte	0x08
	.zero		1


	//   ....[10]....
        /*090c*/ 	.word	0x00000500
        /*0910*/ 	.word	0x000000ff
        /*0914*/ 	.word	0x00016870
        /*0918*/ 	.short	0x0100
        /*091a*/ 	.byte	0x06
	.zero		1


	//   ....[11]....
        /*091c*/ 	.word	0x00000510
        /*0920*/ 	.word	0x000000ff
        /*0924*/ 	.word	0x00016880
        /*0928*/ 	.short	0x0100
        /*092a*/ 	.byte	0x06
	.zero		1


	//   ....[12]....
        /*092c*/ 	.word	0x00000520
        /*0930*/ 	.word	0x000000ff
        /*0934*/ 	.word	0x00016878
        /*0938*/ 	.short	0x0100
        /*093a*/ 	.byte	0x06
	.zero		1


	//   ....[13]....
        /*093c*/ 	.word	0x00000530
        /*0940*/ 	.word	0x000000ff
        /*0944*/ 	.word	0x00016888
        /*0948*/ 	.short	0x0100
        /*094a*/ 	.byte	0x06
	.zero		1


	//   ....[14]....
        /*094c*/ 	.word	0x00000660
        /*0950*/ 	.word	0x000000ff
        /*0954*/ 	.word	0x00016890
        /*0958*/ 	.short	0x0100
        /*095a*/ 	.byte	0x08
	.zero		1


	//   ....[15]....
        /*095c*/ 	.word	0x00000670
        /*0960*/ 	.word	0x000000ff
        /*0964*/ 	.word	0x000168a0
        /*0968*/ 	.short	0x0100
        /*096a*/ 	.byte	0x08
	.zero		1


	//   ....[16]....
        /*096c*/ 	.word	0x00000680
        /*0970*/ 	.word	0x000000ff
        /*0974*/ 	.word	0x00016898
        /*0978*/ 	.short	0x0100
        /*097a*/ 	.byte	0x08
	.zero		1


	//   ....[17]....
        /*097c*/ 	.word	0x00000690
        /*0980*/ 	.word	0x000000ff
        /*0984*/ 	.word	0x000168a8
        /*0988*/ 	.short	0x0100
        /*098a*/ 	.byte	0x08
	.zero		1


	//   ....[18]....
        /*098c*/ 	.word	0x000007d0
        /*0990*/ 	.word	0x000000ff
        /*0994*/ 	.word	0x000168b0
        /*0998*/ 	.short	0x0100
        /*099a*/ 	.byte	0x08
	.zero		1


	//   ....[19]....
        /*099c*/ 	.word	0x000007e0
        /*09a0*/ 	.word	0x000000ff
        /*09a4*/ 	.word	0x000168c0
        /*09a8*/ 	.short	0x0100
        /*09aa*/ 	.byte	0x08
	.zero		1


	//   ....[20]....
        /*09ac*/ 	.word	0x000007f0
        /*09b0*/ 	.word	0x000000ff
        /*09b4*/ 	.word	0x000168b8
        /*09b8*/ 	.short	0x0100
        /*09ba*/ 	.byte	0x08
	.zero		1


	//   ....[21]....
        /*09bc*/ 	.word	0x00000800
        /*09c0*/ 	.word	0x000000ff
        /*09c4*/ 	.word	0x000168c8
        /*09c8*/ 	.short	0x0100
        /*09ca*/ 	.byte	0x08
	.zero		1


	//   ....[22]....
        /*09cc*/ 	.word	0x000018b0
        /*09d0*/ 	.word	0x000000ff
        /*09d4*/ 	.word	0x00016800
        /*09d8*/ 	.short	0x010a
        /*09da*/ 	.byte	0x2d
	.zero		1


	//   ....[23]....
        /*09dc*/ 	.word	0x00001930
        /*09e0*/ 	.word	0x00000003
        /*09e4*/ 	.word	0x00016830
        /*09e8*/ 	.short	0x010a
        /*09ea*/ 	.byte	0x3f
	.zero		1


	//   ....[24]....
        /*09ec*/ 	.word	0x00001970
        /*09f0*/ 	.word	0x00000003
        /*09f4*/ 	.word	0x00016830
        /*09f8*/ 	.short	0x010a
        /*09fa*/ 	.byte	0x3f
	.zero		1


	//   ....[25]....
        /*09fc*/ 	.word	0x00001d50
        /*0a00*/ 	.word	0x000000ff
        /*0a04*/ 	.word	0x00000000
        /*0a08*/ 	.short	0x0101
        /*0a0a*/ 	.byte	0x06
	.zero		1


	//   ....[26]....
        /*0a0c*/ 	.word	0x00004be0
        /*0a10*/ 	.word	0x000000ff
        /*0a14*/ 	.word	0x00016830
        /*0a18*/ 	.short	0x010a
        /*0a1a*/ 	.byte	0x06
	.zero		1


	//   ....[27]....
        /*0a1c*/ 	.word	0x00004c20
        /*0a20*/ 	.word	0x000000ff
        /*0a24*/ 	.word	0x00016830
        /*0a28*/ 	.short	0x010a
        /*0a2a*/ 	.byte	0x06
	.zero		1


	//   ....[28]....
        /*0a2c*/ 	.word	0x00004e30
        /*0a30*/ 	.word	0x000000ff
        /*0a34*/ 	.word	0x00016850
        /*0a38*/ 	.short	0x010a
        /*0a3a*/ 	.byte	0x06
	.zero		1


	//   ....[29]....
        /*0a3c*/ 	.word	0x00004e70
        /*0a40*/ 	.word	0x000000ff
        /*0a44*/ 	.word	0x00016850
        /*0a48*/ 	.short	0x010a
        /*0a4a*/ 	.byte	0x06
	.zero		1


	//   ....[30]....
        /*0a4c*/ 	.word	0x000052a0
        /*0a50*/ 	.word	0x000000ff
        /*0a54*/ 	.word	0x00000000
        /*0a58*/ 	.short	0x0101
        /*0a5a*/ 	.byte	0x06
	.zero		1


	//   ....[31]....
        /*0a5c*/ 	.word	0x00007570
        /*0a60*/ 	.word	0x000000ff
        /*0a64*/ 	.word	0x00000000
        /*0a68*/ 	.short	0x0101
        /*0a6a*/ 	.byte	0x06
	.zero		1


	//   ....[32]....
        /*0a6c*/ 	.word	0x00007c70
        /*0a70*/ 	.word	0x000000ff
        /*0a74*/ 	.word	0x00016830
        /*0a78*/ 	.short	0x010a
        /*0a7a*/ 	.byte	0x06
	.zero		1


	//   ....[33]....
        /*0a7c*/ 	.word	0x00007cb0
        /*0a80*/ 	.word	0x000000ff
        /*0a84*/ 	.word	0x00016830
        /*0a88*/ 	.short	0x010a
        /*0a8a*/ 	.byte	0x06
	.zero		1


	//   ....[34]....
        /*0a8c*/ 	.word	0x00007ec0
        /*0a90*/ 	.word	0x000000ff
        /*0a94*/ 	.word	0x00016850
        /*0a98*/ 	.short	0x010a
        /*0a9a*/ 	.byte	0x06
	.zero		1


	//   ....[35]....
        /*0a9c*/ 	.word	0x00007f00
        /*0aa0*/ 	.word	0x000000ff
        /*0aa4*/ 	.word	0x00016850
        /*0aa8*/ 	.short	0x010a
        /*0aaa*/ 	.byte	0x06
	.zero		1


	//   ....[36]....
        /*0aac*/ 	.word	0x00008320
        /*0ab0*/ 	.word	0x000000ff
        /*0ab4*/ 	.word	0x00000000
        /*0ab8*/ 	.short	0x0101
        /*0aba*/ 	.byte	0x06
	.zero		1


	//   ....[37]....
        /*0abc*/ 	.word	0x000094d0
        /*0ac0*/ 	.word	0x000000ff
        /*0ac4*/ 	.word	0x00000000
        /*0ac8*/ 	.short	0x0101
        /*0aca*/ 	.byte	0x06
	.zero		1


	//   ....[38]....
        /*0acc*/ 	.word	0x000099d0
        /*0ad0*/ 	.word	0x000000ff
        /*0ad4*/ 	.word	0x00016830
        /*0ad8*/ 	.short	0x010a
        /*0ada*/ 	.byte	0x06
	.zero		1


	//   ....[39]....
        /*0adc*/ 	.word	0x00009a10
        /*0ae0*/ 	.word	0x000000ff
        /*0ae4*/ 	.word	0x00016830
        /*0ae8*/ 	.short	0x010a
        /*0aea*/ 	.byte	0x06
	.zero		1


	//   ....[40]....
        /*0aec*/ 	.word	0x00009bf0
        /*0af0*/ 	.word	0x000000ff
        /*0af4*/ 	.word	0x00016850
        /*0af8*/ 	.short	0x010a
        /*0afa*/ 	.byte	0x06
	.zero		1


	//   ....[41]....
        /*0afc*/ 	.word	0x00009c30
        /*0b00*/ 	.word	0x000000ff
        /*0b04*/ 	.word	0x00016850
        /*0b08*/ 	.short	0x010a
        /*0b0a*/ 	.byte	0x06
	.zero		1


	//   ....[42]....
        /*0b0c*/ 	.word	0x0000a050
        /*0b10*/ 	.word	0x000000ff
        /*0b14*/ 	.word	0x00000000
        /*0b18*/ 	.short	0x0101
        /*0b1a*/ 	.byte	0x06
	.zero		1


	//   ....[43]....
        /*0b1c*/ 	.word	0x0000c320
        /*0b20*/ 	.word	0x000000ff
        /*0b24*/ 	.word	0x00000000
        /*0b28*/ 	.short	0x0101
        /*0b2a*/ 	.byte	0x06
	.zero		1


	//   ....[44]....
        /*0b2c*/ 	.word	0x0000c720
        /*0b30*/ 	.word	0x000000ff
        /*0b34*/ 	.word	0x00016850
        /*0b38*/ 	.short	0x010a
        /*0b3a*/ 	.byte	0x05
	.zero		1


	//   ....[45]....
        /*0b3c*/ 	.word	0x0000c760
        /*0b40*/ 	.word	0x000000ff
        /*0b44*/ 	.word	0x00016850
        /*0b48*/ 	.short	0x010a
        /*0b4a*/ 	.byte	0x05
	.zero		1


	//   ....[46]....
        /*0b4c*/ 	.word	0x0000ccb0
        /*0b50*/ 	.word	0x000000ff
        /*0b54*/ 	.word	0x00000000
        /*0b58*/ 	.short	0x0101
        /*0b5a*/ 	.byte	0x04
	.zero		1


	//   ....[47]....
        /*0b5c*/ 	.word	0x0000d8e0
        /*0b60*/ 	.word	0x00000000
        /*0b64*/ 	.word	0x00000000
        /*0b68*/ 	.short	0x0101
        /*0b6a*/ 	.byte	0x3f
	.zero		1


	//   ....[48]....
        /*0b6c*/ 	.word	0x0000f940
        /*0b70*/ 	.word	0x00000000
        /*0b74*/ 	.word	0x00016840
        /*0b78*/ 	.short	0x010a
        /*0b7a*/ 	.byte	0x3f
	.zero		1


	//   ....[49]....
        /*0b7c*/ 	.word	0x000100a0
        /*0b80*/ 	.word	0x00000000
        /*0b84*/ 	.word	0x00016830
        /*0b88*/ 	.short	0x0107
        /*0b8a*/ 	.byte	0x3f
	.zero		1


	//   ....[50]....
        /*0b8c*/ 	.word	0x00010160
        /*0b90*/ 	.word	0x00000000
        /*0b94*/ 	.word	0x00016830
        /*0b98*/ 	.short	0x0101
        /*0b9a*/ 	.byte	0x3f
	.zero		1


	//   ....[51]....
        /*0b9c*/ 	.word	0x00010eb0
        /*0ba0*/ 	.word	0x00000010
        /*0ba4*/ 	.word	0x00016800
        /*0ba8*/ 	.short	0x0107
        /*0baa*/ 	.byte	0x3f
	.zero		1


	//   ....[52]....
        /*0bac*/ 	.word	0x00010fa0
        /*0bb0*/ 	.word	0x00000010
        /*0bb4*/ 	.word	0x00016800
        /*0bb8*/ 	.short	0x0101
        /*0bba*/ 	.byte	0x3f
	.zero		1


	//   ....[53]....
        /*0bbc*/ 	.word	0x00010fc0
        /*0bc0*/ 	.word	0x00000010
        /*0bc4*/ 	.word	0x00016820
        /*0bc8*/ 	.short	0x010a
        /*0bca*/ 	.byte	0x3f
	.zero		1


	//   ....[54]....
        /*0bcc*/ 	.word	0x00011340
        /*0bd0*/ 	.word	0x00000005
        /*0bd4*/ 	.word	0x00016840
        /*0bd8*/ 	.short	0x010a
        /*0bda*/ 	.byte	0x3f
	.zero		1


	//   ....[55]....
        /*0bdc*/ 	.word	0x00011860
        /*0be0*/ 	.word	0x00000005
        /*0be4*/ 	.word	0x00016830
        /*0be8*/ 	.short	0x0107
        /*0bea*/ 	.byte	0x3f
	.zero		1


	//   ....[56]....
        /*0bec*/ 	.word	0x00011920
        /*0bf0*/ 	.word	0x00000005
        /*0bf4*/ 	.word	0x00016830
        /*0bf8*/ 	.short	0x0101
        /*0bfa*/ 	.byte	0x3f
	.zero		1


	//   ....[57]....
        /*0bfc*/ 	.word	0x00011980
        /*0c00*/ 	.word	0x00000005
        /*0c04*/ 	.word	0x00016860
        /*0c08*/ 	.short	0x010a
        /*0c0a*/ 	.byte	0x3f
	.zero		1


	//   ....[58]....
        /*0c0c*/ 	.word	0x00011e40
        /*0c10*/ 	.word	0x00000005
        /*0c14*/ 	.word	0x00016850
        /*0c18*/ 	.short	0x0107
        /*0c1a*/ 	.byte	0x3f
	.zero		1


	//   ....[59]....
        /*0c1c*/ 	.word	0x00011ff0
        /*0c20*/ 	.word	0x00000005
        /*0c24*/ 	.word	0x00016850
        /*0c28*/ 	.short	0x0101
        /*0c2a*/ 	.byte	0x3f
	.zero		1


	//   ....[60]....
        /*0c2c*/ 	.word	0x00012200
        /*0c30*/ 	.word	0x00000004
        /*0c34*/ 	.word	0x00016860
        /*0c38*/ 	.short	0x010a
        /*0c3a*/ 	.byte	0x3f
	.zero		1


	//   ....[61]....
        /*0c3c*/ 	.word	0x000126b0
        /*0c40*/ 	.word	0x00000004
        /*0c44*/ 	.word	0x00016850
        /*0c48*/ 	.short	0x0107
        /*0c4a*/ 	.byte	0x3f
	.zero		1


	//   ....[62]....
        /*0c4c*/ 	.word	0x00012770
        /*0c50*/ 	.word	0x00000004
        /*0c54*/ 	.word	0x00016850
        /*0c58*/ 	.short	0x0101
        /*0c5a*/ 	.byte	0x3f
	.zero		1


	//   ....[63]....
        /*0c5c*/ 	.word	0x00012a40
        /*0c60*/ 	.word	0x00000004
        /*0c64*/ 	.word	0x00016820
        /*0c68*/ 	.short	0x010a
        /*0c6a*/ 	.byte	0x3f
	.zero		1


	//   ....[64]....
        /*0c6c*/ 	.word	0x00012bc0
        /*0c70*/ 	.word	0x00000005
        /*0c74*/ 	.word	0x00016840
        /*0c78*/ 	.short	0x010a
        /*0c7a*/ 	.byte	0x3f
	.zero		1


	//   ....[65]....
        /*0c7c*/ 	.word	0x00012c60
        /*0c80*/ 	.word	0x00000017
        /*0c84*/ 	.word	0x00016840
        /*0c88*/ 	.short	0x010a
        /*0c8a*/ 	.byte	0x3f
	.zero		1


	//   ....[66]....
        /*0c8c*/ 	.word	0x00012ca0
        /*0c90*/ 	.word	0x00000005
        /*0c94*/ 	.word	0x00016860
        /*0c98*/ 	.short	0x010a
        /*0c9a*/ 	.byte	0x3f
	.zero		1


	//   ....[67]....
        /*0c9c*/ 	.word	0x00012ce0
        /*0ca0*/ 	.word	0x00000017
        /*0ca4*/ 	.word	0x00016860
        /*0ca8*/ 	.short	0x010a
        /*0caa*/ 	.byte	0x3f
	.zero		1


	//   ....[68]....
        /*0cac*/ 	.word	0x00012d50
        /*0cb0*/ 	.word	0x00000003
        /*0cb4*/ 	.word	0x00016800
        /*0cb8*/ 	.short	0x010a
        /*0cba*/ 	.byte	0x3f
	.zero		1


	//   ....[69]....
        /*0cbc*/ 	.word	0x00012da0
        /*0cc0*/ 	.word	0x00000003
        /*0cc4*/ 	.word	0x00016830
        /*0cc8*/ 	.short	0x010a
        /*0cca*/ 	.byte	0x3f
	.zero		1


	//   ....[70]....
        /*0ccc*/ 	.word	0x00012e00
        /*0cd0*/ 	.word	0x00000005
        /*0cd4*/ 	.word	0x00016830
        /*0cd8*/ 	.short	0x010a
        /*0cda*/ 	.byte	0x3f
	.zero		1


	//   ....[71]....
        /*0cdc*/ 	.word	0x00012e60
        /*0ce0*/ 	.word	0x00000005
        /*0ce4*/ 	.word	0x00016850
        /*0ce8*/ 	.short	0x010a
        /*0cea*/ 	.byte	0x3f
	.zero		1


	//   ....[72]....
        /*0cec*/ 	.word	0x00012ec0
        /*0cf0*/ 	.word	0x0000000b
        /*0cf4*/ 	.word	0x00016830
        /*0cf8*/ 	.short	0x010a
        /*0cfa*/ 	.byte	0x3f
	.zero		1


	//   ....[73]....
        /*0cfc*/ 	.word	0x00012f20
        /*0d00*/ 	.word	0x0000000b
        /*0d04*/ 	.word	0x00016850
        /*0d08*/ 	.short	0x010a
        /*0d0a*/ 	.byte	0x3f
	.zero		1


	//   ....[74]....
        /*0d0c*/ 	.word	0x00012f80
        /*0d10*/ 	.word	0x00000007
        /*0d14*/ 	.word	0x00016830
        /*0d18*/ 	.short	0x010a
        /*0d1a*/ 	.byte	0x3f
	.zero		1


	//   ....[75]....
        /*0d1c*/ 	.word	0x00012fe0
        /*0d20*/ 	.word	0x00000007
        /*0d24*/ 	.word	0x00016850
        /*0d28*/ 	.short	0x010a
        /*0d2a*/ 	.byte	0x3f
	.zero		1


	//   ....[76]....
        /*0d2c*/ 	.word	0x00013040
        /*0d30*/ 	.word	0x00000006
        /*0d34*/ 	.word	0x00016850
        /*0d38*/ 	.short	0x010a
        /*0d3a*/ 	.byte	0x3f
	.zero		1


	//   ....[77]....
        /*0d3c*/ 	.word	0x00013140
        /*0d40*/ 	.word	0x00000000
        /*0d44*/ 	.word	0x00016840
        /*0d48*/ 	.short	0x010a
        /*0d4a*/ 	.byte	0x3f
	.zero		1


	//   ....[78]....
        /*0d4c*/ 	.word	0x00014b60
        /*0d50*/ 	.word	0x00000010
        /*0d54*/ 	.word	0x00016820
        /*0d58*/ 	.short	0x010a
        /*0d5a*/ 	.byte	0x3f
	.zero		1


	//   ....[79]....
        /*0d5c*/ 	.word	0x00014bb0
        /*0d60*/ 	.word	0x00000005
        /*0d64*/ 	.word	0x00016840
        /*0d68*/ 	.short	0x010a
        /*0d6a*/ 	.byte	0x3f
	.zero		1


	//   ....[80]....
        /*0d6c*/ 	.word	0x000154f0
        /*0d70*/ 	.word	0x00000005
        /*0d74*/ 	.word	0x00016860
        /*0d78*/ 	.short	0x010a
        /*0d7a*/ 	.byte	0x3f
	.zero		1


	//   ....[81]....
        /*0d7c*/ 	.word	0x00015e60
        /*0d80*/ 	.word	0x00000004
        /*0d84*/ 	.word	0x00016860
        /*0d88*/ 	.short	0x010a
        /*0d8a*/ 	.byte	0x3f
	.zero		1


	//   ....[82]....
        /*0d8c*/ 	.word	0x00016860
        /*0d90*/ 	.word	0x00000004
        /*0d94*/ 	.word	0x00016820
        /*0d98*/ 	.short	0x010a
        /*0d9a*/ 	.byte	0x3f
	.zero		1


	//   ....[83]....
        /*0d9c*/ 	.word	0x00016a00
        /*0da0*/ 	.word	0x00000005
        /*0da4*/ 	.word	0x00016840
        /*0da8*/ 	.short	0x010a
        /*0daa*/ 	.byte	0x3f
	.zero		1


	//   ....[84]....
        /*0dac*/ 	.word	0x00016a50
        /*0db0*/ 	.word	0x00000017
        /*0db4*/ 	.word	0x00016840
        /*0db8*/ 	.short	0x010a
        /*0dba*/ 	.byte	0x3f
	.zero		1


	//   ....[85]....
        /*0dbc*/ 	.word	0x00016aa0
        /*0dc0*/ 	.word	0x00000005
        /*0dc4*/ 	.word	0x00016860
        /*0dc8*/ 	.short	0x010a
        /*0dca*/ 	.byte	0x3f
	.zero		1


	//----- nvinfo : EIATTR_NUM_MBARRIERS
	.align		4
.L_177:
        /*0dcc*/ 	.byte	0x03, 0x38
        /*0dce*/ 	.short	0x0016


	//----- nvinfo : EIATTR_EXIT_INSTR_OFFSETS
	.align		4
        /*0dd0*/ 	.byte	0x04, 0x1c
        /*0dd2*/ 	.short	(.L_179 - .L_178)


	//   ....[0]....
.L_178:
        /*0dd4*/ 	.word	0x00000970


	//   ....[1]....
        /*0dd8*/ 	.word	0x0000e330


	//   ....[2]....
        /*0ddc*/ 	.word	0x00012d30


	//----- nvinfo : EIATTR_MAX_THREADS
	.align		4
.L_179:
        /*0de0*/ 	.byte	0x04, 0x05
        /*0de2*/ 	.short	(.L_181 - .L_180)
.L_180:
        /*0de4*/ 	.word	0x00000200
        /*0de8*/ 	.word	0x00000001
        /*0dec*/ 	.word	0x00000001


	//----- nvinfo : EIATTR_CRS_STACK_SIZE
	.align		4
.L_181:
        /*0df0*/ 	.byte	0x04, 0x1e
        /*0df2*/ 	.short	(.L_183 - .L_182)
.L_182:
        /*0df4*/ 	.word	0x00000000


	//----- nvinfo : EIATTR_CBANK_PARAM_SIZE
	.align		4
.L_183:
        /*0df8*/ 	.byte	0x03, 0x19
        /*0dfa*/ 	.short	0x0af0


	//----- nvinfo : EIATTR_PARAM_CBANK
	.align		4
        /*0dfc*/ 	.byte	0x04, 0x0a
        /*0dfe*/ 	.short	(.L_185 - .L_184)
	.align		4
.L_184:
        /*0e00*/ 	.word	index@(.nv.constant0._ZN7cutlass13device_kernelIN5flash11enable_sm90INS1_16FlashAttnFwdSm90INS1_25CollectiveMainloopFwdSm90ILi2EN4cute5tupleIJNS5_1CILi1EEES8_S8_EEENS6_IJNS7_ILi192EEENS7_ILi128EEENS7_ILi64EEEEEELi64ENS_6half_tEfNS_4arch4Sm90ELb0ELb1ELb0ELb0ELb1ELb0ELb0ELb1ELb1ELb1ELb0ELb0EEENS1_21CollectiveEpilogueFwdINS6_IJSA_SC_SB_EEES9_SE_SG_Li384ELb0ELb1ELb0ELb0EEENS1_30DynamicPersistentTileSchedulerILi384ELi128ELb0ELb1ELb1EEEEEEEEEvNT_6ParamsE)
        /*0e04*/ 	.short	0x0210
        /*0e06*/ 	.short	0x0af0


	//----- nvinfo : EIATTR_SW_WAR
	.align		4
.L_185:
        /*0e08*/ 	.byte	0x04, 0x36
        /*0e0a*/ 	.short	(.L_187 - .L_186)
.L_186:
        /*0e0c*/ 	.word	0x00000008
.L_187:


//--------------------- .nv.info._ZN7cutlass13device_kernelIN5flash11enable_sm90INS1_16FlashAttnFwdSm90INS1_25CollectiveMainloopFwdSm90ILi2EN4cute5tupleIJNS5_1CILi1EEES8_S8_EEENS6_IJNS7_ILi192EEENS7_ILi128EEENS7_ILi64EEEEEELi64ENS_6half_tEfNS_4arch4Sm90ELb0ELb1ELb0ELb1ELb1ELb0ELb0ELb1ELb1ELb1ELb0ELb0EEENS1_21CollectiveEpilogueFwdINS6_IJSA_SC_SB_EEES9_SE_SG_Li384ELb1ELb1ELb0ELb0EEENS1_36VarlenDynamicPersistentTileSchedulerILi192ELi128ELi384ELi128ELb0ELb1ELb1ELb1ELb0ELb1EEEEEEEEEvNT_6ParamsE --------------------------
	.section	.nv.info._ZN7cutlass13device_kernelIN5flash11enable_sm90INS1_16FlashAttnFwdSm90INS1_25CollectiveMainloopFwdSm90ILi2EN4cute5tupleIJNS5_1CILi1EEES8_S8_EEENS6_IJNS7_ILi192EEENS7_ILi128EEENS7_ILi64EEEEEELi64ENS_6half_tEfNS_4arch4Sm90ELb0ELb1ELb0ELb1ELb1ELb0ELb0ELb1ELb1ELb1ELb0ELb0EEENS1_21CollectiveEpilogueFwdINS6_IJSA_SC_SB_EEES9_SE_SG_Li384ELb1ELb1ELb0ELb0EEENS1_36VarlenDynamicPersistentTileSchedulerILi192ELi128ELi384ELi128ELb0ELb1ELb1ELb1ELb0ELb1EEEEEEEEEvNT_6ParamsE,"",@"SHT_CUDA_INFO"
	.sectionflags	@""
	.align	4


	//----- nvinfo : EIATTR_CUDA_API_VERSION
	.align		4
        /*0000*/ 	.byte	0x04, 0x37
        /*0002*/ 	.short	(.L_189 - .L_188)
.L_188:
        /*0004*/ 	.word	0x00000082


	//----- nvinfo : EIATTR_KPARAM_INFO
	.align		4
.L_189:
        /*0008*/ 	.byte	0x04, 0x17
        /*000a*/ 	.short	(.L_191 - .L_190)
.L_190:
        /*000c*/ 	.word	0x00000000
        /*0010*/ 	.short	0x0000
        /*0012*/ 	.short	0x0070
        /*0014*/ 	.byte	0x00, 0xf0, 0x01, 0x2a


	//----- nvinfo : EIATTR_SPARSE_MMA_MASK
	.align		4
.L_191:
        /*0018*/ 	.byte	0x03, 0x50
        /*001a*/ 	.short	0x0000


	//----- nvinfo : EIATTR_MAXREG_COUNT
	.align		4
        /*001c*/ 	.byte	0x03, 0x1b
        /*001e*/ 	.short	0x0080


	//----- nvinfo : EIATTR_NUM_BARRIERS
	.align		4
        /*0020*/ 	.byte	0x02, 0x4c
        /*0022*/ 	.byte	0x10
	.zero		1


	//----- nvinfo : EIATTR_EXTERNS
	.align		4
        /*0024*/ 	.byte	0x04, 0x0f
        /*0026*/ 	.short	(.L_193 - .L_192)


	//   ....[0]....
	.align		4
.L_192:
        /*0028*/ 	.word	index@(__assertfail)


	//----- nvinfo : EIATTR_ANNOTATIONS
	.align		4
.L_193:
        /*002c*/ 	.byte	0x04, 0x55
        /*002e*/ 	.short	(.L_195 - .L_194)


	//   ....[0]....
.L_194:
        /* <DEDUP_REMOVED lines=25> */


	//----- nvinfo : EIATTR_MERCURY_ISA_VERSION
	.align		4
.L_195:
        /*01b0*/ 	.byte	0x03, 0x5f
        /*01b2*/ 	.short	0x0101


	//----- nvinfo : EIATTR_UNUSED_LOAD_BYTE_OFFSET
	.align		4
        /*01b4*/ 	.byte	0x04, 0x44
        /*01b6*/ 	.short	(.L_197 - .L_196)


	//   ....[0]....
.L_196:
        /*01b8*/ 	.word	0x00000970
        /*01bc*/ 	.word	0x0000fff0


	//   ....[1]....
        /*01c0*/ 	.word	0x0000d030
        /*01c4*/ 	.word	0x0000fff0


	//----- nvinfo : EIATTR_INT_WARP_WIDE_INSTR_OFFSETS
	.align		4
.L_197:
        /*01c8*/ 	.byte	0x04, 0x31
        /*01ca*/ 	.short	(.L_199 - .L_198)


	//   ....[0]....
.L_198:
        /*01cc*/ 	.word	0x000000c0


	//   ....[1]....
        /*01d0*/ 	.word	0x000000d0


	//   ....[2]....
        /*01d4*/ 	.word	0x00000170


	//   ....[3]....
        /*01d8*/ 	.word	0x0000ff40


	//   ....[4]....
        /*01dc*/ 	.word	0x0000ffd0


	//   ....[5]....
        /*01e0*/ 	.word	0x000131b0


	//   ....[6]....
        /*01e4*/ 	.word	0x00013240


	//----- nvinfo : EIATTR_COOP_GROUP_MASK_REGIDS
	.align		4
.L_199:
        /*01e8*/ 	.byte	0x04, 0x29
        /*01ea*/ 	.short	(.L_201 - .L_200)


	//   ....[0]....
.L_200:
        /*01ec*/ 	.word	0xffffffff


	//   ....[1]....
        /*01f0*/ 	.word	0xffffffff


	//   ....[2]....
        /*01f4*/ 	.word	0xffffffff


	//   ....[3]....
        /*01f8*/ 	.word	0xffffffff


	//   ....[4]....
        /*01fc*/ 	.word	0xffffffff


	//   ....[5]....
        /*0200*/ 	.word	0xffffffff


	//   ....[6]....
        /*0204*/ 	.word	0xffffffff


	//   ....[7]....
        /*0208*/ 	.word	0xffffffff


	//   ....[8]....
        /*020c*/ 	.word	0xffffffff


	//   ....[9]....
        /*0210*/ 	.word	0xffffffff


	//   ....[10]....
        /*0214*/ 	.word	0xffffffff


	//   ....[11]....
        /*0218*/ 	.word	0xffffffff


	//   ....[12]....
        /*021c*/ 	.word	0xffffffff


	//   ....[13]....
        /*0220*/ 	.word	0xffffffff


	//   ....[14]....
        /*0224*/ 	.word	0xffffffff


	//   ....[15]....
        /*0228*/ 	.word	0xffffffff


	//   ....[16]....
        /*022c*/ 	.word	0xffffffff


	//   ....[17]....
        /*0230*/ 	.word	0xffffffff


	//   ....[18]....
        /*0234*/ 	.word	0xffffffff


	//   ....[19]....
        /*0238*/ 	.word	0xffffffff


	//   ....[20]....
        /*023c*/ 	.word	0xffffffff


	//   ....[21]....
        /*0240*/ 	.word	0xffffffff


	//   ....[22]....
        /*0244*/ 	.word	0xffffffff


	//   ....[23]....
        /*0248*/ 	.word	0xffffffff


	//   ....[24]....
        /*024c*/ 	.word	0xffffffff


	//   ....[25]....
        /*0250*/ 	.word	0xffffffff


	//   ....[26]....
        /*0254*/ 	.word	0xffffffff


	//   ....[27]....
        /*0258*/ 	.word	0xffffffff


	//   ....[28]....
        /*025c*/ 	.word	0xffffffff


	//   ....[29]....
        /*0260*/ 	.word	0xffffffff


	//   ....[30]....
        /*0264*/ 	.word	0xffffffff


	//   ....[31]....
        /*0268*/ 	.word	0xffffffff


	//   ....[32]....
        /*026c*/ 	.word	0xffffffff


	//   ....[33]....
        /*0270*/ 	.word	0xffffffff


	//   ....[34]....
        /*0274*/ 	.word	0xffffffff


	//   ....[35]....
        /*0278*/ 	.word	0xffffffff


	//   ....[36]....
        /*027c*/ 	.word	0xffffffff


	//   ....[37]....
        /*0280*/ 	.word	0xffffffff


	//   ....[38]....
        /*0284*/ 	.word	0xffffffff


	//   ....[39]....
        /*0288*/ 	.word	0xffffffff


	//   ....[40]....
        /*028c*/ 	.word	0xffffffff


	//   ....[41]....
        /*0290*/ 	.word	0xffffffff


	//   ....[42]....
        /*0294*/ 	.word	0xffffffff


	//   ....[43]....
        /*0298*/ 	.word	0xffffffff


	//   ....[44]....
        /*029c*/ 	.word	0xffffffff


	//   ....[45]....
        /*02a0*/ 	.word	0xffffffff


	//   ....[46]....
        /*02a4*/ 	.word	0xffffffff


	//   ....[47]....
        /*02a8*/ 	.word	0xffffffff


	//   ....[48]....
        /*02ac*/ 	.word	0xffffffff


	//   ....[49]....
        /*02b0*/ 	.word	0xffffffff


	//   ....[50]....
        /*02b4*/ 	.word	0xffffffff


	//   ....[51]....
        /*02b8*/ 	.word	0xffffffff


	//   ....[52]....
        /*02bc*/ 	.word	0xffffffff


	//   ....[53]....
        /*02c0*/ 	.word	0xffffffff


	//   ....[54]....
        /*02c4*/ 	.word	0xffffffff


	//   ....[55]....
        /*02c8*/ 	.word	0xffffffff


	//   ....[56]....
        /*02cc*/ 	.word	0xffffffff


	//   ....[57]....
        /*02d0*/ 	.word	0xffffffff


	//   ....[58]....
        /*02d4*/ 	.word	0xffffffff


	//   ....[59]....
        /*02d8*/ 	.word	0xffffffff


	//   ....[60]....
        /*02dc*/ 	.word	0xffffffff


	//   ....[61]....
        /*02e0*/ 	.word	0xffffffff


	//   ....[62]....
        /*02e4*/ 	.word	0xffffffff


	//   ....[63]....
        /*02e8*/ 	.word	0xffffffff


	//   ....[64]....
        /*02ec*/ 	.word	0xffffffff


	//   ....[65]....
        /*02f0*/ 	.word	0xffffffff


	//   ....[66]....
        /*02f4*/ 	.word	0xffffffff


	//   ....[67]....
        /*02f8*/ 	.word	0xffffffff


	//   ....[68]....
        /*02fc*/ 	.word	0xffffffff


	//   ....[69]....
        /*0300*/ 	.word	0xffffffff


	//   ....[70]....
        /*0304*/ 	.word	0xffffffff


	//   ....[71]....
        /*0308*/ 	.word	0xffffffff


	//   ....[72]....
        /*030c*/ 	.word	0xffffffff


	//   ....[73]....
        /*0310*/ 	.word	0xffffffff


	//   ....[74]....
        /*0314*/ 	.word	0xffffffff


	//   ....[75]....
        /*0318*/ 	.word	0xffffffff


	//   ....[76]....
        /*031c*/ 	.word	0xffffffff


	//   ....[77]....
        /*0320*/ 	.word	0xffffffff


	//   ....[78]....
        /*0324*/ 	.word	0xffffffff


	//   ....[79]....
        /*0328*/ 	.word	0xffffffff


	//   ....[80]....
        /*032c*/ 	.word	0xffffffff


	//   ....[81]....
        /*0330*/ 	.word	0xffffffff


	//   ....[82]....
        /*0334*/ 	.word	0xffffffff


	//   ....[83]....
        /*0338*/ 	.word	0xffffffff


	//   ....[84]....
        /*033c*/ 	.word	0xffffffff


	//   ....[85]....
        /*0340*/ 	.word	0xffffffff


	//   ....[86]....
        /*0344*/ 	.word	0xffffffff


	//   ....[87]....
        /*0348*/ 	.word	0xffffffff


	//   ....[88]....
        /*034c*/ 	.word	0xffffffff


	//   ....[89]....
        /*0350*/ 	.word	0xffffffff


	//   ....[90]....
        /*0354*/ 	.word	0xffffffff


	//   ....[91]....
        /*0358*/ 	.word	0xffffffff


	//   ....[92]....
        /*035c*/ 	.word	0xffffffff


	//   ....[93]....
        /*0360*/ 	.word	0xffffffff


	//   ....[94]....
        /*0364*/ 	.word	0xffffffff


	//   ....[95]....
        /*0368*/ 	.word	0xffffffff


	//   ....[96]....
        /*036c*/ 	.word	0xffffffff


	//   ....[97]....
        /*0370*/ 	.word	0xffffffff


	//   ....[98]....
        /*0374*/ 	.word	0xffffffff


	//   ....[99]....
        /*0378*/ 	.word	0xffffffff


	//   ....[100]....
        /*037c*/ 	.word	0xffffffff


	//   ....[101]....
        /*0380*/ 	.word	0xffffffff


	//   ....[102]....
        /*0384*/ 	.word	0xffffffff


	//   ....[103]....
        /*0388*/ 	.word	0xffffffff


	//   ....[104]....
        /*038c*/ 	.word	0xffffffff


	//   ....[105]....
        /*0390*/ 	.word	0xffffffff


	//   ....[106]....
        /*0394*/ 	.word	0xffffffff


	//   ....[107]....
        /*0398*/ 	.word	0xffffffff


	//   ....[108]....
        /*039c*/ 	.word	0xffffffff


	//   ....[109]....
        /*03a0*/ 	.word	0xffffffff


	//   ....[110]....
        /*03a4*/ 	.word	0xffffffff


	//   ....[111]....
        /*03a8*/ 	.word	0xffffffff


	//   ....[112]....
        /*03ac*/ 	.word	0xffffffff


	//   ....[113]....
        /*03b0*/ 	.word	0xffffffff


	//   ....[114]....
        /*03b4*/ 	.word	0xffffffff


	//   ....[115]....
        /*03b8*/ 	.word	0xffffffff


	//   ....[116]....
        /*03bc*/ 	.word	0xffffffff


	//   ....[117]....
        /*03c0*/ 	.word	0xffffffff


	//   ....[118]....
        /*03c4*/ 	.word	0xffffffff


	//   ....[119]....
        /*03c8*/ 	.word	0xffffffff


	//   ....[120]....
        /*03cc*/ 	.word	0xffffffff


	//   ....[121]....
        /*03d0*/ 	.word	0xffffffff


	//   ....[122]....
        /*03d4*/ 	.word	0xffffffff


	//   ....[123]....
        /*03d8*/ 	.word	0xffffffff


	//   ....[124]....
        /*03dc*/ 	.word	0xffffffff


	//   ....[125]....
        /*03e0*/ 	.word	0xffffffff


	//   ....[126]....
        /*03e4*/ 	.word	0xffffffff


	//   ....[127]....
        /*03e8*/ 	.word	0xffffffff


	//   ....[128]....
        /*03ec*/ 	.word	0xffffffff


	//   ....[129]....
        /*03f0*/ 	.word	0xffffffff


	//   ....[130]....
        /*03f4*/ 	.word	0xffffffff


	//   ....[131]....
        /*03f8*/ 	.word	0xffffffff


	//   ....[132]....
        /*03fc*/ 	.word	0xffffffff


	//   ....[133]....
        /*0400*/ 	.word	0xffffffff


	//   ....[134]....
        /*0404*/ 	.word	0xffffffff


	//   ....[135]....
        /*0408*/ 	.word	0xffffffff


	//   ....[136]....
        /*040c*/ 	.word	0xffffffff


	//   ....[137]....
        /*0410*/ 	.word	0xffffffff


	//   ....[138]....
        /*0414*/ 	.word	0xffffffff


	//   ....[139]....
        /*0418*/ 	.word	0xffffffff


	//   ....[140]....
        /*041c*/ 	.word	0xffffffff


	//   ....[141]....
        /*0420*/ 	.word	0xffffffff


	//   ....[142]....
        /*0424*/ 	.word	0xffffffff


	//   ....[143]....
        /*0428*/ 	.word	0xffffffff


	//   ....[144]....
        /*042c*/ 	.word	0xffffffff


	//   ....[145]....
        /*0430*/ 	.word	0xffffffff


	//   ....[146]....
        /*0434*/ 	.word	0xffffffff


	//   ....[147]....
        /*0438*/ 	.word	0xffffffff


	//   ....[148]....
        /*043c*/ 	.word	0xffffffff


	//   ....[149]....
        /*0440*/ 	.word	0xffffffff


	//   ....[150]....
        /*0444*/ 	.word	0xffffffff


	//   ....[151]....
        /*0448*/ 	.word	0xffffffff


	//   ....[152]....
        /*044c*/ 	.word	0xffffffff


	//   ....[153]....
        /*0450*/ 	.word	0xffffffff


	//   ....[154]....
        /*0454*/ 	.word	0xffffffff


	//   ....[155]....
        /*0458*/ 	.word	0xffffffff


	//   ....[156]....
        /*045c*/ 	.word	0xffffffff


	//   ....[157]....
        /*0460*/ 	.word	0xffffffff


	//   ....[158]....
        /*0464*/ 	.word	0xffffffff


	//   ....[159]....
        /*0468*/ 	.word	0xffffffff


	//   ....[160]....
        /*046c*/ 	.word	0xffffffff


	//   ....[161]....
        /*0470*/ 	.word	0xffffffff


	//   ....[162]....
        /*0474*/ 	.word	0xffffffff


	//   ....[163]....
        /*0478*/ 	.word	0xffffffff


	//   ....[164]....
        /*047c*/ 	.word	0xffffffff


	//   ....[165]....
        /*0480*/ 	.word	0xffffffff


	//   ....[166]....
        /*0484*/ 	.word	0xffffffff


	//   ....[167]....
        /*0488*/ 	.word	0xffffffff


	//   ....[168]....
        /*048c*/ 	.word	0xffffffff


	//   ....[169]....
        /*0490*/ 	.word	0xffffffff


	//   ....[170]....
        /*0494*/ 	.word	0xffffffff


	//   ....[171]....
        /*0498*/ 	.word	0xffffffff


	//   ....[172]....
        /*049c*/ 	.word	0xffffffff


	//   ....[173]....
        /*04a0*/ 	.word	0xffffffff


	//   ....[174]....
        /*04a4*/ 	.word	0xffffffff


	//   ....[175]....
        /*04a8*/ 	.word	0x0500000f


	//   ....[176]....
        /*04ac*/ 	.word	0x0500000f


	//   ....[177]....
        /*04b0*/ 	.word	0x0500000f


	//   ....[178]....
        /*04b4*/ 	.word	0x0500000f


	//   ....[179]....
        /*04b8*/ 	.word	0x0500000f


	//   ....[180]....
        /*04bc*/ 	.word	0x0500000f


	//   ....[181]....
        /*04c0*/ 	.word	0x0500000f


	//   ....[182]....
        /*04c4*/ 	.word	0x0500000f


	//   ....[183]....
        /*04c8*/ 	.word	0x0500000f


	//   ....[184]....
        /*04cc*/ 	.word	0x0500000f


	//   ....[185]....
        /*04d0*/ 	.word	0x0500000f


	//   ....[186]....
        /*04d4*/ 	.word	0x0500000f


	//   ....[187]....
        /*04d8*/ 	.word	0x0500000f


	//   ....[188]....
        /*04dc*/ 	.word	0x0500000f


	//   ....[189]....
        /*04e0*/ 	.word	0x0500000f


	//   ....[190]....
        /*04e4*/ 	.word	0x0500000f


	//   ....[191]....
        /*04e8*/ 	.word	0x0500000f


	//   ....[192]....
        /*04ec*/ 	.word	0x0500000f


	//   ....[193]....
        /*04f0*/ 	.word	0x0500000f


	//   ....[194]....
        /*04f4*/ 	.word	0x0500000f


	//   ....[195]....
        /*04f8*/ 	.word	0x0500000f


	//   ....[196]....
        /*04fc*/ 	.word	0x0500000f


	//   ....[197]....
        /*0500*/ 	.word	0x0500000f


	//   ....[198]....
        /*0504*/ 	.word	0x0500000f


	//   ....[199]....
        /*0508*/ 	.word	0x0500000f


	//   ....[200]....
        /*050c*/ 	.word	0x0500000f


	//   ....[201]....
        /*0510*/ 	.word	0x0500000f


	//   ....[202]....
        /*0514*/ 	.word	0x0500000f


	//   ....[203]....
        /*0518*/ 	.word	0x0500000f


	//   ....[204]....
        /*051c*/ 	.word	0x0500000f


	//   ....[205]....
        /*0520*/ 	.word	0x0500000f


	//   ....[206]....
        /*0524*/ 	.word	0x0500000f


	//   ....[207]....
        /*0528*/ 	.word	0x0500000f


	//   ....[208]....
        /*052c*/ 	.word	0x0500000f


	//   ....[209]....
        /*0530*/ 	.word	0x0500000f


	//   ....[210]....
        /*0534*/ 	.word	0x0500000f


	//   ....[211]....
        /*0538*/ 	.word	0x0500000f


	//   ....[212]....
        /*053c*/ 	.word	0x0500000f


	//   ....[213]....
        /*0540*/ 	.word	0x0500000f


	//   ....[214]....
        /*0544*/ 	.word	0x0500000f


	//   ....[215]....
        /*0548*/ 	.word	0x0500000f


	//   ....[216]....
        /*054c*/ 	.word	0x0500000f


	//   ....[217]....
        /*0550*/ 	.word	0x0500000f


	//   ....[218]....
        /*0554*/ 	.word	0x0500000f


	//   ....[219]....
        /*0558*/ 	.word	0x0500000f


	//   ....[220]....
        /*055c*/ 	.word	0x0500000f


	//   ....[221]....
        /*0560*/ 	.word	0x0500000f


	//   ....[222]....
        /*0564*/ 	.word	0x0500000f


	//   ....[223]....
        /*0568*/ 	.word	0x0500000f


	//   ....[224]....
        /*056c*/ 	.word	0x0500000f


	//   ....[225]....
        /*0570*/ 	.word	0x0500000f


	//   ....[226]....
        /*0574*/ 	.word	0x0500000f


	//   ....[227]....
        /*0578*/ 	.word	0x0500000f


	//   ....[228]....
        /*057c*/ 	.word	0x0500000f


	//   ....[229]....
        /*0580*/ 	.word	0x0500000f


	//   ....[230]....
        /*0584*/ 	.word	0x0500000f


	//   ....[231]....
        /*0588*/ 	.word	0x0500000f


	//   ....[232]....
        /*058c*/ 	.word	0x0500000f


	//   ....[233]....
        /*0590*/ 	.word	0x0500000f


	//   ....[234]....
        /*0594*/ 	.word	0x0500000f


	//   ....[235]....
        /*0598*/ 	.word	0x0500000f


	//   ....[236]....
        /*059c*/ 	.word	0x0500000f


	//   ....[237]....
        /*05a0*/ 	.word	0x0500000f


	//   ....[238]....
        /*05a4*/ 	.word	0x0500000f


	//   ....[239]....
        /*05a8*/ 	.word	0x0500000f


	//   ....[240]....
        /*05ac*/ 	.word	0x0500000f


	//   ....[241]....
        /*05b0*/ 	.word	0x0500000f


	//   ....[242]....
        /*05b4*/ 	.word	0x0500000f


	//   ....[243]....
        /*05b8*/ 	.word	0x0500000f


	//   ....[244]....
        /*05bc*/ 	.word	0x0500000f


	//   ....[245]....
        /*05c0*/ 	.word	0x0500000f


	//   ....[246]....
        /*05c4*/ 	.word	0x0500000f


	//   ....[247]....
        /*05c8*/ 	.word	0x0500000f


	//   ....[248]....
        /*05cc*/ 	.word	0x0500000f


	//   ....[249]....
        /*05d0*/ 	.word	0x0500000f


	//   ....[250]....
        /*05d4*/ 	.word	0x0500000f


	//   ....[251]....
        /*05d8*/ 	.word	0x0500000f


	//   ....[252]....
        /*05dc*/ 	.word	0x0500000f


	//   ....[253]....
        /*05e0*/ 	.word	0x0500000f


	//   ....[254]....
        /*05e4*/ 	.word	0x0500000f


	//   ....[255]....
        /*05e8*/ 	.word	0x0500000f


	//   ....[0]....
        /*05ec*/ 	.word	0x0500000f


	//   ....[1]....
        /*05f0*/ 	.word	0x0500000f


	//   ....[2]....
        /*05f4*/ 	.word	0x0500000f


	//   ....[3]....
        /*05f8*/ 	.word	0x0500000f


	//   ....[4]....
        /*05fc*/ 	.word	0x0500000f


	//   ....[5]....
        /*0600*/ 	.word	0x0500000f


	//   ....[6]....
        /*0604*/ 	.word	0x0500000f


	//   ....[7]....
        /*0608*/ 	.word	0x0500000f


	//   ....[8]....
        /*060c*/ 	.word	0x0500000f


	//   ....[9]....
        /*0610*/ 	.word	0x0500000f


	//   ....[10]....
        /*0614*/ 	.word	0x0500000f


	//   ....[11]....
        /*0618*/ 	.word	0x0500000f


	//   ....[12]....
        /*061c*/ 	.word	0x0500000f


	//   ....[13]....
        /*0620*/ 	.word	0x0500000f


	//   ....[14]....
        /*0624*/ 	.word	0x0500000f


	//   ....[15]....
        /*0628*/ 	.word	0x0500000f


	//   ....[16]....
        /*062c*/ 	.word	0x0500000f


	//   ....[17]....
        /*0630*/ 	.word	0x0500000f


	//   ....[18]....
        /*0634*/ 	.word	0x0500000f


	//   ....[19]....
        /*0638*/ 	.word	0x0500000f


	//   ....[20]....
        /*063c*/ 	.word	0x0500000f


	//   ....[21]....
        /*0640*/ 	.word	0x0500000f


	//   ....[22]....
        /*0644*/ 	.word	0x0500000f


	//   ....[23]....
        /*0648*/ 	.word	0x0500000f


	//   ....[24]....
        /*064c*/ 	.word	0x0500000f


	//   ....[25]....
        /*0650*/ 	.word	0x0500000f


	//----- nvinfo : EIATTR_COOP_GROUP_INSTR_OFFSETS
	.align		4
.L_201:
        /*0654*/ 	.byte	0x04, 0x28
        /*0656*/ 	.short	(.L_203 - .L_202)


	//   ....[0]....
.L_202:
        /*0658*/ 	.word	0x00000080


	//   ....[1]....
        /*065c*/ 	.word	0x00000090


	//   ....[2]....
        /*0660*/ 	.word	0x000002d0


	//   ....[3]....
        /*0664*/ 	.word	0x00000430


	//   ....[4]....
        /*0668*/ 	.word	0x00000550


	//   ....[5]....
        /*066c*/ 	.word	0x000006b0


	//   ....[6]....
        /*0670*/ 	.word	0x000017c0


	//   ....[7]....
        /*0674*/ 	.word	0x00001e90


	//   ....[8]....
        /*0678*/ 	.word	0x00002100


	//   ....[9]....
        /*067c*/ 	.word	0x00003430


	//   ....[10]....
        /*0680*/ 	.word	0x00003580


	//   ....[11]....
        /*0684*/ 	.word	0x00003dd0


	//   ....[12]....
        /*0688*/ 	.word	0x00003e30


	//   ....[13]....
        /*068c*/ 	.word	0x00005440


	//   ....[14]....
        /*0690*/ 	.word	0x00005650


	//   ....[15]....
        /*0694*/ 	.word	0x00006230


	//   ....[16]....
        /*0698*/ 	.word	0x00006330


	//   ....[17]....
        /*069c*/ 	.word	0x00006b80


	//   ....[18]....
        /*06a0*/ 	.word	0x00006bf0


	//   ....[19]....
        /*06a4*/ 	.word	0x00008810


	//   ....[20]....
        /*06a8*/ 	.word	0x00008820


	//   ....[21]....
        /*06ac*/ 	.word	0x00008850


	//   ....[22]....
        /*06b0*/ 	.word	0x00008860


	//   ....[23]....
        /*06b4*/ 	.word	0x0000a1f0


	//   ....[24]....
        /*06b8*/ 	.word	0x0000a400


	//   ....[25]....
        /*06bc*/ 	.word	0x0000afe0


	//   ....[26]....
        /*06c0*/ 	.word	0x0000b0e0


	//   ....[27]....
        /*06c4*/ 	.word	0x0000b930


	//   ....[28]....
        /*06c8*/ 	.word	0x0000b9a0


	//   ....[29]....
        /*06cc*/ 	.word	0x0000c900


	//   ....[30]....
        /*06d0*/ 	.word	0x0000c930


	//   ....[31]....
        /*06d4*/ 	.word	0x0000c9e0


	//   ....[32]....
        /*06d8*/ 	.word	0x0000c9f0


	//   ....[33]....
        /*06dc*/ 	.word	0x0000d7b0


	//   ....[34]....
        /*06e0*/ 	.word	0x0000d7f0


	//   ....[35]....
        /*06e4*/ 	.word	0x0000d830


	//   ....[36]....
        /*06e8*/ 	.word	0x0000d860


	//   ....[37]....
        /*06ec*/ 	.word	0x0000dd40


	//   ....[38]....
        /*06f0*/ 	.word	0x0000dd80


	//   ....[39]....
        /*06f4*/ 	.word	0x0000ddb0


	//   ....[40]....
        /*06f8*/ 	.word	0x0000dde0


	//   ....[41]....
        /*06fc*/ 	.word	0x0000de00


	//   ....[42]....
        /*0700*/ 	.word	0x0000de10


	//   ....[43]....
        /*0704*/ 	.word	0x0000de30


	//   ....[44]....
        /*0708*/ 	.word	0x0000de50


	//   ....[45]....
        /*070c*/ 	.word	0x0000e6f0


	//   ....[46]....
        /*0710*/ 	.word	0x0000e720


	//   ....[47]....
        /*0714*/ 	.word	0x0000e760


	//   ....[48]....
        /*0718*/ 	.word	0x0000e790


	//   ....[49]....
        /*071c*/ 	.word	0x0000e7a0


	//   ....[50]....
        /*0720*/ 	.word	0x0000e7b0


	//   ....[51]....
        /*0724*/ 	.word	0x0000e7c0


	//   ....[52]....
        /*0728*/ 	.word	0x0000e7e0


	//   ....[53]....
        /*072c*/ 	.word	0x0000e940


	//   ....[54]....
        /*0730*/ 	.word	0x0000eb30


	//   ....[55]....
        /*0734*/ 	.word	0x0000eb60


	//   ....[56]....
        /*0738*/ 	.word	0x0000eb90


	//   ....[57]....
        /*073c*/ 	.word	0x0000ebc0


	//   ....[58]....
        /*0740*/ 	.word	0x0000ebf0


	//   ....[59]....
        /*0744*/ 	.word	0x0000ec20


	//   ....[60]....
        /*0748*/ 	.word	0x0000ed70


	//   ....[61]....
        /*074c*/ 	.word	0x0000eda0


	//   ....[62]....
        /*0750*/ 	.word	0x0000edd0


	//   ....[63]....
        /*0754*/ 	.word	0x0000ee00


	//   ....[64]....
        /*0758*/ 	.word	0x0000ee30


	//   ....[65]....
        /*075c*/ 	.word	0x0000ee60


	//   ....[66]....
        /*0760*/ 	.word	0x0000eef0


	//   ....[67]....
        /*0764*/ 	.word	0x0000ef50


	//   ....[68]....
        /*0768*/ 	.word	0x0000efe0


	//   ....[69]....
        /*076c*/ 	.word	0x00010b40


	//   ....[70]....
        /*0770*/ 	.word	0x00010b60


	//   ....[71]....
        /*0774*/ 	.word	0x00010bf0


	//   ....[72]....
        /*0778*/ 	.word	0x00010c10


	//   ....[73]....
        /*077c*/ 	.word	0x00010c90


	//   ....[74]....
        /*0780*/ 	.word	0x00010cb0


	//   ....[75]....
        /*0784*/ 	.word	0x00010d30


	//   ....[76]....
        /*0788*/ 	.word	0x00010d50


	//   ....[77]....
        /*078c*/ 	.word	0x00010dd0


	//   ....[78]....
        /*0790*/ 	.word	0x00010df0


	//   ....[79]....
        /*0794*/ 	.word	0x00010e70


	//   ....[80]....
        /*0798*/ 	.word	0x00010e90


	//   ....[81]....
        /*079c*/ 	.word	0x00010f10


	//   ....[82]....
        /*07a0*/ 	.word	0x00010f30


	//   ....[83]....
        /*07a4*/ 	.word	0x00010f40


	//   ....[84]....
        /*07a8*/ 	.word	0x00010f50


	//   ....[85]....
        /*07ac*/ 	.word	0x00011830


	//   ....[86]....
        /*07b0*/ 	.word	0x00011860


	//   ....[87]....
        /*07b4*/ 	.word	0x00011900


	//   ....[88]....
        /*07b8*/ 	.word	0x00011920


	//   ....[89]....
        /*07bc*/ 	.word	0x000119a0


	//   ....[90]....
        /*07c0*/ 	.word	0x000119c0


	//   ....[91]....
        /*07c4*/ 	.word	0x00011a40


	//   ....[92]....
        /*07c8*/ 	.word	0x00011a60


	//   ....[93]....
        /*07cc*/ 	.word	0x00011ae0


	//   ....[94]....
        /*07d0*/ 	.word	0x00011b00


	//   ....[95]....
        /*07d4*/ 	.word	0x00011b80


	//   ....[96]....
        /*07d8*/ 	.word	0x00011ba0


	//   ....[97]....
        /*07dc*/ 	.word	0x00011c20


	//   ....[98]....
        /*07e0*/ 	.word	0x00011c40


	//   ....[99]....
        /*07e4*/ 	.word	0x00011c50


	//   ....[100]....
        /*07e8*/ 	.word	0x00011cc0


	//   ....[101]....
        /*07ec*/ 	.word	0x00011d10


	//   ....[102]....
        /*07f0*/ 	.word	0x00011d40


	//   ....[103]....
        /*07f4*/ 	.word	0x00011dd0


	//   ....[104]....
        /*07f8*/ 	.word	0x00011de0


	//   ....[105]....
        /*07fc*/ 	.word	0x00011e50


	//   ....[106]....
        /*0800*/ 	.word	0x00011e60


	//   ....[107]....
        /*0804*/ 	.word	0x00011ea0


	//   ....[108]....
        /*0808*/ 	.word	0x00011ec0


	//   ....[109]....
        /*080c*/ 	.word	0x00012640


	//   ....[110]....
        /*0810*/ 	.word	0x00012670


	//   ....[111]....
        /*0814*/ 	.word	0x000126c0


	//   ....[112]....
        /*0818*/ 	.word	0x000126d0


	//   ....[113]....
        /*081c*/ 	.word	0x00012710


	//   ....[114]....
        /*0820*/ 	.word	0x00012720


	//   ....[115]....
        /*0824*/ 	.word	0x00012760


	//   ....[116]....
        /*0828*/ 	.word	0x00012770


	//   ....[117]....
        /*082c*/ 	.word	0x000127b0


	//   ....[118]....
        /*0830*/ 	.word	0x000127c0


	//   ....[119]....
        /*0834*/ 	.word	0x00012800


	//   ....[120]....
        /*0838*/ 	.word	0x00012810


	//   ....[121]....
        /*083c*/ 	.word	0x00012850


	//   ....[122]....
        /*0840*/ 	.word	0x00012860


	//   ....[123]....
        /*0844*/ 	.word	0x00012870


	//   ....[124]....
        /*0848*/ 	.word	0x000128b0


	//   ....[125]....
        /*084c*/ 	.word	0x00012b60


	//   ....[126]....
        /*0850*/ 	.word	0x00012b90


	//   ....[127]....
        /*0854*/ 	.word	0x00012bf0


	//   ....[128]....
        /*0858*/ 	.word	0x00012c00


	//   ....[129]....
        /*085c*/ 	.word	0x00012c50


	//   ....[130]....
        /*0860*/ 	.word	0x00012c60


	//   ....[131]....
        /*0864*/ 	.word	0x00012cb0


	//   ....[132]....
        /*0868*/ 	.word	0x00012cc0


	//   ....[133]....
        /*086c*/ 	.word	0x00012d10


	//   ....[134]....
        /*0870*/ 	.word	0x00012d20


	//   ....[135]....
        /*0874*/ 	.word	0x00012d70


	//   ....[136]....
        /*0878*/ 	.word	0x00012d80


	//   ....[137]....
        /*087c*/ 	.word	0x00012dd0


	//   ....[138]....
        /*0880*/ 	.word	0x00012de0


	//   ....[139]....
        /*0884*/ 	.word	0x00012df0


	//   ....[140]....
        /*0888*/ 	.word	0x00012e30


	//   ....[141]....
        /*088c*/ 	.word	0x00013410


	//   ....[142]....
        /*0890*/ 	.word	0x00013450


	//   ....[143]....
        /*0894*/ 	.word	0x00013460


	//   ....[144]....
        /*0898*/ 	.word	0x00013470


	//   ....[145]....
        /*089c*/ 	.word	0x00013480


	//   ....[146]....
        /*08a0*/ 	.word	0x00013490


	//   ....[147]....
        /*08a4*/ 	.word	0x000134b0


	//   ....[148]....
        /*08a8*/ 	.word	0x00013500


	//   ....[149]....
        /*08ac*/ 	.word	0x00013520


	//   ....[150]....
        /*08b0*/ 	.word	0x00013560


	//   ....[151]....
        /*08b4*/ 	.word	0x00013580


	//   ....[152]....
        /*08b8*/ 	.word	0x000135c0


	//   ....[153]....
        /*08bc*/ 	.word	0x000135e0


	//   ....[154]....
        /*08c0*/ 	.word	0x00013630


	//   ....[155]....
        /*08c4*/ 	.word	0x00013660


	//   ....[156]....
        /*08c8*/ 	.word	0x000136c0


	//   ....[157]....
        /*08cc*/ 	.word	0x00013a40


	//   ....[158]....
        /*08d0*/ 	.word	0x00013a90


	//   ....[159]....
        /*08d4*/ 	.word	0x00013ac0


	//   ....[160]....
        /*08d8*/ 	.word	0x00013af0


	//   ....[161]....
        /*08dc*/ 	.word	0x00013b00


	//   ....[162]....
        /*08e0*/ 	.word	0x00013b30


	//   ....[163]....
        /*08e4*/ 	.word	0x00013b60


	//   ....[164]....
        /*08e8*/ 	.word	0x00013b90


	//   ....[165]....
        /*08ec*/ 	.word	0x00013d10


	//   ....[166]....
        /*08f0*/ 	.word	0x00013d40


	//   ....[167]....
        /*08f4*/ 	.word	0x00013d70


	//   ....[168]....
        /*08f8*/ 	.word	0x00013da0


	//   ....[169]....
        /*08fc*/ 	.word	0x00013dd0


	//   ....[170]....
        /*0900*/ 	.word	0x00013e00


	//   ....[171]....
        /*0904*/ 	.word	0x00013ec0


	//   ....[172]....
        /*0908*/ 	.word	0x00013ee0


	//   ....[173]....
        /*090c*/ 	.word	0x00013f50


	//   ....[174]....
        /*0910*/ 	.word	0x000145f0


	//   ....[175]....
        /*0914*/ 	.word	0x00014c50


	//   ....[176]....
        /*0918*/ 	.word	0x00014d40


	//   ....[177]....
        /*091c*/ 	.word	0x00014de0


	//   ....[178]....
        /*0920*/ 	.word	0x00014e40


	//   ....[179]....
        /*0924*/ 	.word	0x00014f30


	//   ....[180]....
        /*0928*/ 	.word	0x00014fa0


	//   ....[181]....
        /*092c*/ 	.word	0x00015090


	//   ....[182]....
        /*0930*/ 	.word	0x00015100


	//   ....[183]....
        /*0934*/ 	.word	0x000151f0


	//   ....[184]....
        /*0938*/ 	.word	0x00015260


	//   ....[185]....
        /*093c*/ 	.word	0x00015350


	//   ....[186]....
        /*0940*/ 	.word	0x000153c0


	//   ....[187]....
        /*0944*/ 	.word	0x000154b0


	//   ....[188]....
        /*0948*/ 	.word	0x00015520


	//   ....[189]....
        /*094c*/ 	.word	0x00015610


	//   ....[190]....
        /*0950*/ 	.word	0x00015680


	//   ....[191]....
        /*0954*/ 	.word	0x00015720


	//   ....[192]....
        /*0958*/ 	.word	0x00015810


	//   ....[193]....
        /*095c*/ 	.word	0x00015880


	//   ....[194]....
        /*0960*/ 	.word	0x000158e0


	//   ....[195]....
        /*0964*/ 	.word	0x000159d0


	//   ....[196]....
        /*0968*/ 	.word	0x00015a30


	//   ....[197]....
        /*096c*/ 	.word	0x00015b30


	//   ....[198]....
        /*0970*/ 	.word	0x00015b90


	//   ....[199]....
        /*0974*/ 	.word	0x00015c90


	//   ....[200]....
        /*0978*/ 	.word	0x00015cf0


	//   ....[201]....
        /*097c*/ 	.word	0x00015df0


	//   ....[202]....
        /*0980*/ 	.word	0x00015e50


	//   ....[203]....
        /*0984*/ 	.word	0x00015f50


	//   ....[204]....
        /*0988*/ 	.word	0x00015fb0


	//   ....[205]....
        /*098c*/ 	.word	0x000160b0


	//   ....[206]....
        /*0990*/ 	.word	0x00016110


	//   ....[207]....
        /*0994*/ 	.word	0x000161c0


	//   ....[208]....
        /*0998*/ 	.word	0x00016270


	//   ....[209]....
        /*099c*/ 	.word	0x00016340


	//   ....[210]....
        /*09a0*/ 	.word	0x000163a0


	//   ....[211]....
        /*09a4*/ 	.word	0x000164a0


	//   ....[212]....
        /*09a8*/ 	.word	0x00016500


	//   ....[213]....
        /*09ac*/ 	.word	0x000165d0


	//   ....[214]....
        /*09b0*/ 	.word	0x00016630


	//   ....[215]....
        /*09b4*/ 	.word	0x000166f0


	//   ....[216]....
        /*09b8*/ 	.word	0x00016830


	//   ....[217]....
        /*09bc*/ 	.word	0x000168d0


	//   ....[218]....
        /*09c0*/ 	.word	0x00016940


	//   ....[219]....
        /*09c4*/ 	.word	0x000169f0


	//   ....[220]....
        /*09c8*/ 	.word	0x00016a50


	//   ....[221]....
        /*09cc*/ 	.word	0x00016b00


	//   ....[222]....
        /*09d0*/ 	.word	0x00016b60


	//   ....[223]....
        /*09d4*/ 	.word	0x00016c10


	//   ....[224]....
        /*09d8*/ 	.word	0x00016c70


	//   ....[225]....
        /*09dc*/ 	.word	0x00016d20


	//   ....[226]....
        /*09e0*/ 	.word	0x00016d80


	//   ....[227]....
        /*09e4*/ 	.word	0x00016e30


	//   ....[228]....
        /*09e8*/ 	.word	0x00016e90


	//   ....[229]....
        /*09ec*/ 	.word	0x00016f40


	//   ....[230]....
        /*09f0*/ 	.word	0x00016fa0


	//   ....[231]....
        /*09f4*/ 	.word	0x00017050


	//   ....[232]....
        /*09f8*/ 	.word	0x00017140


	//   ....[233]....
        /*09fc*/ 	.word	0x000171f0


	//   ....[234]....
        /*0a00*/ 	.word	0x00017250


	//   ....[235]....
        /*0a04*/ 	.word	0x00017310


	//   ....[236]....
        /*0a08*/ 	.word	0x00017370


	//   ....[237]....
        /*0a0c*/ 	.word	0x00017430


	//   ....[238]....
        /*0a10*/ 	.word	0x00017490


	//   ....[239]....
        /*0a14*/ 	.word	0x00017550


	//   ....[240]....
        /*0a18*/ 	.word	0x000175b0


	//   ....[241]....
        /*0a1c*/ 	.word	0x00017670


	//   ....[242]....
        /*0a20*/ 	.word	0x000176d0


	//   ....[243]....
        /*0a24*/ 	.word	0x00017790


	//   ....[244]....
        /*0a28*/ 	.word	0x000177f0


	//   ....[245]....
        /*0a2c*/ 	.word	0x000178b0


	//   ....[246]....
        /*0a30*/ 	.word	0x00017910


	//   ....[247]....
        /*0a34*/ 	.word	0x000179c0


	//   ....[248]....
        /*0a38*/ 	.word	0x00017ab0


	//   ....[249]....
        /*0a3c*/ 	.word	0x00017b60


	//   ....[250]....
        /*0a40*/ 	.word	0x00017bd0


	//   ....[251]....
        /*0a44*/ 	.word	0x00017c80


	//   ....[252]....
        /*0a48*/ 	.word	0x00017ce0


	//   ....[253]....
        /*0a4c*/ 	.word	0x00017da0


	//   ....[254]....
        /*0a50*/ 	.word	0x00017e00


	//   ....[255]....
        /*0a54*/ 	.word	0x00017ec0


	//   ....[0]....
        /*0a58*/ 	.word	0x00017f20


	//   ....[1]....
        /*0a5c*/ 	.word	0x00017fe0


	//   ....[2]....
        /*0a60*/ 	.word	0x00018040


	//   ....[3]....
        /*0a64*/ 	.word	0x00018100


	//   ....[4]....
        /*0a68*/ 	.word	0x00018160


	//   ....[5]....
        /*0a6c*/ 	.word	0x00018220


	//   ....[6]....
        /*0a70*/ 	.word	0x00018280


	//   ....[7]....
        /*0a74*/ 	.word	0x00018320


	//   ....[8]....
        /*0a78*/ 	.word	0x000183b0


	//   ....[9]....
        /*0a7c*/ 	.word	0x00018450


	//   ....[10]....
        /*0a80*/ 	.word	0x00018570


	//   ....[11]....
        /*0a84*/ 	.word	0x000185e0


	//   ....[12]....
        /*0a88*/ 	.word	0x00018650


	//   ....[13]....
        /*0a8c*/ 	.word	0x000186c0


	//   ....[14]....
        /*0a90*/ 	.word	0x00018730


	//   ....[15]....
        /*0a94*/ 	.word	0x000187b0


	//   ....[16]....
        /*0a98*/ 	.word	0x00018840


	//   ....[17]....
        /*0a9c*/ 	.word	0x000188d0


	//   ....[18]....
        /*0aa0*/ 	.word	0x00018940


	//   ....[19]....
        /*0aa4*/ 	.word	0x000189b0


	//   ....[20]....
        /*0aa8*/ 	.word	0x00018a20


	//   ....[21]....
        /*0aac*/ 	.word	0x00018aa0


	//   ....[22]....
        /*0ab0*/ 	.word	0x00018b10


	//   ....[23]....
        /*0ab4*/ 	.word	0x00018bb0


	//   ....[24]....
        /*0ab8*/ 	.word	0x00018c40


	//   ....[25]....
        /*0abc*/ 	.word	0x00018d60


	//----- nvinfo : EIATTR_REG_RECONFIG
	.align		4
.L_203:
        /*0ac0*/ 	.byte	0x01, 0x54
	.zero		2


	//----- nvinfo : EIATTR_SYSCALL_OFFSETS
	.align		4
        /*0ac4*/ 	.byte	0x04, 0x46
        /*0ac6*/ 	.short	(.L_205 - .L_204)


	//   ....[0]....
.L_204:
        /*0ac8*/ 	.word	0x000019a0


	//   ....[1]....
        /*0acc*/ 	.word	0x00010130


	//   ....[2]....
        /*0ad0*/ 	.word	0x00010280


	//   ....[3]....
        /*0ad4*/ 	.word	0x00010370


	//   ....[4]....
        /*0ad8*/ 	.word	0x00011300


	//----- nvinfo : EIATTR_MBARRIER_INSTR_OFFSETS
	.align		4
.L_205:
        /*0adc*/ 	.byte	0x04, 0x39
        /*0ade*/ 	.short	(.L_207 - .L_206)


	//   ....[0]....
.L_206:
        /*0ae0*/ 	.word	0x00000180
        /*0ae4*/ 	.word	0x000000ff
        /*0ae8*/ 	.word	0x00016800
        /*0aec*/ 	.short	0x0100
        /*0aee*/ 	.byte	0x08
	.zero		1


	//   ....[1]....
        /*0af0*/ 	.word	0x00000190
        /*0af4*/ 	.word	0x000000ff
        /*0af8*/ 	.word	0x00016820
        /*0afc*/ 	.short	0x0100
        /*0afe*/ 	.byte	0x08
	.zero		1


	//   ....[2]....
        /*0b00*/ 	.word	0x00000280
        /*0b04*/ 	.word	0x000000ff
        /*0b08*/ 	.word	0x00016830
        /*0b0c*/ 	.short	0x0100
        /*0b0e*/ 	.byte	0x08
	.zero		1


	//   ....[3]....
        /*0b10*/ 	.word	0x00000290
        /*0b14*/ 	.word	0x000000ff
        /*0b18*/ 	.word	0x00016840
        /*0b1c*/ 	.short	0x0100
        /*0b1e*/ 	.byte	0x08
	.zero		1


	//   ....[4]....
        /*0b20*/ 	.word	0x000002a0
        /*0b24*/ 	.word	0x000000ff
        /*0b28*/ 	.word	0x00016838
        /*0b2c*/ 	.short	0x0100
        /*0b2e*/ 	.byte	0x08
	.zero		1


	//   ....[5]....
        /*0b30*/ 	.word	0x000002b0
        /*0b34*/ 	.word	0x000000ff
        /*0b38*/ 	.word	0x00016848
        /*0b3c*/ 	.short	0x0100
        /*0b3e*/ 	.byte	0x08
	.zero		1


	//   ....[6]....
        /*0b40*/ 	.word	0x000003e0
        /*0b44*/ 	.word	0x000000ff
        /*0b48*/ 	.word	0x00016850
        /*0b4c*/ 	.short	0x0100
        /*0b4e*/ 	.byte	0x08
	.zero		1


	//   ....[7]....
        /*0b50*/ 	.word	0x000003f0
        /*0b54*/ 	.word	0x000000ff
        /*0b58*/ 	.word	0x00016860
        /*0b5c*/ 	.short	0x0100
        /*0b5e*/ 	.byte	0x08
	.zero		1


	//   ....[8]....
        /*0b60*/ 	.word	0x00000400
        /*0b64*/ 	.word	0x000000ff
        /*0b68*/ 	.word	0x00016858
        /*0b6c*/ 	.short	0x0100
        /*0b6e*/ 	.byte	0x08
	.zero		1


	//   ....[9]....
        /*0b70*/ 	.word	0x00000410
        /*0b74*/ 	.word	0x000000ff
        /*0b78*/ 	.word	0x00016868
        /*0b7c*/ 	.short	0x0100
        /*0b7e*/ 	.byte	0x08
	.zero		1


	//   ....[10]....
        /*0b80*/ 	.word	0x00000500
        /*0b84*/ 	.word	0x000000ff
        /*0b88*/ 	.word	0x00016870
        /*0b8c*/ 	.short	0x0100
        /*0b8e*/ 	.byte	0x06
	.zero		1


	//   ....[11]....
        /*0b90*/ 	.word	0x00000510
        /*0b94*/ 	.word	0x000000ff
        /*0b98*/ 	.word	0x00016880
        /*0b9c*/ 	.short	0x0100
        /*0b9e*/ 	.byte	0x06
	.zero		1


	//   ....[12]....
        /*0ba0*/ 	.word	0x00000520
        /*0ba4*/ 	.word	0x000000ff
        /*0ba8*/ 	.word	0x00016878
        /*0bac*/ 	.short	0x0100
        /*0bae*/ 	.byte	0x06
	.zero		1


	//   ....[13]....
        /*0bb0*/ 	.word	0x00000530
        /*0bb4*/ 	.word	0x000000ff
        /*0bb8*/ 	.word	0x00016888
        /*0bbc*/ 	.short	0x0100
        /*0bbe*/ 	.byte	0x06
	.zero		1


	//   ....[14]....
        /*0bc0*/ 	.word	0x00000660
        /*0bc4*/ 	.word	0x000000ff
        /*0bc8*/ 	.word	0x00016890
        /*0bcc*/ 	.short	0x0100
        /*0bce*/ 	.byte	0x08
	.zero		1


	//   ....[15]....
        /*0bd0*/ 	.word	0x00000670
        /*0bd4*/ 	.word	0x000000ff
        /*0bd8*/ 	.word	0x000168a0
        /*0bdc*/ 	.short	0x0100
        /*0bde*/ 	.byte	0x08
	.zero		1


	//   ....[16]....
        /*0be0*/ 	.word	0x00000680
        /*0be4*/ 	.word	0x000000ff
        /*0be8*/ 	.word	0x00016898
        /*0bec*/ 	.short	0x0100
        /*0bee*/ 	.byte	0x08
	.zero		1


	//   ....[17]....
        /*0bf0*/ 	.word	0x00000690
        /*0bf4*/ 	.word	0x000000ff
        /*0bf8*/ 	.word	0x000168a8
        /*0bfc*/ 	.short	0x0100
        /*0bfe*/ 	.byte	0x08
	.zero		1


	//   ....[18]....
        /*0c00*/ 	.word	0x000007d0
        /*0c04*/ 	.word	0x000000ff
        /*0c08*/ 	.word	0x000168b0
        /*0c0c*/ 	.short	0x0100
        /*0c0e*/ 	.byte	0x08
	.zero		1


	//   ....[19]....
        /*0c10*/ 	.word	0x000007e0
        /*0c14*/ 	.word	0x000000ff
        /*0c18*/ 	.word	0x000168c0
        /*0c1c*/ 	.short	0x0100
        /*0c1e*/ 	.byte	0x08
	.zero		1


	//   ....[20]....
        /*0c20*/ 	.word	0x000007f0
        /*0c24*/ 	.word	0x000000ff
        /*0c28*/ 	.word	0x000168b8
        /*0c2c*/ 	.short	0x0100
        /*0c2e*/ 	.byte	0x08
	.zero		1


	//   ....[21]....
        /*0c30*/ 	.word	0x00000800
        /*0c34*/ 	.word	0x000000ff
        /*0c38*/ 	.word	0x000168c8
        /*0c3c*/ 	.short	0x0100
        /*0c3e*/ 	.byte	0x08
	.zero		1


	//   ....[22]....
        /*0c40*/ 	.word	0x00001a20
        /*0c44*/ 	.word	0x000000ff
        /*0c48*/ 	.word	0x00016800
        /*0c4c*/ 	.short	0x010a
        /*0c4e*/ 	.byte	0x2d
	.zero		1


	//   ....[23]....
        /*0c50*/ 	.word	0x00001aa0
        /*0c54*/ 	.word	0x00000003
        /*0c58*/ 	.word	0x00016830
        /*0c5c*/ 	.short	0x010a
        /*0c5e*/ 	.byte	0x3f
	.zero		1


	//   ....[24]....
        /*0c60*/ 	.word	0x00001ae0
        /*0c64*/ 	.word	0x00000003
        /*0c68*/ 	.word	0x00016830
        /*0c6c*/ 	.short	0x010a
        /*0c6e*/ 	.byte	0x3f
	.zero		1


	//   ....[25]....
        /*0c70*/ 	.word	0x00001ea0
        /*0c74*/ 	.word	0x000000ff
        /*0c78*/ 	.word	0x00000000
        /*0c7c*/ 	.short	0x0101
        /*0c7e*/ 	.byte	0x06
	.zero		1


	//   ....[26]....
        /*0c80*/ 	.word	0x00004d50
        /*0c84*/ 	.word	0x000000ff
        /*0c88*/ 	.word	0x00016830
        /*0c8c*/ 	.short	0x010a
        /*0c8e*/ 	.byte	0x06
	.zero		1


	//   ....[27]....
        /*0c90*/ 	.word	0x00004d90
        /*0c94*/ 	.word	0x000000ff
        /*0c98*/ 	.word	0x00016830
        /*0c9c*/ 	.short	0x010a
        /*0c9e*/ 	.byte	0x06
	.zero		1


	//   ....[28]....
        /*0ca0*/ 	.word	0x00004fa0
        /*0ca4*/ 	.word	0x000000ff
        /*0ca8*/ 	.word	0x00016850
        /*0cac*/ 	.short	0x010a
        /*0cae*/ 	.byte	0x06
	.zero		1


	//   ....[29]....
        /*0cb0*/ 	.word	0x00004fe0
        /*0cb4*/ 	.word	0x000000ff
        /*0cb8*/ 	.word	0x00016850
        /*0cbc*/ 	.short	0x010a
        /*0cbe*/ 	.byte	0x06
	.zero		1


	//   ....[30]....
        /*0cc0*/ 	.word	0x00005400
        /*0cc4*/ 	.word	0x000000ff
        /*0cc8*/ 	.word	0x00000000
        /*0ccc*/ 	.short	0x0101
        /*0cce*/ 	.byte	0x06
	.zero		1


	//   ....[31]....
        /*0cd0*/ 	.word	0x000076c0
        /*0cd4*/ 	.word	0x000000ff
        /*0cd8*/ 	.word	0x00000000
        /*0cdc*/ 	.short	0x0101
        /*0cde*/ 	.byte	0x06
	.zero		1


	//   ....[32]....
        /*0ce0*/ 	.word	0x00007de0
        /*0ce4*/ 	.word	0x000000ff
        /*0ce8*/ 	.word	0x00016830
        /*0cec*/ 	.short	0x010a
        /*0cee*/ 	.byte	0x06
	.zero		1


	//   ....[33]....
        /*0cf0*/ 	.word	0x00007e20
        /*0cf4*/ 	.word	0x000000ff
        /*0cf8*/ 	.word	0x00016830
        /*0cfc*/ 	.short	0x010a
        /*0cfe*/ 	.byte	0x06
	.zero		1


	//   ....[34]....
        /*0d00*/ 	.word	0x00008030
        /*0d04*/ 	.word	0x000000ff
        /*0d08*/ 	.word	0x00016850
        /*0d0c*/ 	.short	0x010a
        /*0d0e*/ 	.byte	0x06
	.zero		1


	//   ....[35]....
        /*0d10*/ 	.word	0x00008070
        /*0d14*/ 	.word	0x000000ff
        /*0d18*/ 	.word	0x00016850
        /*0d1c*/ 	.short	0x010a
        /*0d1e*/ 	.byte	0x06
	.zero		1


	//   ....[36]....
        /*0d20*/ 	.word	0x00008490
        /*0d24*/ 	.word	0x000000ff
        /*0d28*/ 	.word	0x00000000
        /*0d2c*/ 	.short	0x0101
        /*0d2e*/ 	.byte	0x06
	.zero		1


	//   ....[37]....
        /*0d30*/ 	.word	0x00009640
        /*0d34*/ 	.word	0x000000ff
        /*0d38*/ 	.word	0x00000000
        /*0d3c*/ 	.short	0x0101
        /*0d3e*/ 	.byte	0x06
	.zero		1


	//   ....[38]....
        /*0d40*/ 	.word	0x00009b30
        /*0d44*/ 	.word	0x000000ff
        /*0d48*/ 	.word	0x00016830
        /*0d4c*/ 	.short	0x010a
        /*0d4e*/ 	.byte	0x06
	.zero		1


	//   ....[39]....
        /*0d50*/ 	.word	0x00009b70
        /*0d54*/ 	.word	0x000000ff
        /*0d58*/ 	.word	0x00016830
        /*0d5c*/ 	.short	0x010a
        /*0d5e*/ 	.byte	0x06
	.zero		1


	//   ....[40]....
        /*0d60*/ 	.word	0x00009d50
        /*0d64*/ 	.word	0x000000ff
        /*0d68*/ 	.word	0x00016850
        /*0d6c*/ 	.short	0x010a
        /*0d6e*/ 	.byte	0x06
	.zero		1


	//   ....[41]....
        /*0d70*/ 	.word	0x00009d90
        /*0d74*/ 	.word	0x000000ff
        /*0d78*/ 	.word	0x00016850
        /*0d7c*/ 	.short	0x010a
        /*0d7e*/ 	.byte	0x06
	.zero		1


	//   ....[42]....
        /*0d80*/ 	.word	0x0000a1b0
        /*0d84*/ 	.word	0x000000ff
        /*0d88*/ 	.word	0x00000000
        /*0d8c*/ 	.short	0x0101
        /*0d8e*/ 	.byte	0x06
	.zero		1


	//   ....[43]....
        /*0d90*/ 	.word	0x0000c470
        /*0d94*/ 	.word	0x000000ff
        /*0d98*/ 	.word	0x00000000
        /*0d9c*/ 	.short	0x0101
        /*0d9e*/ 	.byte	0x06
	.zero		1


	//   ....[44]....
        /*0da0*/ 	.word	0x0000c870
        /*0da4*/ 	.word	0x000000ff
        /*0da8*/ 	.word	0x00016850
        /*0dac*/ 	.short	0x010a
        /*0dae*/ 	.byte	0x05
	.zero		1


	//   ....[45]....
        /*0db0*/ 	.word	0x0000c8b0
        /*0db4*/ 	.word	0x000000ff
        /*0db8*/ 	.word	0x00016850
        /*0dbc*/ 	.short	0x010a
        /*0dbe*/ 	.byte	0x05
	.zero		1


	//   ....[46]....
        /*0dc0*/ 	.word	0x0000ce10
        /*0dc4*/ 	.word	0x000000ff
        /*0dc8*/ 	.word	0x00000000
        /*0dcc*/ 	.short	0x0101
        /*0dce*/ 	.byte	0x04
	.zero		1


	//   ....[47]....
        /*0dd0*/ 	.word	0x0000dcb0
        /*0dd4*/ 	.word	0x00000000
        /*0dd8*/ 	.word	0x00000000
        /*0ddc*/ 	.short	0x0101
        /*0dde*/ 	.byte	0x3f
	.zero		1


	//   ....[48]....
        /*0de0*/ 	.word	0x00010890
        /*0de4*/ 	.word	0x00000003
        /*0de8*/ 	.word	0x00016840
        /*0dec*/ 	.short	0x010a
        /*0dee*/ 	.byte	0x3f
	.zero		1


	//   ....[49]....
        /*0df0*/ 	.word	0x00011050
        /*0df4*/ 	.word	0x00000003
        /*0df8*/ 	.word	0x00016830
        /*0dfc*/ 	.short	0x0107
        /*0dfe*/ 	.byte	0x3f
	.zero		1


	//   ....[50]....
        /*0e00*/ 	.word	0x00011120
        /*0e04*/ 	.word	0x00000003
        /*0e08*/ 	.word	0x00016830
        /*0e0c*/ 	.short	0x0101
        /*0e0e*/ 	.byte	0x3f
	.zero		1


	//   ....[51]....
        /*0e10*/ 	.word	0x00011f60
        /*0e14*/ 	.word	0x00000016
        /*0e18*/ 	.word	0x00016800
        /*0e1c*/ 	.short	0x0107
        /*0e1e*/ 	.byte	0x3f
	.zero		1


	//   ....[52]....
        /*0e20*/ 	.word	0x00012050
        /*0e24*/ 	.word	0x00000016
        /*0e28*/ 	.word	0x00016800
        /*0e2c*/ 	.short	0x0101
        /*0e2e*/ 	.byte	0x3f
	.zero		1


	//   ....[53]....
        /*0e30*/ 	.word	0x00012070
        /*0e34*/ 	.word	0x00000016
        /*0e38*/ 	.word	0x00016820
        /*0e3c*/ 	.short	0x010a
        /*0e3e*/ 	.byte	0x3f
	.zero		1


	//   ....[54]....
        /*0e40*/ 	.word	0x00012420
        /*0e44*/ 	.word	0x00000005
        /*0e48*/ 	.word	0x00016840
        /*0e4c*/ 	.short	0x010a
        /*0e4e*/ 	.byte	0x3f
	.zero		1


	//   ....[55]....
        /*0e50*/ 	.word	0x00012930
        /*0e54*/ 	.word	0x00000005
        /*0e58*/ 	.word	0x00016830
        /*0e5c*/ 	.short	0x0107
        /*0e5e*/ 	.byte	0x3f
	.zero		1


	//   ....[56]....
        /*0e60*/ 	.word	0x000129f0
        /*0e64*/ 	.word	0x00000005
        /*0e68*/ 	.word	0x00016830
        /*0e6c*/ 	.short	0x0101
        /*0e6e*/ 	.byte	0x3f
	.zero		1


	//   ....[57]....
        /*0e70*/ 	.word	0x00012a50
        /*0e74*/ 	.word	0x00000005
        /*0e78*/ 	.word	0x00016860
        /*0e7c*/ 	.short	0x010a
        /*0e7e*/ 	.byte	0x3f
	.zero		1


	//   ....[58]....
        /*0e80*/ 	.word	0x00012f20
        /*0e84*/ 	.word	0x00000005
        /*0e88*/ 	.word	0x00016850
        /*0e8c*/ 	.short	0x0107
        /*0e8e*/ 	.byte	0x3f
	.zero		1


	//   ....[59]....
        /*0e90*/ 	.word	0x000130d0
        /*0e94*/ 	.word	0x00000005
        /*0e98*/ 	.word	0x00016850
        /*0e9c*/ 	.short	0x0101
        /*0e9e*/ 	.byte	0x3f
	.zero		1


	//   ....[60]....
        /*0ea0*/ 	.word	0x000132f0
        /*0ea4*/ 	.word	0x00000000
        /*0ea8*/ 	.word	0x00016860
        /*0eac*/ 	.short	0x010a
        /*0eae*/ 	.byte	0x3f
	.zero		1


	//   ....[61]....
        /*0eb0*/ 	.word	0x00013770
        /*0eb4*/ 	.word	0x00000000
        /*0eb8*/ 	.word	0x00016850
        /*0ebc*/ 	.short	0x0107
        /*0ebe*/ 	.byte	0x3f
	.zero		1


	//   ....[62]....
        /*0ec0*/ 	.word	0x00013840
        /*0ec4*/ 	.word	0x00000000
        /*0ec8*/ 	.word	0x00016850
        /*0ecc*/ 	.short	0x0101
        /*0ece*/ 	.byte	0x3f
	.zero		1


	//   ....[63]....
        /*0ed0*/ 	.word	0x00014570
        /*0ed4*/ 	.word	0x00000005
        /*0ed8*/ 	.word	0x00016820
        /*0edc*/ 	.short	0x010a
        /*0ede*/ 	.byte	0x3f
	.zero		1


	//   ....[64]....
        /*0ee0*/ 	.word	0x000146f0
        /*0ee4*/ 	.word	0x00000003
        /*0ee8*/ 	.word	0x00016840
        /*0eec*/ 	.short	0x010a
        /*0eee*/ 	.byte	0x3f
	.zero		1


	//   ....[65]....
        /*0ef0*/ 	.word	0x00014790
        /*0ef4*/ 	.word	0x00000005
        /*0ef8*/ 	.word	0x00016840
        /*0efc*/ 	.short	0x010a
        /*0efe*/ 	.byte	0x3f
	.zero		1


	//   ....[66]....
        /*0f00*/ 	.word	0x000147d0
        /*0f04*/ 	.word	0x00000003
        /*0f08*/ 	.word	0x00016860
        /*0f0c*/ 	.short	0x010a
        /*0f0e*/ 	.byte	0x3f
	.zero		1


	//   ....[67]....
        /*0f10*/ 	.word	0x00014810
        /*0f14*/ 	.word	0x00000005
        /*0f18*/ 	.word	0x00016860
        /*0f1c*/ 	.short	0x010a
        /*0f1e*/ 	.byte	0x3f
	.zero		1


	//   ....[68]....
        /*0f20*/ 	.word	0x00014880
        /*0f24*/ 	.word	0x00000003
        /*0f28*/ 	.word	0x00016800
        /*0f2c*/ 	.short	0x010a
        /*0f2e*/ 	.byte	0x3f
	.zero		1


	//   ....[69]....
        /*0f30*/ 	.word	0x000148d0
        /*0f34*/ 	.word	0x00000003
        /*0f38*/ 	.word	0x00016830
        /*0f3c*/ 	.short	0x010a
        /*0f3e*/ 	.byte	0x3f
	.zero		1


	//   ....[70]....
        /*0f40*/ 	.word	0x00014930
        /*0f44*/ 	.word	0x00000009
        /*0f48*/ 	.word	0x00016830
        /*0f4c*/ 	.short	0x010a
        /*0f4e*/ 	.byte	0x3f
	.zero		1


	//   ....[71]....
        /*0f50*/ 	.word	0x00014990
        /*0f54*/ 	.word	0x00000009
        /*0f58*/ 	.word	0x00016850
        /*0f5c*/ 	.short	0x010a
        /*0f5e*/ 	.byte	0x3f
	.zero		1


	//   ....[72]....
        /*0f60*/ 	.word	0x000149f0
        /*0f64*/ 	.word	0x00000009
        /*0f68*/ 	.word	0x00016830
        /*0f6c*/ 	.short	0x010a
        /*0f6e*/ 	.byte	0x3f
	.zero		1


	//   ....[73]....
        /*0f70*/ 	.word	0x00014a50
        /*0f74*/ 	.word	0x00000009
        /*0f78*/ 	.word	0x00016850
        /*0f7c*/ 	.short	0x010a
        /*0f7e*/ 	.byte	0x3f
	.zero		1


	//   ....[74]....
        /*0f80*/ 	.word	0x00014ab0
        /*0f84*/ 	.word	0x00000009
        /*0f88*/ 	.word	0x00016830
        /*0f8c*/ 	.short	0x010a
        /*0f8e*/ 	.byte	0x3f
	.zero		1


	//   ....[75]....
        /*0f90*/ 	.word	0x00014b10
        /*0f94*/ 	.word	0x00000009
        /*0f98*/ 	.word	0x00016850
        /*0f9c*/ 	.short	0x010a
        /*0f9e*/ 	.byte	0x3f
	.zero		1


	//   ....[76]....
        /*0fa0*/ 	.word	0x00014b70
        /*0fa4*/ 	.word	0x00000006
        /*0fa8*/ 	.word	0x00016850
        /*0fac*/ 	.short	0x010a
        /*0fae*/ 	.byte	0x3f
	.zero		1


	//   ....[77]....
        /*0fb0*/ 	.word	0x00014c90
        /*0fb4*/ 	.word	0x00000003
        /*0fb8*/ 	.word	0x00016840
        /*0fbc*/ 	.short	0x010a
        /*0fbe*/ 	.byte	0x3f
	.zero		1


	//   ....[78]....
        /*0fc0*/ 	.word	0x00016730
        /*0fc4*/ 	.word	0x00000016
        /*0fc8*/ 	.word	0x00016820
        /*0fcc*/ 	.short	0x010a
        /*0fce*/ 	.byte	0x3f
	.zero		1


	//   ....[79]....
        /*0fd0*/ 	.word	0x00016780
        /*0fd4*/ 	.word	0x00000005
        /*0fd8*/ 	.word	0x00016840
        /*0fdc*/ 	.short	0x010a
        /*0fde*/ 	.byte	0x3f
	.zero		1


	//   ....[80]....
        /*0fe0*/ 	.word	0x00017090
        /*0fe4*/ 	.word	0x00000005
        /*0fe8*/ 	.word	0x00016860
        /*0fec*/ 	.short	0x010a
        /*0fee*/ 	.byte	0x3f
	.zero		1


	//   ....[81]....
        /*0ff0*/ 	.word	0x00017a00
        /*0ff4*/ 	.word	0x00000000
        /*0ff8*/ 	.word	0x00016860
        /*0ffc*/ 	.short	0x010a
        /*0ffe*/ 	.byte	0x3f
	.zero		1


	//   ....[82]....
        /*1000*/ 	.word	0x00018c80
        /*1004*/ 	.word	0x00000005
        /*1008*/ 	.word	0x00016820
        /*100c*/ 	.short	0x010a
        /*100e*/ 	.byte	0x3f
	.zero		1


	//   ....[83]....
        /*1010*/ 	.word	0x00018e20
        /*1014*/ 	.word	0x00000003
        /*1018*/ 	.word	0x00016840
        /*101c*/ 	.short	0x010a
        /*101e*/ 	.byte	0x3f
	.zero		1


	//   ....[84]....
        /*1020*/ 	.word	0x00018e70
        /*1024*/ 	.word	0x00000005
        /*1028*/ 	.word	0x00016840
        /*102c*/ 	.short	0x010a
        /*102e*/ 	.byte	0x3f
	.zero		1


	//   ....[85]....
        /*1030*/ 	.word	0x00018ec0
        /*1034*/ 	.word	0x00000003
        /*1038*/ 	.word	0x00016860
        /*103c*/ 	.short	0x010a
        /*103e*/ 	.byte	0x3f
	.zero		1


	//----- nvinfo : EIATTR_NUM_MBARRIERS
	.align		4
.L_207:
        /*1040*/ 	.byte	0x03, 0x38
        /*1042*/ 	.short	0x0016


	//----- nvinfo : EIATTR_EXIT_INSTR_OFFSETS
	.align		4
        /*1044*/ 	.byte	0x04, 0x1c
        /*1046*/ 	.short	(.L_209 - .L_208)


	//   ....[0]....
.L_208:
        /*1048*/ 	.word	0x000009b0


	//   ....[1]....
        /*104c*/ 	.word	0x0000e8f0


	//   ....[2]....
        /*1050*/ 	.word	0x00014860


	//----- nvinfo : EIATTR_MAX_THREADS
	.align		4
.L_209:
        /*1054*/ 	.byte	0x04, 0x05
        /*1056*/ 	.short	(.L_211 - .L_210)
.L_210:
        /*1058*/ 	.word	0x00000200
        /*105c*/ 	.word	0x00000001
        /*1060*/ 	.word	0x00000001


	//----- nvinfo : EIATTR_CRS_STACK_SIZE
	.align		4
.L_211:
        /*1064*/ 	.byte	0x04, 0x1e
        /*1066*/ 	.short	(.L_213 - .L_212)
.L_212:
        /*1068*/ 	.word	0x00000000


	//----- nvinfo : EIATTR_CBANK_PARAM_SIZE
	.align		4
.L_213:
        /*106c*/ 	.byte	0x03, 0x19
        /*106e*/ 	.short	0x0af0


	//----- nvinfo : EIATTR_PARAM_CBANK
	.align		4
        /*1070*/ 	.byte	0x04, 0x0a
        /*1072*/ 	.short	(.L_215 - .L_214)
	.align		4
.L_214:
        /*1074*/ 	.word	index@(.nv.constant0._ZN7cutlass13device_kernelIN5flash11enable_sm90INS1_16FlashAttnFwdSm90INS1_25CollectiveMainloopFwdSm90ILi2EN4cute5tupleIJNS5_1CILi1EEES8_S8_EEENS6_IJNS7_ILi192EEENS7_ILi128EEENS7_ILi64EEEEEELi64ENS_6half_tEfNS_4arch4Sm90ELb0ELb1ELb0ELb1ELb1ELb0ELb0ELb1ELb1ELb1ELb0ELb0EEENS1_21CollectiveEpilogueFwdINS6_IJSA_SC_SB_EEES9_SE_SG_Li384ELb1ELb1ELb0ELb0EEENS1_36VarlenDynamicPersistentTileSchedulerILi192ELi128ELi384ELi128ELb0ELb1ELb1ELb1ELb0ELb1EEEEEEEEEvNT_6ParamsE)
        /*1078*/ 	.short	0x0210
        /*107a*/ 	.short	0x0af0


	//----- nvinfo : EIATTR_SW_WAR
	.align		4
.L_215:
        /*107c*/ 	.byte	0x04, 0x36
        /*107e*/ 	.short	(.L_217 - .L_216)
.L_216:
        /*1080*/ 	.word	0x00000008
.L_217:


//--------------------- .nv.info._ZN7cutlass13device_kernelIN5flash11enable_sm90INS1_16FlashAttnFwdSm90INS1_25CollectiveMainloopFwdSm90ILi2EN4cute5tupleIJNS5_1CILi1EEES8_S8_EEENS6_IJNS7_ILi192EEENS7_ILi128EEENS7_ILi64EEEEEELi64ENS_6half_tEfNS_4arch4Sm90ELb0ELb1ELb0ELb1ELb1ELb1ELb0ELb1ELb1ELb1ELb0ELb0EEENS1_21CollectiveEpilogueFwdINS6_IJSA_SC_SB_EEES9_SE_SG_Li384ELb1ELb1ELb0ELb0EEENS1_36VarlenDynamicPersistentTileSchedulerILi192ELi128ELi384ELi128ELb0ELb1ELb1ELb1ELb0ELb1EEEEEEEEEvNT_6ParamsE --------------------------
	.section	.nv.info._ZN7cutlass13device_kernelIN5flash11enable_sm90INS1_16FlashAttnFwdSm90INS1_25CollectiveMainloopFwdSm90ILi2EN4cute5tupleIJNS5_1CILi1EEES8_S8_EEENS6_IJNS7_ILi192EEENS7_ILi128EEENS7_ILi64EEEEEELi64ENS_6half_tEfNS_4arch4Sm90ELb0ELb1ELb0ELb1ELb1ELb1ELb0ELb1ELb1ELb1ELb0ELb0EEENS1_21CollectiveEpilogueFwdINS6_IJSA_SC_SB_EEES9_SE_SG_Li384ELb1ELb1ELb0ELb0EEENS1_36VarlenDynamicPersistentTileSchedulerILi192ELi128ELi384ELi128ELb0ELb1ELb1ELb1ELb0ELb1EEEEEEEEEvNT_6ParamsE,"",@"SHT_CUDA_INFO"
	.sectionflags	@""
	.align	4


	//----- nvinfo : EIATTR_CUDA_API_VERSION
	.align		4
        /*0000*/ 	.byte	0x04, 0x37
        /*0002*/ 	.short	(.L_219 - .L_218)
.L_218:
        /*0004*/ 	.word	0x00000082


	//----- nvinfo : EIATTR_KPARAM_INFO
	.align		4
.L_219:
        /*0008*/ 	.byte	0x04, 0x17
        /*000a*/ 	.short	(.L_221 - .L_220)
.L_220:
        /*000c*/ 	.word	0x00000000
        /*0010*/ 	.short	0x0000
        /*0012*/ 	.short	0x0070
        /*0014*/ 	.byte	0x00, 0xf0, 0x01, 0x2a


	//----- nvinfo : EIATTR_SPARSE_MMA_MASK
	.align		4
.L_221:
        /*0018*/ 	.byte	0x03, 0x50
        /*001a*/ 	.short	0x0000


	//----- nvinfo : EIATTR_MAXREG_COUNT
	.align		4
        /*001c*/ 	.byte	0x03, 0x1b
        /*001e*/ 	.short	0x0080


	//----- nvinfo : EIATTR_NUM_BARRIERS
	.align		4
        /*0020*/ 	.byte	0x02, 0x4c
        /*0022*/ 	.byte	0x10
	.zero		1


	//----- nvinfo : EIATTR_EXTERNS
	.align		4
        /*0024*/ 	.byte	0x04, 0x0f
        /*0026*/ 	.short	(.L_223 - .L_222)


	//   ....[0]....
	.align		4
.L_222:
        /*0028*/ 	.word	index@(__assertfail)


	//----- nvinfo : EIATTR_ANNOTATIONS
	.align		4
.L_223:
        /*002c*/ 	.byte	0x04, 0x55
        /*002e*/ 	.short	(.L_225 - .L_224)


	//   ....[0]....
.L_224:
        /* <DEDUP_REMOVED lines=78> */


	//----- nvinfo : EIATTR_MERCURY_ISA_VERSION
	.align		4
.L_225:
        /*0500*/ 	.byte	0x03, 0x5f
        /*0502*/ 	.short	0x0101


	//----- nvinfo : EIATTR_UNUSED_LOAD_BYTE_OFFSET
	.align		4
        /*0504*/ 	.byte	0x04, 0x44
        /*0506*/ 	.short	(.L_227 - .L_226)


	//   ....[0]....
.L_226:
        /*0508*/ 	.word	0x00000a90
        /*050c*/ 	.word	0x0000fff0


	//   ....[1]....
        /*0510*/ 	.word	0x000154b0
        /*0514*/ 	.word	0x0000fff0


	//----- nvinfo : EIATTR_INT_WARP_WIDE_INSTR_OFFSETS
	.align		4
.L_227:
        /*0518*/ 	.byte	0x04, 0x31
        /*051a*/ 	.short	(.L_229 - .L_228)


	//   ....[0]....
.L_228:
        /*051c*/ 	.word	0x00000130


	//   ....[1]....
        /*0520*/ 	.word	0x00000170


	//   ....[2]....
        /*0524*/ 	.word	0x000001e0


	//   ....[3]....
        /*0528*/ 	.word	0x00019720


	//   ....[4]....
        /*052c*/ 	.word	0x000197b0


	//   ....[5]....
        /*0530*/ 	.word	0x0001c9f0


	//   ....[6]....
        /*0534*/ 	.word	0x0001ca80


	//----- nvinfo : EIATTR_COOP_GROUP_MASK_REGIDS
	.align		4
.L_229:
        /*0538*/ 	.byte	0x04, 0x29
        /*053a*/ 	.short	(.L_231 - .L_230)


	//   ....[0]....
.L_230:
        /*053c*/ 	.word	0xffffffff


	//   ....[1]....
        /*0540*/ 	.word	0xffffffff


	//   ....[2]....
        /*0544*/ 	.word	0xffffffff


	//   ....[3]....
        /*0548*/ 	.word	0xffffffff


	//   ....[4]....
        /*054c*/ 	.word	0xffffffff


	//   ....[5]....
        /*0550*/ 	.word	0xffffffff


	//   ....[6]....
        /*0554*/ 	.word	0xffffffff


	//   ....[7]....
        /*0558*/ 	.word	0xffffffff


	//   ....[8]....
        /*055c*/ 	.word	0xffffffff


	//   ....[9]....
        /*0560*/ 	.word	0xffffffff


	//   ....[10]....
        /*0564*/ 	.word	0xffffffff


	//   ....[11]....
        /*0568*/ 	.word	0xffffffff


	//   ....[12]....
        /*056c*/ 	.word	0xffffffff


	//   ....[13]....
        /*0570*/ 	.word	0xffffffff


	//   ....[14]....
        /*0574*/ 	.word	0xffffffff


	//   ....[15]....
        /*0578*/ 	.word	0xffffffff


	//   ....[16]....
        /*057c*/ 	.word	0xffffffff


	//   ....[17]....
        /*0580*/ 	.word	0xffffffff


	//   ....[18]....
        /*0584*/ 	.word	0xffffffff


	//   ....[19]....
        /*0588*/ 	.word	0xffffffff


	//   ....[20]....
        /*058c*/ 	.word	0xffffffff


	//   ....[21]....
        /*0590*/ 	.word	0xffffffff


	//   ....[22]....
        /*0594*/ 	.word	0xffffffff


	//   ....[23]....
        /*0598*/ 	.word	0xffffffff


	//   ....[24]....
        /*059c*/ 	.word	0xffffffff


	//   ....[25]....
        /*05a0*/ 	.word	0xffffffff


	//   ....[26]....
        /*05a4*/ 	.word	0xffffffff


	//   ....[27]....
        /*05a8*/ 	.word	0xffffffff


	//   ....[28]....
        /*05ac*/ 	.word	0xffffffff


	//   ....[29]....
        /*05b0*/ 	.word	0xffffffff


	//   ....[30]....
        /*05b4*/ 	.word	0xffffffff


	//   ....[31]....
        /*05b8*/ 	.word	0xffffffff


	//   ....[32]....
        /*05bc*/ 	.word	0xffffffff


	//   ....[33]....
        /*05c0*/ 	.word	0xffffffff


	//   ....[34]....
        /*05c4*/ 	.word	0xffffffff


	//   ....[35]....
        /*05c8*/ 	.word	0xffffffff


	//   ....[36]....
        /*05cc*/ 	.word	0xffffffff


	//   ....[37]....
        /*05d0*/ 	.word	0xffffffff


	//   ....[38]....
        /*05d4*/ 	.word	0xffffffff


	//   ....[39]....
        /*05d8*/ 	.word	0xffffffff


	//   ....[40]....
        /*05dc*/ 	.word	0xffffffff


	//   ....[41]....
        /*05e0*/ 	.word	0xffffffff


	//   ....[42]....
        /*05e4*/ 	.word	0xffffffff


	//   ....[43]....
        /*05e8*/ 	.word	0xffffffff


	//   ....[44]....
        /*05ec*/ 	.word	0xffffffff


	//   ....[45]....
        /*05f0*/ 	.word	0xffffffff


	//   ....[46]....
        /*05f4*/ 	.word	0xffffffff


	//   ....[47]....
        /*05f8*/ 	.word	0xffffffff


	//   ....[48]....
        /*05fc*/ 	.word	0xffffffff


	//   ....[49]....
        /*0600*/ 	.word	0xffffffff


	//   ....[50]....
        /*0604*/ 	.word	0xffffffff


	//   ....[51]....
        /*0608*/ 	.word	0xffffffff


	//   ....[52]....
        /*060c*/ 	.word	0xffffffff


	//   ....[53]....
        /*0610*/ 	.word	0xffffffff


	//   ....[54]....
        /*0614*/ 	.word	0xffffffff


	//   ....[55]....
        /*0618*/ 	.word	0xffffffff


	//   ....[56]....
        /*061c*/ 	.word	0xffffffff


	//   ....[57]....
        /*0620*/ 	.word	0xffffffff


	//   ....[58]....
        /*0624*/ 	.word	0xffffffff


	//   ....[59]....
        /*0628*/ 	.word	0xffffffff


	//   ....[60]....
        /*062c*/ 	.word	0xffffffff


	//   ....[61]....
        /*0630*/ 	.word	0xffffffff


	//   ....[62]....
        /*0634*/ 	.word	0xffffffff


	//   ....[63]....
        /*0638*/ 	.word	0xffffffff


	//   ....[64]....
        /*063c*/ 	.word	0xffffffff


	//   ....[65]....
        /*0640*/ 	.word	0xffffffff


	//   ....[66]....
        /*0644*/ 	.word	0xffffffff


	//   ....[67]....
        /*0648*/ 	.word	0xffffffff


	//   ....[68]....
        /*064c*/ 	.word	0xffffffff


	//   ....[69]....
        /*0650*/ 	.word	0xffffffff


	//   ....[70]....
        /*0654*/ 	.word	0xffffffff


	//   ....[71]....
        /*0658*/ 	.word	0xffffffff


	//   ....[72]....
        /*065c*/ 	.word	0xffffffff


	//   ....[73]....
        /*0660*/ 	.word	0xffffffff


	//   ....[74]....
        /*0664*/ 	.word	0xffffffff


	//   ....[75]....
        /*0668*/ 	.word	0xffffffff


	//   ....[76]....
        /*066c*/ 	.word	0xffffffff


	//   ....[77]....
        /*0670*/ 	.word	0xffffffff


	//   ....[78]....
        /*0674*/ 	.word	0xffffffff


	//   ....[79]....
        /*0678*/ 	.word	0xffffffff


	//   ....[80]....
        /*067c*/ 	.word	0xffffffff


	//   ....[81]....
        /*0680*/ 	.word	0xffffffff


	//   ....[82]....
        /*0684*/ 	.word	0xffffffff


	//   ....[83]....
        /*0688*/ 	.word	0xffffffff


	//   ....[84]....
        /*068c*/ 	.word	0xffffffff


	//   ....[85]....
        /*0690*/ 	.word	0xffffffff


	//   ....[86]....
        /*0694*/ 	.word	0xffffffff


	//   ....[87]....
        /*0698*/ 	.word	0xffffffff


	//   ....[88]....
        /*069c*/ 	.word	0xffffffff


	//   ....[89]....
        /*06a0*/ 	.word	0xffffffff


	//   ....[90]....
        /*06a4*/ 	.word	0xffffffff


	//   ....[91]....
        /*06a8*/ 	.word	0xffffffff


	//   ....[92]....
        /*06ac*/ 	.word	0xffffffff


	//   ....[93]....
        /*06b0*/ 	.word	0xffffffff


	//   ....[94]....
        /*06b4*/ 	.word	0xffffffff


	//   ....[95]....
        /*06b8*/ 	.word	0xffffffff


	//   ....[96]....
        /*06bc*/ 	.word	0xffffffff


	//   ....[97]....
        /*06c0*/ 	.word	0xffffffff


	//   ....[98]....
        /*06c4*/ 	.word	0xffffffff


	//   ....[99]....
        /*06c8*/ 	.word	0xffffffff


	//   ....[100]....
        /*06cc*/ 	.word	0xffffffff


	//   ....[101]....
        /*06d0*/ 	.word	0xffffffff


	//   ....[102]....
        /*06d4*/ 	.word	0xffffffff


	//   ....[103]....
        /*06d8*/ 	.word	0xffffffff


	//   ....[104]....
        /*06dc*/ 	.word	0xffffffff


	//   ....[105]....
        /*06e0*/ 	.word	0xffffffff


	//   ....[106]....
        /*06e4*/ 	.word	0xffffffff


	//   ....[107]....
        /*06e8*/ 	.word	0xffffffff


	//   ....[108]....
        /*06ec*/ 	.word	0xffffffff


	//   ....[109]....
        /*06f0*/ 	.word	0xffffffff


	//   ....[110]....
        /*06f4*/ 	.word	0xffffffff


	//   ....[111]....
        /*06f8*/ 	.word	0xffffffff


	//   ....[112]....
        /*06fc*/ 	.word	0xffffffff


	//   ....[113]....
        /*0700*/ 	.word	0xffffffff


	//   ....[114]....
        /*0704*/ 	.word	0xffffffff


	//   ....[115]....
        /*0708*/ 	.word	0xffffffff


	//   ....[116]....
        /*070c*/ 	.word	0xffffffff


	//   ....[117]....
        /*0710*/ 	.word	0xffffffff


	//   ....[118]....
        /*0714*/ 	.word	0xffffffff


	//   ....[119]....
        /*0718*/ 	.word	0xffffffff


	//   ....[120]....
        /*071c*/ 	.word	0xffffffff


	//   ....[121]....
        /*0720*/ 	.word	0xffffffff


	//   ....[122]....
        /*0724*/ 	.word	0xffffffff


	//   ....[123]....
        /*0728*/ 	.word	0xffffffff


	//   ....[124]....
        /*072c*/ 	.word	0xffffffff


	//   ....[125]....
        /*0730*/ 	.word	0xffffffff


	//   ....[126]....
        /*0734*/ 	.word	0xffffffff


	//   ....[127]....
        /*0738*/ 	.word	0xffffffff


	//   ....[128]....
        /*073c*/ 	.word	0xffffffff


	//   ....[129]....
        /*0740*/ 	.word	0xffffffff


	//   ....[130]....
        /*0744*/ 	.word	0xffffffff


	//   ....[131]....
        /*0748*/ 	.word	0xffffffff


	//   ....[132]....
        /*074c*/ 	.word	0xffffffff


	//   ....[133]....
        /*0750*/ 	.word	0xffffffff


	//   ....[134]....
        /*0754*/ 	.word	0xffffffff


	//   ....[135]....
        /*0758*/ 	.word	0xffffffff


	//   ....[136]....
        /*075c*/ 	.word	0xffffffff


	//   ....[137]....
        /*0760*/ 	.word	0xffffffff


	//   ....[138]....
        /*0764*/ 	.word	0xffffffff


	//   ....[139]....
        /*0768*/ 	.word	0xffffffff


	//   ....[140]....
        /*076c*/ 	.word	0xffffffff


	//   ....[141]....
        /*0770*/ 	.word	0xffffffff


	//   ....[142]....
        /*0774*/ 	.word	0xffffffff


	//   ....[143]....
        /*0778*/ 	.word	0xffffffff


	//   ....[144]....
        /*077c*/ 	.word	0xffffffff


	//   ....[145]....
        /*0780*/ 	.word	0xffffffff


	//   ....[146]....
        /*0784*/ 	.word	0xffffffff


	//   ....[147]....
        /*0788*/ 	.word	0xffffffff


	//   ....[148]....
        /*078c*/ 	.word	0xffffffff


	//   ....[149]....
        /*0790*/ 	.word	0xffffffff


	//   ....[150]....
        /*0794*/ 	.word	0xffffffff


	//   ....[151]....
        /*0798*/ 	.word	0xffffffff


	//   ....[152]....
        /*079c*/ 	.word	0xffffffff


	//   ....[153]....
        /*07a0*/ 	.word	0xffffffff


	//   ....[154]....
        /*07a4*/ 	.word	0xffffffff


	//   ....[155]....
        /*07a8*/ 	.word	0xffffffff


	//   ....[156]....
        /*07ac*/ 	.word	0xffffffff


	//   ....[157]....
        /*07b0*/ 	.word	0xffffffff


	//   ....[158]....
        /*07b4*/ 	.word	0xffffffff


	//   ....[159]....
        /*07b8*/ 	.word	0xffffffff


	//   ....[160]....
        /*07bc*/ 	.word	0xffffffff


	//   ....[161]....
        /*07c0*/ 	.word	0xffffffff


	//   ....[162]....
        /*07c4*/ 	.word	0xffffffff


	//   ....[163]....
        /*07c8*/ 	.word	0xffffffff


	//   ....[164]....
        /*07cc*/ 	.word	0xffffffff


	//   ....[165]....
        /*07d0*/ 	.word	0xffffffff


	//   ....[166]....
        /*07d4*/ 	.word	0xffffffff


	//   ....[167]....
        /*07d8*/ 	.word	0xffffffff


	//   ....[168]....
        /*07dc*/ 	.word	0xffffffff


	//   ....[169]....
        /*07e0*/ 	.word	0xffffffff


	//   ....[170]....
        /*07e4*/ 	.word	0xffffffff


	//   ....[171]....
        /*07e8*/ 	.word	0xffffffff


	//   ....[172]....
        /*07ec*/ 	.word	0xffffffff


	//   ....[173]....
        /*07f0*/ 	.word	0xffffffff


	//   ....[174]....
        /*07f4*/ 	.word	0xffffffff


	//   ....[175]....
        /*07f8*/ 	.word	0xffffffff


	//   ....[176]....
        /*07fc*/ 	.word	0xffffffff


	//   ....[177]....
        /*0800*/ 	.word	0xffffffff


	//   ....[178]....
        /*0804*/ 	.word	0xffffffff


	//   ....[179]....
        /*0808*/ 	.word	0xffffffff


	//   ....[180]....
        /*080c*/ 	.word	0xffffffff


	//   ....[181]....
        /*0810*/ 	.word	0xffffffff


	//   ....[182]....
        /*0814*/ 	.word	0xffffffff


	//   ....[183]....
        /*0818*/ 	.word	0xffffffff


	//   ....[184]....
        /*081c*/ 	.word	0xffffffff


	//   ....[185]....
        /*0820*/ 	.word	0xffffffff


	//   ....[186]....
        /*0824*/ 	.word	0xffffffff


	//   ....[187]....
        /*0828*/ 	.word	0xffffffff


	//   ....[188]....
        /*082c*/ 	.word	0xffffffff


	//   ....[189]....
        /*0830*/ 	.word	0xffffffff


	//   ....[190]....
        /*0834*/ 	.word	0xffffffff


	//   ....[191]....
        /*0838*/ 	.word	0xffffffff


	//   ....[192]....
        /*083c*/ 	.word	0xffffffff


	//   ....[193]....
        /*0840*/ 	.word	0xffffffff


	//   ....[194]....
        /*0844*/ 	.word	0xffffffff


	//   ....[195]....
        /*0848*/ 	.word	0xffffffff


	//   ....[196]....
        /*084c*/ 	.word	0xffffffff


	//   ....[197]....
        /*0850*/ 	.word	0xffffffff


	//   ....[198]....
        /*0854*/ 	.word	0xffffffff


	//   ....[199]....
        /*0858*/ 	.word	0xffffffff


	//   ....[200]....
        /*085c*/ 	.word	0xffffffff


	//   ....[201]....
        /*0860*/ 	.word	0xffffffff


	//   ....[202]....
        /*0864*/ 	.word	0xffffffff


	//   ....[203]....
        /*0868*/ 	.word	0xffffffff


	//   ....[204]....
        /*086c*/ 	.word	0xffffffff


	//   ....[205]....
        /*0870*/ 	.word	0xffffffff


	//   ....[206]....
        /*0874*/ 	.word	0xffffffff


	//   ....[207]....
        /*0878*/ 	.word	0xffffffff


	//   ....[208]....
        /*087c*/ 	.word	0xffffffff


	//   ....[209]....
        /*0880*/ 	.word	0x0500000f


	//   ....[210]....
        /*0884*/ 	.word	0x0500000f


	//   ....[211]....
        /*0888*/ 	.word	0x0500000f


	//   ....[212]....
        /*088c*/ 	.word	0x0500000f


	//   ....[213]....
        /*0890*/ 	.word	0x0500000f


	//   ....[214]....
        /*0894*/ 	.word	0x0500000f


	//   ....[215]....
        /*0898*/ 	.word	0x0500000f


	//   ....[216]....
        /*089c*/ 	.word	0x0500000f


	//   ....[217]....
        /*08a0*/ 	.word	0x0500000f


	//   ....[218]....
        /*08a4*/ 	.word	0x0500000f


	//   ....[219]....
        /*08a8*/ 	.word	0x0500000f


	//   ....[220]....
        /*08ac*/ 	.word	0x0500000f


	//   ....[221]....
        /*08b0*/ 	.word	0x0500000f


	//   ....[222]....
        /*08b4*/ 	.word	0x0500000f


	//   ....[223]....
        /*08b8*/ 	.word	0x0500000f


	//   ....[224]....
        /*08bc*/ 	.word	0x0500000f


	//   ....[225]....
        /*08c0*/ 	.word	0x0500000f


	//   ....[226]....
        /*08c4*/ 	.word	0x0500000f


	//   ....[227]....
        /*08c8*/ 	.word	0x0500000f


	//   ....[228]....
        /*08cc*/ 	.word	0x0500000f


	//   ....[229]....
        /*08d0*/ 	.word	0x0500000f


	//   ....[230]....
        /*08d4*/ 	.word	0x0500000f


	//   ....[231]....
        /*08d8*/ 	.word	0x0500000f


	//   ....[232]....
        /*08dc*/ 	.word	0x0500000f


	//   ....[233]....
        /*08e0*/ 	.word	0x0500000f


	//   ....[234]....
        /*08e4*/ 	.word	0x0500000f


	//   ....[235]....
        /*08e8*/ 	.word	0x0500000f


	//   ....[236]....
        /*08ec*/ 	.word	0x0500000f


	//   ....[237]....
        /*08f0*/ 	.word	0x0500000f


	//   ....[238]....
        /*08f4*/ 	.word	0x0500000f


	//   ....[239]....
        /*08f8*/ 	.word	0x0500000f


	//   ....[240]....
        /*08fc*/ 	.word	0x0500000f


	//   ....[241]....
        /*0900*/ 	.word	0x0500000f


	//   ....[242]....
        /*0904*/ 	.word	0x0500000f


	//   ....[243]....
        /*0908*/ 	.word	0x0500000f


	//   ....[244]....
        /*090c*/ 	.word	0x0500000f


	//   ....[245]....
        /*0910*/ 	.word	0x0500000f


	//   ....[246]....
        /*0914*/ 	.word	0x0500000f


	//   ....[247]....
        /*0918*/ 	.word	0x0500000f


	//   ....[248]....
        /*091c*/ 	.word	0x0500000f


	//   ....[249]....
        /*0920*/ 	.word	0x0500000f


	//   ....[250]....
        /*0924*/ 	.word	0x0500000f


	//   ....[251]....
        /*0928*/ 	.word	0x0500000f


	//   ....[252]....
        /*092c*/ 	.word	0x0500000f


	//   ....[253]....
        /*0930*/ 	.word	0x0500000f


	//   ....[254]....
        /*0934*/ 	.word	0x0500000f


	//   ....[255]....
        /*0938*/ 	.word	0x0500000f


	//   ....[0]....
        /*093c*/ 	.word	0x0500000f


	//   ....[1]....
        /*0940*/ 	.word	0x0500000f


	//   ....[2]....
        /*0944*/ 	.word	0x0500000f


	//   ....[3]....
        /*0948*/ 	.word	0x0500000f


	//   ....[4]....
        /*094c*/ 	.word	0x0500000f


	//   ....[5]....
        /*0950*/ 	.word	0x0500000f


	//   ....[6]....
        /*0954*/ 	.word	0x0500000f


	//   ....[7]....
        /*0958*/ 	.word	0x0500000f


	//   ....[8]....
        /*095c*/ 	.word	0x0500000f


	//   ....[9]....
        /*0960*/ 	.word	0x0500000f


	//   ....[10]....
        /*0964*/ 	.word	0x0500000f


	//   ....[11]....
        /*0968*/ 	.word	0x0500000f


	//   ....[12]....
        /*096c*/ 	.word	0x0500000f


	//   ....[13]....
        /*0970*/ 	.word	0x0500000f


	//   ....[14]....
        /*0974*/ 	.word	0x0500000f


	//   ....[15]....
        /*0978*/ 	.word	0x0500000f


	//   ....[16]....
        /*097c*/ 	.word	0x0500000f


	//   ....[17]....
        /*0980*/ 	.word	0x0500000f


	//   ....[18]....
        /*0984*/ 	.word	0x0500000f


	//   ....[19]....
        /*0988*/ 	.word	0x0500000f


	//   ....[20]....
        /*098c*/ 	.word	0x0500000f


	//   ....[21]....
        /*0990*/ 	.word	0x0500000f


	//   ....[22]....
        /*0994*/ 	.word	0x0500000f


	//   ....[23]....
        /*0998*/ 	.word	0x0500000f


	//   ....[24]....
        /*099c*/ 	.word	0x0500000f


	//   ....[25]....
        /*09a0*/ 	.word	0x0500000f


	//   ....[26]....
        /*09a4*/ 	.word	0x0500000f


	//   ....[27]....
        /*09a8*/ 	.word	0x0500000f


	//   ....[28]....
        /*09ac*/ 	.word	0x0500000f


	//   ....[29]....
        /*09b0*/ 	.word	0x0500000f


	//   ....[30]....
        /*09b4*/ 	.word	0x0500000f


	//   ....[31]....
        /*09b8*/ 	.word	0x0500000f


	//   ....[32]....
        /*09bc*/ 	.word	0x0500000f


	//   ....[33]....
        /*09c0*/ 	.word	0x0500000f


	//   ....[34]....
        /*09c4*/ 	.word	0x0500000f


	//   ....[35]....
        /*09c8*/ 	.word	0x0500000f


	//   ....[36]....
        /*09cc*/ 	.word	0x0500000f


	//   ....[37]....
        /*09d0*/ 	.word	0x0500000f


	//   ....[38]....
        /*09d4*/ 	.word	0x0500000f


	//   ....[39]....
        /*09d8*/ 	.word	0x0500000f


	//   ....[40]....
        /*09dc*/ 	.word	0x0500000f


	//   ....[41]....
        /*09e0*/ 	.word	0x0500000f


	//   ....[42]....
        /*09e4*/ 	.word	0x0500000f


	//   ....[43]....
        /*09e8*/ 	.word	0x0500000f


	//   ....[44]....
        /*09ec*/ 	.word	0x0500000f


	//   ....[45]....
        /*09f0*/ 	.word	0x0500000f


	//   ....[46]....
        /*09f4*/ 	.word	0x0500000f


	//   ....[47]....
        /*09f8*/ 	.word	0x0500000f


	//   ....[48]....
        /*09fc*/ 	.word	0x0500000f


	//   ....[49]....
        /*0a00*/ 	.word	0x0500000f


	//   ....[50]....
        /*0a04*/ 	.word	0x0500000f


	//   ....[51]....
        /*0a08*/ 	.word	0x0500000f


	//   ....[52]....
        /*0a0c*/ 	.word	0x0500000f


	//   ....[53]....
        /*0a10*/ 	.word	0x0500000f


	//   ....[54]....
        /*0a14*/ 	.word	0x0500000f


	//   ....[55]....
        /*0a18*/ 	.word	0x0500000f


	//   ....[56]....
        /*0a1c*/ 	.word	0x0500000f


	//   ....[57]....
        /*0a20*/ 	.word	0x0500000f


	//   ....[58]....
        /*0a24*/ 	.word	0x0500000f


	//   ....[59]....
        /*0a28*/ 	.word	0x0500000f


	//   ....[60]....
        /*0a2c*/ 	.word	0x0500000f


	//   ....[61]....
        /*0a30*/ 	.word	0x0500000f


	//   ....[62]....
        /*0a34*/ 	.word	0x0500000f


	//   ....[63]....
        /*0a38*/ 	.word	0x0500000f


	//   ....[64]....
        /*0a3c*/ 	.word	0x0500000f


	//   ....[65]....
        /*0a40*/ 	.word	0x0500000f


	//   ....[66]....
        /*0a44*/ 	.word	0x0500000f


	//   ....[67]....
        /*0a48*/ 	.word	0x0500000f


	//   ....[68]....
        /*0a4c*/ 	.word	0x0500000f


	//   ....[69]....
        /*0a50*/ 	.word	0x0500000f


	//   ....[70]....
        /*0a54*/ 	.word	0x0500000f


	//   ....[71]....
        /*0a58*/ 	.word	0x0500000f


	//   ....[72]....
        /*0a5c*/ 	.word	0x0500000f


	//   ....[73]....
        /*0a60*/ 	.word	0x0500000f


	//   ....[74]....
        /*0a64*/ 	.word	0x0500000f


	//   ....[75]....
        /*0a68*/ 	.word	0x0500000f


	//   ....[76]....
        /*0a6c*/ 	.word	0x0500000f


	//   ....[77]....
        /*0a70*/ 	.word	0x0500000f


	//   ....[78]....
        /*0a74*/ 	.word	0x0500000f


	//   ....[79]....
        /*0a78*/ 	.word	0x0500000f


	//   ....[80]....
        /*0a7c*/ 	.word	0x0500000f


	//   ....[81]....
        /*0a80*/ 	.word	0x0500000f


	//   ....[82]....
        /*0a84*/ 	.word	0x0500000f


	//   ....[83]....
        /*0a88*/ 	.word	0x0500000f


	//   ....[84]....
        /*0a8c*/ 	.word	0x0500000f


	//   ....[85]....
        /*0a90*/ 	.word	0x0500000f


	//   ....[86]....
        /*0a94*/ 	.word	0x0500000f


	//   ....[87]....
        /*0a98*/ 	.word	0x0500000f


	//   ....[88]....
        /*0a9c*/ 	.word	0x0500000f


	//   ....[89]....
        /*0aa0*/ 	.word	0x0500000f


	//   ....[90]....
        /*0aa4*/ 	.word	0x0500000f


	//   ....[91]....
        /*0aa8*/ 	.word	0x0500000f


	//   ....[92]....
        /*0aac*/ 	.word	0x0500000f


	//   ....[93]....
        /*0ab0*/ 	.word	0x0500000f


	//   ....[94]....
        /*0ab4*/ 	.word	0x0500000f


	//   ....[95]....
        /*0ab8*/ 	.word	0x0500000f


	//   ....[96]....
        /*0abc*/ 	.word	0x0500000f


	//   ....[97]....
        /*0ac0*/ 	.word	0x0500000f


	//----- nvinfo : EIATTR_COOP_GROUP_INSTR_OFFSETS
	.align		4
.L_231:
        /*0ac4*/ 	.byte	0x04, 0x28
        /*0ac6*/ 	.short	(.L_233 - .L_232)


	//   ....[0]....
.L_232:
        /*0ac8*/ 	.word	0x00000070


	//   ....[1]....
        /*0acc*/ 	.word	0x00000140


	//   ....[2]....
        /*0ad0*/ 	.word	0x00000190


	//   ....[3]....
        /*0ad4*/ 	.word	0x000003c0


	//   ....[4]....
        /*0ad8*/ 	.word	0x00000520


	//   ....[5]....
        /*0adc*/ 	.word	0x00000640


	//   ....[6]....
        /*0ae0*/ 	.word	0x000007a0


	//   ....[7]....
        /*0ae4*/ 	.word	0x00002e50


	//   ....[8]....
        /*0ae8*/ 	.word	0x00002e60


	//   ....[9]....
        /*0aec*/ 	.word	0x00003540


	//   ....[10]....
        /*0af0*/ 	.word	0x00003550


	//   ....[11]....
        /*0af4*/ 	.word	0x000041e0


	//   ....[12]....
        /*0af8*/ 	.word	0x000041f0


	//   ....[13]....
        /*0afc*/ 	.word	0x00004950


	//   ....[14]....
        /*0b00*/ 	.word	0x00004960


	//   ....[15]....
        /*0b04*/ 	.word	0x00005390


	//   ....[16]....
        /*0b08*/ 	.word	0x000053a0


	//   ....[17]....
        /*0b0c*/ 	.word	0x000054c0


	//   ....[18]....
        /*0b10*/ 	.word	0x000054d0


	//   ....[19]....
        /*0b14*/ 	.word	0x00005880


	//   ....[20]....
        /*0b18*/ 	.word	0x000058a0


	//   ....[21]....
        /*0b1c*/ 	.word	0x00005980


	//   ....[22]....
        /*0b20*/ 	.word	0x000059a0


	//   ....[23]....
        /*0b24*/ 	.word	0x00006250


	//   ....[24]....
        /*0b28*/ 	.word	0x00006a00


	//   ....[25]....
        /*0b2c*/ 	.word	0x00006a10


	//   ....[26]....
        /*0b30*/ 	.word	0x00006a20


	//   ....[27]....
        /*0b34*/ 	.word	0x00006a30


	//   ....[28]....
        /*0b38*/ 	.word	0x00006d60


	//   ....[29]....
        /*0b3c*/ 	.word	0x00006d70


	//   ....[30]....
        /*0b40*/ 	.word	0x00006d80


	//   ....[31]....
        /*0b44*/ 	.word	0x00006d90


	//   ....[32]....
        /*0b48*/ 	.word	0x000080a0


	//   ....[33]....
        /*0b4c*/ 	.word	0x000080c0


	//   ....[34]....
        /*0b50*/ 	.word	0x000080d0


	//   ....[35]....
        /*0b54*/ 	.word	0x000080e0


	//   ....[36]....
        /*0b58*/ 	.word	0x000081d0


	//   ....[37]....
        /*0b5c*/ 	.word	0x000081f0


	//   ....[38]....
        /*0b60*/ 	.word	0x00008290


	//   ....[39]....
        /*0b64*/ 	.word	0x000082c0


	//   ....[40]....
        /*0b68*/ 	.word	0x00009940


	//   ....[41]....
        /*0b6c*/ 	.word	0x0000a6b0


	//   ....[42]....
        /*0b70*/ 	.word	0x0000ae20


	//   ....[43]....
        /*0b74*/ 	.word	0x0000af20


	//   ....[44]....
        /*0b78*/ 	.word	0x0000b710


	//   ....[45]....
        /*0b7c*/ 	.word	0x0000b780


	//   ....[46]....
        /*0b80*/ 	.word	0x0000d0b0


	//   ....[47]....
        /*0b84*/ 	.word	0x0000d2d0


	//   ....[48]....
        /*0b88*/ 	.word	0x0000e2c0


	//   ....[49]....
        /*0b8c*/ 	.word	0x0000e2e0


	//   ....[50]....
        /*0b90*/ 	.word	0x0000e880


	//   ....[51]....
        /*0b94*/ 	.word	0x0000e8e0


	//   ....[52]....
        /*0b98*/ 	.word	0x00010620


	//   ....[53]....
        /*0b9c*/ 	.word	0x00010640


	//   ....[54]....
        /*0ba0*/ 	.word	0x00010ba0


	//   ....[55]....
        /*0ba4*/ 	.word	0x00010c00


	//   ....[56]....
        /*0ba8*/ 	.word	0x000124d0


	//   ....[57]....
        /*0bac*/ 	.word	0x00012700


	//   ....[58]....
        /*0bb0*/ 	.word	0x000135f0


	//   ....[59]....
        /*0bb4*/ 	.word	0x000136f0


	//   ....[60]....
        /*0bb8*/ 	.word	0x00013cb0


	//   ....[61]....
        /*0bbc*/ 	.word	0x00013d10


	//   ....[62]....
        /*0bc0*/ 	.word	0x00014cb0


	//   ....[63]....
        /*0bc4*/ 	.word	0x00014cf0


	//   ....[64]....
        /*0bc8*/ 	.word	0x00014da0


	//   ....[65]....
        /*0bcc*/ 	.word	0x00015040


	//   ....[66]....
        /*0bd0*/ 	.word	0x00015cd0


	//   ....[67]....
        /*0bd4*/ 	.word	0x00015d00


	//   ....[68]....
        /*0bd8*/ 	.word	0x00015d10


	//   ....[69]....
        /*0bdc*/ 	.word	0x00015d20


	//   ....[70]....
        /*0be0*/ 	.word	0x000161c0


	//   ....[71]....
        /*0be4*/ 	.word	0x000161e0


	//   ....[72]....
        /*0be8*/ 	.word	0x000161f0


	//   ....[73]....
        /*0bec*/ 	.word	0x00016200


	//   ....[74]....
        /*0bf0*/ 	.word	0x00016220


	//   ....[75]....
        /*0bf4*/ 	.word	0x00016250


	//   ....[76]....
        /*0bf8*/ 	.word	0x00016310


	//   ....[77]....
        /*0bfc*/ 	.word	0x00016320


	//   ....[78]....
        /*0c00*/ 	.word	0x00016bf0


	//   ....[79]....
        /*0c04*/ 	.word	0x00016c20


	//   ....[80]....
        /*0c08*/ 	.word	0x00016c40


	//   ....[81]....
        /*0c0c*/ 	.word	0x00016c70


	//   ....[82]....
        /*0c10*/ 	.word	0x00016ca0


	//   ....[83]....
        /*0c14*/ 	.word	0x00016cb0


	//   ....[84]....
        /*0c18*/ 	.word	0x00016ce0


	//   ....[85]....
        /*0c1c*/ 	.word	0x00016d50


	//   ....[86]....
        /*0c20*/ 	.word	0x00016e70


	//   ....[87]....
        /*0c24*/ 	.word	0x00017040


	//   ....[88]....
        /*0c28*/ 	.word	0x00017070


	//   ....[89]....
        /*0c2c*/ 	.word	0x000170a0


	//   ....[90]....
        /*0c30*/ 	.word	0x000170d0


	//   ....[91]....
        /*0c34*/ 	.word	0x00017100


	//   ....[92]....
        /*0c38*/ 	.word	0x00017130


	//   ....[93]....
        /*0c3c*/ 	.word	0x000172a0


	//   ....[94]....
        /*0c40*/ 	.word	0x000172d0


	//   ....[95]....
        /*0c44*/ 	.word	0x00017300


	//   ....[96]....
        /*0c48*/ 	.word	0x00017330


	//   ....[97]....
        /*0c4c*/ 	.word	0x00017360


	//   ....[98]....
        /*0c50*/ 	.word	0x00017390


	//   ....[99]....
        /*0c54*/ 	.word	0x00017430


	//   ....[100]....
        /*0c58*/ 	.word	0x00017490


	//   ....[101]....
        /*0c5c*/ 	.word	0x00017530


	//   ....[102]....
        /*0c60*/ 	.word	0x000185e0


	//   ....[103]....
        /*0c64*/ 	.word	0x0001a2e0


	//   ....[104]....
        /*0c68*/ 	.word	0x0001a300


	//   ....[105]....
        /*0c6c*/ 	.word	0x0001a390


	//   ....[106]....
        /*0c70*/ 	.word	0x0001a3b0


	//   ....[107]....
        /*0c74*/ 	.word	0x0001a430


	//   ....[108]....
        /*0c78*/ 	.word	0x0001a450


	//   ....[109]....
        /*0c7c*/ 	.word	0x0001a4d0


	//   ....[110]....
        /*0c80*/ 	.word	0x0001a4f0


	//   ....[111]....
        /*0c84*/ 	.word	0x0001a570


	//   ....[112]....
        /*0c88*/ 	.word	0x0001a590


	//   ....[113]....
        /*0c8c*/ 	.word	0x0001a610


	//   ....[114]....
        /*0c90*/ 	.word	0x0001a630


	//   ....[115]....
        /*0c94*/ 	.word	0x0001a6b0


	//   ....[116]....
        /*0c98*/ 	.word	0x0001a6d0


	//   ....[117]....
        /*0c9c*/ 	.word	0x0001a6e0


	//   ....[118]....
        /*0ca0*/ 	.word	0x0001a6f0


	//   ....[119]....
        /*0ca4*/ 	.word	0x0001b050


	//   ....[120]....
        /*0ca8*/ 	.word	0x0001b060


	//   ....[121]....
        /*0cac*/ 	.word	0x0001b080


	//   ....[122]....
        /*0cb0*/ 	.word	0x0001b0e0


	//   ....[123]....
        /*0cb4*/ 	.word	0x0001b100


	//   ....[124]....
        /*0cb8*/ 	.word	0x0001b180


	//   ....[125]....
        /*0cbc*/ 	.word	0x0001b1a0


	//   ....[126]....
        /*0cc0*/ 	.word	0x0001b220


	//   ....[127]....
        /*0cc4*/ 	.word	0x0001b240


	//   ....[128]....
        /*0cc8*/ 	.word	0x0001b2c0


	//   ....[129]....
        /*0ccc*/ 	.word	0x0001b2e0


	//   ....[130]....
        /*0cd0*/ 	.word	0x0001b360


	//   ....[131]....
        /*0cd4*/ 	.word	0x0001b380


	//   ....[132]....
        /*0cd8*/ 	.word	0x0001b400


	//   ....[133]....
        /*0cdc*/ 	.word	0x0001b420


	//   ....[134]....
        /*0ce0*/ 	.word	0x0001b430


	//   ....[135]....
        /*0ce4*/ 	.word	0x0001b4a0


	//   ....[136]....
        /*0ce8*/ 	.word	0x0001b4f0


	//   ....[137]....
        /*0cec*/ 	.word	0x0001b590


	//   ....[138]....
        /*0cf0*/ 	.word	0x0001b5c0


	//   ....[139]....
        /*0cf4*/ 	.word	0x0001b5d0


	//   ....[140]....
        /*0cf8*/ 	.word	0x0001b640


	//   ....[141]....
        /*0cfc*/ 	.word	0x0001b650


	//   ....[142]....
        /*0d00*/ 	.word	0x0001b660


	//   ....[143]....
        /*0d04*/ 	.word	0x0001be60


	//   ....[144]....
        /*0d08*/ 	.word	0x0001be80


	//   ....[145]....
        /*0d0c*/ 	.word	0x0001bef0


	//   ....[146]....
        /*0d10*/ 	.word	0x0001bf00


	//   ....[147]....
        /*0d14*/ 	.word	0x0001bf40


	//   ....[148]....
        /*0d18*/ 	.word	0x0001bf50


	//   ....[149]....
        /*0d1c*/ 	.word	0x0001bf90


	//   ....[150]....
        /*0d20*/ 	.word	0x0001bfa0


	//   ....[151]....
        /*0d24*/ 	.word	0x0001bfe0


	//   ....[152]....
        /*0d28*/ 	.word	0x0001bff0


	//   ....[153]....
        /*0d2c*/ 	.word	0x0001c030


	//   ....[154]....
        /*0d30*/ 	.word	0x0001c040


	//   ....[155]....
        /*0d34*/ 	.word	0x0001c080


	//   ....[156]....
        /*0d38*/ 	.word	0x0001c090


	//   ....[157]....
        /*0d3c*/ 	.word	0x0001c0a0


	//   ....[158]....
        /*0d40*/ 	.word	0x0001c0e0


	//   ....[159]....
        /*0d44*/ 	.word	0x0001c3a0


	//   ....[160]....
        /*0d48*/ 	.word	0x0001c3d0


	//   ....[161]....
        /*0d4c*/ 	.word	0x0001c430


	//   ....[162]....
        /*0d50*/ 	.word	0x0001c440


	//   ....[163]....
        /*0d54*/ 	.word	0x0001c490


	//   ....[164]....
        /*0d58*/ 	.word	0x0001c4a0


	//   ....[165]....
        /*0d5c*/ 	.word	0x0001c4f0


	//   ....[166]....
        /*0d60*/ 	.word	0x0001c500


	//   ....[167]....
        /*0d64*/ 	.word	0x0001c550


	//   ....[168]....
        /*0d68*/ 	.word	0x0001c560


	//   ....[169]....
        /*0d6c*/ 	.word	0x0001c5b0


	//   ....[170]....
        /*0d70*/ 	.word	0x0001c5c0


	//   ....[171]....
        /*0d74*/ 	.word	0x0001c610


	//   ....[172]....
        /*0d78*/ 	.word	0x0001c620


	//   ....[173]....
        /*0d7c*/ 	.word	0x0001c630


	//   ....[174]....
        /*0d80*/ 	.word	0x0001c670


	//   ....[175]....
        /*0d84*/ 	.word	0x0001cc70


	//   ....[176]....
        /*0d88*/ 	.word	0x0001ccb0


	//   ....[177]....
        /*0d8c*/ 	.word	0x0001ccd0


	//   ....[178]....
        /*0d90*/ 	.word	0x0001cd10


	//   ....[179]....
        /*0d94*/ 	.word	0x0001cd30


	//   ....[180]....
        /*0d98*/ 	.word	0x0001cd70


	//   ....[181]....
        /*0d9c*/ 	.word	0x0001cd90


	//   ....[182]....
        /*0da0*/ 	.word	0x0001cdd0


	//   ....[183]....
        /*0da4*/ 	.word	0x0001cdf0


	//   ....[184]....
        /*0da8*/ 	.word	0x0001ce30


	//   ....[185]....
        /*0dac*/ 	.word	0x0001ce50


	//   ....[186]....
        /*0db0*/ 	.word	0x0001ce90


	//   ....[187]....
        /*0db4*/ 	.word	0x0001ceb0


	//   ....[188]....
        /*0db8*/ 	.word	0x0001cef0


	//   ....[189]....
        /*0dbc*/ 	.word	0x0001cf10


	//   ....[190]....
        /*0dc0*/ 	.word	0x0001cf20


	//   ....[191]....
        /*0dc4*/ 	.word	0x0001d280


	//   ....[192]....
        /*0dc8*/ 	.word	0x0001d2b0


	//   ....[193]....
        /*0dcc*/ 	.word	0x0001d2f0


	//   ....[194]....
        /*0dd0*/ 	.word	0x0001d320


	//   ....[195]....
        /*0dd4*/ 	.word	0x0001d350


	//   ....[196]....
        /*0dd8*/ 	.word	0x0001d380


	//   ....[197]....
        /*0ddc*/ 	.word	0x0001d3b0


	//   ....[198]....
        /*0de0*/ 	.word	0x0001d3e0


	//   ....[199]....
        /*0de4*/ 	.word	0x0001d560


	//   ....[200]....
        /*0de8*/ 	.word	0x0001d590


	//   ....[201]....
        /*0dec*/ 	.word	0x0001d5c0


	//   ....[202]....
        /*0df0*/ 	.word	0x0001d5f0


	//   ....[203]....
        /*0df4*/ 	.word	0x0001d620


	//   ....[204]....
        /*0df8*/ 	.word	0x0001d650


	//   ....[205]....
        /*0dfc*/ 	.word	0x0001d710


	//   ....[206]....
        /*0e00*/ 	.word	0x0001d730


	//   ....[207]....
        /*0e04*/ 	.word	0x0001d7a0


	//   ....[208]....
        /*0e08*/ 	.word	0x0001de40


	//   ....[209]....
        /*0e0c*/ 	.word	0x0001e160


	//   ....[210]....
        /*0e10*/ 	.word	0x0001e1f0


	//   ....[211]....
        /*0e14*/ 	.word	0x0001e280


	//   ....[212]....
        /*0e18*/ 	.word	0x0001e310


	//   ....[213]....
        /*0e1c*/ 	.word	0x0001e3f0


	//   ....[214]....
        /*0e20*/ 	.word	0x0001e480


	//   ....[215]....
        /*0e24*/ 	.word	0x0001e520


	//   ....[216]....
        /*0e28*/ 	.word	0x0001e5b0


	//   ....[217]....
        /*0e2c*/ 	.word	0x0001e6a0


	//   ....[218]....
        /*0e30*/ 	.word	0x0001e730


	//   ....[219]....
        /*0e34*/ 	.word	0x0001e7d0


	//   ....[220]....
        /*0e38*/ 	.word	0x0001e860


	//   ....[221]....
        /*0e3c*/ 	.word	0x0001e9a0


	//   ....[222]....
        /*0e40*/ 	.word	0x0001ea50


	//   ....[223]....
        /*0e44*/ 	.word	0x0001eae0


	//   ....[224]....
        /*0e48*/ 	.word	0x0001eb30


	//   ....[225]....
        /*0e4c*/ 	.word	0x0001eb80


	//   ....[226]....
        /*0e50*/ 	.word	0x0001ec10


	//   ....[227]....
        /*0e54*/ 	.word	0x0001eca0


	//   ....[228]....
        /*0e58*/ 	.word	0x0001ecf0


	//   ....[229]....
        /*0e5c*/ 	.word	0x0001ed40


	//   ....[230]....
        /*0e60*/ 	.word	0x0001ee30


	//   ....[231]....
        /*0e64*/ 	.word	0x0001eee0


	//   ....[232]....
        /*0e68*/ 	.word	0x0001ef60


	//   ....[233]....
        /*0e6c*/ 	.word	0x0001efd0


	//   ....[234]....
        /*0e70*/ 	.word	0x0001f100


	//   ....[235]....
        /*0e74*/ 	.word	0x0001f210


	//   ....[236]....
        /*0e78*/ 	.word	0x0001f2e0


	//   ....[237]....
        /*0e7c*/ 	.word	0x0001f330


	//   ....[238]....
        /*0e80*/ 	.word	0x0001f6a0


	//   ....[239]....
        /*0e84*/ 	.word	0x0001f740


	//   ....[240]....
        /*0e88*/ 	.word	0x0001f7a0


	//   ....[241]....
        /*0e8c*/ 	.word	0x0001f810


	//   ....[242]....
        /*0e90*/ 	.word	0x0001f870


	//   ....[243]....
        /*0e94*/ 	.word	0x0001f8e0


	//   ....[244]....
        /*0e98*/ 	.word	0x0001f9a0


	//   ....[245]....
        /*0e9c*/ 	.word	0x0001fa00


	//   ....[246]....
        /*0ea0*/ 	.word	0x0001fac0


	//   ....[247]....
        /*0ea4*/ 	.word	0x0001fda0


	//   ....[248]....
        /*0ea8*/ 	.word	0x0001fe90


	//   ....[249]....
        /*0eac*/ 	.word	0x0001ff30


	//   ....[250]....
        /*0eb0*/ 	.word	0x0001ff90


	//   ....[251]....
        /*0eb4*/ 	.word	0x00020080


	//   ....[252]....
        /*0eb8*/ 	.word	0x000200f0


	//   ....[253]....
        /*0ebc*/ 	.word	0x000201e0


	//   ....[254]....
        /*0ec0*/ 	.word	0x00020250


	//   ....[255]....
        /*0ec4*/ 	.word	0x00020340


	//   ....[0]....
        /*0ec8*/ 	.word	0x000203b0


	//   ....[1]....
        /*0ecc*/ 	.word	0x000204a0


	//   ....[2]....
        /*0ed0*/ 	.word	0x00020510


	//   ....[3]....
        /*0ed4*/ 	.word	0x00020600


	//   ....[4]....
        /*0ed8*/ 	.word	0x00020670


	//   ....[5]....
        /*0edc*/ 	.word	0x00020760


	//   ....[6]....
        /*0ee0*/ 	.word	0x000207d0


	//   ....[7]....
        /*0ee4*/ 	.word	0x00020870


	//   ....[8]....
        /*0ee8*/ 	.word	0x00020990


	//   ....[9]....
        /*0eec*/ 	.word	0x000209e0


	//   ....[10]....
        /*0ef0*/ 	.word	0x00020a40


	//   ....[11]....
        /*0ef4*/ 	.word	0x00020b00


	//   ....[12]....
        /*0ef8*/ 	.word	0x00020b60


	//   ....[13]....
        /*0efc*/ 	.word	0x00020c60


	//   ....[14]....
        /*0f00*/ 	.word	0x00020cc0


	//   ....[15]....
        /*0f04*/ 	.word	0x00020dc0


	//   ....[16]....
        /*0f08*/ 	.word	0x00020e20


	//   ....[17]....
        /*0f0c*/ 	.word	0x00020f20


	//   ....[18]....
        /*0f10*/ 	.word	0x00020f80


	//   ....[19]....
        /*0f14*/ 	.word	0x00021080


	//   ....[20]....
        /*0f18*/ 	.word	0x000210e0


	//   ....[21]....
        /*0f1c*/ 	.word	0x000211e0


	//   ....[22]....
        /*0f20*/ 	.word	0x00021240


	//   ....[23]....
        /*0f24*/ 	.word	0x000212f0


	//   ....[24]....
        /*0f28*/ 	.word	0x000213a0


	//   ....[25]....
        /*0f2c*/ 	.word	0x00021490


	//   ....[26]....
        /*0f30*/ 	.word	0x000214f0


	//   ....[27]....
        /*0f34*/ 	.word	0x000215e0


	//   ....[28]....
        /*0f38*/ 	.word	0x00021640


	//   ....[29]....
        /*0f3c*/ 	.word	0x00021710


	//   ....[30]....
        /*0f40*/ 	.word	0x00021770


	//   ....[31]....
        /*0f44*/ 	.word	0x00021830


	//   ....[32]....
        /*0f48*/ 	.word	0x00021970


	//   ....[33]....
        /*0f4c*/ 	.word	0x00021a20


	//   ....[34]....
        /*0f50*/ 	.word	0x00021aa0


	//   ....[35]....
        /*0f54*/ 	.word	0x00021b60


	//   ....[36]....
        /*0f58*/ 	.word	0x00021bc0


	//   ....[37]....
        /*0f5c*/ 	.word	0x00021c70


	//   ....[38]....
        /*0f60*/ 	.word	0x00021cd0


	//   ....[39]....
        /*0f64*/ 	.word	0x00021d80


	//   ....[40]....
        /*0f68*/ 	.word	0x00021de0


	//   ....[41]....
        /*0f6c*/ 	.word	0x00021e90


	//   ....[42]....
        /*0f70*/ 	.word	0x00021ef0


	//   ....[43]....
        /*0f74*/ 	.word	0x00021fa0


	//   ....[44]....
        /*0f78*/ 	.word	0x00022000


	//   ....[45]....
        /*0f7c*/ 	.word	0x000220b0


	//   ....[46]....
        /*0f80*/ 	.word	0x00022110


	//   ....[47]....
        /*0f84*/ 	.word	0x000221c0


	//   ....[48]....
        /*0f88*/ 	.word	0x000222b0


	//   ....[49]....
        /*0f8c*/ 	.word	0x00022360


	//   ....[50]....
        /*0f90*/ 	.word	0x000223c0


	//   ....[51]....
        /*0f94*/ 	.word	0x00022480


	//   ....[52]....
        /*0f98*/ 	.word	0x000224e0


	//   ....[53]....
        /*0f9c*/ 	.word	0x000225a0


	//   ....[54]....
        /*0fa0*/ 	.word	0x00022600


	//   ....[55]....
        /*0fa4*/ 	.word	0x000226c0


	//   ....[56]....
        /*0fa8*/ 	.word	0x00022720


	//   ....[57]....
        /*0fac*/ 	.word	0x000227e0


	//   ....[58]....
        /*0fb0*/ 	.word	0x00022840


	//   ....[59]....
        /*0fb4*/ 	.word	0x00022900


	//   ....[60]....
        /*0fb8*/ 	.word	0x00022960


	//   ....[61]....
        /*0fbc*/ 	.word	0x00022a20


	//   ....[62]....
        /*0fc0*/ 	.word	0x00022a80


	//   ....[63]....
        /*0fc4*/ 	.word	0x00022b30


	//   ....[64]....
        /*0fc8*/ 	.word	0x00022c20


	//   ....[65]....
        /*0fcc*/ 	.word	0x00022cd0


	//   ....[66]....
        /*0fd0*/ 	.word	0x00022d40


	//   ....[67]....
        /*0fd4*/ 	.word	0x00022df0


	//   ....[68]....
        /*0fd8*/ 	.word	0x00022e50


	//   ....[69]....
        /*0fdc*/ 	.word	0x00022f00


	//   ....[70]....
        /*0fe0*/ 	.word	0x00022f60


	//   ....[71]....
        /*0fe4*/ 	.word	0x00023010


	//   ....[72]....
        /*0fe8*/ 	.word	0x00023070


	//   ....[73]....
        /*0fec*/ 	.word	0x00023120


	//   ....[74]....
        /*0ff0*/ 	.word	0x00023180


	//   ....[75]....
        /*0ff4*/ 	.word	0x00023230


	//   ....[76]....
        /*0ff8*/ 	.word	0x00023290


	//   ....[77]....
        /*0ffc*/ 	.word	0x00023340


	//   ....[78]....
        /*1000*/ 	.word	0x000233a0


	//   ....[79]....
        /*1004*/ 	.word	0x00023440


	//   ....[80]....
        /*1008*/ 	.word	0x000234d0


	//   ....[81]....
        /*100c*/ 	.word	0x00023570


	//   ....[82]....
        /*1010*/ 	.word	0x00023690


	//   ....[83]....
        /*1014*/ 	.word	0x00023700


	//   ....[84]....
        /*1018*/ 	.word	0x00023770


	//   ....[85]....
        /*101c*/ 	.word	0x000237e0


	//   ....[86]....
        /*1020*/ 	.word	0x00023850


	//   ....[87]....
        /*1024*/ 	.word	0x000238d0


	//   ....[88]....
        /*1028*/ 	.word	0x00023960


	//   ....[89]....
        /*102c*/ 	.word	0x000239f0


	//   ....[90]....
        /*1030*/ 	.word	0x00023a60


	//   ....[91]....
        /*1034*/ 	.word	0x00023ad0


	//   ....[92]....
        /*1038*/ 	.word	0x00023b40


	//   ....[93]....
        /*103c*/ 	.word	0x00023bc0


	//   ....[94]....
        /*1040*/ 	.word	0x00023c30


	//   ....[95]....
        /*1044*/ 	.word	0x00023cd0


	//   ....[96]....
        /*1048*/ 	.word	0x00023d60


	//   ....[97]....
        /*104c*/ 	.word	0x00023e90


	//----- nvinfo : EIATTR_REG_RECONFIG
	.align		4
.L_233:
        /*1050*/ 	.byte	0x01, 0x54
	.zero		2


	//----- nvinfo : EIATTR_SYSCALL_OFFSETS
	.align		4
        /*1054*/ 	.byte	0x04, 0x46
        /*1056*/ 	.short	(.L_235 - .L_234)


	//   ....[0]....
.L_234:
        /*1058*/ 	.word	0x00001bb0


	//   ....[1]....
        /*105c*/ 	.word	0x00001d00


	//   ....[2]....
        /*1060*/ 	.word	0x00006420


	//   ....[3]....
        /*1064*/ 	.word	0x00006740


	//   ....[4]....
        /*1068*/ 	.word	0x00019910


	//   ....[5]....
        /*106c*/ 	.word	0x00019a60


	//   ....[6]....
        /*1070*/ 	.word	0x00019b50


	//   ....[7]....
        /*1074*/ 	.word	0x0001ab20


	//----- nvinfo : EIATTR_MBARRIER_INSTR_OFFSETS
	.align		4
.L_235:
        /*1078*/ 	.byte	0x04, 0x39
        /*107a*/ 	.short	(.L_237 - .L_236)


	//   ....[0]....
.L_236:
        /*107c*/ 	.word	0x00000270
        /*1080*/ 	.word	0x000000ff
        /*1084*/ 	.word	0x00016800
        /*1088*/ 	.short	0x0100
        /*108a*/ 	.byte	0x08
	.zero		1


	//   ....[1]....
        /*108c*/ 	.word	0x00000280
        /*1090*/ 	.word	0x000000ff
        /*1094*/ 	.word	0x00016820
        /*1098*/ 	.short	0x0100
        /*109a*/ 	.byte	0x08
	.zero		1


	//   ....[2]....
        /*109c*/ 	.word	0x00000370
        /*10a0*/ 	.word	0x000000ff
        /*10a4*/ 	.word	0x00016830
        /*10a8*/ 	.short	0x0100
        /*10aa*/ 	.byte	0x08
	.zero		1


	//   ....[3]....
        /*10ac*/ 	.word	0x00000380
        /*10b0*/ 	.word	0x000000ff
        /*10b4*/ 	.word	0x00016840
        /*10b8*/ 	.short	0x0100
        /*10ba*/ 	.byte	0x08
	.zero		1


	//   ....[4]....
        /*10bc*/ 	.word	0x00000390
        /*10c0*/ 	.word	0x000000ff
        /*10c4*/ 	.word	0x00016838
        /*10c8*/ 	.short	0x0100
        /*10ca*/ 	.byte	0x08
	.zero		1


	//   ....[5]....
        /*10cc*/ 	.word	0x000003a0
        /*10d0*/ 	.word	0x000000ff
        /*10d4*/ 	.word	0x00016848
        /*10d8*/ 	.short	0x0100
        /*10da*/ 	.byte	0x08
	.zero		1


	//   ....[6]....
        /*10dc*/ 	.word	0x000004d0
        /*10e0*/ 	.word	0x000000ff
        /*10e4*/ 	.word	0x00016850
        /*10e8*/ 	.short	0x0100
        /*10ea*/ 	.byte	0x08
	.zero		1


	//   ....[7]....
        /*10ec*/ 	.word	0x000004e0
        /*10f0*/ 	.word	0x000000ff
        /*10f4*/ 	.word	0x00016860
        /*10f8*/ 	.short	0x0100
        /*10fa*/ 	.byte	0x08
	.zero		1


	//   ....[8]....
        /*10fc*/ 	.word	0x000004f0
        /*1100*/ 	.word	0x000000ff
        /*1104*/ 	.word	0x00016858
        /*1108*/ 	.short	0x0100
        /*110a*/ 	.byte	0x08
	.zero		1


	//   ....[9]....
        /*110c*/ 	.word	0x00000500
        /*1110*/ 	.word	0x000000ff
        /*1114*/ 	.word	0x00016868
        /*1118*/ 	.short	0x0100
        /*111a*/ 	.byte	0x08
	.zero		1


	//   ....[10]....
        /*111c*/ 	.word	0x000005f0
        /*1120*/ 	.word	0x000000ff
        /*1124*/ 	.word	0x00016870
        /*1128*/ 	.short	0x0100
        /*112a*/ 	.byte	0x06
	.zero		1


	//   ....[11]....
        /*112c*/ 	.word	0x00000600
        /*1130*/ 	.word	0x000000ff
        /*1134*/ 	.word	0x00016880
        /*1138*/ 	.short	0x0100
        /*113a*/ 	.byte	0x06
	.zero		1


	//   ....[12]....
        /*113c*/ 	.word	0x00000610
        /*1140*/ 	.word	0x000000ff
        /*1144*/ 	.word	0x00016878
        /*1148*/ 	.short	0x0100
        /*114a*/ 	.byte	0x06
	.zero		1


	//   ....[13]....
        /*114c*/ 	.word	0x00000620
        /*1150*/ 	.word	0x000000ff
        /*1154*/ 	.word	0x00016888
        /*1158*/ 	.short	0x0100
        /*115a*/ 	.byte	0x06
	.zero		1


	//   ....[14]....
        /*115c*/ 	.word	0x00000750
        /*1160*/ 	.word	0x000000ff
        /*1164*/ 	.word	0x00016890
        /*1168*/ 	.short	0x0100
        /*116a*/ 	.byte	0x08
	.zero		1


	//   ....[15]....
        /*116c*/ 	.word	0x00000760
        /*1170*/ 	.word	0x000000ff
        /*1174*/ 	.word	0x000168a0
        /*1178*/ 	.short	0x0100
        /*117a*/ 	.byte	0x08
	.zero		1


	//   ....[16]....
        /*117c*/ 	.word	0x00000770
        /*1180*/ 	.word	0x000000ff
        /*1184*/ 	.word	0x00016898
        /*1188*/ 	.short	0x0100
        /*118a*/ 	.byte	0x08
	.zero		1


	//   ....[17]....
        /*118c*/ 	.word	0x00000780
        /*1190*/ 	.word	0x000000ff
        /*1194*/ 	.word	0x000168a8
        /*1198*/ 	.short	0x0100
        /*119a*/ 	.byte	0x08
	.zero		1


	//   ....[18]....
        /*119c*/ 	.word	0x000008b0
        /*11a0*/ 	.word	0x000000ff
        /*11a4*/ 	.word	0x000168b0
        /*11a8*/ 	.short	0x0100
        /*11aa*/ 	.byte	0x08
	.zero		1


	//   ....[19]....
        /*11ac*/ 	.word	0x000008c0
        /*11b0*/ 	.word	0x000000ff
        /*11b4*/ 	.word	0x000168c0
        /*11b8*/ 	.short	0x0100
        /*11ba*/ 	.byte	0x08
	.zero		1


	//   ....[20]....
        /*11bc*/ 	.word	0x000008d0
        /*11c0*/ 	.word	0x000000ff
        /*11c4*/ 	.word	0x000168b8
        /*11c8*/ 	.short	0x0100
        /*11ca*/ 	.byte	0x08
	.zero		1


	//   ....[21]....
        /*11cc*/ 	.word	0x000008e0
        /*11d0*/ 	.word	0x000000ff
        /*11d4*/ 	.word	0x000168c8
        /*11d8*/ 	.short	0x0100
        /*11da*/ 	.byte	0x08
	.zero		1


	//   ....[22]....
        /*11dc*/ 	.word	0x00002e00
        /*11e0*/ 	.word	0x00000046
        /*11e4*/ 	.word	0x00016890
        /*11e8*/ 	.short	0x010a
        /*11ea*/ 	.byte	0x3f
	.zero		1


	//   ....[23]....
        /*11ec*/ 	.word	0x00004180
        /*11f0*/ 	.word	0x00000046
        /*11f4*/ 	.word	0x00016890
        /*11f8*/ 	.short	0x010a
        /*11fa*/ 	.byte	0x3f
	.zero		1


	//   ....[24]....
        /*11fc*/ 	.word	0x000051d0
        /*1200*/ 	.word	0x00000046
        /*1204*/ 	.word	0x00016890
        /*1208*/ 	.short	0x010a
        /*120a*/ 	.byte	0x3f
	.zero		1


	//   ....[25]....
        /*120c*/ 	.word	0x000056a0
        /*1210*/ 	.word	0x00000008
        /*1214*/ 	.word	0x00000000
        /*1218*/ 	.short	0x0101
        /*121a*/ 	.byte	0x3f
	.zero		1


	//   ....[26]....
        /*121c*/ 	.word	0x000056e0
        /*1220*/ 	.word	0x00000046
        /*1224*/ 	.word	0x000168b0
        /*1228*/ 	.short	0x010a
        /*122a*/ 	.byte	0x3f
	.zero		1


	//   ....[27]....
        /*122c*/ 	.word	0x00005b30
        /*1230*/ 	.word	0x00000046
        /*1234*/ 	.word	0x00000000
        /*1238*/ 	.short	0x0101
        /*123a*/ 	.byte	0x3f
	.zero		1


	//   ....[28]....
        /*123c*/ 	.word	0x000064c0
        /*1240*/ 	.word	0x00000002
        /*1244*/ 	.word	0x00016800
        /*1248*/ 	.short	0x010a
        /*124a*/ 	.byte	0x3f
	.zero		1


	//   ....[29]....
        /*124c*/ 	.word	0x00006510
        /*1250*/ 	.word	0x00000002
        /*1254*/ 	.word	0x00016800
        /*1258*/ 	.short	0x010a
        /*125a*/ 	.byte	0x3f
	.zero		1


	//   ....[30]....
        /*125c*/ 	.word	0x000070f0
        /*1260*/ 	.word	0x00000002
        /*1264*/ 	.word	0x00016800
        /*1268*/ 	.short	0x010a
        /*126a*/ 	.byte	0x3f
	.zero		1


	//   ....[31]....
        /*126c*/ 	.word	0x00008610
        /*1270*/ 	.word	0x00000002
        /*1274*/ 	.word	0x00016800
        /*1278*/ 	.short	0x010a
        /*127a*/ 	.byte	0x3f
	.zero		1


	//   ....[32]....
        /*127c*/ 	.word	0x00009420
        /*1280*/ 	.word	0x0000000e
        /*1284*/ 	.word	0x00016830
        /*1288*/ 	.short	0x010a
        /*128a*/ 	.byte	0x3f
	.zero		1


	//   ....[33]....
        /*128c*/ 	.word	0x000094d0
        /*1290*/ 	.word	0x0000000e
        /*1294*/ 	.word	0x00016830
        /*1298*/ 	.short	0x010a
        /*129a*/ 	.byte	0x3f
	.zero		1


	//   ....[34]....
        /*129c*/ 	.word	0x00009990
        /*12a0*/ 	.word	0x00000000
        /*12a4*/ 	.word	0x00000000
        /*12a8*/ 	.short	0x0101
        /*12aa*/ 	.byte	0x3f
	.zero		1


	//   ....[35]....
        /*12ac*/ 	.word	0x0000c780
        /*12b0*/ 	.word	0x0000000b
        /*12b4*/ 	.word	0x00016830
        /*12b8*/ 	.short	0x010a
        /*12ba*/ 	.byte	0x3f
	.zero		1


	//   ....[36]....
        /*12bc*/ 	.word	0x0000c7d0
        /*12c0*/ 	.word	0x0000000b
        /*12c4*/ 	.word	0x00016830
        /*12c8*/ 	.short	0x010a
        /*12ca*/ 	.byte	0x3f
	.zero		1


	//   ....[37]....
        /*12cc*/ 	.word	0x0000cb00
        /*12d0*/ 	.word	0x0000000b
        /*12d4*/ 	.word	0x00016850
        /*12d8*/ 	.short	0x010a
        /*12da*/ 	.byte	0x3f
	.zero		1


	//   ....[38]....
        /*12dc*/ 	.word	0x0000cb40
        /*12e0*/ 	.word	0x0000000b
        /*12e4*/ 	.word	0x00016850
        /*12e8*/ 	.short	0x010a
        /*12ea*/ 	.byte	0x3f
	.zero		1


	//   ....[39]....
        /*12ec*/ 	.word	0x0000d0c0
        /*12f0*/ 	.word	0x0000000a
        /*12f4*/ 	.word	0x00000000
        /*12f8*/ 	.short	0x0101
        /*12fa*/ 	.byte	0x3f
	.zero		1


	//   ....[40]....
        /*12fc*/ 	.word	0x0000f340
        /*1300*/ 	.word	0x0000000e
        /*1304*/ 	.word	0x00000000
        /*1308*/ 	.short	0x0101
        /*130a*/ 	.byte	0x3f
	.zero		1


	//   ....[41]....
        /*130c*/ 	.word	0x0000fb50
        /*1310*/ 	.word	0x00000003
        /*1314*/ 	.word	0x00016830
        /*1318*/ 	.short	0x010a
        /*131a*/ 	.byte	0x3f
	.zero		1


	//   ....[42]....
        /*131c*/ 	.word	0x0000fba0
        /*1320*/ 	.word	0x00000003
        /*1324*/ 	.word	0x00016830
        /*1328*/ 	.short	0x010a
        /*132a*/ 	.byte	0x3f
	.zero		1


	//   ....[43]....
        /*132c*/ 	.word	0x0000ff20
        /*1330*/ 	.word	0x00000003
        /*1334*/ 	.word	0x00016850
        /*1338*/ 	.short	0x010a
        /*133a*/ 	.byte	0x3f
	.zero		1


	//   ....[44]....
        /*133c*/ 	.word	0x0000ff60
        /*1340*/ 	.word	0x00000003
        /*1344*/ 	.word	0x00016850
        /*1348*/ 	.short	0x010a
        /*134a*/ 	.byte	0x3f
	.zero		1


	//   ....[45]....
        /*134c*/ 	.word	0x00010410
        /*1350*/ 	.word	0x00000000
        /*1354*/ 	.word	0x00000000
        /*1358*/ 	.short	0x0101
        /*135a*/ 	.byte	0x3f
	.zero		1


	//   ....[46]....
        /*135c*/ 	.word	0x00011620
        /*1360*/ 	.word	0x0000000f
        /*1364*/ 	.word	0x00000000
        /*1368*/ 	.short	0x0101
        /*136a*/ 	.byte	0x3f
	.zero		1


	//   ....[47]....
        /*136c*/ 	.word	0x00011b60
        /*1370*/ 	.word	0x00000003
        /*1374*/ 	.word	0x00016830
        /*1378*/ 	.short	0x010a
        /*137a*/ 	.byte	0x3f
	.zero		1


	//   ....[48]....
        /*137c*/ 	.word	0x00011bb0
        /*1380*/ 	.word	0x00000003
        /*1384*/ 	.word	0x00016830
        /*1388*/ 	.short	0x010a
        /*138a*/ 	.byte	0x3f
	.zero		1


	//   ....[49]....
        /*138c*/ 	.word	0x00011f30
        /*1390*/ 	.word	0x00000003
        /*1394*/ 	.word	0x00016850
        /*1398*/ 	.short	0x010a
        /*139a*/ 	.byte	0x3f
	.zero		1


	//   ....[50]....
        /*139c*/ 	.word	0x00011f70
        /*13a0*/ 	.word	0x00000003
        /*13a4*/ 	.word	0x00016850
        /*13a8*/ 	.short	0x010a
        /*13aa*/ 	.byte	0x3f
	.zero		1


	//   ....[51]....
        /*13ac*/ 	.word	0x000124e0
        /*13b0*/ 	.word	0x00000000
        /*13b4*/ 	.word	0x00000000
        /*13b8*/ 	.short	0x0101
        /*13ba*/ 	.byte	0x3f
	.zero		1


	//   ....[52]....
        /*13bc*/ 	.word	0x00014770
        /*13c0*/ 	.word	0x0000000b
        /*13c4*/ 	.word	0x00000000
        /*13c8*/ 	.short	0x0101
        /*13ca*/ 	.byte	0x3f
	.zero		1


	//   ....[53]....
        /*13cc*/ 	.word	0x00014bc0
        /*13d0*/ 	.word	0x0000000b
        /*13d4*/ 	.word	0x00016850
        /*13d8*/ 	.short	0x010a
        /*13da*/ 	.byte	0x3f
	.zero		1


	//   ....[54]....
        /*13dc*/ 	.word	0x00014c30
        /*13e0*/ 	.word	0x0000000b
        /*13e4*/ 	.word	0x00016850
        /*13e8*/ 	.short	0x010a
        /*13ea*/ 	.byte	0x3f
	.zero		1


	//   ....[55]....
        /*13ec*/ 	.word	0x00015220
        /*13f0*/ 	.word	0x00000002
        /*13f4*/ 	.word	0x00000000
        /*13f8*/ 	.short	0x0101
        /*13fa*/ 	.byte	0x3f
	.zero		1


	//   ....[56]....
        /*13fc*/ 	.word	0x000162e0
        /*1400*/ 	.word	0x00000000
        /*1404*/ 	.word	0x00000000
        /*1408*/ 	.short	0x0101
        /*140a*/ 	.byte	0x3f
	.zero		1


	//   ....[57]....
        /*140c*/ 	.word	0x000186c0
        /*1410*/ 	.word	0x00000017
        /*1414*/ 	.word	0x00016820
        /*1418*/ 	.short	0x010a
        /*141a*/ 	.byte	0x3f
	.zero		1


	//   ....[58]....
        /*141c*/ 	.word	0x00018780
        /*1420*/ 	.word	0x0000000a
        /*1424*/ 	.word	0x000168a0
        /*1428*/ 	.short	0x010a
        /*142a*/ 	.byte	0x3f
	.zero		1


	//   ....[59]....
        /*142c*/ 	.word	0x000189c0
        /*1430*/ 	.word	0x0000000a
        /*1434*/ 	.word	0x000168c0
        /*1438*/ 	.short	0x010a
        /*143a*/ 	.byte	0x3f
	.zero		1


	//   ....[60]....
        /*143c*/ 	.word	0x00018d50
        /*1440*/ 	.word	0x00000005
        /*1444*/ 	.word	0x000168a0
        /*1448*/ 	.short	0x010a
        /*144a*/ 	.byte	0x3f
	.zero		1


	//   ....[61]....
        /*144c*/ 	.word	0x00018f70
        /*1450*/ 	.word	0x00000005
        /*1454*/ 	.word	0x000168c0
        /*1458*/ 	.short	0x010a
        /*145a*/ 	.byte	0x3f
	.zero		1


	//   ....[62]....
        /*145c*/ 	.word	0x0001a030
        /*1460*/ 	.word	0x00000003
        /*1464*/ 	.word	0x00016840
        /*1468*/ 	.short	0x010a
        /*146a*/ 	.byte	0x3f
	.zero		1


	//   ....[63]....
        /*146c*/ 	.word	0x0001a7f0
        /*1470*/ 	.word	0x00000003
        /*1474*/ 	.word	0x00016830
        /*1478*/ 	.short	0x0107
        /*147a*/ 	.byte	0x3f
	.zero		1


	//   ....[64]....
        /*147c*/ 	.word	0x0001a8c0
        /*1480*/ 	.word	0x00000003
        /*1484*/ 	.word	0x00016830
        /*1488*/ 	.short	0x0101
        /*148a*/ 	.byte	0x3f
	.zero		1


	//   ....[65]....
        /*148c*/ 	.word	0x0001b740
        /*1490*/ 	.word	0x00000017
        /*1494*/ 	.word	0x00016800
        /*1498*/ 	.short	0x0107
        /*149a*/ 	.byte	0x3f
	.zero		1


	//   ....[66]....
        /*149c*/ 	.word	0x0001b830
        /*14a0*/ 	.word	0x00000017
        /*14a4*/ 	.word	0x00016800
        /*14a8*/ 	.short	0x0101
        /*14aa*/ 	.byte	0x3f
	.zero		1


	//   ....[67]....
        /*14ac*/ 	.word	0x0001b850
        /*14b0*/ 	.word	0x00000017
        /*14b4*/ 	.word	0x00016820
        /*14b8*/ 	.short	0x010a
        /*14ba*/ 	.byte	0x3f
	.zero		1


	//   ....[68]....
        /*14bc*/ 	.word	0x0001bc20
        /*14c0*/ 	.word	0x00000005
        /*14c4*/ 	.word	0x00016840
        /*14c8*/ 	.short	0x010a
        /*14ca*/ 	.byte	0x3f
	.zero		1


	//   ....[69]....
        /*14cc*/ 	.word	0x0001c160
        /*14d0*/ 	.word	0x00000005
        /*14d4*/ 	.word	0x00016830
        /*14d8*/ 	.short	0x0107
        /*14da*/ 	.byte	0x3f
	.zero		1


	//   ....[70]....
        /*14dc*/ 	.word	0x0001c220
        /*14e0*/ 	.word	0x00000005
        /*14e4*/ 	.word	0x00016830
        /*14e8*/ 	.short	0x0101
        /*14ea*/ 	.byte	0x3f
	.zero		1


	//   ....[71]....
        /*14ec*/ 	.word	0x0001c280
        /*14f0*/ 	.word	0x00000005
        /*14f4*/ 	.word	0x00016860
        /*14f8*/ 	.short	0x010a
        /*14fa*/ 	.byte	0x3f
	.zero		1


	//   ....[72]....
        /*14fc*/ 	.word	0x0001c760
        /*1500*/ 	.word	0x00000005
        /*1504*/ 	.word	0x00016850
        /*1508*/ 	.short	0x0107
        /*150a*/ 	.byte	0x3f
	.zero		1


	//   ....[73]....
        /*150c*/ 	.word	0x0001c910
        /*1510*/ 	.word	0x00000005
        /*1514*/ 	.word	0x00016850
        /*1518*/ 	.short	0x0101
        /*151a*/ 	.byte	0x3f
	.zero		1


	//   ....[74]....
        /*151c*/ 	.word	0x0001cb30
        /*1520*/ 	.word	0x00000000
        /*1524*/ 	.word	0x00016860
        /*1528*/ 	.short	0x010a
        /*152a*/ 	.byte	0x3f
	.zero		1


	//   ....[75]....
        /*152c*/ 	.word	0x0001cfd0
        /*1530*/ 	.word	0x00000000
        /*1534*/ 	.word	0x00016850
        /*1538*/ 	.short	0x0107
        /*153a*/ 	.byte	0x3f
	.zero		1


	//   ....[76]....
        /*153c*/ 	.word	0x0001d0a0
        /*1540*/ 	.word	0x00000000
        /*1544*/ 	.word	0x00016850
        /*1548*/ 	.short	0x0101
        /*154a*/ 	.byte	0x3f
	.zero		1


	//   ....[77]....
        /*154c*/ 	.word	0x0001ddc0
        /*1550*/ 	.word	0x00000005
        /*1554*/ 	.word	0x00016820
        /*1558*/ 	.short	0x010a
        /*155a*/ 	.byte	0x3f
	.zero		1


	//   ....[78]....
        /*155c*/ 	.word	0x0001df30
        /*1560*/ 	.word	0x00000003
        /*1564*/ 	.word	0x00016840
        /*1568*/ 	.short	0x010a
        /*156a*/ 	.byte	0x3f
	.zero		1


	//   ....[79]....
        /*156c*/ 	.word	0x0001dfd0
        /*1570*/ 	.word	0x00000019
        /*1574*/ 	.word	0x00016840
        /*1578*/ 	.short	0x010a
        /*157a*/ 	.byte	0x3f
	.zero		1


	//   ....[80]....
        /*157c*/ 	.word	0x0001e010
        /*1580*/ 	.word	0x00000003
        /*1584*/ 	.word	0x00016860
        /*1588*/ 	.short	0x010a
        /*158a*/ 	.byte	0x3f
	.zero		1


	//   ....[81]....
        /*158c*/ 	.word	0x0001e050
        /*1590*/ 	.word	0x00000019
        /*1594*/ 	.word	0x00016860
        /*1598*/ 	.short	0x010a
        /*159a*/ 	.byte	0x3f
	.zero		1


	//   ....[82]....
        /*159c*/ 	.word	0x0001e0b0
        /*15a0*/ 	.word	0x00000046
        /*15a4*/ 	.word	0x00016890
        /*15a8*/ 	.short	0x010a
        /*15aa*/ 	.byte	0x3f
	.zero		1


	//   ....[83]....
        /*15ac*/ 	.word	0x0001e340
        /*15b0*/ 	.word	0x00000046
        /*15b4*/ 	.word	0x00016890
        /*15b8*/ 	.short	0x010a
        /*15ba*/ 	.byte	0x3f
	.zero		1


	//   ....[84]....
        /*15bc*/ 	.word	0x0001e5f0
        /*15c0*/ 	.word	0x00000046
        /*15c4*/ 	.word	0x00016890
        /*15c8*/ 	.short	0x010a
        /*15ca*/ 	.byte	0x3f
	.zero		1


	//   ....[85]....
        /*15cc*/ 	.word	0x0001e8a0
        /*15d0*/ 	.word	0x00000046
        /*15d4*/ 	.word	0x000168b0
        /*15d8*/ 	.short	0x010a
        /*15da*/ 	.byte	0x3f
	.zero		1


	//   ....[86]....
        /*15dc*/ 	.word	0x0001ed70
        /*15e0*/ 	.word	0x00000002
        /*15e4*/ 	.word	0x00016800
        /*15e8*/ 	.short	0x010a
        /*15ea*/ 	.byte	0x3f
	.zero		1


	//   ....[87]....
        /*15ec*/ 	.word	0x0001f360
        /*15f0*/ 	.word	0x00000002
        /*15f4*/ 	.word	0x00016800
        /*15f8*/ 	.short	0x010a
        /*15fa*/ 	.byte	0x3f
	.zero		1


	//   ....[88]....
        /*15fc*/ 	.word	0x0001f3b0
        /*1600*/ 	.word	0x0000000e
        /*1604*/ 	.word	0x00016830
        /*1608*/ 	.short	0x010a
        /*160a*/ 	.byte	0x3f
	.zero		1


	//   ....[89]....
        /*160c*/ 	.word	0x0001f400
        /*1610*/ 	.word	0x0000000b
        /*1614*/ 	.word	0x00016830
        /*1618*/ 	.short	0x010a
        /*161a*/ 	.byte	0x3f
	.zero		1


	//   ....[90]....
        /*161c*/ 	.word	0x0001f450
        /*1620*/ 	.word	0x0000000b
        /*1624*/ 	.word	0x00016850
        /*1628*/ 	.short	0x010a
        /*162a*/ 	.byte	0x3f
	.zero		1


	//   ....[91]....
        /*162c*/ 	.word	0x0001f4a0
        /*1630*/ 	.word	0x00000003
        /*1634*/ 	.word	0x00016830
        /*1638*/ 	.short	0x010a
        /*163a*/ 	.byte	0x3f
	.zero		1


	//   ....[92]....
        /*163c*/ 	.word	0x0001f4f0
        /*1640*/ 	.word	0x00000003
        /*1644*/ 	.word	0x00016850
        /*1648*/ 	.short	0x010a
        /*164a*/ 	.byte	0x3f
	.zero		1


	//   ....[93]....
        /*164c*/ 	.word	0x0001f540
        /*1650*/ 	.word	0x00000003
        /*1654*/ 	.word	0x00016830
        /*1658*/ 	.short	0x010a
        /*165a*/ 	.byte	0x3f
	.zero		1


	//   ....[94]....
        /*165c*/ 	.word	0x0001f590
        /*1660*/ 	.word	0x00000003
        /*1664*/ 	.word	0x00016850
        /*1668*/ 	.short	0x010a
        /*166a*/ 	.byte	0x3f
	.zero		1


	//   ....[95]....
        /*166c*/ 	.word	0x0001f5e0
        /*1670*/ 	.word	0x0000000b
        /*1674*/ 	.word	0x00016850
        /*1678*/ 	.short	0x010a
        /*167a*/ 	.byte	0x3f
	.zero		1


	//   ....[96]....
        /*167c*/ 	.word	0x0001fb80
        /*1680*/ 	.word	0x00000017
        /*1684*/ 	.word	0x00016820
        /*1688*/ 	.short	0x010a
        /*168a*/ 	.byte	0x3f
	.zero		1


	//   ....[97]....
        /*168c*/ 	.word	0x0001fbd0
        /*1690*/ 	.word	0x0000000a
        /*1694*/ 	.word	0x000168a0
        /*1698*/ 	.short	0x010a
        /*169a*/ 	.byte	0x3f
	.zero		1


	//   ....[98]....
        /*169c*/ 	.word	0x0001fc20
        /*16a0*/ 	.word	0x0000000a
        /*16a4*/ 	.word	0x000168c0
        /*16a8*/ 	.short	0x010a
        /*16aa*/ 	.byte	0x3f
	.zero		1


	//   ....[99]....
        /*16ac*/ 	.word	0x0001fc70
        /*16b0*/ 	.word	0x00000005
        /*16b4*/ 	.word	0x000168a0
        /*16b8*/ 	.short	0x010a
        /*16ba*/ 	.byte	0x3f
	.zero		1


	//   ....[100]....
        /*16bc*/ 	.word	0x0001fcc0
        /*16c0*/ 	.word	0x00000005
        /*16c4*/ 	.word	0x000168c0
        /*16c8*/ 	.short	0x010a
        /*16ca*/ 	.byte	0x3f
	.zero		1


	//   ....[101]....
        /*16cc*/ 	.word	0x0001fde0
        /*16d0*/ 	.word	0x00000003
        /*16d4*/ 	.word	0x00016840
        /*16d8*/ 	.short	0x010a
        /*16da*/ 	.byte	0x3f
	.zero		1


	//   ....[102]....
        /*16dc*/ 	.word	0x00021870
        /*16e0*/ 	.word	0x00000017
        /*16e4*/ 	.word	0x00016820
        /*16e8*/ 	.short	0x010a
        /*16ea*/ 	.byte	0x3f
	.zero		1


	//   ....[103]....
        /*16ec*/ 	.word	0x000218c0
        /*16f0*/ 	.word	0x00000005
        /*16f4*/ 	.word	0x00016840
        /*16f8*/ 	.short	0x010a
        /*16fa*/ 	.byte	0x3f
	.zero		1


	//   ....[104]....
        /*16fc*/ 	.word	0x00022200
        /*1700*/ 	.word	0x00000005
        /*1704*/ 	.word	0x00016860
        /*1708*/ 	.short	0x010a
        /*170a*/ 	.byte	0x3f
	.zero		1


	//   ....[105]....
        /*170c*/ 	.word	0x00022b70
        /*1710*/ 	.word	0x00000000
        /*1714*/ 	.word	0x00016860
        /*1718*/ 	.short	0x010a
        /*171a*/ 	.byte	0x3f
	.zero		1


	//   ....[106]....
        /*171c*/ 	.word	0x00023db0
        /*1720*/ 	.word	0x00000005
        /*1724*/ 	.word	0x00016820
        /*1728*/ 	.short	0x010a
        /*172a*/ 	.byte	0x3f
	.zero		1


	//   ....[107]....
        /*172c*/ 	.word	0x00023f50
        /*1730*/ 	.word	0x00000003
        /*1734*/ 	.word	0x00016840
        /*1738*/ 	.short	0x010a
        /*173a*/ 	.byte	0x3f
	.zero		1


	//   ....[108]....
        /*173c*/ 	.word	0x00023fa0
        /*1740*/ 	.word	0x00000019
        /*1744*/ 	.word	0x00016840
        /*1748*/ 	.short	0x010a
        /*174a*/ 	.byte	0x3f
	.zero		1


	//   ....[109]....
        /*174c*/ 	.word	0x00023ff0
        /*1750*/ 	.word	0x00000003
        /*1754*/ 	.word	0x00016860
        /*1758*/ 	.short	0x010a
        /*175a*/ 	.byte	0x3f
	.zero		1


	//----- nvinfo : EIATTR_NUM_MBARRIERS
	.align		4
.L_237:
        /*175c*/ 	.byte	0x03, 0x38
        /*175e*/ 	.short	0x0016


	//----- nvinfo : EIATTR_EXIT_INSTR_OFFSETS
	.align		4
        /*1760*/ 	.byte	0x04, 0x1c
        /*1762*/ 	.short	(.L_239 - .L_238)


	//   ....[0]....
.L_238:
        /*1764*/ 	.word	0x0001e0a0


	//----- nvinfo : EIATTR_MAX_THREADS
	.align		4
.L_239:
        /*1768*/ 	.byte	0x04, 0x05
        /*176a*/ 	.short	(.L_241 - .L_240)
.L_240:
        /*176c*/ 	.word	0x00000200
        /*1770*/ 	.word	0x00000001
        /*1774*/ 	.word	0x00000001


	//----- nvinfo : EIATTR_CRS_STACK_SIZE
	.align		4
.L_241:
        /*1778*/ 	.byte	0x04, 0x1e
        /*177a*/ 	.short	(.L_243 - .L_242)
.L_242:
        /*177c*/ 	.word	0x00000000


	//----- nvinfo : EIATTR_CBANK_PARAM_SIZE
	.align		4
.L_243:
        /*1780*/ 	.byte	0x03, 0x19
        /*1782*/ 	.short	0x0af0


	//----- nvinfo : EIATTR_PARAM_CBANK
	.align		4
        /*1784*/ 	.byte	0x04, 0x0a
        /*1786*/ 	.short	(.L_245 - .L_244)
	.align		4
.L_244:
        /*1788*/ 	.word	index@(.nv.constant0._ZN7cutlass13device_kernelIN5flash11enable_sm90INS1_16FlashAttnFwdSm90INS1_25CollectiveMainloopFwdSm90ILi2EN4cute5tupleIJNS5_1CILi1EEES8_S8_EEENS6_IJNS7_ILi192EEENS7_ILi128EEENS7_ILi64EEEEEELi64ENS_6half_tEfNS_4arch4Sm90ELb0ELb1ELb0ELb1ELb1ELb1ELb0ELb1ELb1ELb1ELb0ELb0EEENS1_21CollectiveEpilogueFwdINS6_IJSA_SC_SB_EEES9_SE_SG_Li384ELb1ELb1ELb0ELb0EEENS1_36VarlenDynamicPersistentTileSchedulerILi192ELi128ELi384ELi128ELb0ELb1ELb1ELb1ELb0ELb1EEEEEEEEEvNT_6ParamsE)
        /*178c*/ 	.short	0x0210
        /*178e*/ 	.short	0x0af0


	//----- nvinfo : EIATTR_SW_WAR
	.align		4
.L_245:
        /*1790*/ 	.byte	0x04, 0x36
        /*1792*/ 	.short	(.L_247 - .L_246)
.L_246:
        /*1794*/ 	.word	0x00000008
.L_247:


//--------------------- .nv.info._ZN7cutlass13device_kernelIN5flash11enable_sm90INS1_16FlashAttnFwdSm90INS1_25CollectiveMainloopFwdSm90ILi2EN4cute5tupleIJNS5_1CILi1EEES8_S8_EEENS6_IJNS7_ILi192EEENS7_ILi128EEENS7_ILi64EEEEEELi64ENS_6half_tEfNS_4arch4Sm90ELb1ELb0ELb0ELb0ELb1ELb0ELb0ELb1ELb1ELb1ELb0ELb0EEENS1_21CollectiveEpilogueFwdINS6_IJSA_SC_SB_EEES9_SE_SG_Li384ELb0ELb1ELb0ELb0EEENS1_30DynamicPersistentTileSchedulerILi384ELi128ELb0ELb1ELb1EEEEEEEEEvNT_6ParamsE --------------------------
	.section	.nv.info._ZN7cutlass13device_kernelIN5flash11enable_sm90INS1_16FlashAttnFwdSm90INS1_25CollectiveMainloopFwdSm90ILi2EN4cute5tupleIJNS5_1CILi1EEES8_S8_EEENS6_IJNS7_ILi192EEENS7_ILi128EEENS7_ILi64EEEEEELi64ENS_6half_tEfNS_4arch4Sm90ELb1ELb0ELb0ELb0ELb1ELb0ELb0ELb1ELb1ELb1ELb0ELb0EEENS1_21CollectiveEpilogueFwdINS6_IJSA_SC_SB_EEES9_SE_SG_Li384ELb0ELb1ELb0ELb0EEENS1_30DynamicPersistentTileSchedulerILi384ELi128ELb0ELb1ELb1EEEEEEEEEvNT_6ParamsE,"",@"SHT_CUDA_INFO"
	.sectionflags	@""
	.align	4


	//----- nvinfo : EIATTR_CUDA_API_VERSION
	.align		4
        /*0000*/ 	.byte	0x04, 0x37
        /*0002*/ 	.short	(.L_249 - .L_248)
.L_248:
        /*0004*/ 	.word	0x00000082


	//----- nvinfo : EIATTR_KPARAM_INFO
	.align		4
.L_249:
        /*0008*/ 	.byte	0x04, 0x17
        /*000a*/ 	.short	(.L_251 - .L_250)
.L_250:
        /*000c*/ 	.word	0x00000000
        /*0010*/ 	.short	0x0000
        /*0012*/ 	.short	0x0070
        /*0014*/ 	.byte	0x00, 0xf0, 0x01, 0x2a


	//----- nvinfo : EIATTR_SPARSE_MMA_MASK
	.align		4
.L_251:
        /*0018*/ 	.byte	0x03, 0x50
        /*001a*/ 	.short	0x0000


	//----- nvinfo : EIATTR_MAXREG_COUNT
	.align		4
        /*001c*/ 	.byte	0x03, 0x1b
        /*001e*/ 	.short	0x0080


	//----- nvinfo : EIATTR_NUM_BARRIERS
	.align		4
        /*0020*/ 	.byte	0x02, 0x4c
        /*0022*/ 	.byte	0x10
	.zero		1


	//----- nvinfo : EIATTR_EXTERNS
	.align		4
        /*0024*/ 	.byte	0x04, 0x0f
        /*0026*/ 	.short	(.L_253 - .L_252)


	//   ....[0]....
	.align		4
.L_252:
        /*0028*/ 	.word	index@(__assertfail)


	//----- nvinfo : EIATTR_ANNOTATIONS
	.align		4
.L_253:
        /*002c*/ 	.byte	0x04, 0x55
        /*002e*/ 	.short	(.L_255 - .L_254)


	//   ....[0]....
.L_254:
        /* <DEDUP_REMOVED lines=11> */


	//----- nvinfo : EIATTR_MERCURY_ISA_VERSION
	.align		4
.L_255:
        /*00c8*/ 	.byte	0x03, 0x5f
        /*00ca*/ 	.short	0x0101


	//----- nvinfo : EIATTR_INT_WARP_WIDE_INSTR_OFFSETS
	.align		4
        /*00cc*/ 	.byte	0x04, 0x31
        /*00ce*/ 	.short	(.L_257 - .L_256)


	//   ....[0]....
.L_256:
        /*00d0*/ 	.word	0x000000c0


	//   ....[1]....
        /*00d4*/ 	.word	0x000000d0


	//   ....[2]....
        /*00d8*/ 	.word	0x00000170


	//   ....[3]....
        /*00dc*/ 	.word	0x0000a000


	//   ....[4]....
        /*00e0*/ 	.word	0x0000a090


	//   ....[5]....
        /*00e4*/ 	.word	0x0000d140


	//   ....[6]....
        /*00e8*/ 	.word	0x0000d1d0


	//----- nvinfo : EIATTR_COOP_GROUP_MASK_REGIDS
	.align		4
.L_257:
        /*00ec*/ 	.byte	0x04, 0x29
        /*00ee*/ 	.short	(.L_259 - .L_258)


	//   ....[0]....
.L_258:
        /*00f0*/ 	.word	0xffffffff


	//   ....[1]....
        /*00f4*/ 	.word	0xffffffff


	//   ....[2]....
        /*00f8*/ 	.word	0xffffffff


	//   ....[3]....
        /*00fc*/ 	.word	0xffffffff


	//   ....[4]....
        /*0100*/ 	.word	0xffffffff


	//   ....[5]....
        /*0104*/ 	.word	0xffffffff


	//   ....[6]....
        /*0108*/ 	.word	0xffffffff


	//   ....[7]....
        /*010c*/ 	.word	0xffffffff


	//   ....[8]....
        /*0110*/ 	.word	0xffffffff


	//   ....[9]....
        /*0114*/ 	.word	0xffffffff


	//   ....[10]....
        /*0118*/ 	.word	0xffffffff


	//   ....[11]....
        /*011c*/ 	.word	0xffffffff


	//   ....[12]....
        /*0120*/ 	.word	0xffffffff


	//   ....[13]....
        /*0124*/ 	.word	0xffffffff


	//   ....[14]....
        /*0128*/ 	.word	0xffffffff


	//   ....[15]....
        /*012c*/ 	.word	0xffffffff


	//   ....[16]....
        /*0130*/ 	.word	0xffffffff


	//   ....[17]....
        /*0134*/ 	.word	0xffffffff


	//   ....[18]....
        /*0138*/ 	.word	0xffffffff


	//   ....[19]....
        /*013c*/ 	.word	0xffffffff


	//   ....[20]....
        /*0140*/ 	.word	0xffffffff


	//   ....[21]....
        /*0144*/ 	.word	0xffffffff


	//   ....[22]....
        /*0148*/ 	.word	0xffffffff


	//   ....[23]....
        /*014c*/ 	.word	0xffffffff


	//   ....[24]....
        /*0150*/ 	.word	0xffffffff


	//   ....[25]....
        /*0154*/ 	.word	0xffffffff


	//   ....[26]....
        /*0158*/ 	.word	0xffffffff


	//   ....[27]....
        /*015c*/ 	.word	0xffffffff


	//   ....[28]....
        /*0160*/ 	.word	0xffffffff


	//   ....[29]....
        /*0164*/ 	.word	0xffffffff


	//   ....[30]....
        /*0168*/ 	.word	0xffffffff


	//   ....[31]....
        /*016c*/ 	.word	0xffffffff


	//   ....[32]....
        /*0170*/ 	.word	0xffffffff


	//   ....[33]....
        /*0174*/ 	.word	0xffffffff


	//   ....[34]....
        /*0178*/ 	.word	0xffffffff


	//   ....[35]....
        /*017c*/ 	.word	0xffffffff


	//   ....[36]....
        /*0180*/ 	.word	0xffffffff


	//   ....[37]....
        /*0184*/ 	.word	0xffffffff


	//   ....[38]....
        /*0188*/ 	.word	0xffffffff


	//   ....[39]....
        /*018c*/ 	.word	0xffffffff


	//   ....[40]....
        /*0190*/ 	.word	0xffffffff


	//   ....[41]....
        /*0194*/ 	.word	0xffffffff


	//   ....[42]....
        /*0198*/ 	.word	0xffffffff


	//   ....[43]....
        /*019c*/ 	.word	0xffffffff


	//   ....[44]....
        /*01a0*/ 	.word	0xffffffff


	//   ....[45]....
        /*01a4*/ 	.word	0xffffffff


	//   ....[46]....
        /*01a8*/ 	.word	0xffffffff


	//   ....[47]....
        /*01ac*/ 	.word	0xffffffff


	//   ....[48]....
        /*01b0*/ 	.word	0xffffffff


	//   ....[49]....
        /*01b4*/ 	.word	0xffffffff


	//   ....[50]....
        /*01b8*/ 	.word	0xffffffff


	//   ....[51]....
        /*01bc*/ 	.word	0xffffffff


	//   ....[52]....
        /*01c0*/ 	.word	0xffffffff


	//   ....[53]....
        /*01c4*/ 	.word	0xffffffff


	//   ....[54]....
        /*01c8*/ 	.word	0xffffffff


	//   ....[55]....
        /*01cc*/ 	.word	0xffffffff


	//   ....[56]....
        /*01d0*/ 	.word	0xffffffff


	//   ....[57]....
        /*01d4*/ 	.word	0xffffffff


	//   ....[58]....
        /*01d8*/ 	.word	0xffffffff


	//   ....[59]....
        /*01dc*/ 	.word	0xffffffff


	//   ....[60]....
        /*01e0*/ 	.word	0xffffffff


	//   ....[61]....
        /*01e4*/ 	.word	0xffffffff


	//   ....[62]....
        /*01e8*/ 	.word	0xffffffff


	//   ....[63]....
        /*01ec*/ 	.word	0xffffffff


	//   ....[64]....
        /*01f0*/ 	.word	0xffffffff


	//   ....[65]....
        /*01f4*/ 	.word	0xffffffff


	//   ....[66]....
        /*01f8*/ 	.word	0xffffffff


	//   ....[67]....
        /*01fc*/ 	.word	0xffffffff


	//   ....[68]....
        /*0200*/ 	.word	0xffffffff


	//   ....[69]....
        /*0204*/ 	.word	0xffffffff


	//   ....[70]....
        /*0208*/ 	.word	0xffffffff


	//   ....[71]....
        /*020c*/ 	.word	0xffffffff


	//   ....[72]....
        /*0210*/ 	.word	0xffffffff


	//   ....[73]....
        /*0214*/ 	.word	0xffffffff


	//   ....[74]....
        /*0218*/ 	.word	0xffffffff


	//   ....[75]....
        /*021c*/ 	.word	0xffffffff


	//   ....[76]....
        /*0220*/ 	.word	0xffffffff


	//   ....[77]....
        /*0224*/ 	.word	0xffffffff


	//   ....[78]....
        /*0228*/ 	.word	0xffffffff


	//   ....[79]....
        /*022c*/ 	.word	0xffffffff


	//   ....[80]....
        /*0230*/ 	.word	0xffffffff


	//   ....[81]....
        /*0234*/ 	.word	0xffffffff


	//   ....[82]....
        /*0238*/ 	.word	0xffffffff


	//   ....[83]....
        /*023c*/ 	.word	0xffffffff


	//   ....[84]....
        /*0240*/ 	.word	0xffffffff


	//   ....[85]....
        /*0244*/ 	.word	0xffffffff


	//   ....[86]....
        /*0248*/ 	.word	0xffffffff


	//   ....[87]....
        /*024c*/ 	.word	0xffffffff


	//   ....[88]....
        /*0250*/ 	.word	0xffffffff


	//   ....[89]....
        /*0254*/ 	.word	0xffffffff


	//   ....[90]....
        /*0258*/ 	.word	0xffffffff


	//   ....[91]....
        /*025c*/ 	.word	0xffffffff


	//   ....[92]....
        /*0260*/ 	.word	0xffffffff


	//   ....[93]....
        /*0264*/ 	.word	0xffffffff


	//   ....[94]....
        /*0268*/ 	.word	0xffffffff


	//   ....[95]....
        /*026c*/ 	.word	0xffffffff


	//   ....[96]....
        /*0270*/ 	.word	0xffffffff


	//   ....[97]....
        /*0274*/ 	.word	0xffffffff


	//   ....[98]....
        /*0278*/ 	.word	0xffffffff


	//   ....[99]....
        /*027c*/ 	.word	0xffffffff


	//   ....[100]....
        /*0280*/ 	.word	0xffffffff


	//   ....[101]....
        /*0284*/ 	.word	0xffffffff


	//   ....[102]....
        /*0288*/ 	.word	0xffffffff


	//   ....[103]....
        /*028c*/ 	.word	0xffffffff


	//   ....[104]....
        /*0290*/ 	.word	0xffffffff


	//   ....[105]....
        /*0294*/ 	.word	0xffffffff


	//   ....[106]....
        /*0298*/ 	.word	0xffffffff


	//   ....[107]....
        /*029c*/ 	.word	0xffffffff


	//   ....[108]....
        /*02a0*/ 	.word	0xffffffff


	//   ....[109]....
        /*02a4*/ 	.word	0xffffffff


	//   ....[110]....
        /*02a8*/ 	.word	0xffffffff


	//   ....[111]....
        /*02ac*/ 	.word	0xffffffff


	//   ....[112]....
        /*02b0*/ 	.word	0xffffffff


	//   ....[113]....
        /*02b4*/ 	.word	0xffffffff


	//   ....[114]....
        /*02b8*/ 	.word	0xffffffff


	//   ....[115]....
        /*02bc*/ 	.word	0xffffffff


	//   ....[116]....
        /*02c0*/ 	.word	0xffffffff


	//   ....[117]....
        /*02c4*/ 	.word	0xffffffff


	//   ....[118]....
        /*02c8*/ 	.word	0xffffffff


	//   ....[119]....
        /*02cc*/ 	.word	0xffffffff


	//   ....[120]....
        /*02d0*/ 	.word	0xffffffff


	//   ....[121]....
        /*02d4*/ 	.word	0xffffffff


	//   ....[122]....
        /*02d8*/ 	.word	0xffffffff


	//   ....[123]....
        /*02dc*/ 	.word	0xffffffff


	//   ....[124]....
        /*02e0*/ 	.word	0xffffffff


	//   ....[125]....
        /*02e4*/ 	.word	0xffffffff


	//   ....[126]....
        /*02e8*/ 	.word	0xffffffff


	//   ....[127]....
        /*02ec*/ 	.word	0xffffffff


	//   ....[128]....
        /*02f0*/ 	.word	0xffffffff


	//   ....[129]....
        /*02f4*/ 	.word	0xffffffff


	//   ....[130]....
        /*02f8*/ 	.word	0xffffffff


	//   ....[131]....
        /*02fc*/ 	.word	0xffffffff


	//   ....[132]....
        /*0300*/ 	.word	0xffffffff


	//   ....[133]....
        /*0304*/ 	.word	0xffffffff


	//   ....[134]....
        /*0308*/ 	.word	0xffffffff


	//   ....[135]....
        /*030c*/ 	.word	0xffffffff


	//   ....[136]....
        /*0310*/ 	.word	0xffffffff


	//   ....[137]....
        /*0314*/ 	.word	0xffffffff


	//   ....[138]....
        /*0318*/ 	.word	0x0500000f


	//   ....[139]....
        /*031c*/ 	.word	0x0500000f


	//   ....[140]....
        /*0320*/ 	.word	0x0500000f


	//   ....[141]....
        /*0324*/ 	.word	0x0500000f


	//   ....[142]....
        /*0328*/ 	.word	0x0500000f


	//   ....[143]....
        /*032c*/ 	.word	0x0500000f


	//   ....[144]....
        /*0330*/ 	.word	0x0500000f


	//   ....[145]....
        /*0334*/ 	.word	0x0500000f


	//   ....[146]....
        /*0338*/ 	.word	0x0500000f


	//   ....[147]....
        /*033c*/ 	.word	0x0500000f


	//   ....[148]....
        /*0340*/ 	.word	0x0500000f


	//   ....[149]....
        /*0344*/ 	.word	0x0500000f


	//   ....[150]....
        /*0348*/ 	.word	0x0500000f


	//   ....[151]....
        /*034c*/ 	.word	0x0500000f


	//   ....[152]....
        /*0350*/ 	.word	0x0500000f


	//   ....[153]....
        /*0354*/ 	.word	0x0500000f


	//   ....[154]....
        /*0358*/ 	.word	0x0500000f


	//   ....[155]....
        /*035c*/ 	.word	0x0500000f


	//   ....[156]....
        /*0360*/ 	.word	0x0500000f


	//   ....[157]....
        /*0364*/ 	.word	0x0500000f


	//   ....[158]....
        /*0368*/ 	.word	0x0500000f


	//   ....[159]....
        /*036c*/ 	.word	0x0500000f


	//   ....[160]....
        /*0370*/ 	.word	0x0500000f


	//   ....[161]....
        /*0374*/ 	.word	0x0500000f


	//   ....[162]....
        /*0378*/ 	.word	0x0500000f


	//   ....[163]....
        /*037c*/ 	.word	0x0500000f


	//   ....[164]....
        /*0380*/ 	.word	0x0500000f


	//   ....[165]....
        /*0384*/ 	.word	0x0500000f


	//   ....[166]....
        /*0388*/ 	.word	0x0500000f


	//   ....[167]....
        /*038c*/ 	.word	0x0500000f


	//   ....[168]....
        /*0390*/ 	.word	0x0500000f


	//   ....[169]....
        /*0394*/ 	.word	0x0500000f


	//   ....[170]....
        /*0398*/ 	.word	0x0500000f


	//   ....[171]....
        /*039c*/ 	.word	0x0500000f


	//   ....[172]....
        /*03a0*/ 	.word	0x0500000f


	//   ....[173]....
        /*03a4*/ 	.word	0x0500000f


	//   ....[174]....
        /*03a8*/ 	.word	0x0500000f


	//   ....[175]....
        /*03ac*/ 	.word	0x0500000f


	//   ....[176]....
        /*03b0*/ 	.word	0x0500000f


	//   ....[177]....
        /*03b4*/ 	.word	0x0500000f


	//   ....[178]....
        /*03b8*/ 	.word	0x0500000f


	//   ....[179]....
        /*03bc*/ 	.word	0x0500000f


	//   ....[180]....
        /*03c0*/ 	.word	0x0500000f


	//   ....[181]....
        /*03c4*/ 	.word	0x0500000f


	//   ....[182]....
        /*03c8*/ 	.word	0x0500000f


	//   ....[183]....
        /*03cc*/ 	.word	0x0500000f


	//   ....[184]....
        /*03d0*/ 	.word	0x0500000f


	//   ....[185]....
        /*03d4*/ 	.word	0x0500000f


	//   ....[186]....
        /*03d8*/ 	.word	0x0500000f


	//   ....[187]....
        /*03dc*/ 	.word	0x0500000f


	//   ....[188]....
        /*03e0*/ 	.word	0x0500000f


	//   ....[189]....
        /*03e4*/ 	.word	0x0500000f


	//   ....[190]....
        /*03e8*/ 	.word	0x0500000f


	//   ....[191]....
        /*03ec*/ 	.word	0x0500000f


	//   ....[192]....
        /*03f0*/ 	.word	0x0500000f


	//   ....[193]....
        /*03f4*/ 	.word	0x0500000f


	//   ....[194]....
        /*03f8*/ 	.word	0x0500000f


	//   ....[195]....
        /*03fc*/ 	.word	0x0500000f


	//   ....[196]....
        /*0400*/ 	.word	0x0500000f


	//   ....[197]....
        /*0404*/ 	.word	0x0500000f


	//   ....[198]....
        /*0408*/ 	.word	0x0500000f


	//   ....[199]....
        /*040c*/ 	.word	0x0500000f


	//   ....[200]....
        /*0410*/ 	.word	0x0500000f


	//   ....[201]....
        /*0414*/ 	.word	0x0500000f


	//   ....[202]....
        /*0418*/ 	.word	0x0500000f


	//   ....[203]....
        /*041c*/ 	.word	0x0500000f


	//   ....[204]....
        /*0420*/ 	.word	0x0500000f


	//   ....[205]....
        /*0424*/ 	.word	0x0500000f


	//   ....[206]....
        /*0428*/ 	.word	0x0500000f


	//   ....[207]....
        /*042c*/ 	.word	0x0500000f


	//   ....[208]....
        /*0430*/ 	.word	0x0500000f


	//   ....[209]....
        /*0434*/ 	.word	0x0500000f


	//   ....[210]....
        /*0438*/ 	.word	0x0500000f


	//   ....[211]....
        /*043c*/ 	.word	0x0500000f


	//   ....[212]....
        /*0440*/ 	.word	0x0500000f


	//   ....[213]....
        /*0444*/ 	.word	0x0500000f


	//   ....[214]....
        /*0448*/ 	.word	0x0500000f


	//   ....[215]....
        /*044c*/ 	.word	0x0500000f


	//   ....[216]....
        /*0450*/ 	.word	0x0500000f


	//   ....[217]....
        /*0454*/ 	.word	0x0500000f


	//   ....[218]....
        /*0458*/ 	.word	0x0500000f


	//   ....[219]....
        /*045c*/ 	.word	0x0500000f


	//   ....[220]....
        /*0460*/ 	.word	0x0500000f


	//   ....[221]....
        /*0464*/ 	.word	0x0500000f


	//   ....[222]....
        /*0468*/ 	.word	0x0500000f


	//   ....[223]....
        /*046c*/ 	.word	0x0500000f


	//   ....[224]....
        /*0470*/ 	.word	0x0500000f


	//   ....[225]....
        /*0474*/ 	.word	0x0500000f


	//   ....[226]....
        /*0478*/ 	.word	0x0500000f


	//   ....[227]....
        /*047c*/ 	.word	0x0500000f


	//   ....[228]....
        /*0480*/ 	.word	0x0500000f


	//----- nvinfo : EIATTR_COOP_GROUP_INSTR_OFFSETS
	.align		4
.L_259:
        /*0484*/ 	.byte	0x04, 0x28
        /*0486*/ 	.short	(.L_261 - .L_260)


	//   ....[0]....
.L_260:
        /*0488*/ 	.word	0x00000080


	//   ....[1]....
        /*048c*/ 	.word	0x00000090


	//   ....[2]....
        /*0490*/ 	.word	0x000002d0


	//   ....[3]....
        /*0494*/ 	.word	0x00000430


	//   ....[4]....
        /*0498*/ 	.word	0x00000550


	//   ....[5]....
        /*049c*/ 	.word	0x000006b0


	//   ....[6]....
        /*04a0*/ 	.word	0x00001290


	//   ....[7]....
        /*04a4*/ 	.word	0x00001960


	//   ....[8]....
        /*04a8*/ 	.word	0x00001990


	//   ....[9]....
        /*04ac*/ 	.word	0x00002070


	//   ....[10]....
        /*04b0*/ 	.word	0x000020d0


	//   ....[11]....
        /*04b4*/ 	.word	0x00002b70


	//   ....[12]....
        /*04b8*/ 	.word	0x00002bd0


	//   ....[13]....
        /*04bc*/ 	.word	0x00003e60


	//   ....[14]....
        /*04c0*/ 	.word	0x00003e80


	//   ....[15]....
        /*04c4*/ 	.word	0x00004540


	//   ....[16]....
        /*04c8*/ 	.word	0x00004590


	//   ....[17]....
        /*04cc*/ 	.word	0x00004e90


	//   ....[18]....
        /*04d0*/ 	.word	0x00004ef0


	//   ....[19]....
        /*04d4*/ 	.word	0x000068d0


	//   ....[20]....
        /*04d8*/ 	.word	0x000068e0


	//   ....[21]....
        /*04dc*/ 	.word	0x00006910


	//   ....[22]....
        /*04e0*/ 	.word	0x00006930


	//   ....[23]....
        /*04e4*/ 	.word	0x00007bb0


	//   ....[24]....
        /*04e8*/ 	.word	0x00007be0


	//   ....[25]....
        /*04ec*/ 	.word	0x00007c90


	//   ....[26]....
        /*04f0*/ 	.word	0x00007ca0


	//   ....[27]....
        /*04f4*/ 	.word	0x000088a0


	//   ....[28]....
        /*04f8*/ 	.word	0x000088d0


	//   ....[29]....
        /*04fc*/ 	.word	0x00008900


	//   ....[30]....
        /*0500*/ 	.word	0x00008930


	//   ....[31]....
        /*0504*/ 	.word	0x00008db0


	//   ....[32]....
        /*0508*/ 	.word	0x00008df0


	//   ....[33]....
        /*050c*/ 	.word	0x00008e10


	//   ....[34]....
        /*0510*/ 	.word	0x00008e40


	//   ....[35]....
        /*0514*/ 	.word	0x00008e60


	//   ....[36]....
        /*0518*/ 	.word	0x00008e70


	//   ....[37]....
        /*051c*/ 	.word	0x00008e90


	//   ....[38]....
        /*0520*/ 	.word	0x00008eb0


	//   ....[39]....
        /*0524*/ 	.word	0x00009510


	//   ....[40]....
        /*0528*/ 	.word	0x00009550


	//   ....[41]....
        /*052c*/ 	.word	0x00009580


	//   ....[42]....
        /*0530*/ 	.word	0x000095b0


	//   ....[43]....
        /*0534*/ 	.word	0x000095d0


	//   ....[44]....
        /*0538*/ 	.word	0x000095e0


	//   ....[45]....
        /*053c*/ 	.word	0x000095f0


	//   ....[46]....
        /*0540*/ 	.word	0x00009610


	//   ....[47]....
        /*0544*/ 	.word	0x000097b0


	//   ....[48]....
        /*0548*/ 	.word	0x0000ac00


	//   ....[49]....
        /*054c*/ 	.word	0x0000ac20


	//   ....[50]....
        /*0550*/ 	.word	0x0000ac30


	//   ....[51]....
        /*0554*/ 	.word	0x0000acb0


	//   ....[52]....
        /*0558*/ 	.word	0x0000acd0


	//   ....[53]....
        /*055c*/ 	.word	0x0000ad50


	//   ....[54]....
        /*0560*/ 	.word	0x0000ad70


	//   ....[55]....
        /*0564*/ 	.word	0x0000adf0


	//   ....[56]....
        /*0568*/ 	.word	0x0000ae10


	//   ....[57]....
        /*056c*/ 	.word	0x0000ae90


	//   ....[58]....
        /*0570*/ 	.word	0x0000aeb0


	//   ....[59]....
        /*0574*/ 	.word	0x0000af30


	//   ....[60]....
        /*0578*/ 	.word	0x0000af50


	//   ....[61]....
        /*057c*/ 	.word	0x0000afd0


	//   ....[62]....
        /*0580*/ 	.word	0x0000aff0


	//   ....[63]....
        /*0584*/ 	.word	0x0000b000


	//   ....[64]....
        /*0588*/ 	.word	0x0000b850


	//   ....[65]....
        /*058c*/ 	.word	0x0000b870


	//   ....[66]....
        /*0590*/ 	.word	0x0000b890


	//   ....[67]....
        /*0594*/ 	.word	0x0000b930


	//   ....[68]....
        /*0598*/ 	.word	0x0000b950


	//   ....[69]....
        /*059c*/ 	.word	0x0000b9d0


	//   ....[70]....
        /*05a0*/ 	.word	0x0000b9f0


	//   ....[71]....
        /*05a4*/ 	.word	0x0000ba70


	//   ....[72]....
        /*05a8*/ 	.word	0x0000ba90


	//   ....[73]....
        /*05ac*/ 	.word	0x0000bb10


	//   ....[74]....
        /*05b0*/ 	.word	0x0000bb30


	//   ....[75]....
        /*05b4*/ 	.word	0x0000bbb0


	//   ....[76]....
        /*05b8*/ 	.word	0x0000bbd0


	//   ....[77]....
        /*05bc*/ 	.word	0x0000bc50


	//   ....[78]....
        /*05c0*/ 	.word	0x0000bc70


	//   ....[79]....
        /*05c4*/ 	.word	0x0000bc80


	//   ....[80]....
        /*05c8*/ 	.word	0x0000bc90


	//   ....[81]....
        /*05cc*/ 	.word	0x0000bd30


	//   ....[82]....
        /*05d0*/ 	.word	0x0000bd80


	//   ....[83]....
        /*05d4*/ 	.word	0x0000bda0


	//   ....[84]....
        /*05d8*/ 	.word	0x0000bdc0


	//   ....[85]....
        /*05dc*/ 	.word	0x0000be10


	//   ....[86]....
        /*05e0*/ 	.word	0x0000be30


	//   ....[87]....
        /*05e4*/ 	.word	0x0000be40


	//   ....[88]....
        /*05e8*/ 	.word	0x0000c5e0


	//   ....[89]....
        /*05ec*/ 	.word	0x0000c600


	//   ....[90]....
        /*05f0*/ 	.word	0x0000c670


	//   ....[91]....
        /*05f4*/ 	.word	0x0000c680


	//   ....[92]....
        /*05f8*/ 	.word	0x0000c6c0


	//   ....[93]....
        /*05fc*/ 	.word	0x0000c6d0


	//   ....[94]....
        /*0600*/ 	.word	0x0000c710


	//   ....[95]....
        /*0604*/ 	.word	0x0000c720


	//   ....[96]....
        /*0608*/ 	.word	0x0000c760


	//   ....[97]....
        /*060c*/ 	.word	0x0000c770


	//   ....[98]....
        /*0610*/ 	.word	0x0000c7b0


	//   ....[99]....
        /*0614*/ 	.word	0x0000c7c0


	//   ....[100]....
        /*0618*/ 	.word	0x0000c800


	//   ....[101]....
        /*061c*/ 	.word	0x0000c810


	//   ....[102]....
        /*0620*/ 	.word	0x0000c820


	//   ....[103]....
        /*0624*/ 	.word	0x0000c860


	//   ....[104]....
        /*0628*/ 	.word	0x0000cb20


	//   ....[105]....
        /*062c*/ 	.word	0x0000cb40


	//   ....[106]....
        /*0630*/ 	.word	0x0000cba0


	//   ....[107]....
        /*0634*/ 	.word	0x0000cbb0


	//   ....[108]....
        /*0638*/ 	.word	0x0000cc00


	//   ....[109]....
        /*063c*/ 	.word	0x0000cc10


	//   ....[110]....
        /*0640*/ 	.word	0x0000cc60


	//   ....[111]....
        /*0644*/ 	.word	0x0000cc70


	//   ....[112]....
        /*0648*/ 	.word	0x0000ccc0


	//   ....[113]....
        /*064c*/ 	.word	0x0000ccd0


	//   ....[114]....
        /*0650*/ 	.word	0x0000cd20


	//   ....[115]....
        /*0654*/ 	.word	0x0000cd30


	//   ....[116]....
        /*0658*/ 	.word	0x0000cd80


	//   ....[117]....
        /*065c*/ 	.word	0x0000cd90


	//   ....[118]....
        /*0660*/ 	.word	0x0000cda0


	//   ....[119]....
        /*0664*/ 	.word	0x0000cdf0


	//   ....[120]....
        /*0668*/ 	.word	0x0000d3c0


	//   ....[121]....
        /*066c*/ 	.word	0x0000d3d0


	//   ....[122]....
        /*0670*/ 	.word	0x0000d3e0


	//   ....[123]....
        /*0674*/ 	.word	0x0000d3f0


	//   ....[124]....
        /*0678*/ 	.word	0x0000d400


	//   ....[125]....
        /*067c*/ 	.word	0x0000d450


	//   ....[126]....
        /*0680*/ 	.word	0x0000d4a0


	//   ....[127]....
        /*0684*/ 	.word	0x0000d4d0


	//   ....[128]....
        /*0688*/ 	.word	0x0000d500


	//   ....[129]....
        /*068c*/ 	.word	0x0000d530


	//   ....[130]....
        /*0690*/ 	.word	0x0000d560


	//   ....[131]....
        /*0694*/ 	.word	0x0000d590


	//   ....[132]....
        /*0698*/ 	.word	0x0000d5c0


	//   ....[133]....
        /*069c*/ 	.word	0x0000d5f0


	//   ....[134]....
        /*06a0*/ 	.word	0x0000d620


	//   ....[135]....
        /*06a4*/ 	.word	0x0000d650


	//   ....[136]....
        /*06a8*/ 	.word	0x0000d950


	//   ....[137]....
        /*06ac*/ 	.word	0x0000db40


	//   ....[138]....
        /*06b0*/ 	.word	0x0000e0d0


	//   ....[139]....
        /*06b4*/ 	.word	0x0000e1b0


	//   ....[140]....
        /*06b8*/ 	.word	0x0000e250


	//   ....[141]....
        /*06bc*/ 	.word	0x0000e2b0


	//   ....[142]....
        /*06c0*/ 	.word	0x0000e3a0


	//   ....[143]....
        /*06c4*/ 	.word	0x0000e410


	//   ....[144]....
        /*06c8*/ 	.word	0x0000e500


	//   ....[145]....
        /*06cc*/ 	.word	0x0000e570


	//   ....[146]....
        /*06d0*/ 	.word	0x0000e660


	//   ....[147]....
        /*06d4*/ 	.word	0x0000e6d0


	//   ....[148]....
        /*06d8*/ 	.word	0x0000e7c0


	//   ....[149]....
        /*06dc*/ 	.word	0x0000e830


	//   ....[150]....
        /*06e0*/ 	.word	0x0000e920


	//   ....[151]....
        /*06e4*/ 	.word	0x0000e990


	//   ....[152]....
        /*06e8*/ 	.word	0x0000ea80


	//   ....[153]....
        /*06ec*/ 	.word	0x0000eaf0


	//   ....[154]....
        /*06f0*/ 	.word	0x0000ebd0


	//   ....[155]....
        /*06f4*/ 	.word	0x0000ec60


	//   ....[156]....
        /*06f8*/ 	.word	0x0000ecd0


	//   ....[157]....
        /*06fc*/ 	.word	0x0000ed30


	//   ....[158]....
        /*0700*/ 	.word	0x0000ee30


	//   ....[159]....
        /*0704*/ 	.word	0x0000ee90


	//   ....[160]....
        /*0708*/ 	.word	0x0000ef90


	//   ....[161]....
        /*070c*/ 	.word	0x0000eff0


	//   ....[162]....
        /*0710*/ 	.word	0x0000f0f0


	//   ....[163]....
        /*0714*/ 	.word	0x0000f150


	//   ....[164]....
        /*0718*/ 	.word	0x0000f250


	//   ....[165]....
        /*071c*/ 	.word	0x0000f2b0


	//   ....[166]....
        /*0720*/ 	.word	0x0000f3b0


	//   ....[167]....
        /*0724*/ 	.word	0x0000f410


	//   ....[168]....
        /*0728*/ 	.word	0x0000f510


	//   ....[169]....
        /*072c*/ 	.word	0x0000f570


	//   ....[170]....
        /*0730*/ 	.word	0x0000f610


	//   ....[171]....
        /*0734*/ 	.word	0x0000f6d0


	//   ....[172]....
        /*0738*/ 	.word	0x0000f7a0


	//   ....[173]....
        /*073c*/ 	.word	0x0000f800


	//   ....[174]....
        /*0740*/ 	.word	0x0000f8c0


	//   ....[175]....
        /*0744*/ 	.word	0x0000f920


	//   ....[176]....
        /*0748*/ 	.word	0x0000f9d0


	//   ....[177]....
        /*074c*/ 	.word	0x0000fa50


	//   ....[178]....
        /*0750*/ 	.word	0x0000fb00


	//   ....[179]....
        /*0754*/ 	.word	0x0000fc30


	//   ....[180]....
        /*0758*/ 	.word	0x0000fce0


	//   ....[181]....
        /*075c*/ 	.word	0x0000fd60


	//   ....[182]....
        /*0760*/ 	.word	0x0000fe20


	//   ....[183]....
        /*0764*/ 	.word	0x0000fe80


	//   ....[184]....
        /*0768*/ 	.word	0x0000ff30


	//   ....[185]....
        /*076c*/ 	.word	0x0000ff90


	//   ....[186]....
        /*0770*/ 	.word	0x00010040


	//   ....[187]....
        /*0774*/ 	.word	0x000100a0


	//   ....[188]....
        /*0778*/ 	.word	0x00010150


	//   ....[189]....
        /*077c*/ 	.word	0x000101b0


	//   ....[190]....
        /*0780*/ 	.word	0x00010260


	//   ....[191]....
        /*0784*/ 	.word	0x000102c0


	//   ....[192]....
        /*0788*/ 	.word	0x00010370


	//   ....[193]....
        /*078c*/ 	.word	0x000103d0


	//   ....[194]....
        /*0790*/ 	.word	0x00010480


	//   ....[195]....
        /*0794*/ 	.word	0x00010570


	//   ....[196]....
        /*0798*/ 	.word	0x00010610


	//   ....[197]....
        /*079c*/ 	.word	0x00010670


	//   ....[198]....
        /*07a0*/ 	.word	0x00010730


	//   ....[199]....
        /*07a4*/ 	.word	0x00010790


	//   ....[200]....
        /*07a8*/ 	.word	0x00010850


	//   ....[201]....
        /*07ac*/ 	.word	0x000108b0


	//   ....[202]....
        /*07b0*/ 	.word	0x00010970


	//   ....[203]....
        /*07b4*/ 	.word	0x000109d0


	//   ....[204]....
        /*07b8*/ 	.word	0x00010a90


	//   ....[205]....
        /*07bc*/ 	.word	0x00010af0


	//   ....[206]....
        /*07c0*/ 	.word	0x00010bb0


	//   ....[207]....
        /*07c4*/ 	.word	0x00010c10


	//   ....[208]....
        /*07c8*/ 	.word	0x00010cd0


	//   ....[209]....
        /*07cc*/ 	.word	0x00010d30


	//   ....[210]....
        /*07d0*/ 	.word	0x00010df0


	//   ....[211]....
        /*07d4*/ 	.word	0x00010ee0


	//   ....[212]....
        /*07d8*/ 	.word	0x00010f90


	//   ....[213]....
        /*07dc*/ 	.word	0x00011020


	//   ....[214]....
        /*07e0*/ 	.word	0x000110d0


	//   ....[215]....
        /*07e4*/ 	.word	0x00011130


	//   ....[216]....
        /*07e8*/ 	.word	0x000111e0


	//   ....[217]....
        /*07ec*/ 	.word	0x00011240


	//   ....[218]....
        /*07f0*/ 	.word	0x00011300


	//   ....[219]....
        /*07f4*/ 	.word	0x00011360


	//   ....[220]....
        /*07f8*/ 	.word	0x00011410


	//   ....[221]....
        /*07fc*/ 	.word	0x00011470


	//   ....[222]....
        /*0800*/ 	.word	0x00011530


	//   ....[223]....
        /*0804*/ 	.word	0x00011590


	//   ....[224]....
        /*0808*/ 	.word	0x00011640


	//   ....[225]....
        /*080c*/ 	.word	0x000116a0


	//   ....[226]....
        /*0810*/ 	.word	0x00011760


	//   ....[227]....
        /*0814*/ 	.word	0x000117f0


	//   ....[228]....
        /*0818*/ 	.word	0x00011910


	//----- nvinfo : EIATTR_REG_RECONFIG
	.align		4
.L_261:
        /*081c*/ 	.byte	0x01, 0x54
	.zero		2


	//----- nvinfo : EIATTR_SYSCALL_OFFSETS
	.align		4
        /*0820*/ 	.byte	0x04, 0x46
        /*0822*/ 	.short	(.L_263 - .L_262)


	//   ....[0]....
.L_262:
        /*0824*/ 	.word	0x00001470


	//   ....[1]....
        /*0828*/ 	.word	0x0000a200


	//   ....[2]....
        /*082c*/ 	.word	0x0000a350


	//   ....[3]....
        /*0830*/ 	.word	0x0000a440


	//   ....[4]....
        /*0834*/ 	.word	0x0000b320


	//----- nvinfo : EIATTR_MBARRIER_INSTR_OFFSETS
	.align		4
.L_263:
        /*0838*/ 	.byte	0x04, 0x39
        /*083a*/ 	.short	(.L_265 - .L_264)


	//   ....[0]....
.L_264:
        /*083c*/ 	.word	0x00000180
        /*0840*/ 	.word	0x000000ff
        /*0844*/ 	.word	0x00016800
        /*0848*/ 	.short	0x0100
        /*084a*/ 	.byte	0x08
	.zero		1


	//   ....[1]....
        /*084c*/ 	.word	0x00000190
        /*0850*/ 	.word	0x000000ff
        /*0854*/ 	.word	0x00016820
        /*0858*/ 	.short	0x0100
        /*085a*/ 	.byte	0x08
	.zero		1


	//   ....[2]....
        /*085c*/ 	.word	0x00000280
        /*0860*/ 	.word	0x000000ff
        /*0864*/ 	.word	0x00016830
        /*0868*/ 	.short	0x0100
        /*086a*/ 	.byte	0x08
	.zero		1


	//   ....[3]....
        /*086c*/ 	.word	0x00000290
        /*0870*/ 	.word	0x000000ff
        /*0874*/ 	.word	0x00016840
        /*0878*/ 	.short	0x0100
        /*087a*/ 	.byte	0x08
	.zero		1


	//   ....[4]....
        /*087c*/ 	.word	0x000002a0
        /*0880*/ 	.word	0x000000ff
        /*0884*/ 	.word	0x00016838
        /*0888*/ 	.short	0x0100
        /*088a*/ 	.byte	0x08
	.zero		1


	//   ....[5]....
        /*088c*/ 	.word	0x000002b0
        /*0890*/ 	.word	0x000000ff
        /*0894*/ 	.word	0x00016848
        /*0898*/ 	.short	0x0100
        /*089a*/ 	.byte	0x08
	.zero		1


	//   ....[6]....
        /*089c*/ 	.word	0x000003e0
        /*08a0*/ 	.word	0x000000ff
        /*08a4*/ 	.word	0x00016850
        /*08a8*/ 	.short	0x0100
        /*08aa*/ 	.byte	0x08
	.zero		1


	//   ....[7]....
        /*08ac*/ 	.word	0x000003f0
        /*08b0*/ 	.word	0x000000ff
        /*08b4*/ 	.word	0x00016860
        /*08b8*/ 	.short	0x0100
        /*08ba*/ 	.byte	0x08
	.zero		1


	//   ....[8]....
        /*08bc*/ 	.word	0x00000400
        /*08c0*/ 	.word	0x000000ff
        /*08c4*/ 	.word	0x00016858
        /*08c8*/ 	.short	0x0100
        /*08ca*/ 	.byte	0x08
	.zero		1


	//   ....[9]....
        /*08cc*/ 	.word	0x00000410
        /*08d0*/ 	.word	0x000000ff
        /*08d4*/ 	.word	0x00016868
        /*08d8*/ 	.short	0x0100
        /*08da*/ 	.byte	0x08
	.zero		1


	//   ....[10]....
        /*08dc*/ 	.word	0x00000500
        /*08e0*/ 	.word	0x000000ff
        /*08e4*/ 	.word	0x00016870
        /*08e8*/ 	.short	0x0100
        /*08ea*/ 	.byte	0x06
	.zero		1


	//   ....[11]....
        /*08ec*/ 	.word	0x00000510
        /*08f0*/ 	.word	0x000000ff
        /*08f4*/ 	.word	0x00016880
        /*08f8*/ 	.short	0x0100
        /*08fa*/ 	.byte	0x06
	.zero		1


	//   ....[12]....
        /*08fc*/ 	.word	0x00000520
        /*0900*/ 	.word	0x000000ff
        /*0904*/ 	.word	0x00016878
        /*0908*/ 	.short	0x0100
        /*090a*/ 	.byte	0x06
	.zero		1


	//   ....[13]....
        /*090c*/ 	.word	0x00000530
        /*0910*/ 	.word	0x000000ff
        /*0914*/ 	.word	0x00016888
        /*0918*/ 	.short	0x0100
        /*091a*/ 	.byte	0x06
	.zero		1


	//   ....[14]....
        /*091c*/ 	.word	0x00000660
        /*0920*/ 	.word	0x000000ff
        /*0924*/ 	.word	0x00016890
        /*0928*/ 	.short	0x0100
        /*092a*/ 	.byte	0x08
	.zero		1


	//   ....[15]....
        /*092c*/ 	.word	0x00000670
        /*0930*/ 	.word	0x000000ff
        /*0934*/ 	.word	0x000168a0
        /*0938*/ 	.short	0x0100
        /*093a*/ 	.byte	0x08
	.zero		1


	//   ....[16]....
        /*093c*/ 	.word	0x00000680
        /*0940*/ 	.word	0x000000ff
        /*0944*/ 	.word	0x00016898
        /*0948*/ 	.short	0x0100
        /*094a*/ 	.byte	0x08
	.zero		1


	//   ....[17]....
        /*094c*/ 	.word	0x00000690
        /*0950*/ 	.word	0x000000ff
        /*0954*/ 	.word	0x000168a8
        /*0958*/ 	.short	0x0100
        /*095a*/ 	.byte	0x08
	.zero		1


	//   ....[18]....
        /*095c*/ 	.word	0x000007d0
        /*0960*/ 	.word	0x000000ff
        /*0964*/ 	.word	0x000168b0
        /*0968*/ 	.short	0x0100
        /*096a*/ 	.byte	0x08
	.zero		1


	//   ....[19]....
        /*096c*/ 	.word	0x000007e0
        /*0970*/ 	.word	0x000000ff
        /*0974*/ 	.word	0x000168c0
        /*0978*/ 	.short	0x0100
        /*097a*/ 	.byte	0x08
	.zero		1


	//   ....[20]....
        /*097c*/ 	.word	0x000007f0
        /*0980*/ 	.word	0x000000ff
        /*0984*/ 	.word	0x000168b8
        /*0988*/ 	.short	0x0100
        /*098a*/ 	.byte	0x08
	.zero		1


	//   ....[21]....
        /*098c*/ 	.word	0x00000800
        /*0990*/ 	.word	0x000000ff
        /*0994*/ 	.word	0x000168c8
        /*0998*/ 	.short	0x0100
        /*099a*/ 	.byte	0x08
	.zero		1


	//   ....[22]....
        /*099c*/ 	.word	0x000014f0
        /*09a0*/ 	.word	0x000000ff
        /*09a4*/ 	.word	0x00016800
        /*09a8*/ 	.short	0x010a
        /*09aa*/ 	.byte	0x2d
	.zero		1


	//   ....[23]....
        /*09ac*/ 	.word	0x00001570
        /*09b0*/ 	.word	0x00000004
        /*09b4*/ 	.word	0x00016830
        /*09b8*/ 	.short	0x010a
        /*09ba*/ 	.byte	0x3f
	.zero		1


	//   ....[24]....
        /*09bc*/ 	.word	0x000015b0
        /*09c0*/ 	.word	0x00000004
        /*09c4*/ 	.word	0x00016830
        /*09c8*/ 	.short	0x010a
        /*09ca*/ 	.byte	0x3f
	.zero		1


	//   ....[25]....
        /*09cc*/ 	.word	0x00002140
        /*09d0*/ 	.word	0x000000ff
        /*09d4*/ 	.word	0x00000000
        /*09d8*/ 	.short	0x0101
        /*09da*/ 	.byte	0x06
	.zero		1


	//   ....[26]....
        /*09dc*/ 	.word	0x000037d0
        /*09e0*/ 	.word	0x000000ff
        /*09e4*/ 	.word	0x00016830
        /*09e8*/ 	.short	0x010a
        /*09ea*/ 	.byte	0x06
	.zero		1


	//   ....[27]....
        /*09ec*/ 	.word	0x00003810
        /*09f0*/ 	.word	0x000000ff
        /*09f4*/ 	.word	0x00016830
        /*09f8*/ 	.short	0x010a
        /*09fa*/ 	.byte	0x06
	.zero		1


	//   ....[28]....
        /*09fc*/ 	.word	0x00003a20
        /*0a00*/ 	.word	0x000000ff
        /*0a04*/ 	.word	0x00016850
        /*0a08*/ 	.short	0x010a
        /*0a0a*/ 	.byte	0x06
	.zero		1


	//   ....[29]....
        /*0a0c*/ 	.word	0x00003a60
        /*0a10*/ 	.word	0x000000ff
        /*0a14*/ 	.word	0x00016850
        /*0a18*/ 	.short	0x010a
        /*0a1a*/ 	.byte	0x06
	.zero		1


	//   ....[30]....
        /*0a1c*/ 	.word	0x00003ee0
        /*0a20*/ 	.word	0x000000ff
        /*0a24*/ 	.word	0x00000000
        /*0a28*/ 	.short	0x0101
        /*0a2a*/ 	.byte	0x06
	.zero		1


	//   ....[31]....
        /*0a2c*/ 	.word	0x000059d0
        /*0a30*/ 	.word	0x000000ff
        /*0a34*/ 	.word	0x00000000
        /*0a38*/ 	.short	0x0101
        /*0a3a*/ 	.byte	0x06
	.zero		1


	//   ....[32]....
        /*0a3c*/ 	.word	0x00005eb0
        /*0a40*/ 	.word	0x000000ff
        /*0a44*/ 	.word	0x00016830
        /*0a48*/ 	.short	0x010a
        /*0a4a*/ 	.byte	0x06
	.zero		1


	//   ....[33]....
        /*0a4c*/ 	.word	0x00005ef0
        /*0a50*/ 	.word	0x000000ff
        /*0a54*/ 	.word	0x00016830
        /*0a58*/ 	.short	0x010a
        /*0a5a*/ 	.byte	0x06
	.zero		1


	//   ....[34]....
        /*0a5c*/ 	.word	0x00006100
        /*0a60*/ 	.word	0x000000ff
        /*0a64*/ 	.word	0x00016850
        /*0a68*/ 	.short	0x010a
        /*0a6a*/ 	.byte	0x06
	.zero		1


	//   ....[35]....
        /*0a6c*/ 	.word	0x00006140
        /*0a70*/ 	.word	0x000000ff
        /*0a74*/ 	.word	0x00016850
        /*0a78*/ 	.short	0x010a
        /*0a7a*/ 	.byte	0x06
	.zero		1


	//   ....[36]....
        /*0a7c*/ 	.word	0x00006560
        /*0a80*/ 	.word	0x000000ff
        /*0a84*/ 	.word	0x00000000
        /*0a88*/ 	.short	0x0101
        /*0a8a*/ 	.byte	0x06
	.zero		1


	//   ....[37]....
        /*0a8c*/ 	.word	0x00007710
        /*0a90*/ 	.word	0x000000ff
        /*0a94*/ 	.word	0x00000000
        /*0a98*/ 	.short	0x0101
        /*0a9a*/ 	.byte	0x06
	.zero		1


	//   ....[38]....
        /*0a9c*/ 	.word	0x00007b20
        /*0aa0*/ 	.word	0x000000ff
        /*0aa4*/ 	.word	0x00016850
        /*0aa8*/ 	.short	0x010a
        /*0aaa*/ 	.byte	0x05
	.zero		1


	//   ....[39]....
        /*0aac*/ 	.word	0x00007b60
        /*0ab0*/ 	.word	0x000000ff
        /*0ab4*/ 	.word	0x00016850
        /*0ab8*/ 	.short	0x010a
        /*0aba*/ 	.byte	0x05
	.zero		1


	//   ....[40]....
        /*0abc*/ 	.word	0x000080c0
        /*0ac0*/ 	.word	0x000000ff
        /*0ac4*/ 	.word	0x00000000
        /*0ac8*/ 	.short	0x0101
        /*0aca*/ 	.byte	0x04
	.zero		1


	//   ....[41]....
        /*0acc*/ 	.word	0x00008cd0
        /*0ad0*/ 	.word	0x00000000
        /*0ad4*/ 	.word	0x00000000
        /*0ad8*/ 	.short	0x0101
        /*0ada*/ 	.byte	0x3f
	.zero		1


	//   ....[42]....
        /*0adc*/ 	.word	0x0000a9a0
        /*0ae0*/ 	.word	0x00000000
        /*0ae4*/ 	.word	0x00016840
        /*0ae8*/ 	.short	0x010a
        /*0aea*/ 	.byte	0x3f
	.zero		1


	//   ....[43]....
        /*0aec*/ 	.word	0x0000b100
        /*0af0*/ 	.word	0x00000000
        /*0af4*/ 	.word	0x00016830
        /*0af8*/ 	.short	0x0107
        /*0afa*/ 	.byte	0x3f
	.zero		1


	//   ....[44]....
        /*0afc*/ 	.word	0x0000b1c0
        /*0b00*/ 	.word	0x00000000
        /*0b04*/ 	.word	0x00016830
        /*0b08*/ 	.short	0x0101
        /*0b0a*/ 	.byte	0x3f
	.zero		1


	//   ....[45]....
        /*0b0c*/ 	.word	0x0000bf30
        /*0b10*/ 	.word	0x00000010
        /*0b14*/ 	.word	0x00016800
        /*0b18*/ 	.short	0x0107
        /*0b1a*/ 	.byte	0x3f
	.zero		1


	//   ....[46]....
        /*0b1c*/ 	.word	0x0000c020
        /*0b20*/ 	.word	0x00000010
        /*0b24*/ 	.word	0x00016800
        /*0b28*/ 	.short	0x0101
        /*0b2a*/ 	.byte	0x3f
	.zero		1


	//   ....[47]....
        /*0b2c*/ 	.word	0x0000c040
        /*0b30*/ 	.word	0x00000010
        /*0b34*/ 	.word	0x00016820
        /*0b38*/ 	.short	0x010a
        /*0b3a*/ 	.byte	0x3f
	.zero		1


	//   ....[48]....
        /*0b3c*/ 	.word	0x0000c3c0
        /*0b40*/ 	.word	0x00000005
        /*0b44*/ 	.word	0x00016840
        /*0b48*/ 	.short	0x010a
        /*0b4a*/ 	.byte	0x3f
	.zero		1


	//   ....[49]....
        /*0b4c*/ 	.word	0x0000c8e0
        /*0b50*/ 	.word	0x00000005
        /*0b54*/ 	.word	0x00016830
        /*0b58*/ 	.short	0x0107
        /*0b5a*/ 	.byte	0x3f
	.zero		1


	//   ....[50]....
        /*0b5c*/ 	.word	0x0000c9a0
        /*0b60*/ 	.word	0x00000005
        /*0b64*/ 	.word	0x00016830
        /*0b68*/ 	.short	0x0101
        /*0b6a*/ 	.byte	0x3f
	.zero		1


	//   ....[51]....
        /*0b6c*/ 	.word	0x0000ca00
        /*0b70*/ 	.word	0x00000005
        /*0b74*/ 	.word	0x00016860
        /*0b78*/ 	.short	0x010a
        /*0b7a*/ 	.byte	0x3f
	.zero		1


	//   ....[52]....
        /*0b7c*/ 	.word	0x0000cf10
        /*0b80*/ 	.word	0x00000005
        /*0b84*/ 	.word	0x00016850
        /*0b88*/ 	.short	0x0107
        /*0b8a*/ 	.byte	0x3f
	.zero		1


	//   ....[53]....
        /*0b8c*/ 	.word	0x0000d070
        /*0b90*/ 	.word	0x00000005
        /*0b94*/ 	.word	0x00016850
        /*0b98*/ 	.short	0x0101
        /*0b9a*/ 	.byte	0x3f
	.zero		1


	//   ....[54]....
        /*0b9c*/ 	.word	0x0000d280
        /*0ba0*/ 	.word	0x00000004
        /*0ba4*/ 	.word	0x00016860
        /*0ba8*/ 	.short	0x010a
        /*0baa*/ 	.byte	0x3f
	.zero		1


	//   ....[55]....
        /*0bac*/ 	.word	0x0000d730
        /*0bb0*/ 	.word	0x00000004
        /*0bb4*/ 	.word	0x00016850
        /*0bb8*/ 	.short	0x0107
        /*0bba*/ 	.byte	0x3f
	.zero		1


	//   ....[56]....
        /*0bbc*/ 	.word	0x0000d7f0
        /*0bc0*/ 	.word	0x00000004
        /*0bc4*/ 	.word	0x00016850
        /*0bc8*/ 	.short	0x0101
        /*0bca*/ 	.byte	0x3f
	.zero		1


	//   ....[57]....
        /*0bcc*/ 	.word	0x0000dac0
        /*0bd0*/ 	.word	0x00000005
        /*0bd4*/ 	.word	0x00016820
        /*0bd8*/ 	.short	0x010a
        /*0bda*/ 	.byte	0x3f
	.zero		1


	//   ....[58]....
        /*0bdc*/ 	.word	0x0000dc40
        /*0be0*/ 	.word	0x00000003
        /*0be4*/ 	.word	0x00016840
        /*0be8*/ 	.short	0x010a
        /*0bea*/ 	.byte	0x3f
	.zero		1


	//   ....[59]....
        /*0bec*/ 	.word	0x0000dce0
        /*0bf0*/ 	.word	0x00000005
        /*0bf4*/ 	.word	0x00016840
        /*0bf8*/ 	.short	0x010a
        /*0bfa*/ 	.byte	0x3f
	.zero		1


	//   ....[60]....
        /*0bfc*/ 	.word	0x0000dd20
        /*0c00*/ 	.word	0x00000003
        /*0c04*/ 	.word	0x00016860
        /*0c08*/ 	.short	0x010a
        /*0c0a*/ 	.byte	0x3f
	.zero		1


	//   ....[61]....
        /*0c0c*/ 	.word	0x0000dd60
        /*0c10*/ 	.word	0x00000005
        /*0c14*/ 	.word	0x00016860
        /*0c18*/ 	.short	0x010a
        /*0c1a*/ 	.byte	0x3f
	.zero		1


	//   ....[62]....
        /*0c1c*/ 	.word	0x0000ddd0
        /*0c20*/ 	.word	0x00000003
        /*0c24*/ 	.word	0x00016800
        /*0c28*/ 	.short	0x010a
        /*0c2a*/ 	.byte	0x3f
	.zero		1


	//   ....[63]....
        /*0c2c*/ 	.word	0x0000de20
        /*0c30*/ 	.word	0x00000004
        /*0c34*/ 	.word	0x00016830
        /*0c38*/ 	.short	0x010a
        /*0c3a*/ 	.byte	0x3f
	.zero		1


	//   ....[64]....
        /*0c3c*/ 	.word	0x0000de80
        /*0c40*/ 	.word	0x00000003
        /*0c44*/ 	.word	0x00016830
        /*0c48*/ 	.short	0x010a
        /*0c4a*/ 	.byte	0x3f
	.zero		1


	//   ....[65]....
        /*0c4c*/ 	.word	0x0000dee0
        /*0c50*/ 	.word	0x00000003
        /*0c54*/ 	.word	0x00016850
        /*0c58*/ 	.short	0x010a
        /*0c5a*/ 	.byte	0x3f
	.zero		1


	//   ....[66]....
        /*0c5c*/ 	.word	0x0000df40
        /*0c60*/ 	.word	0x00000003
        /*0c64*/ 	.word	0x00016830
        /*0c68*/ 	.short	0x010a
        /*0c6a*/ 	.byte	0x3f
	.zero		1


	//   ....[67]....
        /*0c6c*/ 	.word	0x0000dfa0
        /*0c70*/ 	.word	0x00000003
        /*0c74*/ 	.word	0x00016850
        /*0c78*/ 	.short	0x010a
        /*0c7a*/ 	.byte	0x3f
	.zero		1


	//   ....[68]....
        /*0c7c*/ 	.word	0x0000e000
        /*0c80*/ 	.word	0x00000007
        /*0c84*/ 	.word	0x00016850
        /*0c88*/ 	.short	0x010a
        /*0c8a*/ 	.byte	0x3f
	.zero		1


	//   ....[69]....
        /*0c8c*/ 	.word	0x0000e100
        /*0c90*/ 	.word	0x00000000
        /*0c94*/ 	.word	0x00016840
        /*0c98*/ 	.short	0x010a
        /*0c9a*/ 	.byte	0x3f
	.zero		1


	//   ....[70]....
        /*0c9c*/ 	.word	0x0000fb30
        /*0ca0*/ 	.word	0x00000010
        /*0ca4*/ 	.word	0x00016820
        /*0ca8*/ 	.short	0x010a
        /*0caa*/ 	.byte	0x3f
	.zero		1


	//   ....[71]....
        /*0cac*/ 	.word	0x0000fb80
        /*0cb0*/ 	.word	0x00000005
        /*0cb4*/ 	.word	0x00016840
        /*0cb8*/ 	.short	0x010a
        /*0cba*/ 	.byte	0x3f
	.zero		1


	//   ....[72]....
        /*0cbc*/ 	.word	0x000104c0
        /*0cc0*/ 	.word	0x00000005
        /*0cc4*/ 	.word	0x00016860
        /*0cc8*/ 	.short	0x010a
        /*0cca*/ 	.byte	0x3f
	.zero		1


	//   ....[73]....
        /*0ccc*/ 	.word	0x00010e30
        /*0cd0*/ 	.word	0x00000004
        /*0cd4*/ 	.word	0x00016860
        /*0cd8*/ 	.short	0x010a
        /*0cda*/ 	.byte	0x3f
	.zero		1


	//   ....[74]....
        /*0cdc*/ 	.word	0x00011830
        /*0ce0*/ 	.word	0x00000005
        /*0ce4*/ 	.word	0x00016820
        /*0ce8*/ 	.short	0x010a
        /*0cea*/ 	.byte	0x3f
	.zero		1


	//   ....[75]....
        /*0cec*/ 	.word	0x000119d0
        /*0cf0*/ 	.word	0x00000003
        /*0cf4*/ 	.word	0x00016840
        /*0cf8*/ 	.short	0x010a
        /*0cfa*/ 	.byte	0x3f
	.zero		1


	//   ....[76]....
        /*0cfc*/ 	.word	0x00011a20
        /*0d00*/ 	.word	0x00000005
        /*0d04*/ 	.word	0x00016840
        /*0d08*/ 	.short	0x010a
        /*0d0a*/ 	.byte	0x3f
	.zero		1


	//   ....[77]....
        /*0d0c*/ 	.word	0x00011a70
        /*0d10*/ 	.word	0x00000003
        /*0d14*/ 	.word	0x00016860
        /*0d18*/ 	.short	0x010a
        /*0d1a*/ 	.byte	0x3f
	.zero		1


	//----- nvinfo : EIATTR_NUM_MBARRIERS
	.align		4
.L_265:
        /*0d1c*/ 	.byte	0x03, 0x38
        /*0d1e*/ 	.short	0x0016


	//----- nvinfo : EIATTR_EXIT_INSTR_OFFSETS
	.align		4
        /*0d20*/ 	.byte	0x04, 0x1c
        /*0d22*/ 	.short	(.L_267 - .L_266)


	//   ....[0]....
.L_266:
        /*0d24*/ 	.word	0x00000970


	//   ....[1]....
        /*0d28*/ 	.word	0x00009720


	//   ....[2]....
        /*0d2c*/ 	.word	0x0000ddb0


	//----- nvinfo : EIATTR_MAX_THREADS
	.align		4
.L_267:
        /*0d30*/ 	.byte	0x04, 0x05
        /*0d32*/ 	.short	(.L_269 - .L_268)
.L_268:
        /*0d34*/ 	.word	0x00000200
        /*0d38*/ 	.word	0x00000001
        /*0d3c*/ 	.word	0x00000001


	//----- nvinfo : EIATTR_CRS_STACK_SIZE
	.align		4
.L_269:
        /*0d40*/ 	.byte	0x04, 0x1e
        /*0d42*/ 	.short	(.L_271 - .L_270)
.L_270:
        /*0d44*/ 	.word	0x00000000


	//----- nvinfo : EIATTR_CBANK_PARAM_SIZE
	.align		4
.L_271:
        /*0d48*/ 	.byte	0x03, 0x19
        /*0d4a*/ 	.short	0x0af0


	//----- nvinfo : EIATTR_PARAM_CBANK
	.align		4
        /*0d4c*/ 	.byte	0x04, 0x0a
        /*0d4e*/ 	.short	(.L_273 - .L_272)
	.align		4
.L_272:
        /*0d50*/ 	.word	index@(.nv.constant0._ZN7cutlass13device_kernelIN5flash11enable_sm90INS1_16FlashAttnFwdSm90INS1_25CollectiveMainloopFwdSm90ILi2EN4cute5tupleIJNS5_1CILi1EEES8_S8_EEENS6_IJNS7_ILi192EEENS7_ILi128EEENS7_ILi64EEEEEELi64ENS_6half_tEfNS_4arch4Sm90ELb1ELb0ELb0ELb0ELb1ELb0ELb0ELb1ELb1ELb1ELb0ELb0EEENS1_21CollectiveEpilogueFwdINS6_IJSA_SC_SB_EEES9_SE_SG_Li384ELb0ELb1ELb0ELb0EEENS1_30DynamicPersistentTileSchedulerILi384ELi128ELb0ELb1ELb1EEEEEEEEEvNT_6ParamsE)
        /*0d54*/ 	.short	0x0210
        /*0d56*/ 	.short	0x0af0


	//----- nvinfo : EIATTR_SW_WAR
	.align		4
.L_273:
        /*0d58*/ 	.byte	0x04, 0x36
        /*0d5a*/ 	.short	(.L_275 - .L_274)
.L_274:
        /*0d5c*/ 	.word	0x00000008
.L_275:


//--------------------- .nv.info._ZN7cutlass13device_kernelIN5flash11enable_sm90INS1_16FlashAttnFwdSm90INS1_25CollectiveMainloopFwdSm90ILi2EN4cute5tupleIJNS5_1CILi1EEES8_S8_EEENS6_IJNS7_ILi192EEENS7_ILi128EEENS7_ILi64EEEEEELi64ENS_6half_tEfNS_4arch4Sm90ELb1ELb0ELb0ELb1ELb1ELb0ELb0ELb1ELb1ELb1ELb0ELb0EEENS1_21CollectiveEpilogueFwdINS6_IJSA_SC_SB_EEES9_SE_SG_Li384ELb1ELb1ELb0ELb0EEENS1_36VarlenDynamicPersistentTileSchedulerILi192ELi128ELi384ELi128ELb0ELb1ELb1ELb1ELb1ELb1EEEEEEEEEvNT_6ParamsE --------------------------
	.section	.nv.info._ZN7cutlass13device_kernelIN5flash11enable_sm90INS1_16FlashAttnFwdSm90INS1_25CollectiveMainloopFwdSm90ILi2EN4cute5tupleIJNS5_1CILi1EEES8_S8_EEENS6_IJNS7_ILi192EEENS7_ILi128EEENS7_ILi64EEEEEELi64ENS_6half_tEfNS_4arch4Sm90ELb1ELb0ELb0ELb1ELb1ELb0ELb0ELb1ELb1ELb1ELb0ELb0EEENS1_21CollectiveEpilogueFwdINS6_IJSA_SC_SB_EEES9_SE_SG_Li384ELb1ELb1ELb0ELb0EEENS1_36VarlenDynamicPersistentTileSchedulerILi192ELi128ELi384ELi128ELb0ELb1ELb1ELb1ELb1ELb1EEEEEEEEEvNT_6ParamsE,"",@"SHT_CUDA_INFO"
	.sectionflags	@""
	.align	4


	//----- nvinfo : EIATTR_CUDA_API_VERSION
	.align		4
        /*0000*/ 	.byte	0x04, 0x37
        /*0002*/ 	.short	(.L_277 - .L_276)
.L_276:
        /*0004*/ 	.word	0x00000082


	//----- nvinfo : EIATTR_KPARAM_INFO
	.align		4
.L_277:
        /*0008*/ 	.byte	0x04, 0x17
        /*000a*/ 	.short	(.L_279 - .L_278)
.L_278:
        /*000c*/ 	.word	0x00000000
        /*0010*/ 	.short	0x0000
        /*0012*/ 	.short	0x0070
        /*0014*/ 	.byte	0x00, 0xf0, 0x01, 0x2a


	//----- nvinfo : EIATTR_SPARSE_MMA_MASK
	.align		4
.L_279:
        /*0018*/ 	.byte	0x03, 0x50
        /*001a*/ 	.short	0x0000


	//----- nvinfo : EIATTR_MAXREG_COUNT
	.align		4
        /*001c*/ 	.byte	0x03, 0x1b
        /*001e*/ 	.short	0x0080


	//----- nvinfo : EIATTR_NUM_BARRIERS
	.align		4
        /*0020*/ 	.byte	0x02, 0x4c
        /*0022*/ 	.byte	0x10
	.zero		1


	//----- nvinfo : EIATTR_EXTERNS
	.align		4
        /*0024*/ 	.byte	0x04, 0x0f
        /*0026*/ 	.short	(.L_281 - .L_280)


	//   ....[0]....
	.align		4
.L_280:
        /*0028*/ 	.word	index@(__assertfail)


	//----- nvinfo : EIATTR_ANNOTATIONS
	.align		4
.L_281:
        /*002c*/ 	.byte	0x04, 0x55
        /*002e*/ 	.short	(.L_283 - .L_282)


	//   ....[0]....
.L_282:
        /* <DEDUP_REMOVED lines=30> */


	//----- nvinfo : EIATTR_MERCURY_ISA_VERSION
	.align		4
.L_283:
        /*01f8*/ 	.byte	0x03, 0x5f
        /*01fa*/ 	.short	0x0101


	//----- nvinfo : EIATTR_UNUSED_LOAD_BYTE_OFFSET
	.align		4
        /*01fc*/ 	.byte	0x04, 0x44
        /*01fe*/ 	.short	(.L_285 - .L_284)


	//   ....[0]....
.L_284:
        /*0200*/ 	.word	0x00000970
        /*0204*/ 	.word	0x0000fff0


	//   ....[1]....
        /*0208*/ 	.word	0x00008410
        /*020c*/ 	.word	0x0000fff0


	//----- nvinfo : EIATTR_INT_WARP_WIDE_INSTR_OFFSETS
	.align		4
.L_285:
        /*0210*/ 	.byte	0x04, 0x31
        /*0212*/ 	.short	(.L_287 - .L_286)


	//   ....[0]....
.L_286:
        /*0214*/ 	.word	0x000000c0


	//   ....[1]....
        /*0218*/ 	.word	0x000000d0


	//   ....[2]....
        /*021c*/ 	.word	0x00000170


	//   ....[3]....
        /*0220*/ 	.word	0x0000b070


	//   ....[4]....
        /*0224*/ 	.word	0x0000b100


	//   ....[5]....
        /*0228*/ 	.word	0x0000e2f0


	//   ....[6]....
        /*022c*/ 	.word	0x0000e380


	//----- nvinfo : EIATTR_COOP_GROUP_MASK_REGIDS
	.align		4
.L_287:
        /*0230*/ 	.byte	0x04, 0x29
        /*0232*/ 	.short	(.L_289 - .L_288)


	//   ....[0]....
.L_288:
        /*0234*/ 	.word	0xffffffff


	//   ....[1]....
        /*0238*/ 	.word	0xffffffff


	//   ....[2]....
        /*023c*/ 	.word	0xffffffff


	//   ....[3]....
        /*0240*/ 	.word	0xffffffff


	//   ....[4]....
        /*0244*/ 	.word	0xffffffff


	//   ....[5]....
        /*0248*/ 	.word	0xffffffff


	//   ....[6]....
        /*024c*/ 	.word	0xffffffff


	//   ....[7]....
        /*0250*/ 	.word	0xffffffff


	//   ....[8]....
        /*0254*/ 	.word	0xffffffff


	//   ....[9]....
        /*0258*/ 	.word	0xffffffff


	//   ....[10]....
        /*025c*/ 	.word	0xffffffff


	//   ....[11]....
        /*0260*/ 	.word	0xffffffff


	//   ....[12]....
        /*0264*/ 	.word	0xffffffff


	//   ....[13]....
        /*0268*/ 	.word	0xffffffff


	//   ....[14]....
        /*026c*/ 	.word	0xffffffff


	//   ....[15]....
        /*0270*/ 	.word	0xffffffff


	//   ....[16]....
        /*0274*/ 	.word	0xffffffff


	//   ....[17]....
        /*0278*/ 	.word	0xffffffff


	//   ....[18]....
        /*027c*/ 	.word	0xffffffff


	//   ....[19]....
        /*0280*/ 	.word	0xffffffff


	//   ....[20]....
        /*0284*/ 	.word	0xffffffff


	//   ....[21]....
        /*0288*/ 	.word	0xffffffff


	//   ....[22]....
        /*028c*/ 	.word	0xffffffff


	//   ....[23]....
        /*0290*/ 	.word	0xffffffff


	//   ....[24]....
        /*0294*/ 	.word	0xffffffff


	//   ....[25]....
        /*0298*/ 	.word	0xffffffff


	//   ....[26]....
        /*029c*/ 	.word	0xffffffff


	//   ....[27]....
        /*02a0*/ 	.word	0xffffffff


	//   ....[28]....
        /*02a4*/ 	.word	0xffffffff


	//   ....[29]....
        /*02a8*/ 	.word	0xffffffff


	//   ....[30]....
        /*02ac*/ 	.word	0xffffffff


	//   ....[31]....
        /*02b0*/ 	.word	0xffffffff


	//   ....[32]....
        /*02b4*/ 	.word	0xffffffff


	//   ....[33]....
        /*02b8*/ 	.word	0xffffffff


	//   ....[34]....
        /*02bc*/ 	.word	0xffffffff


	//   ....[35]....
        /*02c0*/ 	.word	0xffffffff


	//   ....[36]....
        /*02c4*/ 	.word	0xffffffff


	//   ....[37]....
        /*02c8*/ 	.word	0xffffffff


	//   ....[38]....
        /*02cc*/ 	.word	0xffffffff


	//   ....[39]....
        /*02d0*/ 	.word	0xffffffff


	//   ....[40]....
        /*02d4*/ 	.word	0xffffffff


	//   ....[41]....
        /*02d8*/ 	.word	0xffffffff


	//   ....[42]....
        /*02dc*/ 	.word	0xffffffff


	//   ....[43]....
        /*02e0*/ 	.word	0xffffffff


	//   ....[44]....
        /*02e4*/ 	.word	0xffffffff


	//   ....[45]....
        /*02e8*/ 	.word	0xffffffff


	//   ....[46]....
        /*02ec*/ 	.word	0xffffffff


	//   ....[47]....
        /*02f0*/ 	.word	0xffffffff


	//   ....[48]....
        /*02f4*/ 	.word	0xffffffff


	//   ....[49]....
        /*02f8*/ 	.word	0xffffffff


	//   ....[50]....
        /*02fc*/ 	.word	0xffffffff


	//   ....[51]....
        /*0300*/ 	.word	0xffffffff


	//   ....[52]....
        /*0304*/ 	.word	0xffffffff


	//   ....[53]....
        /*0308*/ 	.word	0xffffffff


	//   ....[54]....
        /*030c*/ 	.word	0xffffffff


	//   ....[55]....
        /*0310*/ 	.word	0xffffffff


	//   ....[56]....
        /*0314*/ 	.word	0xffffffff


	//   ....[57]....
        /*0318*/ 	.word	0xffffffff


	//   ....[58]....
        /*031c*/ 	.word	0xffffffff


	//   ....[59]....
        /*0320*/ 	.word	0xffffffff


	//   ....[60]....
        /*0324*/ 	.word	0xffffffff


	//   ....[61]....
        /*0328*/ 	.word	0xffffffff


	//   ....[62]....
        /*032c*/ 	.word	0xffffffff


	//   ....[63]....
        /*0330*/ 	.word	0xffffffff


	//   ....[64]....
        /*0334*/ 	.word	0xffffffff


	//   ....[65]....
        /*0338*/ 	.word	0xffffffff


	//   ....[66]....
        /*033c*/ 	.word	0xffffffff


	//   ....[67]....
        /*0340*/ 	.word	0xffffffff


	//   ....[68]....
        /*0344*/ 	.word	0xffffffff


	//   ....[69]....
        /*0348*/ 	.word	0xffffffff


	//   ....[70]....
        /*034c*/ 	.word	0xffffffff


	//   ....[71]....
        /*0350*/ 	.word	0xffffffff


	//   ....[72]....
        /*0354*/ 	.word	0xffffffff


	//   ....[73]....
        /*0358*/ 	.word	0xffffffff


	//   ....[74]....
        /*035c*/ 	.word	0xffffffff


	//   ....[75]....
        /*0360*/ 	.word	0xffffffff


	//   ....[76]....
        /*0364*/ 	.word	0xffffffff


	//   ....[77]....
        /*0368*/ 	.word	0xffffffff


	//   ....[78]....
        /*036c*/ 	.word	0xffffffff


	//   ....[79]....
        /*0370*/ 	.word	0xffffffff


	//   ....[80]....
        /*0374*/ 	.word	0xffffffff


	//   ....[81]....
        /*0378*/ 	.word	0xffffffff


	//   ....[82]....
        /*037c*/ 	.word	0xffffffff


	//   ....[83]....
        /*0380*/ 	.word	0xffffffff


	//   ....[84]....
        /*0384*/ 	.word	0xffffffff


	//   ....[85]....
        /*0388*/ 	.word	0xffffffff


	//   ....[86]....
        /*038c*/ 	.word	0xffffffff


	//   ....[87]....
        /*0390*/ 	.word	0xffffffff


	//   ....[88]....
        /*0394*/ 	.word	0xffffffff


	//   ....[89]....
        /*0398*/ 	.word	0xffffffff


	//   ....[90]....
        /*039c*/ 	.word	0xffffffff


	//   ....[91]....
        /*03a0*/ 	.word	0xffffffff


	//   ....[92]....
        /*03a4*/ 	.word	0xffffffff


	//   ....[93]....
        /*03a8*/ 	.word	0xffffffff


	//   ....[94]....
        /*03ac*/ 	.word	0xffffffff


	//   ....[95]....
        /*03b0*/ 	.word	0xffffffff


	//   ....[96]....
        /*03b4*/ 	.word	0xffffffff


	//   ....[97]....
        /*03b8*/ 	.word	0xffffffff


	//   ....[98]....
        /*03bc*/ 	.word	0xffffffff


	//   ....[99]....
        /*03c0*/ 	.word	0xffffffff


	//   ....[100]....
        /*03c4*/ 	.word	0xffffffff


	//   ....[101]....
        /*03c8*/ 	.word	0xffffffff


	//   ....[102]....
        /*03cc*/ 	.word	0xffffffff


	//   ....[103]....
        /*03d0*/ 	.word	0xffffffff


	//   ....[104]....
        /*03d4*/ 	.word	0xffffffff


	//   ....[105]....
        /*03d8*/ 	.word	0xffffffff


	//   ....[106]....
        /*03dc*/ 	.word	0xffffffff


	//   ....[107]....
        /*03e0*/ 	.word	0xffffffff


	//   ....[108]....
        /*03e4*/ 	.word	0xffffffff


	//   ....[109]....
        /*03e8*/ 	.word	0xffffffff


	//   ....[110]....
        /*03ec*/ 	.word	0xffffffff


	//   ....[111]....
        /*03f0*/ 	.word	0xffffffff


	//   ....[112]....
        /*03f4*/ 	.word	0xffffffff


	//   ....[113]....
        /*03f8*/ 	.word	0xffffffff


	//   ....[114]....
        /*03fc*/ 	.word	0xffffffff


	//   ....[115]....
        /*0400*/ 	.word	0xffffffff


	//   ....[116]....
        /*0404*/ 	.word	0xffffffff


	//   ....[117]....
        /*0408*/ 	.word	0xffffffff


	//   ....[118]....
        /*040c*/ 	.word	0xffffffff


	//   ....[119]....
        /*0410*/ 	.word	0xffffffff


	//   ....[120]....
        /*0414*/ 	.word	0xffffffff


	//   ....[121]....
        /*0418*/ 	.word	0xffffffff


	//   ....[122]....
        /*041c*/ 	.word	0xffffffff


	//   ....[123]....
        /*0420*/ 	.word	0xffffffff


	//   ....[124]....
        /*0424*/ 	.word	0xffffffff


	//   ....[125]....
        /*0428*/ 	.word	0xffffffff


	//   ....[126]....
        /*042c*/ 	.word	0xffffffff


	//   ....[127]....
        /*0430*/ 	.word	0xffffffff


	//   ....[128]....
        /*0434*/ 	.word	0xffffffff


	//   ....[129]....
        /*0438*/ 	.word	0xffffffff


	//   ....[130]....
        /*043c*/ 	.word	0xffffffff


	//   ....[131]....
        /*0440*/ 	.word	0xffffffff


	//   ....[132]....
        /*0444*/ 	.word	0xffffffff


	//   ....[133]....
        /*0448*/ 	.word	0xffffffff


	//   ....[134]....
        /*044c*/ 	.word	0xffffffff


	//   ....[135]....
        /*0450*/ 	.word	0xffffffff


	//   ....[136]....
        /*0454*/ 	.word	0xffffffff


	//   ....[137]....
        /*0458*/ 	.word	0xffffffff


	//   ....[138]....
        /*045c*/ 	.word	0xffffffff


	//   ....[139]....
        /*0460*/ 	.word	0xffffffff


	//   ....[140]....
        /*0464*/ 	.word	0xffffffff


	//   ....[141]....
        /*0468*/ 	.word	0xffffffff


	//   ....[142]....
        /*046c*/ 	.word	0xffffffff


	//   ....[143]....
        /*0470*/ 	.word	0xffffffff


	//   ....[144]....
        /*0474*/ 	.word	0xffffffff


	//   ....[145]....
        /*0478*/ 	.word	0xffffffff


	//   ....[146]....
        /*047c*/ 	.word	0xffffffff


	//   ....[147]....
        /*0480*/ 	.word	0xffffffff


	//   ....[148]....
        /*0484*/ 	.word	0xffffffff


	//   ....[149]....
        /*0488*/ 	.word	0xffffffff


	//   ....[150]....
        /*048c*/ 	.word	0xffffffff


	//   ....[151]....
        /*0490*/ 	.word	0xffffffff


	//   ....[152]....
        /*0494*/ 	.word	0xffffffff


	//   ....[153]....
        /*0498*/ 	.word	0xffffffff


	//   ....[154]....
        /*049c*/ 	.word	0xffffffff


	//   ....[155]....
        /*04a0*/ 	.word	0xffffffff


	//   ....[156]....
        /*04a4*/ 	.word	0xffffffff


	//   ....[157]....
        /*04a8*/ 	.word	0xffffffff


	//   ....[158]....
        /*04ac*/ 	.word	0xffffffff


	//   ....[159]....
        /*04b0*/ 	.word	0xffffffff


	//   ....[160]....
        /*04b4*/ 	.word	0xffffffff


	//   ....[161]....
        /*04b8*/ 	.word	0xffffffff


	//   ....[162]....
        /*04bc*/ 	.word	0xffffffff


	//   ....[163]....
        /*04c0*/ 	.word	0xffffffff


	//   ....[164]....
        /*04c4*/ 	.word	0xffffffff


	//   ....[165]....
        /*04c8*/ 	.word	0xffffffff


	//   ....[166]....
        /*04cc*/ 	.word	0xffffffff


	//   ....[167]....
        /*04d0*/ 	.word	0xffffffff


	//   ....[168]....
        /*04d4*/ 	.word	0xffffffff


	//   ....[169]....
        /*04d8*/ 	.word	0x0500000f


	//   ....[170]....
        /*04dc*/ 	.word	0x0500000f


	//   ....[171]....
        /*04e0*/ 	.word	0x0500000f


	//   ....[172]....
        /*04e4*/ 	.word	0x0500000f


	//   ....[173]....
        /*04e8*/ 	.word	0x0500000f


	//   ....[174]....
        /*04ec*/ 	.word	0x0500000f


	//   ....[175]....
        /*04f0*/ 	.word	0x0500000f


	//   ....[176]....
        /*04f4*/ 	.word	0x0500000f


	//   ....[177]....
        /*04f8*/ 	.word	0x0500000f


	//   ....[178]....
        /*04fc*/ 	.word	0x0500000f


	//   ....[179]....
        /*0500*/ 	.word	0x0500000f


	//   ....[180]....
        /*0504*/ 	.word	0x0500000f


	//   ....[181]....
        /*0508*/ 	.word	0x0500000f


	//   ....[182]....
        /*050c*/ 	.word	0x0500000f


	//   ....[183]....
        /*0510*/ 	.word	0x0500000f


	//   ....[184]....
        /*0514*/ 	.word	0x0500000f


	//   ....[185]....
        /*0518*/ 	.word	0x0500000f


	//   ....[186]....
        /*051c*/ 	.word	0x0500000f


	//   ....[187]....
        /*0520*/ 	.word	0x0500000f


	//   ....[188]....
        /*0524*/ 	.word	0x0500000f


	//   ....[189]....
        /*0528*/ 	.word	0x0500000f


	//   ....[190]....
        /*052c*/ 	.word	0x0500000f


	//   ....[191]....
        /*0530*/ 	.word	0x0500000f


	//   ....[192]....
        /*0534*/ 	.word	0x0500000f


	//   ....[193]....
        /*0538*/ 	.word	0x0500000f


	//   ....[194]....
        /*053c*/ 	.word	0x0500000f


	//   ....[195]....
        /*0540*/ 	.word	0x0500000f


	//   ....[196]....
        /*0544*/ 	.word	0x0500000f


	//   ....[197]....
        /*0548*/ 	.word	0x0500000f


	//   ....[198]....
        /*054c*/ 	.word	0x0500000f


	//   ....[199]....
        /*0550*/ 	.word	0x0500000f


	//   ....[200]....
        /*0554*/ 	.word	0x0500000f


	//   ....[201]....
        /*0558*/ 	.word	0x0500000f


	//   ....[202]....
        /*055c*/ 	.word	0x0500000f


	//   ....[203]....
        /*0560*/ 	.word	0x0500000f


	//   ....[204]....
        /*0564*/ 	.word	0x0500000f


	//   ....[205]....
        /*0568*/ 	.word	0x0500000f


	//   ....[206]....
        /*056c*/ 	.word	0x0500000f


	//   ....[207]....
        /*0570*/ 	.word	0x0500000f


	//   ....[208]....
        /*0574*/ 	.word	0x0500000f


	//   ....[209]....
        /*0578*/ 	.word	0x0500000f


	//   ....[210]....
        /*057c*/ 	.word	0x0500000f


	//   ....[211]....
        /*0580*/ 	.word	0x0500000f


	//   ....[212]....
        /*0584*/ 	.word	0x0500000f


	//   ....[213]....
        /*0588*/ 	.word	0x0500000f


	//   ....[214]....
        /*058c*/ 	.word	0x0500000f


	//   ....[215]....
        /*0590*/ 	.word	0x0500000f


	//   ....[216]....
        /*0594*/ 	.word	0x0500000f


	//   ....[217]....
        /*0598*/ 	.word	0x0500000f


	//   ....[218]....
        /*059c*/ 	.word	0x0500000f


	//   ....[219]....
        /*05a0*/ 	.word	0x0500000f


	//   ....[220]....
        /*05a4*/ 	.word	0x0500000f


	//   ....[221]....
        /*05a8*/ 	.word	0x0500000f


	//   ....[222]....
        /*05ac*/ 	.word	0x0500000f


	//   ....[223]....
        /*05b0*/ 	.word	0x0500000f


	//   ....[224]....
        /*05b4*/ 	.word	0x0500000f


	//   ....[225]....
        /*05b8*/ 	.word	0x0500000f


	//   ....[226]....
        /*05bc*/ 	.word	0x0500000f


	//   ....[227]....
        /*05c0*/ 	.word	0x0500000f


	//   ....[228]....
        /*05c4*/ 	.word	0x0500000f


	//   ....[229]....
        /*05c8*/ 	.word	0x0500000f


	//   ....[230]....
        /*05cc*/ 	.word	0x0500000f


	//   ....[231]....
        /*05d0*/ 	.word	0x0500000f


	//   ....[232]....
        /*05d4*/ 	.word	0x0500000f


	//   ....[233]....
        /*05d8*/ 	.word	0x0500000f


	//   ....[234]....
        /*05dc*/ 	.word	0x0500000f


	//   ....[235]....
        /*05e0*/ 	.word	0x0500000f


	//   ....[236]....
        /*05e4*/ 	.word	0x0500000f


	//   ....[237]....
        /*05e8*/ 	.word	0x0500000f


	//   ....[238]....
        /*05ec*/ 	.word	0x0500000f


	//   ....[239]....
        /*05f0*/ 	.word	0x0500000f


	//   ....[240]....
        /*05f4*/ 	.word	0x0500000f


	//   ....[241]....
        /*05f8*/ 	.word	0x0500000f


	//   ....[242]....
        /*05fc*/ 	.word	0x0500000f


	//   ....[243]....
        /*0600*/ 	.word	0x0500000f


	//   ....[244]....
        /*0604*/ 	.word	0x0500000f


	//   ....[245]....
        /*0608*/ 	.word	0x0500000f


	//   ....[246]....
        /*060c*/ 	.word	0x0500000f


	//   ....[247]....
        /*0610*/ 	.word	0x0500000f


	//   ....[248]....
        /*0614*/ 	.word	0x0500000f


	//   ....[249]....
        /*0618*/ 	.word	0x0500000f


	//   ....[250]....
        /*061c*/ 	.word	0x0500000f


	//   ....[251]....
        /*0620*/ 	.word	0x0500000f


	//   ....[252]....
        /*0624*/ 	.word	0x0500000f


	//   ....[253]....
        /*0628*/ 	.word	0x0500000f


	//   ....[254]....
        /*062c*/ 	.word	0x0500000f


	//   ....[255]....
        /*0630*/ 	.word	0x0500000f


	//   ....[0]....
        /*0634*/ 	.word	0x0500000f


	//   ....[1]....
        /*0638*/ 	.word	0x0500000f


	//   ....[2]....
        /*063c*/ 	.word	0x0500000f


	//   ....[3]....
        /*0640*/ 	.word	0x0500000f


	//   ....[4]....
        /*0644*/ 	.word	0x0500000f


	//   ....[5]....
        /*0648*/ 	.word	0x0500000f


	//   ....[6]....
        /*064c*/ 	.word	0x0500000f


	//   ....[7]....
        /*0650*/ 	.word	0x0500000f


	//   ....[8]....
        /*0654*/ 	.word	0x0500000f


	//   ....[9]....
        /*0658*/ 	.word	0x0500000f


	//   ....[10]....
        /*065c*/ 	.word	0x0500000f


	//   ....[11]....
        /*0660*/ 	.word	0x0500000f


	//   ....[12]....
        /*0664*/ 	.word	0x0500000f


	//   ....[13]....
        /*0668*/ 	.word	0x0500000f


	//   ....[14]....
        /*066c*/ 	.word	0x0500000f


	//   ....[15]....
        /*0670*/ 	.word	0x0500000f


	//   ....[16]....
        /*0674*/ 	.word	0x0500000f


	//   ....[17]....
        /*0678*/ 	.word	0x0500000f


	//   ....[18]....
        /*067c*/ 	.word	0x0500000f


	//   ....[19]....
        /*0680*/ 	.word	0x0500000f


	//----- nvinfo : EIATTR_COOP_GROUP_INSTR_OFFSETS
	.align		4
.L_289:
        /*0684*/ 	.byte	0x04, 0x28
        /*0686*/ 	.short	(.L_291 - .L_290)


	//   ....[0]....
.L_290:
        /*0688*/ 	.word	0x00000080


	//   ....[1]....
        /*068c*/ 	.word	0x00000090


	//   ....[2]....
        /*0690*/ 	.word	0x000002d0


	//   ....[3]....
        /*0694*/ 	.word	0x00000430


	//   ....[4]....
        /*0698*/ 	.word	0x00000550


	//   ....[5]....
        /*069c*/ 	.word	0x000006b0


	//   ....[6]....
        /*06a0*/ 	.word	0x00001460


	//   ....[7]....
        /*06a4*/ 	.word	0x00001b00


	//   ....[8]....
        /*06a8*/ 	.word	0x00001b30


	//   ....[9]....
        /*06ac*/ 	.word	0x000021e0


	//   ....[10]....
        /*06b0*/ 	.word	0x00002250


	//   ....[11]....
        /*06b4*/ 	.word	0x00002d10


	//   ....[12]....
        /*06b8*/ 	.word	0x00002d60


	//   ....[13]....
        /*06bc*/ 	.word	0x00003fc0


	//   ....[14]....
        /*06c0*/ 	.word	0x00003fe0


	//   ....[15]....
        /*06c4*/ 	.word	0x000046c0


	//   ....[16]....
        /*06c8*/ 	.word	0x00004700


	//   ....[17]....
        /*06cc*/ 	.word	0x00005000


	//   ....[18]....
        /*06d0*/ 	.word	0x00005060


	//   ....[19]....
        /*06d4*/ 	.word	0x00006a00


	//   ....[20]....
        /*06d8*/ 	.word	0x00006a10


	//   ....[21]....
        /*06dc*/ 	.word	0x00006a40


	//   ....[22]....
        /*06e0*/ 	.word	0x00006a60


	//   ....[23]....
        /*06e4*/ 	.word	0x00007ce0


	//   ....[24]....
        /*06e8*/ 	.word	0x00007d10


	//   ....[25]....
        /*06ec*/ 	.word	0x00007dc0


	//   ....[26]....
        /*06f0*/ 	.word	0x00007dd0


	//   ....[27]....
        /*06f4*/ 	.word	0x00008b90


	//   ....[28]....
        /*06f8*/ 	.word	0x00008bd0


	//   ....[29]....
        /*06fc*/ 	.word	0x00008c10


	//   ....[30]....
        /*0700*/ 	.word	0x00008c40


	//   ....[31]....
        /*0704*/ 	.word	0x00009120


	//   ....[32]....
        /*0708*/ 	.word	0x00009160


	//   ....[33]....
        /*070c*/ 	.word	0x00009190


	//   ....[34]....
        /*0710*/ 	.word	0x000091c0


	//   ....[35]....
        /*0714*/ 	.word	0x000091e0


	//   ....[36]....
        /*0718*/ 	.word	0x000091f0


	//   ....[37]....
        /*071c*/ 	.word	0x00009210


	//   ....[38]....
        /*0720*/ 	.word	0x00009230


	//   ....[39]....
        /*0724*/ 	.word	0x00009ac0


	//   ....[40]....
        /*0728*/ 	.word	0x00009af0


	//   ....[41]....
        /*072c*/ 	.word	0x00009b30


	//   ....[42]....
        /*0730*/ 	.word	0x00009b60


	//   ....[43]....
        /*0734*/ 	.word	0x00009b70


	//   ....[44]....
        /*0738*/ 	.word	0x00009b80


	//   ....[45]....
        /*073c*/ 	.word	0x00009b90


	//   ....[46]....
        /*0740*/ 	.word	0x00009bb0


	//   ....[47]....
        /*0744*/ 	.word	0x00009d00


	//   ....[48]....
        /*0748*/ 	.word	0x00009ef0


	//   ....[49]....
        /*074c*/ 	.word	0x00009f20


	//   ....[50]....
        /*0750*/ 	.word	0x00009f50


	//   ....[51]....
        /*0754*/ 	.word	0x00009f80


	//   ....[52]....
        /*0758*/ 	.word	0x00009fb0


	//   ....[53]....
        /*075c*/ 	.word	0x00009fe0


	//   ....[54]....
        /*0760*/ 	.word	0x0000a130


	//   ....[55]....
        /*0764*/ 	.word	0x0000a160


	//   ....[56]....
        /*0768*/ 	.word	0x0000a190


	//   ....[57]....
        /*076c*/ 	.word	0x0000a1c0


	//   ....[58]....
        /*0770*/ 	.word	0x0000a1f0


	//   ....[59]....
        /*0774*/ 	.word	0x0000a220


	//   ....[60]....
        /*0778*/ 	.word	0x0000a2b0


	//   ....[61]....
        /*077c*/ 	.word	0x0000a310


	//   ....[62]....
        /*0780*/ 	.word	0x0000a3a0


	//   ....[63]....
        /*0784*/ 	.word	0x0000bc80


	//   ....[64]....
        /*0788*/ 	.word	0x0000bca0


	//   ....[65]....
        /*078c*/ 	.word	0x0000bd30


	//   ....[66]....
        /*0790*/ 	.word	0x0000bd50


	//   ....[67]....
        /*0794*/ 	.word	0x0000bdd0


	//   ....[68]....
        /*0798*/ 	.word	0x0000bdf0


	//   ....[69]....
        /*079c*/ 	.word	0x0000be70


	//   ....[70]....
        /*07a0*/ 	.word	0x0000be90


	//   ....[71]....
        /*07a4*/ 	.word	0x0000bf10


	//   ....[72]....
        /*07a8*/ 	.word	0x0000bf30


	//   ....[73]....
        /*07ac*/ 	.word	0x0000bfb0


	//   ....[74]....
        /*07b0*/ 	.word	0x0000bfd0


	//   ....[75]....
        /*07b4*/ 	.word	0x0000c050


	//   ....[76]....
        /*07b8*/ 	.word	0x0000c070


	//   ....[77]....
        /*07bc*/ 	.word	0x0000c080


	//   ....[78]....
        /*07c0*/ 	.word	0x0000c090


	//   ....[79]....
        /*07c4*/ 	.word	0x0000c990


	//   ....[80]....
        /*07c8*/ 	.word	0x0000c9c0


	//   ....[81]....
        /*07cc*/ 	.word	0x0000ca60


	//   ....[82]....
        /*07d0*/ 	.word	0x0000ca80


	//   ....[83]....
        /*07d4*/ 	.word	0x0000cb00


	//   ....[84]....
        /*07d8*/ 	.word	0x0000cb20


	//   ....[85]....
        /*07dc*/ 	.word	0x0000cba0


	//   ....[86]....
        /*07e0*/ 	.word	0x0000cbc0


	//   ....[87]....
        /*07e4*/ 	.word	0x0000cc40


	//   ....[88]....
        /*07e8*/ 	.word	0x0000cc60


	//   ....[89]....
        /*07ec*/ 	.word	0x0000cce0


	//   ....[90]....
        /*07f0*/ 	.word	0x0000cd00


	//   ....[91]....
        /*07f4*/ 	.word	0x0000cd80


	//   ....[92]....
        /*07f8*/ 	.word	0x0000cda0


	//   ....[93]....
        /*07fc*/ 	.word	0x0000cdb0


	//   ....[94]....
        /*0800*/ 	.word	0x0000ce20


	//   ....[95]....
        /*0804*/ 	.word	0x0000ce70


	//   ....[96]....
        /*0808*/ 	.word	0x0000cea0


	//   ....[97]....
        /*080c*/ 	.word	0x0000cf30


	//   ....[98]....
        /*0810*/ 	.word	0x0000cf40


	//   ....[99]....
        /*0814*/ 	.word	0x0000cfb0


	//   ....[100]....
        /*0818*/ 	.word	0x0000cfc0


	//   ....[101]....
        /*081c*/ 	.word	0x0000d000


	//   ....[102]....
        /*0820*/ 	.word	0x0000d020


	//   ....[103]....
        /*0824*/ 	.word	0x0000d7a0


	//   ....[104]....
        /*0828*/ 	.word	0x0000d7d0


	//   ....[105]....
        /*082c*/ 	.word	0x0000d820


	//   ....[106]....
        /*0830*/ 	.word	0x0000d830


	//   ....[107]....
        /*0834*/ 	.word	0x0000d870


	//   ....[108]....
        /*0838*/ 	.word	0x0000d880


	//   ....[109]....
        /*083c*/ 	.word	0x0000d8c0


	//   ....[110]....
        /*0840*/ 	.word	0x0000d8d0


	//   ....[111]....
        /*0844*/ 	.word	0x0000d910


	//   ....[112]....
        /*0848*/ 	.word	0x0000d920


	//   ....[113]....
        /*084c*/ 	.word	0x0000d960


	//   ....[114]....
        /*0850*/ 	.word	0x0000d970


	//   ....[115]....
        /*0854*/ 	.word	0x0000d9b0


	//   ....[116]....
        /*0858*/ 	.word	0x0000d9c0


	//   ....[117]....
        /*085c*/ 	.word	0x0000d9d0


	//   ....[118]....
        /*0860*/ 	.word	0x0000da10


	//   ....[119]....
        /*0864*/ 	.word	0x0000dcc0


	//   ....[120]....
        /*0868*/ 	.word	0x0000dcf0


	//   ....[121]....
        /*086c*/ 	.word	0x0000dd50


	//   ....[122]....
        /*0870*/ 	.word	0x0000dd60


	//   ....[123]....
        /*0874*/ 	.word	0x0000ddb0


	//   ....[124]....
        /*0878*/ 	.word	0x0000ddc0


	//   ....[125]....
        /*087c*/ 	.word	0x0000de10


	//   ....[126]....
        /*0880*/ 	.word	0x0000de20


	//   ....[127]....
        /*0884*/ 	.word	0x0000de70


	//   ....[128]....
        /*0888*/ 	.word	0x0000de80


	//   ....[129]....
        /*088c*/ 	.word	0x0000ded0


	//   ....[130]....
        /*0890*/ 	.word	0x0000dee0


	//   ....[131]....
        /*0894*/ 	.word	0x0000df30


	//   ....[132]....
        /*0898*/ 	.word	0x0000df40


	//   ....[133]....
        /*089c*/ 	.word	0x0000df50


	//   ....[134]....
        /*08a0*/ 	.word	0x0000df90


	//   ....[135]....
        /*08a4*/ 	.word	0x0000e550


	//   ....[136]....
        /*08a8*/ 	.word	0x0000e590


	//   ....[137]....
        /*08ac*/ 	.word	0x0000e5a0


	//   ....[138]....
        /*08b0*/ 	.word	0x0000e5b0


	//   ....[139]....
        /*08b4*/ 	.word	0x0000e5c0


	//   ....[140]....
        /*08b8*/ 	.word	0x0000e5d0


	//   ....[141]....
        /*08bc*/ 	.word	0x0000e5f0


	//   ....[142]....
        /*08c0*/ 	.word	0x0000e640


	//   ....[143]....
        /*08c4*/ 	.word	0x0000e660


	//   ....[144]....
        /*08c8*/ 	.word	0x0000e6a0


	//   ....[145]....
        /*08cc*/ 	.word	0x0000e6c0


	//   ....[146]....
        /*08d0*/ 	.word	0x0000e700


	//   ....[147]....
        /*08d4*/ 	.word	0x0000e720


	//   ....[148]....
        /*08d8*/ 	.word	0x0000e770


	//   ....[149]....
        /*08dc*/ 	.word	0x0000e7a0


	//   ....[150]....
        /*08e0*/ 	.word	0x0000e800


	//   ....[151]....
        /*08e4*/ 	.word	0x0000eb80


	//   ....[152]....
        /*08e8*/ 	.word	0x0000ebd0


	//   ....[153]....
        /*08ec*/ 	.word	0x0000ec00


	//   ....[154]....
        /*08f0*/ 	.word	0x0000ec30


	//   ....[155]....
        /*08f4*/ 	.word	0x0000ec40


	//   ....[156]....
        /*08f8*/ 	.word	0x0000ec70


	//   ....[157]....
        /*08fc*/ 	.word	0x0000eca0


	//   ....[158]....
        /*0900*/ 	.word	0x0000ecd0


	//   ....[159]....
        /*0904*/ 	.word	0x0000ee50


	//   ....[160]....
        /*0908*/ 	.word	0x0000ee80


	//   ....[161]....
        /*090c*/ 	.word	0x0000eeb0


	//   ....[162]....
        /*0910*/ 	.word	0x0000eee0


	//   ....[163]....
        /*0914*/ 	.word	0x0000ef10


	//   ....[164]....
        /*0918*/ 	.word	0x0000ef40


	//   ....[165]....
        /*091c*/ 	.word	0x0000f000


	//   ....[166]....
        /*0920*/ 	.word	0x0000f020


	//   ....[167]....
        /*0924*/ 	.word	0x0000f090


	//   ....[168]....
        /*0928*/ 	.word	0x0000f730


	//   ....[169]....
        /*092c*/ 	.word	0x0000fcd0


	//   ....[170]....
        /*0930*/ 	.word	0x0000fdc0


	//   ....[171]....
        /*0934*/ 	.word	0x0000fe60


	//   ....[172]....
        /*0938*/ 	.word	0x0000fec0


	//   ....[173]....
        /*093c*/ 	.word	0x0000ffb0


	//   ....[174]....
        /*0940*/ 	.word	0x00010020


	//   ....[175]....
        /*0944*/ 	.word	0x00010110


	//   ....[176]....
        /*0948*/ 	.word	0x00010180


	//   ....[177]....
        /*094c*/ 	.word	0x00010270


	//   ....[178]....
        /*0950*/ 	.word	0x000102e0


	//   ....[179]....
        /*0954*/ 	.word	0x000103d0


	//   ....[180]....
        /*0958*/ 	.word	0x00010440


	//   ....[181]....
        /*095c*/ 	.word	0x00010530


	//   ....[182]....
        /*0960*/ 	.word	0x000105a0


	//   ....[183]....
        /*0964*/ 	.word	0x00010690


	//   ....[184]....
        /*0968*/ 	.word	0x00010700


	//   ....[185]....
        /*096c*/ 	.word	0x000107a0


	//   ....[186]....
        /*0970*/ 	.word	0x00010890


	//   ....[187]....
        /*0974*/ 	.word	0x00010900


	//   ....[188]....
        /*0978*/ 	.word	0x00010960


	//   ....[189]....
        /*097c*/ 	.word	0x00010a50


	//   ....[190]....
        /*0980*/ 	.word	0x00010ab0


	//   ....[191]....
        /*0984*/ 	.word	0x00010bb0


	//   ....[192]....
        /*0988*/ 	.word	0x00010c10


	//   ....[193]....
        /*098c*/ 	.word	0x00010d10


	//   ....[194]....
        /*0990*/ 	.word	0x00010d70


	//   ....[195]....
        /*0994*/ 	.word	0x00010e70


	//   ....[196]....
        /*0998*/ 	.word	0x00010ed0


	//   ....[197]....
        /*099c*/ 	.word	0x00010fd0


	//   ....[198]....
        /*09a0*/ 	.word	0x00011030


	//   ....[199]....
        /*09a4*/ 	.word	0x00011130


	//   ....[200]....
        /*09a8*/ 	.word	0x00011190


	//   ....[201]....
        /*09ac*/ 	.word	0x00011240


	//   ....[202]....
        /*09b0*/ 	.word	0x00011300


	//   ....[203]....
        /*09b4*/ 	.word	0x000113c0


	//   ....[204]....
        /*09b8*/ 	.word	0x00011420


	//   ....[205]....
        /*09bc*/ 	.word	0x00011520


	//   ....[206]....
        /*09c0*/ 	.word	0x00011580


	//   ....[207]....
        /*09c4*/ 	.word	0x00011650


	//   ....[208]....
        /*09c8*/ 	.word	0x000116b0


	//   ....[209]....
        /*09cc*/ 	.word	0x00011770


	//   ....[210]....
        /*09d0*/ 	.word	0x000118b0


	//   ....[211]....
        /*09d4*/ 	.word	0x00011950


	//   ....[212]....
        /*09d8*/ 	.word	0x000119c0


	//   ....[213]....
        /*09dc*/ 	.word	0x00011a70


	//   ....[214]....
        /*09e0*/ 	.word	0x00011ad0


	//   ....[215]....
        /*09e4*/ 	.word	0x00011b80


	//   ....[216]....
        /*09e8*/ 	.word	0x00011be0


	//   ....[217]....
        /*09ec*/ 	.word	0x00011c90


	//   ....[218]....
        /*09f0*/ 	.word	0x00011cf0


	//   ....[219]....
        /*09f4*/ 	.word	0x00011da0


	//   ....[220]....
        /*09f8*/ 	.word	0x00011e00


	//   ....[221]....
        /*09fc*/ 	.word	0x00011eb0


	//   ....[222]....
        /*0a00*/ 	.word	0x00011f10


	//   ....[223]....
        /*0a04*/ 	.word	0x00011fc0


	//   ....[224]....
        /*0a08*/ 	.word	0x00012020


	//   ....[225]....
        /*0a0c*/ 	.word	0x000120d0


	//   ....[226]....
        /*0a10*/ 	.word	0x000121c0


	//   ....[227]....
        /*0a14*/ 	.word	0x00012270


	//   ....[228]....
        /*0a18*/ 	.word	0x000122d0


	//   ....[229]....
        /*0a1c*/ 	.word	0x00012390


	//   ....[230]....
        /*0a20*/ 	.word	0x000123f0


	//   ....[231]....
        /*0a24*/ 	.word	0x000124b0


	//   ....[232]....
        /*0a28*/ 	.word	0x00012510


	//   ....[233]....
        /*0a2c*/ 	.word	0x000125d0


	//   ....[234]....
        /*0a30*/ 	.word	0x00012630


	//   ....[235]....
        /*0a34*/ 	.word	0x000126f0


	//   ....[236]....
        /*0a38*/ 	.word	0x00012750


	//   ....[237]....
        /*0a3c*/ 	.word	0x00012810


	//   ....[238]....
        /*0a40*/ 	.word	0x00012870


	//   ....[239]....
        /*0a44*/ 	.word	0x00012930


	//   ....[240]....
        /*0a48*/ 	.word	0x00012990


	//   ....[241]....
        /*0a4c*/ 	.word	0x00012a40


	//   ....[242]....
        /*0a50*/ 	.word	0x00012b30


	//   ....[243]....
        /*0a54*/ 	.word	0x00012be0


	//   ....[244]....
        /*0a58*/ 	.word	0x00012c50


	//   ....[245]....
        /*0a5c*/ 	.word	0x00012d00


	//   ....[246]....
        /*0a60*/ 	.word	0x00012d60


	//   ....[247]....
        /*0a64*/ 	.word	0x00012e20


	//   ....[248]....
        /*0a68*/ 	.word	0x00012e80


	//   ....[249]....
        /*0a6c*/ 	.word	0x00012f40


	//   ....[250]....
        /*0a70*/ 	.word	0x00012fa0


	//   ....[251]....
        /*0a74*/ 	.word	0x00013060


	//   ....[252]....
        /*0a78*/ 	.word	0x000130c0


	//   ....[253]....
        /*0a7c*/ 	.word	0x00013180


	//   ....[254]....
        /*0a80*/ 	.word	0x000131e0


	//   ....[255]....
        /*0a84*/ 	.word	0x000132a0


	//   ....[0]....
        /*0a88*/ 	.word	0x00013300


	//   ....[1]....
        /*0a8c*/ 	.word	0x000133a0


	//   ....[2]....
        /*0a90*/ 	.word	0x00013430


	//   ....[3]....
        /*0a94*/ 	.word	0x000134d0


	//   ....[4]....
        /*0a98*/ 	.word	0x000135f0


	//   ....[5]....
        /*0a9c*/ 	.word	0x00013660


	//   ....[6]....
        /*0aa0*/ 	.word	0x000136d0


	//   ....[7]....
        /*0aa4*/ 	.word	0x00013740


	//   ....[8]....
        /*0aa8*/ 	.word	0x000137b0


	//   ....[9]....
        /*0aac*/ 	.word	0x00013830


	//   ....[10]....
        /*0ab0*/ 	.word	0x000138c0


	//   ....[11]....
        /*0ab4*/ 	.word	0x00013950


	//   ....[12]....
        /*0ab8*/ 	.word	0x000139c0


	//   ....[13]....
        /*0abc*/ 	.word	0x00013a30


	//   ....[14]....
        /*0ac0*/ 	.word	0x00013aa0


	//   ....[15]....
        /*0ac4*/ 	.word	0x00013b20


	//   ....[16]....
        /*0ac8*/ 	.word	0x00013b90


	//   ....[17]....
        /*0acc*/ 	.word	0x00013c30


	//   ....[18]....
        /*0ad0*/ 	.word	0x00013cc0


	//   ....[19]....
        /*0ad4*/ 	.word	0x00013de0


	//----- nvinfo : EIATTR_REG_RECONFIG
	.align		4
.L_291:
        /*0ad8*/ 	.byte	0x01, 0x54
	.zero		2


	//----- nvinfo : EIATTR_SYSCALL_OFFSETS
	.align		4
        /*0adc*/ 	.byte	0x04, 0x46
        /*0ade*/ 	.short	(.L_293 - .L_292)


	//   ....[0]....
.L_292:
        /*0ae0*/ 	.word	0x00001640


	//   ....[1]....
        /*0ae4*/ 	.word	0x0000b260


	//   ....[2]....
        /*0ae8*/ 	.word	0x0000b3b0


	//   ....[3]....
        /*0aec*/ 	.word	0x0000b4a0


	//   ....[4]....
        /*0af0*/ 	.word	0x0000c4a0


	//----- nvinfo : EIATTR_MBARRIER_INSTR_OFFSETS
	.align		4
.L_293:
        /*0af4*/ 	.byte	0x04, 0x39
        /*0af6*/ 	.short	(.L_295 - .L_294)


	//   ....[0]....
.L_294:
        /*0af8*/ 	.word	0x00000180
        /*0afc*/ 	.word	0x000000ff
        /*0b00*/ 	.word	0x00016800
        /*0b04*/ 	.short	0x0100
        /*0b06*/ 	.byte	0x08
	.zero		1


	//   ....[1]....
        /*0b08*/ 	.word	0x00000190
        /*0b0c*/ 	.word	0x000000ff
        /*0b10*/ 	.word	0x00016820
        /*0b14*/ 	.short	0x0100
        /*0b16*/ 	.byte	0x08
	.zero		1


	//   ....[2]....
        /*0b18*/ 	.word	0x00000280
        /*0b1c*/ 	.word	0x000000ff
        /*0b20*/ 	.word	0x00016830
        /*0b24*/ 	.short	0x0100
        /*0b26*/ 	.byte	0x08
	.zero		1


	//   ....[3]....
        /*0b28*/ 	.word	0x00000290
        /*0b2c*/ 	.word	0x000000ff
        /*0b30*/ 	.word	0x00016840
        /*0b34*/ 	.short	0x0100
        /*0b36*/ 	.byte	0x08
	.zero		1


	//   ....[4]....
        /*0b38*/ 	.word	0x000002a0
        /*0b3c*/ 	.word	0x000000ff
        /*0b40*/ 	.word	0x00016838
        /*0b44*/ 	.short	0x0100
        /*0b46*/ 	.byte	0x08
	.zero		1


	//   ....[5]....
        /*0b48*/ 	.word	0x000002b0
        /*0b4c*/ 	.word	0x000000ff
        /*0b50*/ 	.word	0x00016848
        /*0b54*/ 	.short	0x0100
        /*0b56*/ 	.byte	0x08
	.zero		1


	//   ....[6]....
        /*0b58*/ 	.word	0x000003e0
        /*0b5c*/ 	.word	0x000000ff
        /*0b60*/ 	.word	0x00016850
        /*0b64*/ 	.short	0x0100
        /*0b66*/ 	.byte	0x08
	.zero		1


	//   ....[7]....
        /*0b68*/ 	.word	0x000003f0
        /*0b6c*/ 	.word	0x000000ff
        /*0b70*/ 	.word	0x00016860
        /*0b74*/ 	.short	0x0100
        /*0b76*/ 	.byte	0x08
	.zero		1


	//   ....[8]....
        /*0b78*/ 	.word	0x00000400
        /*0b7c*/ 	.word	0x000000ff
        /*0b80*/ 	.word	0x00016858
        /*0b84*/ 	.short	0x0100
        /*0b86*/ 	.byte	0x08
	.zero		1


	//   ....[9]....
        /*0b88*/ 	.word	0x00000410
        /*0b8c*/ 	.word	0x000000ff
        /*0b90*/ 	.word	0x00016868
        /*0b94*/ 	.short	0x0100
        /*0b96*/ 	.byte	0x08
	.zero		1


	//   ....[10]....
        /*0b98*/ 	.word	0x00000500
        /*0b9c*/ 	.word	0x000000ff
        /*0ba0*/ 	.word	0x00016870
        /*0ba4*/ 	.short	0x0100
        /*0ba6*/ 	.byte	0x06
	.zero		1


	//   ....[11]....
        /*0ba8*/ 	.word	0x00000510
        /*0bac*/ 	.word	0x000000ff
        /*0bb0*/ 	.word	0x00016880
        /*0bb4*/ 	.short	0x0100
        /*0bb6*/ 	.byte	0x06
	.zero		1


	//   ....[12]....
        /*0bb8*/ 	.word	0x00000520
        /*0bbc*/ 	.word	0x000000ff
        /*0bc0*/ 	.word	0x00016878
        /*0bc4*/ 	.short	0x0100
        /*0bc6*/ 	.byte	0x06
	.zero		1


	//   ....[13]....
        /*0bc8*/ 	.word	0x00000530
        /*0bcc*/ 	.word	0x000000ff
        /*0bd0*/ 	.word	0x00016888
        /*0bd4*/ 	.short	0x0100
        /*0bd6*/ 	.byte	0x06
	.zero		1


	//   ....[14]....
        /*0bd8*/ 	.word	0x00000660
        /*0bdc*/ 	.word	0x000000ff
        /*0be0*/ 	.word	0x00016890
        /*0be4*/ 	.short	0x0100
        /*0be6*/ 	.byte	0x08
	.zero		1


	//   ....[15]....
        /*0be8*/ 	.word	0x00000670
        /*0bec*/ 	.word	0x000000ff
        /*0bf0*/ 	.word	0x000168a0
        /*0bf4*/ 	.short	0x0100
        /*0bf6*/ 	.byte	0x08
	.zero		1


	//   ....[16]....
        /*0bf8*/ 	.word	0x00000680
        /*0bfc*/ 	.word	0x000000ff
        /*0c00*/ 	.word	0x00016898
        /*0c04*/ 	.short	0x0100
        /*0c06*/ 	.byte	0x08
	.zero		1


	//   ....[17]....
        /*0c08*/ 	.word	0x00000690
        /*0c0c*/ 	.word	0x000000ff
        /*0c10*/ 	.word	0x000168a8
        /*0c14*/ 	.short	0x0100
        /*0c16*/ 	.byte	0x08
	.zero		1


	//   ....[18]....
        /*0c18*/ 	.word	0x000007d0
        /*0c1c*/ 	.word	0x000000ff
        /*0c20*/ 	.word	0x000168b0
        /*0c24*/ 	.short	0x0100
        /*0c26*/ 	.byte	0x08
	.zero		1


	//   ....[19]....
        /*0c28*/ 	.word	0x000007e0
        /*0c2c*/ 	.word	0x000000ff
        /*0c30*/ 	.word	0x000168c0
        /*0c34*/ 	.short	0x0100
        /*0c36*/ 	.byte	0x08
	.zero		1


	//   ....[20]....
        /*0c38*/ 	.word	0x000007f0
        /*0c3c*/ 	.word	0x000000ff
        /*0c40*/ 	.word	0x000168b8
        /*0c44*/ 	.short	0x0100
        /*0c46*/ 	.byte	0x08
	.zero		1


	//   ....[21]....
        /*0c48*/ 	.word	0x00000800
        /*0c4c*/ 	.word	0x000000ff
        /*0c50*/ 	.word	0x000168c8
        /*0c54*/ 	.short	0x0100
        /*0c56*/ 	.byte	0x08
	.zero		1


	//   ....[22]....
        /*0c58*/ 	.word	0x000016c0
        /*0c5c*/ 	.word	0x000000ff
        /*0c60*/ 	.word	0x00016800
        /*0c64*/ 	.short	0x010a
        /*0c66*/ 	.byte	0x2d
	.zero		1


	//   ....[23]....
        /*0c68*/ 	.word	0x00001740
        /*0c6c*/ 	.word	0x00000004
        /*0c70*/ 	.word	0x00016830
        /*0c74*/ 	.short	0x010a
        /*0c76*/ 	.byte	0x3f
	.zero		1


	//   ....[24]....
        /*0c78*/ 	.word	0x00001780
        /*0c7c*/ 	.word	0x00000004
        /*0c80*/ 	.word	0x00016830
        /*0c84*/ 	.short	0x010a
        /*0c86*/ 	.byte	0x3f
	.zero		1


	//   ....[25]....
        /*0c88*/ 	.word	0x000022c0
        /*0c8c*/ 	.word	0x000000ff
        /*0c90*/ 	.word	0x00000000
        /*0c94*/ 	.short	0x0101
        /*0c96*/ 	.byte	0x06
	.zero		1


	//   ....[26]....
        /*0c98*/ 	.word	0x00003940
        /*0c9c*/ 	.word	0x000000ff
        /*0ca0*/ 	.word	0x00016830
        /*0ca4*/ 	.short	0x010a
        /*0ca6*/ 	.byte	0x06
	.zero		1


	//   ....[27]....
        /*0ca8*/ 	.word	0x00003980
        /*0cac*/ 	.word	0x000000ff
        /*0cb0*/ 	.word	0x00016830
        /*0cb4*/ 	.short	0x010a
        /*0cb6*/ 	.byte	0x06
	.zero		1


	//   ....[28]....
        /*0cb8*/ 	.word	0x00003b90
        /*0cbc*/ 	.word	0x000000ff
        /*0cc0*/ 	.word	0x00016850
        /*0cc4*/ 	.short	0x010a
        /*0cc6*/ 	.byte	0x06
	.zero		1


	//   ....[29]....
        /*0cc8*/ 	.word	0x00003bd0
        /*0ccc*/ 	.word	0x000000ff
        /*0cd0*/ 	.word	0x00016850
        /*0cd4*/ 	.short	0x010a
        /*0cd6*/ 	.byte	0x06
	.zero		1


	//   ....[30]....
        /*0cd8*/ 	.word	0x00004060
        /*0cdc*/ 	.word	0x000000ff
        /*0ce0*/ 	.word	0x00000000
        /*0ce4*/ 	.short	0x0101
        /*0ce6*/ 	.byte	0x06
	.zero		1


	//   ....[31]....
        /*0ce8*/ 	.word	0x00005b40
        /*0cec*/ 	.word	0x000000ff
        /*0cf0*/ 	.word	0x00000000
        /*0cf4*/ 	.short	0x0101
        /*0cf6*/ 	.byte	0x06
	.zero		1


	//   ....[32]....
        /*0cf8*/ 	.word	0x00006010
        /*0cfc*/ 	.word	0x000000ff
        /*0d00*/ 	.word	0x00016830
        /*0d04*/ 	.short	0x010a
        /*0d06*/ 	.byte	0x06
	.zero		1


	//   ....[33]....
        /*0d08*/ 	.word	0x00006050
        /*0d0c*/ 	.word	0x000000ff
        /*0d10*/ 	.word	0x00016830
        /*0d14*/ 	.short	0x010a
        /*0d16*/ 	.byte	0x06
	.zero		1


	//   ....[34]....
        /*0d18*/ 	.word	0x00006230
        /*0d1c*/ 	.word	0x000000ff
        /*0d20*/ 	.word	0x00016850
        /*0d24*/ 	.short	0x010a
        /*0d26*/ 	.byte	0x06
	.zero		1


	//   ....[35]....
        /*0d28*/ 	.word	0x00006270
        /*0d2c*/ 	.word	0x000000ff
        /*0d30*/ 	.word	0x00016850
        /*0d34*/ 	.short	0x010a
        /*0d36*/ 	.byte	0x06
	.zero		1


	//   ....[36]....
        /*0d38*/ 	.word	0x00006690
        /*0d3c*/ 	.word	0x000000ff
        /*0d40*/ 	.word	0x00000000
        /*0d44*/ 	.short	0x0101
        /*0d46*/ 	.byte	0x06
	.zero		1


	//   ....[37]....
        /*0d48*/ 	.word	0x00007840
        /*0d4c*/ 	.word	0x000000ff
        /*0d50*/ 	.word	0x00000000
        /*0d54*/ 	.short	0x0101
        /*0d56*/ 	.byte	0x06
	.zero		1


	//   ....[38]....
        /*0d58*/ 	.word	0x00007c50
        /*0d5c*/ 	.word	0x000000ff
        /*0d60*/ 	.word	0x00016850
        /*0d64*/ 	.short	0x010a
        /*0d66*/ 	.byte	0x05
	.zero		1


	//   ....[39]....
        /*0d68*/ 	.word	0x00007c90
        /*0d6c*/ 	.word	0x000000ff
        /*0d70*/ 	.word	0x00016850
        /*0d74*/ 	.short	0x010a
        /*0d76*/ 	.byte	0x05
	.zero		1


	//   ....[40]....
        /*0d78*/ 	.word	0x000081f0
        /*0d7c*/ 	.word	0x000000ff
        /*0d80*/ 	.word	0x00000000
        /*0d84*/ 	.short	0x0101
        /*0d86*/ 	.byte	0x04
	.zero		1


	//   ....[41]....
        /*0d88*/ 	.word	0x00009090
        /*0d8c*/ 	.word	0x00000000
        /*0d90*/ 	.word	0x00000000
        /*0d94*/ 	.short	0x0101
        /*0d96*/ 	.byte	0x3f
	.zero		1


	//   ....[42]....
        /*0d98*/ 	.word	0x0000b9d0
        /*0d9c*/ 	.word	0x00000003
        /*0da0*/ 	.word	0x00016840
        /*0da4*/ 	.short	0x010a
        /*0da6*/ 	.byte	0x3f
	.zero		1


	//   ....[43]....
        /*0da8*/ 	.word	0x0000c190
        /*0dac*/ 	.word	0x00000003
        /*0db0*/ 	.word	0x00016830
        /*0db4*/ 	.short	0x0107
        /*0db6*/ 	.byte	0x3f
	.zero		1


	//   ....[44]....
        /*0db8*/ 	.word	0x0000c260
        /*0dbc*/ 	.word	0x00000003
        /*0dc0*/ 	.word	0x00016830
        /*0dc4*/ 	.short	0x0101
        /*0dc6*/ 	.byte	0x3f
	.zero		1


	//   ....[45]....
        /*0dc8*/ 	.word	0x0000d0c0
        /*0dcc*/ 	.word	0x00000016
        /*0dd0*/ 	.word	0x00016800
        /*0dd4*/ 	.short	0x0107
        /*0dd6*/ 	.byte	0x3f
	.zero		1


	//   ....[46]....
        /*0dd8*/ 	.word	0x0000d1c0
        /*0ddc*/ 	.word	0x00000016
        /*0de0*/ 	.word	0x00016800
        /*0de4*/ 	.short	0x0101
        /*0de6*/ 	.byte	0x3f
	.zero		1


	//   ....[47]....
        /*0de8*/ 	.word	0x0000d1e0
        /*0dec*/ 	.word	0x00000016
        /*0df0*/ 	.word	0x00016820
        /*0df4*/ 	.short	0x010a
        /*0df6*/ 	.byte	0x3f
	.zero		1


	//   ....[48]....
        /*0df8*/ 	.word	0x0000d580
        /*0dfc*/ 	.word	0x00000005
        /*0e00*/ 	.word	0x00016840
        /*0e04*/ 	.short	0x010a
        /*0e06*/ 	.byte	0x3f
	.zero		1


	//   ....[49]....
        /*0e08*/ 	.word	0x0000da90
        /*0e0c*/ 	.word	0x00000005
        /*0e10*/ 	.word	0x00016830
        /*0e14*/ 	.short	0x0107
        /*0e16*/ 	.byte	0x3f
	.zero		1


	//   ....[50]....
        /*0e18*/ 	.word	0x0000db50
        /*0e1c*/ 	.word	0x00000005
        /*0e20*/ 	.word	0x00016830
        /*0e24*/ 	.short	0x0101
        /*0e26*/ 	.byte	0x3f
	.zero		1


	//   ....[51]....
        /*0e28*/ 	.word	0x0000dbb0
        /*0e2c*/ 	.word	0x00000005
        /*0e30*/ 	.word	0x00016860
        /*0e34*/ 	.short	0x010a
        /*0e36*/ 	.byte	0x3f
	.zero		1


	//   ....[52]....
        /*0e38*/ 	.word	0x0000e080
        /*0e3c*/ 	.word	0x00000005
        /*0e40*/ 	.word	0x00016850
        /*0e44*/ 	.short	0x0107
        /*0e46*/ 	.byte	0x3f
	.zero		1


	//   ....[53]....
        /*0e48*/ 	.word	0x0000e220
        /*0e4c*/ 	.word	0x00000005
        /*0e50*/ 	.word	0x00016850
        /*0e54*/ 	.short	0x0101
        /*0e56*/ 	.byte	0x3f
	.zero		1


	//   ....[54]....
        /*0e58*/ 	.word	0x0000e430
        /*0e5c*/ 	.word	0x00000000
        /*0e60*/ 	.word	0x00016860
        /*0e64*/ 	.short	0x010a
        /*0e66*/ 	.byte	0x3f
	.zero		1


	//   ....[55]....
        /*0e68*/ 	.word	0x0000e8b0
        /*0e6c*/ 	.word	0x00000000
        /*0e70*/ 	.word	0x00016850
        /*0e74*/ 	.short	0x0107
        /*0e76*/ 	.byte	0x3f
	.zero		1


	//   ....[56]....
        /*0e78*/ 	.word	0x0000e980
        /*0e7c*/ 	.word	0x00000000
        /*0e80*/ 	.word	0x00016850
        /*0e84*/ 	.short	0x0101
        /*0e86*/ 	.byte	0x3f
	.zero		1


	//   ....[57]....
        /*0e88*/ 	.word	0x0000f6b0
        /*0e8c*/ 	.word	0x00000005
        /*0e90*/ 	.word	0x00016820
        /*0e94*/ 	.short	0x010a
        /*0e96*/ 	.byte	0x3f
	.zero		1


	//   ....[58]....
        /*0e98*/ 	.word	0x0000f830
        /*0e9c*/ 	.word	0x00000003
        /*0ea0*/ 	.word	0x00016840
        /*0ea4*/ 	.short	0x010a
        /*0ea6*/ 	.byte	0x3f
	.zero		1


	//   ....[59]....
        /*0ea8*/ 	.word	0x0000f8d0
        /*0eac*/ 	.word	0x00000019
        /*0eb0*/ 	.word	0x00016840
        /*0eb4*/ 	.short	0x010a
        /*0eb6*/ 	.byte	0x3f
	.zero		1


	//   ....[60]....
        /*0eb8*/ 	.word	0x0000f910
        /*0ebc*/ 	.word	0x00000003
        /*0ec0*/ 	.word	0x00016860
        /*0ec4*/ 	.short	0x010a
        /*0ec6*/ 	.byte	0x3f
	.zero		1


	//   ....[61]....
        /*0ec8*/ 	.word	0x0000f950
        /*0ecc*/ 	.word	0x00000019
        /*0ed0*/ 	.word	0x00016860
        /*0ed4*/ 	.short	0x010a
        /*0ed6*/ 	.byte	0x3f
	.zero		1


	//   ....[62]....
        /*0ed8*/ 	.word	0x0000f9c0
        /*0edc*/ 	.word	0x00000003
        /*0ee0*/ 	.word	0x00016800
        /*0ee4*/ 	.short	0x010a
        /*0ee6*/ 	.byte	0x3f
	.zero		1


	//   ....[63]....
        /*0ee8*/ 	.word	0x0000fa10
        /*0eec*/ 	.word	0x00000004
        /*0ef0*/ 	.word	0x00016830
        /*0ef4*/ 	.short	0x010a
        /*0ef6*/ 	.byte	0x3f
	.zero		1


	//   ....[64]....
        /*0ef8*/ 	.word	0x0000fa70
        /*0efc*/ 	.word	0x00000003
        /*0f00*/ 	.word	0x00016830
        /*0f04*/ 	.short	0x010a
        /*0f06*/ 	.byte	0x3f
	.zero		1


	//   ....[65]....
        /*0f08*/ 	.word	0x0000fad0
        /*0f0c*/ 	.word	0x00000003
        /*0f10*/ 	.word	0x00016850
        /*0f14*/ 	.short	0x010a
        /*0f16*/ 	.byte	0x3f
	.zero		1


	//   ....[66]....
        /*0f18*/ 	.word	0x0000fb30
        /*0f1c*/ 	.word	0x00000003
        /*0f20*/ 	.word	0x00016830
        /*0f24*/ 	.short	0x010a
        /*0f26*/ 	.byte	0x3f
	.zero		1


	//   ....[67]....
        /*0f28*/ 	.word	0x0000fb90
        /*0f2c*/ 	.word	0x00000003
        /*0f30*/ 	.word	0x00016850
        /*0f34*/ 	.short	0x010a
        /*0f36*/ 	.byte	0x3f
	.zero		1


	//   ....[68]....
        /*0f38*/ 	.word	0x0000fbf0
        /*0f3c*/ 	.word	0x00000007
        /*0f40*/ 	.word	0x00016850
        /*0f44*/ 	.short	0x010a
        /*0f46*/ 	.byte	0x3f
	.zero		1


	//   ....[69]....
        /*0f48*/ 	.word	0x0000fd10
        /*0f4c*/ 	.word	0x00000003
        /*0f50*/ 	.word	0x00016840
        /*0f54*/ 	.short	0x010a
        /*0f56*/ 	.byte	0x3f
	.zero		1


	//   ....[70]....
        /*0f58*/ 	.word	0x000117b0
        /*0f5c*/ 	.word	0x00000016
        /*0f60*/ 	.word	0x00016820
        /*0f64*/ 	.short	0x010a
        /*0f66*/ 	.byte	0x3f
	.zero		1


	//   ....[71]....
        /*0f68*/ 	.word	0x00011800
        /*0f6c*/ 	.word	0x00000005
        /*0f70*/ 	.word	0x00016840
        /*0f74*/ 	.short	0x010a
        /*0f76*/ 	.byte	0x3f
	.zero		1


	//   ....[72]....
        /*0f78*/ 	.word	0x00012110
        /*0f7c*/ 	.word	0x00000005
        /*0f80*/ 	.word	0x00016860
        /*0f84*/ 	.short	0x010a
        /*0f86*/ 	.byte	0x3f
	.zero		1


	//   ....[73]....
        /*0f88*/ 	.word	0x00012a80
        /*0f8c*/ 	.word	0x00000000
        /*0f90*/ 	.word	0x00016860
        /*0f94*/ 	.short	0x010a
        /*0f96*/ 	.byte	0x3f
	.zero		1


	//   ....[74]....
        /*0f98*/ 	.word	0x00013d00
        /*0f9c*/ 	.word	0x00000005
        /*0fa0*/ 	.word	0x00016820
        /*0fa4*/ 	.short	0x010a
        /*0fa6*/ 	.byte	0x3f
	.zero		1


	//   ....[75]....
        /*0fa8*/ 	.word	0x00013ea0
        /*0fac*/ 	.word	0x00000003
        /*0fb0*/ 	.word	0x00016840
        /*0fb4*/ 	.short	0x010a
        /*0fb6*/ 	.byte	0x3f
	.zero		1


	//   ....[76]....
        /*0fb8*/ 	.word	0x00013ef0
        /*0fbc*/ 	.word	0x00000019
        /*0fc0*/ 	.word	0x00016840
        /*0fc4*/ 	.short	0x010a
        /*0fc6*/ 	.byte	0x3f
	.zero		1


	//   ....[77]....
        /*0fc8*/ 	.word	0x00013f40
        /*0fcc*/ 	.word	0x00000003
        /*0fd0*/ 	.word	0x00016860
        /*0fd4*/ 	.short	0x010a
        /*0fd6*/ 	.byte	0x3f
	.zero		1


	//----- nvinfo : EIATTR_NUM_MBARRIERS
	.align		4
.L_295:
        /*0fd8*/ 	.byte	0x03, 0x38
        /*0fda*/ 	.short	0x0016


	//----- nvinfo : EIATTR_EXIT_INSTR_OFFSETS
	.align		4
        /*0fdc*/ 	.byte	0x04, 0x1c
        /*0fde*/ 	.short	(.L_297 - .L_296)


	//   ....[0]....
.L_296:
        /*0fe0*/ 	.word	0x000009b0


	//   ....[1]....
        /*0fe4*/ 	.word	0x00009cb0


	//   ....[2]....
        /*0fe8*/ 	.word	0x0000f9a0


	//----- nvinfo : EIATTR_MAX_THREADS
	.align		4
.L_297:
        /*0fec*/ 	.byte	0x04, 0x05
        /*0fee*/ 	.short	(.L_299 - .L_298)
.L_298:
        /*0ff0*/ 	.word	0x00000200
        /*0ff4*/ 	.word	0x00000001
        /*0ff8*/ 	.word	0x00000001


	//----- nvinfo : EIATTR_CRS_STACK_SIZE
	.align		4
.L_299:
        /*0ffc*/ 	.byte	0x04, 0x1e
        /*0ffe*/ 	.short	(.L_301 - .L_300)
.L_300:
        /*1000*/ 	.word	0x00000000


	//----- nvinfo : EIATTR_CBANK_PARAM_SIZE
	.align		4
.L_301:
        /*1004*/ 	.byte	0x03, 0x19
        /*1006*/ 	.short	0x0af0


	//----- nvinfo : EIATTR_PARAM_CBANK
	.align		4
        /*1008*/ 	.byte	0x04, 0x0a
        /*100a*/ 	.short	(.L_303 - .L_302)
	.align		4
.L_302:
        /*100c*/ 	.word	index@(.nv.constant0._ZN7cutlass13device_kernelIN5flash11enable_sm90INS1_16FlashAttnFwdSm90INS1_25CollectiveMainloopFwdSm90ILi2EN4cute5tupleIJNS5_1CILi1EEES8_S8_EEENS6_IJNS7_ILi192EEENS7_ILi128EEENS7_ILi64EEEEEELi64ENS_6half_tEfNS_4arch4Sm90ELb1ELb0ELb0ELb1ELb1ELb0ELb0ELb1ELb1ELb1ELb0ELb0EEENS1_21CollectiveEpilogueFwdINS6_IJSA_SC_SB_EEES9_SE_SG_Li384ELb1ELb1ELb0ELb0EEENS1_36VarlenDynamicPersistentTileSchedulerILi192ELi128ELi384ELi128ELb0ELb1ELb1ELb1ELb1ELb1EEEEEEEEEvNT_6ParamsE)
        /*1010*/ 	.short	0x0210
        /*1012*/ 	.short	0x0af0


	//----- nvinfo : EIATTR_SW_WAR
	.align		4
.L_303:
        /*1014*/ 	.byte	0x04, 0x36
        /*1016*/ 	.short	(.L_305 - .L_304)
.L_304:
        /*1018*/ 	.word	0x00000008
.L_305:


//--------------------- .nv.info._ZN7cutlass13device_kernelIN5flash11enable_sm90INS1_16FlashAttnFwdSm90INS1_25CollectiveMainloopFwdSm90ILi2EN4cute5tupleIJNS5_1CILi1EEES8_S8_EEENS6_IJNS7_ILi192EEENS7_ILi128EEENS7_ILi64EEEEEELi64ENS_6half_tEfNS_4arch4Sm90ELb1ELb0ELb0ELb1ELb1ELb1ELb0ELb1ELb1ELb1ELb0ELb0EEENS1_21CollectiveEpilogueFwdINS6_IJSA_SC_SB_EEES9_SE_SG_Li384ELb1ELb1ELb0ELb0EEENS1_36VarlenDynamicPersistentTileSchedulerILi192ELi128ELi384ELi128ELb0ELb1ELb1ELb1ELb1ELb1EEEEEEEEEvNT_6ParamsE --------------------------
	.section	.nv.info._ZN7cutlass13device_kernelIN5flash11enable_sm90INS1_16FlashAttnFwdSm90INS1_25CollectiveMainloopFwdSm90ILi2EN4cute5tupleIJNS5_1CILi1EEES8_S8_EEENS6_IJNS7_ILi192EEENS7_ILi128EEENS7_ILi64EEEEEELi64ENS_6half_tEfNS_4arch4Sm90ELb1ELb0ELb0ELb1ELb1ELb1ELb0ELb1ELb1ELb1ELb0ELb0EEENS1_21CollectiveEpilogueFwdINS6_IJSA_SC_SB_EEES9_SE_SG_Li384ELb1ELb1ELb0ELb0EEENS1_36VarlenDynamicPersistentTileSchedulerILi192ELi128ELi384ELi128ELb0ELb1ELb1ELb1ELb1ELb1EEEEEEEEEvNT_6ParamsE,"",@"SHT_CUDA_INFO"
	.sectionflags	@""
	.align	4


	//----- nvinfo : EIATTR_CUDA_API_VERSION
	.align		4
        /*0000*/ 	.byte	0x04, 0x37
        /*0002*/ 	.short	(.L_307 - .L_306)
.L_306:
        /*0004*/ 	.word	0x00000082


	//----- nvinfo : EIATTR_KPARAM_INFO
	.align		4
.L_307:
        /*0008*/ 	.byte	0x04, 0x17
        /*000a*/ 	.short	(.L_309 - .L_308)
.L_308:
        /*000c*/ 	.word	0x00000000
        /*0010*/ 	.short	0x0000
        /*0012*/ 	.short	0x0070
        /*0014*/ 	.byte	0x00, 0xf0, 0x01, 0x2a


	//----- nvinfo : EIATTR_SPARSE_MMA_MASK
	.align		4
.L_309:
        /*0018*/ 	.byte	0x03, 0x50
        /*001a*/ 	.short	0x0000


	//----- nvinfo : EIATTR_MAXREG_COUNT
	.align		4
        /*001c*/ 	.byte	0x03, 0x1b
        /*001e*/ 	.short	0x0080


	//----- nvinfo : EIATTR_NUM_BARRIERS
	.align		4
        /*0020*/ 	.byte	0x02, 0x4c
        /*0022*/ 	.byte	0x10
	.zero		1


	//----- nvinfo : EIATTR_EXTERNS
	.align		4
        /*0024*/ 	.byte	0x04, 0x0f
        /*0026*/ 	.short	(.L_311 - .L_310)


	//   ....[0]....
	.align		4
.L_310:
        /*0028*/ 	.word	index@(__assertfail)


	//----- nvinfo : EIATTR_ANNOTATIONS
	.align		4
.L_311:
        /*002c*/ 	.byte	0x04, 0x55
        /*002e*/ 	.short	(.L_313 - .L_312)


	//   ....[0]....
.L_312:
        /* <DEDUP_REMOVED lines=85> */


	//----- nvinfo : EIATTR_MERCURY_ISA_VERSION
	.align		4
.L_313:
        /*0570*/ 	.byte	0x03, 0x5f
        /*0572*/ 	.short	0x0101


	//----- nvinfo : EIATTR_UNUSED_LOAD_BYTE_OFFSET
	.align		4
        /*0574*/ 	.byte	0x04, 0x44
        /*0576*/ 	.short	(.L_315 - .L_314)


	//   ....[0]....
.L_314:
        /*0578*/ 	.word	0x00000a70
        /*057c*/ 	.word	0x0000fff0


	//   ....[1]....
        /*0580*/ 	.word	0x000102c0
        /*0584*/ 	.word	0x0000fff0


	//----- nvinfo : EIATTR_INT_WARP_WIDE_INSTR_OFFSETS
	.align		4
.L_315:
        /*0588*/ 	.byte	0x04, 0x31
        /*058a*/ 	.short	(.L_317 - .L_316)


	//   ....[0]....
.L_316:
        /*058c*/ 	.word	0x00000120


	//   ....[1]....
        /*0590*/ 	.word	0x000001c0


	//   ....[2]....
        /*0594*/ 	.word	0x00000230


	//   ....[3]....
        /*0598*/ 	.word	0x00013e80


	//   ....[4]....
        /*059c*/ 	.word	0x00013f10


	//   ....[5]....
        /*05a0*/ 	.word	0x000171a0


	//   ....[6]....
        /*05a4*/ 	.word	0x00017230


	//----- nvinfo : EIATTR_COOP_GROUP_MASK_REGIDS
	.align		4
.L_317:
        /*05a8*/ 	.byte	0x04, 0x29
        /*05aa*/ 	.short	(.L_319 - .L_318)


	//   ....[0]....
.L_318:
        /*05ac*/ 	.word	0xffffffff


	//   ....[1]....
        /*05b0*/ 	.word	0xffffffff


	//   ....[2]....
        /*05b4*/ 	.word	0xffffffff


	//   ....[3]....
        /*05b8*/ 	.word	0xffffffff


	//   ....[4]....
        /*05bc*/ 	.word	0xffffffff


	//   ....[5]....
        /*05c0*/ 	.word	0xffffffff


	//   ....[6]....
        /*05c4*/ 	.word	0xffffffff


	//   ....[7]....
        /*05c8*/ 	.word	0xffffffff


	//   ....[8]....
        /*05cc*/ 	.word	0xffffffff


	//   ....[9]....
        /*05d0*/ 	.word	0xffffffff


	//   ....[10]....
        /*05d4*/ 	.word	0xffffffff


	//   ....[11]....
        /*05d8*/ 	.word	0xffffffff


	//   ....[12]....
        /*05dc*/ 	.word	0xffffffff


	//   ....[13]....
        /*05e0*/ 	.word	0xffffffff


	//   ....[14]....
        /*05e4*/ 	.word	0xffffffff


	//   ....[15]....
        /*05e8*/ 	.word	0xffffffff


	//   ....[16]....
        /*05ec*/ 	.word	0xffffffff


	//   ....[17]....
        /*05f0*/ 	.word	0xffffffff


	//   ....[18]....
        /*05f4*/ 	.word	0xffffffff


	//   ....[19]....
        /*05f8*/ 	.word	0xffffffff


	//   ....[20]....
        /*05fc*/ 	.word	0xffffffff


	//   ....[21]....
        /*0600*/ 	.word	0xffffffff


	//   ....[22]....
        /*0604*/ 	.word	0xffffffff


	//   ....[23]....
        /*0608*/ 	.word	0xffffffff


	//   ....[24]....
        /*060c*/ 	.word	0xffffffff


	//   ....[25]....
        /*0610*/ 	.word	0xffffffff


	//   ....[26]....
        /*0614*/ 	.word	0xffffffff


	//   ....[27]....
        /*0618*/ 	.word	0xffffffff


	//   ....[28]....
        /*061c*/ 	.word	0xffffffff


	//   ....[29]....
        /*0620*/ 	.word	0xffffffff


	//   ....[30]....
        /*0624*/ 	.word	0xffffffff


	//   ....[31]....
        /*0628*/ 	.word	0xffffffff


	//   ....[32]....
        /*062c*/ 	.word	0xffffffff


	//   ....[33]....
        /*0630*/ 	.word	0xffffffff


	//   ....[34]....
        /*0634*/ 	.word	0xffffffff


	//   ....[35]....
        /*0638*/ 	.word	0xffffffff


	//   ....[36]....
        /*063c*/ 	.word	0xffffffff


	//   ....[37]....
        /*0640*/ 	.word	0xffffffff


	//   ....[38]....
        /*0644*/ 	.word	0xffffffff


	//   ....[39]....
        /*0648*/ 	.word	0xffffffff


	//   ....[40]....
        /*064c*/ 	.word	0xffffffff


	//   ....[41]....
        /*0650*/ 	.word	0xffffffff


	//   ....[42]....
        /*0654*/ 	.word	0xffffffff


	//   ....[43]....
        /*0658*/ 	.word	0xffffffff


	//   ....[44]....
        /*065c*/ 	.word	0xffffffff


	//   ....[45]....
        /*0660*/ 	.word	0xffffffff


	//   ....[46]....
        /*0664*/ 	.word	0xffffffff


	//   ....[47]....
        /*0668*/ 	.word	0xffffffff


	//   ....[48]....
        /*066c*/ 	.word	0xffffffff


	//   ....[49]....
        /*0670*/ 	.word	0xffffffff


	//   ....[50]....
        /*0674*/ 	.word	0xffffffff


	//   ....[51]....
        /*0678*/ 	.word	0xffffffff


	//   ....[52]....
        /*067c*/ 	.word	0xffffffff


	//   ....[53]....
        /*0680*/ 	.word	0xffffffff


	//   ....[54]....
        /*0684*/ 	.word	0xffffffff


	//   ....[55]....
        /*0688*/ 	.word	0xffffffff


	//   ....[56]....
        /*068c*/ 	.word	0xffffffff


	//   ....[57]....
        /*0690*/ 	.word	0xffffffff


	//   ....[58]....
        /*0694*/ 	.word	0xffffffff


	//   ....[59]....
        /*0698*/ 	.word	0xffffffff


	//   ....[60]....
        /*069c*/ 	.word	0xffffffff


	//   ....[61]....
        /*06a0*/ 	.word	0xffffffff


	//   ....[62]....
        /*06a4*/ 	.word	0xffffffff


	//   ....[63]....
        /*06a8*/ 	.word	0xffffffff


	//   ....[64]....
        /*06ac*/ 	.word	0xffffffff


	//   ....[65]....
        /*06b0*/ 	.word	0xffffffff


	//   ....[66]....
        /*06b4*/ 	.word	0xffffffff


	//   ....[67]....
        /*06b8*/ 	.word	0xffffffff


	//   ....[68]....
        /*06bc*/ 	.word	0xffffffff


	//   ....[69]....
        /*06c0*/ 	.word	0xffffffff


	//   ....[70]....
        /*06c4*/ 	.word	0xffffffff


	//   ....[71]....
        /*06c8*/ 	.word	0xffffffff


	//   ....[72]....
        /*06cc*/ 	.word	0xffffffff


	//   ....[73]....
        /*06d0*/ 	.word	0xffffffff


	//   ....[74]....
        /*06d4*/ 	.word	0xffffffff


	//   ....[75]....
        /*06d8*/ 	.word	0xffffffff


	//   ....[76]....
        /*06dc*/ 	.word	0xffffffff


	//   ....[77]....
        /*06e0*/ 	.word	0xffffffff


	//   ....[78]....
        /*06e4*/ 	.word	0xffffffff


	//   ....[79]....
        /*06e8*/ 	.word	0xffffffff


	//   ....[80]....
        /*06ec*/ 	.word	0xffffffff


	//   ....[81]....
        /*06f0*/ 	.word	0xffffffff


	//   ....[82]....
        /*06f4*/ 	.word	0xffffffff


	//   ....[83]....
        /*06f8*/ 	.word	0xffffffff


	//   ....[84]....
        /*06fc*/ 	.word	0xffffffff


	//   ....[85]....
        /*0700*/ 	.word	0xffffffff


	//   ....[86]....
        /*0704*/ 	.word	0xffffffff


	//   ....[87]....
        /*0708*/ 	.word	0xffffffff


	//   ....[88]....
        /*070c*/ 	.word	0xffffffff


	//   ....[89]....
        /*0710*/ 	.word	0xffffffff


	//   ....[90]....
        /*0714*/ 	.word	0xffffffff


	//   ....[91]....
        /*0718*/ 	.word	0xffffffff


	//   ....[92]....
        /*071c*/ 	.word	0xffffffff


	//   ....[93]....
        /*0720*/ 	.word	0xffffffff


	//   ....[94]....
        /*0724*/ 	.word	0xffffffff


	//   ....[95]....
        /*0728*/ 	.word	0xffffffff


	//   ....[96]....
        /*072c*/ 	.word	0xffffffff


	//   ....[97]....
        /*0730*/ 	.word	0xffffffff


	//   ....[98]....
        /*0734*/ 	.word	0xffffffff


	//   ....[99]....
        /*0738*/ 	.word	0xffffffff


	//   ....[100]....
        /*073c*/ 	.word	0xffffffff


	//   ....[101]....
        /*0740*/ 	.word	0xffffffff


	//   ....[102]....
        /*0744*/ 	.word	0xffffffff


	//   ....[103]....
        /*0748*/ 	.word	0xffffffff


	//   ....[104]....
        /*074c*/ 	.word	0xffffffff


	//   ....[105]....
        /*0750*/ 	.word	0xffffffff


	//   ....[106]....
        /*0754*/ 	.word	0xffffffff


	//   ....[107]....
        /*0758*/ 	.word	0xffffffff


	//   ....[108]....
        /*075c*/ 	.word	0xffffffff


	//   ....[109]....
        /*0760*/ 	.word	0xffffffff


	//   ....[110]....
        /*0764*/ 	.word	0xffffffff


	//   ....[111]....
        /*0768*/ 	.word	0xffffffff


	//   ....[112]....
        /*076c*/ 	.word	0xffffffff


	//   ....[113]....
        /*0770*/ 	.word	0xffffffff


	//   ....[114]....
        /*0774*/ 	.word	0xffffffff


	//   ....[115]....
        /*0778*/ 	.word	0xffffffff


	//   ....[116]....
        /*077c*/ 	.word	0xffffffff


	//   ....[117]....
        /*0780*/ 	.word	0xffffffff


	//   ....[118]....
        /*0784*/ 	.word	0xffffffff


	//   ....[119]....
        /*0788*/ 	.word	0xffffffff


	//   ....[120]....
        /*078c*/ 	.word	0xffffffff


	//   ....[121]....
        /*0790*/ 	.word	0xffffffff


	//   ....[122]....
        /*0794*/ 	.word	0xffffffff


	//   ....[123]....
        /*0798*/ 	.word	0xffffffff


	//   ....[124]....
        /*079c*/ 	.word	0xffffffff


	//   ....[125]....
        /*07a0*/ 	.word	0xffffffff


	//   ....[126]....
        /*07a4*/ 	.word	0xffffffff


	//   ....[127]....
        /*07a8*/ 	.word	0xffffffff


	//   ....[128]....
        /*07ac*/ 	.word	0xffffffff


	//   ....[129]....
        /*07b0*/ 	.word	0xffffffff


	//   ....[130]....
        /*07b4*/ 	.word	0xffffffff


	//   ....[131]....
        /*07b8*/ 	.word	0xffffffff


	//   ....[132]....
        /*07bc*/ 	.word	0xffffffff


	//   ....[133]....
        /*07c0*/ 	.word	0xffffffff


	//   ....[134]....
        /*07c4*/ 	.word	0xffffffff


	//   ....[135]....
        /*07c8*/ 	.word	0xffffffff


	//   ....[136]....
        /*07cc*/ 	.word	0xffffffff


	//   ....[137]....
        /*07d0*/ 	.word	0xffffffff


	//   ....[138]....
        /*07d4*/ 	.word	0xffffffff


	//   ....[139]....
        /*07d8*/ 	.word	0xffffffff


	//   ....[140]....
        /*07dc*/ 	.word	0xffffffff


	//   ....[141]....
        /*07e0*/ 	.word	0xffffffff


	//   ....[142]....
        /*07e4*/ 	.word	0xffffffff


	//   ....[143]....
        /*07e8*/ 	.word	0xffffffff


	//   ....[144]....
        /*07ec*/ 	.word	0xffffffff


	//   ....[145]....
        /*07f0*/ 	.word	0xffffffff


	//   ....[146]....
        /*07f4*/ 	.word	0xffffffff


	//   ....[147]....
        /*07f8*/ 	.word	0xffffffff


	//   ....[148]....
        /*07fc*/ 	.word	0xffffffff


	//   ....[149]....
        /*0800*/ 	.word	0xffffffff


	//   ....[150]....
        /*0804*/ 	.word	0xffffffff


	//   ....[151]....
        /*0808*/ 	.word	0xffffffff


	//   ....[152]....
        /*080c*/ 	.word	0xffffffff


	//   ....[153]....
        /*0810*/ 	.word	0xffffffff


	//   ....[154]....
        /*0814*/ 	.word	0xffffffff


	//   ....[155]....
        /*0818*/ 	.word	0xffffffff


	//   ....[156]....
        /*081c*/ 	.word	0xffffffff


	//   ....[157]....
        /*0820*/ 	.word	0xffffffff


	//   ....[158]....
        /*0824*/ 	.word	0xffffffff


	//   ....[159]....
        /*0828*/ 	.word	0xffffffff


	//   ....[160]....
        /*082c*/ 	.word	0xffffffff


	//   ....[161]....
        /*0830*/ 	.word	0xffffffff


	//   ....[162]....
        /*0834*/ 	.word	0xffffffff


	//   ....[163]....
        /*0838*/ 	.word	0xffffffff


	//   ....[164]....
        /*083c*/ 	.word	0xffffffff


	//   ....[165]....
        /*0840*/ 	.word	0xffffffff


	//   ....[166]....
        /*0844*/ 	.word	0xffffffff


	//   ....[167]....
        /*0848*/ 	.word	0xffffffff


	//   ....[168]....
        /*084c*/ 	.word	0xffffffff


	//   ....[169]....
        /*0850*/ 	.word	0xffffffff


	//   ....[170]....
        /*0854*/ 	.word	0xffffffff


	//   ....[171]....
        /*0858*/ 	.word	0xffffffff


	//   ....[172]....
        /*085c*/ 	.word	0xffffffff


	//   ....[173]....
        /*0860*/ 	.word	0xffffffff


	//   ....[174]....
        /*0864*/ 	.word	0xffffffff


	//   ....[175]....
        /*0868*/ 	.word	0xffffffff


	//   ....[176]....
        /*086c*/ 	.word	0xffffffff


	//   ....[177]....
        /*0870*/ 	.word	0xffffffff


	//   ....[178]....
        /*0874*/ 	.word	0xffffffff


	//   ....[179]....
        /*0878*/ 	.word	0xffffffff


	//   ....[180]....
        /*087c*/ 	.word	0xffffffff


	//   ....[181]....
        /*0880*/ 	.word	0xffffffff


	//   ....[182]....
        /*0884*/ 	.word	0xffffffff


	//   ....[183]....
        /*0888*/ 	.word	0xffffffff


	//   ....[184]....
        /*088c*/ 	.word	0xffffffff


	//   ....[185]....
        /*0890*/ 	.word	0xffffffff


	//   ....[186]....
        /*0894*/ 	.word	0xffffffff


	//   ....[187]....
        /*0898*/ 	.word	0xffffffff


	//   ....[188]....
        /*089c*/ 	.word	0xffffffff


	//   ....[189]....
        /*08a0*/ 	.word	0xffffffff


	//   ....[190]....
        /*08a4*/ 	.word	0xffffffff


	//   ....[191]....
        /*08a8*/ 	.word	0xffffffff


	//   ....[192]....
        /*08ac*/ 	.word	0xffffffff


	//   ....[193]....
        /*08b0*/ 	.word	0xffffffff


	//   ....[194]....
        /*08b4*/ 	.word	0xffffffff


	//   ....[195]....
        /*08b8*/ 	.word	0xffffffff


	//   ....[196]....
        /*08bc*/ 	.word	0xffffffff


	//   ....[197]....
        /*08c0*/ 	.word	0xffffffff


	//   ....[198]....
        /*08c4*/ 	.word	0xffffffff


	//   ....[199]....
        /*08c8*/ 	.word	0xffffffff


	//   ....[200]....
        /*08cc*/ 	.word	0xffffffff


	//   ....[201]....
        /*08d0*/ 	.word	0xffffffff


	//   ....[202]....
        /*08d4*/ 	.word	0xffffffff


	//   ....[203]....
        /*08d8*/ 	.word	0x0500000f


	//   ....[204]....
        /*08dc*/ 	.word	0x0500000f


	//   ....[205]....
        /*08e0*/ 	.word	0x0500000f


	//   ....[206]....
        /*08e4*/ 	.word	0x0500000f


	//   ....[207]....
        /*08e8*/ 	.word	0x0500000f


	//   ....[208]....
        /*08ec*/ 	.word	0x0500000f


	//   ....[209]....
        /*08f0*/ 	.word	0x0500000f


	//   ....[210]....
        /*08f4*/ 	.word	0x0500000f


	//   ....[211]....
        /*08f8*/ 	.word	0x0500000f


	//   ....[212]....
        /*08fc*/ 	.word	0x0500000f


	//   ....[213]....
        /*0900*/ 	.word	0x0500000f


	//   ....[214]....
        /*0904*/ 	.word	0x0500000f


	//   ....[215]....
        /*0908*/ 	.word	0x0500000f


	//   ....[216]....
        /*090c*/ 	.word	0x0500000f


	//   ....[217]....
        /*0910*/ 	.word	0x0500000f


	//   ....[218]....
        /*0914*/ 	.word	0x0500000f


	//   ....[219]....
        /*0918*/ 	.word	0x0500000f


	//   ....[220]....
        /*091c*/ 	.word	0x0500000f


	//   ....[221]....
        /*0920*/ 	.word	0x0500000f


	//   ....[222]....
        /*0924*/ 	.word	0x0500000f


	//   ....[223]....
        /*0928*/ 	.word	0x0500000f


	//   ....[224]....
        /*092c*/ 	.word	0x0500000f


	//   ....[225]....
        /*0930*/ 	.word	0x0500000f


	//   ....[226]....
        /*0934*/ 	.word	0x0500000f


	//   ....[227]....
        /*0938*/ 	.word	0x0500000f


	//   ....[228]....
        /*093c*/ 	.word	0x0500000f


	//   ....[229]....
        /*0940*/ 	.word	0x0500000f


	//   ....[230]....
        /*0944*/ 	.word	0x0500000f


	//   ....[231]....
        /*0948*/ 	.word	0x0500000f


	//   ....[232]....
        /*094c*/ 	.word	0x0500000f


	//   ....[233]....
        /*0950*/ 	.word	0x0500000f


	//   ....[234]....
        /*0954*/ 	.word	0x0500000f


	//   ....[235]....
        /*0958*/ 	.word	0x0500000f


	//   ....[236]....
        /*095c*/ 	.word	0x0500000f


	//   ....[237]....
        /*0960*/ 	.word	0x0500000f


	//   ....[238]....
        /*0964*/ 	.word	0x0500000f


	//   ....[239]....
        /*0968*/ 	.word	0x0500000f


	//   ....[240]....
        /*096c*/ 	.word	0x0500000f


	//   ....[241]....
        /*0970*/ 	.word	0x0500000f


	//   ....[242]....
        /*0974*/ 	.word	0x0500000f


	//   ....[243]....
        /*0978*/ 	.word	0x0500000f


	//   ....[244]....
        /*097c*/ 	.word	0x0500000f


	//   ....[245]....
        /*0980*/ 	.word	0x0500000f


	//   ....[246]....
        /*0984*/ 	.word	0x0500000f


	//   ....[247]....
        /*0988*/ 	.word	0x0500000f


	//   ....[248]....
        /*098c*/ 	.word	0x0500000f


	//   ....[249]....
        /*0990*/ 	.word	0x0500000f


	//   ....[250]....
        /*0994*/ 	.word	0x0500000f


	//   ....[251]....
        /*0998*/ 	.word	0x0500000f


	//   ....[252]....
        /*099c*/ 	.word	0x0500000f


	//   ....[253]....
        /*09a0*/ 	.word	0x0500000f


	//   ....[254]....
        /*09a4*/ 	.word	0x0500000f


	//   ....[255]....
        /*09a8*/ 	.word	0x0500000f


	//   ....[0]....
        /*09ac*/ 	.word	0x0500000f


	//   ....[1]....
        /*09b0*/ 	.word	0x0500000f


	//   ....[2]....
        /*09b4*/ 	.word	0x0500000f


	//   ....[3]....
        /*09b8*/ 	.word	0x0500000f


	//   ....[4]....
        /*09bc*/ 	.word	0x0500000f


	//   ....[5]....
        /*09c0*/ 	.word	0x0500000f


	//   ....[6]....
        /*09c4*/ 	.word	0x0500000f


	//   ....[7]....
        /*09c8*/ 	.word	0x0500000f


	//   ....[8]....
        /*09cc*/ 	.word	0x0500000f


	//   ....[9]....
        /*09d0*/ 	.word	0x0500000f


	//   ....[10]....
        /*09d4*/ 	.word	0x0500000f


	//   ....[11]....
        /*09d8*/ 	.word	0x0500000f


	//   ....[12]....
        /*09dc*/ 	.word	0x0500000f


	//   ....[13]....
        /*09e0*/ 	.word	0x0500000f


	//   ....[14]....
        /*09e4*/ 	.word	0x0500000f


	//   ....[15]....
        /*09e8*/ 	.word	0x0500000f


	//   ....[16]....
        /*09ec*/ 	.word	0x0500000f


	//   ....[17]....
        /*09f0*/ 	.word	0x0500000f


	//   ....[18]....
        /*09f4*/ 	.word	0x0500000f


	//   ....[19]....
        /*09f8*/ 	.word	0x0500000f


	//   ....[20]....
        /*09fc*/ 	.word	0x0500000f


	//   ....[21]....
        /*0a00*/ 	.word	0x0500000f


	//   ....[22]....
        /*0a04*/ 	.word	0x0500000f


	//   ....[23]....
        /*0a08*/ 	.word	0x0500000f


	//   ....[24]....
        /*0a0c*/ 	.word	0x0500000f


	//   ....[25]....
        /*0a10*/ 	.word	0x0500000f


	//   ....[26]....
        /*0a14*/ 	.word	0x0500000f


	//   ....[27]....
        /*0a18*/ 	.word	0x0500000f


	//   ....[28]....
        /*0a1c*/ 	.word	0x0500000f


	//   ....[29]....
        /*0a20*/ 	.word	0x0500000f


	//   ....[30]....
        /*0a24*/ 	.word	0x0500000f


	//   ....[31]....
        /*0a28*/ 	.word	0x0500000f


	//   ....[32]....
        /*0a2c*/ 	.word	0x0500000f


	//   ....[33]....
        /*0a30*/ 	.word	0x0500000f


	//   ....[34]....
        /*0a34*/ 	.word	0x0500000f


	//   ....[35]....
        /*0a38*/ 	.word	0x0500000f


	//   ....[36]....
        /*0a3c*/ 	.word	0x0500000f


	//   ....[37]....
        /*0a40*/ 	.word	0x0500000f


	//   ....[38]....
        /*0a44*/ 	.word	0x0500000f


	//   ....[39]....
        /*0a48*/ 	.word	0x0500000f


	//   ....[40]....
        /*0a4c*/ 	.word	0x0500000f


	//   ....[41]....
        /*0a50*/ 	.word	0x0500000f


	//   ....[42]....
        /*0a54*/ 	.word	0x0500000f


	//   ....[43]....
        /*0a58*/ 	.word	0x0500000f


	//   ....[44]....
        /*0a5c*/ 	.word	0x0500000f


	//   ....[45]....
        /*0a60*/ 	.word	0x0500000f


	//   ....[46]....
        /*0a64*/ 	.word	0x0500000f


	//   ....[47]....
        /*0a68*/ 	.word	0x0500000f


	//   ....[48]....
        /*0a6c*/ 	.word	0x0500000f


	//   ....[49]....
        /*0a70*/ 	.word	0x0500000f


	//   ....[50]....
        /*0a74*/ 	.word	0x0500000f


	//   ....[51]....
        /*0a78*/ 	.word	0x0500000f


	//   ....[52]....
        /*0a7c*/ 	.word	0x0500000f


	//   ....[53]....
        /*0a80*/ 	.word	0x0500000f


	//   ....[54]....
        /*0a84*/ 	.word	0x0500000f


	//   ....[55]....
        /*0a88*/ 	.word	0x0500000f


	//   ....[56]....
        /*0a8c*/ 	.word	0x0500000f


	//   ....[57]....
        /*0a90*/ 	.word	0x0500000f


	//   ....[58]....
        /*0a94*/ 	.word	0x0500000f


	//   ....[59]....
        /*0a98*/ 	.word	0x0500000f


	//   ....[60]....
        /*0a9c*/ 	.word	0x0500000f


	//   ....[61]....
        /*0aa0*/ 	.word	0x0500000f


	//   ....[62]....
        /*0aa4*/ 	.word	0x0500000f


	//   ....[63]....
        /*0aa8*/ 	.word	0x0500000f


	//   ....[64]....
        /*0aac*/ 	.word	0x0500000f


	//   ....[65]....
        /*0ab0*/ 	.word	0x0500000f


	//   ....[66]....
        /*0ab4*/ 	.word	0x0500000f


	//   ....[67]....
        /*0ab8*/ 	.word	0x0500000f


	//   ....[68]....
        /*0abc*/ 	.word	0x0500000f


	//   ....[69]....
        /*0ac0*/ 	.word	0x0500000f


	//   ....[70]....
        /*0ac4*/ 	.word	0x0500000f


	//   ....[71]....
        /*0ac8*/ 	.word	0x0500000f


	//   ....[72]....
        /*0acc*/ 	.word	0x0500000f


	//   ....[73]....
        /*0ad0*/ 	.word	0x0500000f


	//   ....[74]....
        /*0ad4*/ 	.word	0x0500000f


	//   ....[75]....
        /*0ad8*/ 	.word	0x0500000f


	//   ....[76]....
        /*0adc*/ 	.word	0x0500000f


	//   ....[77]....
        /*0ae0*/ 	.word	0x0500000f


	//   ....[78]....
        /*0ae4*/ 	.word	0x0500000f


	//   ....[79]....
        /*0ae8*/ 	.word	0x0500000f


	//   ....[80]....
        /*0aec*/ 	.word	0x0500000f


	//   ....[81]....
        /*0af0*/ 	.word	0x0500000f


	//   ....[82]....
        /*0af4*/ 	.word	0x0500000f


	//   ....[83]....
        /*0af8*/ 	.word	0x0500000f


	//   ....[84]....
        /*0afc*/ 	.word	0x0500000f


	//   ....[85]....
        /*0b00*/ 	.word	0x0500000f


	//   ....[86]....
        /*0b04*/ 	.word	0x0500000f


	//   ....[87]....
        /*0b08*/ 	.word	0x0500000f


	//   ....[88]....
        /*0b0c*/ 	.word	0x0500000f


	//   ....[89]....
        /*0b10*/ 	.word	0x0500000f


	//   ....[90]....
        /*0b14*/ 	.word	0x0500000f


	//   ....[91]....
        /*0b18*/ 	.word	0x0500000f


	//----- nvinfo : EIATTR_COOP_GROUP_INSTR_OFFSETS
	.align		4
.L_319:
        /*0b1c*/ 	.byte	0x04, 0x28
        /*0b1e*/ 	.short	(.L_321 - .L_320)


	//   ....[0]....
.L_320:
        /*0b20*/ 	.word	0x00000060


	//   ....[1]....
        /*0b24*/ 	.word	0x00000130


	//   ....[2]....
        /*0b28*/ 	.word	0x000001e0


	//   ....[3]....
        /*0b2c*/ 	.word	0x000003a0


	//   ....[4]....
        /*0b30*/ 	.word	0x00000500


	//   ....[5]....
        /*0b34*/ 	.word	0x00000620


	//   ....[6]....
        /*0b38*/ 	.word	0x00000780


	//   ....[7]....
        /*0b3c*/ 	.word	0x00002b20


	//   ....[8]....
        /*0b40*/ 	.word	0x00002b30


	//   ....[9]....
        /*0b44*/ 	.word	0x00003200


	//   ....[10]....
        /*0b48*/ 	.word	0x00003210


	//   ....[11]....
        /*0b4c*/ 	.word	0x00003e80


	//   ....[12]....
        /*0b50*/ 	.word	0x00003e90


	//   ....[13]....
        /*0b54*/ 	.word	0x00004600


	//   ....[14]....
        /*0b58*/ 	.word	0x00004610


	//   ....[15]....
        /*0b5c*/ 	.word	0x00005030


	//   ....[16]....
        /*0b60*/ 	.word	0x00005040


	//   ....[17]....
        /*0b64*/ 	.word	0x00005150


	//   ....[18]....
        /*0b68*/ 	.word	0x00005160


	//   ....[19]....
        /*0b6c*/ 	.word	0x000054f0


	//   ....[20]....
        /*0b70*/ 	.word	0x00005510


	//   ....[21]....
        /*0b74*/ 	.word	0x000055f0


	//   ....[22]....
        /*0b78*/ 	.word	0x00005610


	//   ....[23]....
        /*0b7c*/ 	.word	0x00005b50


	//   ....[24]....
        /*0b80*/ 	.word	0x00006300


	//   ....[25]....
        /*0b84*/ 	.word	0x00006310


	//   ....[26]....
        /*0b88*/ 	.word	0x00006320


	//   ....[27]....
        /*0b8c*/ 	.word	0x00006330


	//   ....[28]....
        /*0b90*/ 	.word	0x00006670


	//   ....[29]....
        /*0b94*/ 	.word	0x00006680


	//   ....[30]....
        /*0b98*/ 	.word	0x00006690


	//   ....[31]....
        /*0b9c*/ 	.word	0x000066a0


	//   ....[32]....
        /*0ba0*/ 	.word	0x000079c0


	//   ....[33]....
        /*0ba4*/ 	.word	0x000079d0


	//   ....[34]....
        /*0ba8*/ 	.word	0x000079e0


	//   ....[35]....
        /*0bac*/ 	.word	0x000079f0


	//   ....[36]....
        /*0bb0*/ 	.word	0x00007af0


	//   ....[37]....
        /*0bb4*/ 	.word	0x00007b10


	//   ....[38]....
        /*0bb8*/ 	.word	0x00007bb0


	//   ....[39]....
        /*0bbc*/ 	.word	0x00007be0


	//   ....[40]....
        /*0bc0*/ 	.word	0x000091e0


	//   ....[41]....
        /*0bc4*/ 	.word	0x00009850


	//   ....[42]....
        /*0bc8*/ 	.word	0x00009860


	//   ....[43]....
        /*0bcc*/ 	.word	0x00009880


	//   ....[44]....
        /*0bd0*/ 	.word	0x0000a000


	//   ....[45]....
        /*0bd4*/ 	.word	0x0000a020


	//   ....[46]....
        /*0bd8*/ 	.word	0x0000ba20


	//   ....[47]....
        /*0bdc*/ 	.word	0x0000ba40


	//   ....[48]....
        /*0be0*/ 	.word	0x0000c260


	//   ....[49]....
        /*0be4*/ 	.word	0x0000c360


	//   ....[50]....
        /*0be8*/ 	.word	0x0000caa0


	//   ....[51]....
        /*0bec*/ 	.word	0x0000caf0


	//   ....[52]....
        /*0bf0*/ 	.word	0x0000e510


	//   ....[53]....
        /*0bf4*/ 	.word	0x0000e540


	//   ....[54]....
        /*0bf8*/ 	.word	0x0000e760


	//   ....[55]....
        /*0bfc*/ 	.word	0x0000e780


	//   ....[56]....
        /*0c00*/ 	.word	0x0000fa50


	//   ....[57]....
        /*0c04*/ 	.word	0x0000fa80


	//   ....[58]....
        /*0c08*/ 	.word	0x0000fd90


	//   ....[59]....
        /*0c0c*/ 	.word	0x0000fdb0


	//   ....[60]....
        /*0c10*/ 	.word	0x00010a90


	//   ....[61]....
        /*0c14*/ 	.word	0x00010ac0


	//   ....[62]....
        /*0c18*/ 	.word	0x00010ae0


	//   ....[63]....
        /*0c1c*/ 	.word	0x00010af0


	//   ....[64]....
        /*0c20*/ 	.word	0x00010fa0


	//   ....[65]....
        /*0c24*/ 	.word	0x00010fc0


	//   ....[66]....
        /*0c28*/ 	.word	0x00010fe0


	//   ....[67]....
        /*0c2c*/ 	.word	0x00010ff0


	//   ....[68]....
        /*0c30*/ 	.word	0x00011010


	//   ....[69]....
        /*0c34*/ 	.word	0x00011040


	//   ....[70]....
        /*0c38*/ 	.word	0x00011120


	//   ....[71]....
        /*0c3c*/ 	.word	0x00011130


	//   ....[72]....
        /*0c40*/ 	.word	0x00011960


	//   ....[73]....
        /*0c44*/ 	.word	0x00011990


	//   ....[74]....
        /*0c48*/ 	.word	0x000119b0


	//   ....[75]....
        /*0c4c*/ 	.word	0x000119e0


	//   ....[76]....
        /*0c50*/ 	.word	0x00011a10


	//   ....[77]....
        /*0c54*/ 	.word	0x00011a20


	//   ....[78]....
        /*0c58*/ 	.word	0x00011a50


	//   ....[79]....
        /*0c5c*/ 	.word	0x00011a90


	//   ....[80]....
        /*0c60*/ 	.word	0x00011be0


	//   ....[81]....
        /*0c64*/ 	.word	0x00011db0


	//   ....[82]....
        /*0c68*/ 	.word	0x00011de0


	//   ....[83]....
        /*0c6c*/ 	.word	0x00011e10


	//   ....[84]....
        /*0c70*/ 	.word	0x00011e40


	//   ....[85]....
        /*0c74*/ 	.word	0x00011e70


	//   ....[86]....
        /*0c78*/ 	.word	0x00011ea0


	//   ....[87]....
        /*0c7c*/ 	.word	0x00012010


	//   ....[88]....
        /*0c80*/ 	.word	0x00012040


	//   ....[89]....
        /*0c84*/ 	.word	0x00012070


	//   ....[90]....
        /*0c88*/ 	.word	0x000120a0


	//   ....[91]....
        /*0c8c*/ 	.word	0x000120d0


	//   ....[92]....
        /*0c90*/ 	.word	0x00012100


	//   ....[93]....
        /*0c94*/ 	.word	0x000121b0


	//   ....[94]....
        /*0c98*/ 	.word	0x00012210


	//   ....[95]....
        /*0c9c*/ 	.word	0x000122b0


	//   ....[96]....
        /*0ca0*/ 	.word	0x00013090


	//   ....[97]....
        /*0ca4*/ 	.word	0x00014a50


	//   ....[98]....
        /*0ca8*/ 	.word	0x00014a70


	//   ....[99]....
        /*0cac*/ 	.word	0x00014b00


	//   ....[100]....
        /*0cb0*/ 	.word	0x00014b20


	//   ....[101]....
        /*0cb4*/ 	.word	0x00014ba0


	//   ....[102]....
        /*0cb8*/ 	.word	0x00014bc0


	//   ....[103]....
        /*0cbc*/ 	.word	0x00014c40


	//   ....[104]....
        /*0cc0*/ 	.word	0x00014c60


	//   ....[105]....
        /*0cc4*/ 	.word	0x00014ce0


	//   ....[106]....
        /*0cc8*/ 	.word	0x00014d00


	//   ....[107]....
        /*0ccc*/ 	.word	0x00014d80


	//   ....[108]....
        /*0cd0*/ 	.word	0x00014da0


	//   ....[109]....
        /*0cd4*/ 	.word	0x00014e20


	//   ....[110]....
        /*0cd8*/ 	.word	0x00014e40


	//   ....[111]....
        /*0cdc*/ 	.word	0x00014e50


	//   ....[112]....
        /*0ce0*/ 	.word	0x00014e60


	//   ....[113]....
        /*0ce4*/ 	.word	0x000157e0


	//   ....[114]....
        /*0ce8*/ 	.word	0x000157f0


	//   ....[115]....
        /*0cec*/ 	.word	0x00015810


	//   ....[116]....
        /*0cf0*/ 	.word	0x000158a0


	//   ....[117]....
        /*0cf4*/ 	.word	0x000158c0


	//   ....[118]....
        /*0cf8*/ 	.word	0x00015940


	//   ....[119]....
        /*0cfc*/ 	.word	0x00015960


	//   ....[120]....
        /*0d00*/ 	.word	0x000159e0


	//   ....[121]....
        /*0d04*/ 	.word	0x00015a00


	//   ....[122]....
        /*0d08*/ 	.word	0x00015a80


	//   ....[123]....
        /*0d0c*/ 	.word	0x00015aa0


	//   ....[124]....
        /*0d10*/ 	.word	0x00015b20


	//   ....[125]....
        /*0d14*/ 	.word	0x00015b40


	//   ....[126]....
        /*0d18*/ 	.word	0x00015bc0


	//   ....[127]....
        /*0d1c*/ 	.word	0x00015be0


	//   ....[128]....
        /*0d20*/ 	.word	0x00015bf0


	//   ....[129]....
        /*0d24*/ 	.word	0x00015c80


	//   ....[130]....
        /*0d28*/ 	.word	0x00015cb0


	//   ....[131]....
        /*0d2c*/ 	.word	0x00015d10


	//   ....[132]....
        /*0d30*/ 	.word	0x00015d90


	//   ....[133]....
        /*0d34*/ 	.word	0x00015da0


	//   ....[134]....
        /*0d38*/ 	.word	0x00015e10


	//   ....[135]....
        /*0d3c*/ 	.word	0x00015e20


	//   ....[136]....
        /*0d40*/ 	.word	0x00015e30


	//   ....[137]....
        /*0d44*/ 	.word	0x00016620


	//   ....[138]....
        /*0d48*/ 	.word	0x00016640


	//   ....[139]....
        /*0d4c*/ 	.word	0x000166b0


	//   ....[140]....
        /*0d50*/ 	.word	0x000166c0


	//   ....[141]....
        /*0d54*/ 	.word	0x00016700


	//   ....[142]....
        /*0d58*/ 	.word	0x00016710


	//   ....[143]....
        /*0d5c*/ 	.word	0x00016750


	//   ....[144]....
        /*0d60*/ 	.word	0x00016760


	//   ....[145]....
        /*0d64*/ 	.word	0x000167a0


	//   ....[146]....
        /*0d68*/ 	.word	0x000167b0


	//   ....[147]....
        /*0d6c*/ 	.word	0x000167f0


	//   ....[148]....
        /*0d70*/ 	.word	0x00016800


	//   ....[149]....
        /*0d74*/ 	.word	0x00016840


	//   ....[150]....
        /*0d78*/ 	.word	0x00016850


	//   ....[151]....
        /*0d7c*/ 	.word	0x00016860


	//   ....[152]....
        /*0d80*/ 	.word	0x000168a0


	//   ....[153]....
        /*0d84*/ 	.word	0x00016b60


	//   ....[154]....
        /*0d88*/ 	.word	0x00016b90


	//   ....[155]....
        /*0d8c*/ 	.word	0x00016bf0


	//   ....[156]....
        /*0d90*/ 	.word	0x00016c00


	//   ....[157]....
        /*0d94*/ 	.word	0x00016c50


	//   ....[158]....
        /*0d98*/ 	.word	0x00016c60


	//   ....[159]....
        /*0d9c*/ 	.word	0x00016cb0


	//   ....[160]....
        /*0da0*/ 	.word	0x00016cc0


	//   ....[161]....
        /*0da4*/ 	.word	0x00016d10


	//   ....[162]....
        /*0da8*/ 	.word	0x00016d20


	//   ....[163]....
        /*0dac*/ 	.word	0x00016d70


	//   ....[164]....
        /*0db0*/ 	.word	0x00016d80


	//   ....[165]....
        /*0db4*/ 	.word	0x00016dd0


	//   ....[166]....
        /*0db8*/ 	.word	0x00016de0


	//   ....[167]....
        /*0dbc*/ 	.word	0x00016df0


	//   ....[168]....
        /*0dc0*/ 	.word	0x00016e30


	//   ....[169]....
        /*0dc4*/ 	.word	0x00017420


	//   ....[170]....
        /*0dc8*/ 	.word	0x00017460


	//   ....[171]....
        /*0dcc*/ 	.word	0x00017480


	//   ....[172]....
        /*0dd0*/ 	.word	0x000174c0


	//   ....[173]....
        /*0dd4*/ 	.word	0x000174e0


	//   ....[174]....
        /*0dd8*/ 	.word	0x00017520


	//   ....[175]....
        /*0ddc*/ 	.word	0x00017540


	//   ....[176]....
        /*0de0*/ 	.word	0x00017580


	//   ....[177]....
        /*0de4*/ 	.word	0x000175a0


	//   ....[178]....
        /*0de8*/ 	.word	0x000175e0


	//   ....[179]....
        /*0dec*/ 	.word	0x00017600


	//   ....[180]....
        /*0df0*/ 	.word	0x00017640


	//   ....[181]....
        /*0df4*/ 	.word	0x00017660


	//   ....[182]....
        /*0df8*/ 	.word	0x000176a0


	//   ....[183]....
        /*0dfc*/ 	.word	0x000176c0


	//   ....[184]....
        /*0e00*/ 	.word	0x000176d0


	//   ....[185]....
        /*0e04*/ 	.word	0x00017a30


	//   ....[186]....
        /*0e08*/ 	.word	0x00017a60


	//   ....[187]....
        /*0e0c*/ 	.word	0x00017aa0


	//   ....[188]....
        /*0e10*/ 	.word	0x00017ad0


	//   ....[189]....
        /*0e14*/ 	.word	0x00017b00


	//   ....[190]....
        /*0e18*/ 	.word	0x00017b30


	//   ....[191]....
        /*0e1c*/ 	.word	0x00017b60


	//   ....[192]....
        /*0e20*/ 	.word	0x00017b90


	//   ....[193]....
        /*0e24*/ 	.word	0x00017d10


	//   ....[194]....
        /*0e28*/ 	.word	0x00017d40


	//   ....[195]....
        /*0e2c*/ 	.word	0x00017d70


	//   ....[196]....
        /*0e30*/ 	.word	0x00017da0


	//   ....[197]....
        /*0e34*/ 	.word	0x00017dd0


	//   ....[198]....
        /*0e38*/ 	.word	0x00017e00


	//   ....[199]....
        /*0e3c*/ 	.word	0x00017ec0


	//   ....[200]....
        /*0e40*/ 	.word	0x00017ee0


	//   ....[201]....
        /*0e44*/ 	.word	0x00017f50


	//   ....[202]....
        /*0e48*/ 	.word	0x000185f0


	//   ....[203]....
        /*0e4c*/ 	.word	0x00018910


	//   ....[204]....
        /*0e50*/ 	.word	0x000189a0


	//   ....[205]....
        /*0e54*/ 	.word	0x00018a30


	//   ....[206]....
        /*0e58*/ 	.word	0x00018ac0


	//   ....[207]....
        /*0e5c*/ 	.word	0x00018ba0


	//   ....[208]....
        /*0e60*/ 	.word	0x00018c30


	//   ....[209]....
        /*0e64*/ 	.word	0x00018cd0


	//   ....[210]....
        /*0e68*/ 	.word	0x00018d60


	//   ....[211]....
        /*0e6c*/ 	.word	0x00018e50


	//   ....[212]....
        /*0e70*/ 	.word	0x00018ee0


	//   ....[213]....
        /*0e74*/ 	.word	0x00018f80


	//   ....[214]....
        /*0e78*/ 	.word	0x00019010


	//   ....[215]....
        /*0e7c*/ 	.word	0x00019150


	//   ....[216]....
        /*0e80*/ 	.word	0x00019200


	//   ....[217]....
        /*0e84*/ 	.word	0x00019290


	//   ....[218]....
        /*0e88*/ 	.word	0x000192e0


	//   ....[219]....
        /*0e8c*/ 	.word	0x00019330


	//   ....[220]....
        /*0e90*/ 	.word	0x000193c0


	//   ....[221]....
        /*0e94*/ 	.word	0x00019450


	//   ....[222]....
        /*0e98*/ 	.word	0x000194a0


	//   ....[223]....
        /*0e9c*/ 	.word	0x000194f0


	//   ....[224]....
        /*0ea0*/ 	.word	0x000195e0


	//   ....[225]....
        /*0ea4*/ 	.word	0x00019690


	//   ....[226]....
        /*0ea8*/ 	.word	0x000196e0


	//   ....[227]....
        /*0eac*/ 	.word	0x00019730


	//   ....[228]....
        /*0eb0*/ 	.word	0x000198d0


	//   ....[229]....
        /*0eb4*/ 	.word	0x00019a30


	//   ....[230]....
        /*0eb8*/ 	.word	0x00019aa0


	//   ....[231]....
        /*0ebc*/ 	.word	0x00019af0


	//   ....[232]....
        /*0ec0*/ 	.word	0x00019dc0


	//   ....[233]....
        /*0ec4*/ 	.word	0x00019e60


	//   ....[234]....
        /*0ec8*/ 	.word	0x00019ec0


	//   ....[235]....
        /*0ecc*/ 	.word	0x00019f30


	//   ....[236]....
        /*0ed0*/ 	.word	0x00019f90


	//   ....[237]....
        /*0ed4*/ 	.word	0x0001a000


	//   ....[238]....
        /*0ed8*/ 	.word	0x0001a0d0


	//   ....[239]....
        /*0edc*/ 	.word	0x0001a120


	//   ....[240]....
        /*0ee0*/ 	.word	0x0001a1e0


	//   ....[241]....
        /*0ee4*/ 	.word	0x0001a4c0


	//   ....[242]....
        /*0ee8*/ 	.word	0x0001a5b0


	//   ....[243]....
        /*0eec*/ 	.word	0x0001a650


	//   ....[244]....
        /*0ef0*/ 	.word	0x0001a6b0


	//   ....[245]....
        /*0ef4*/ 	.word	0x0001a7a0


	//   ....[246]....
        /*0ef8*/ 	.word	0x0001a810


	//   ....[247]....
        /*0efc*/ 	.word	0x0001a900


	//   ....[248]....
        /*0f00*/ 	.word	0x0001a970


	//   ....[249]....
        /*0f04*/ 	.word	0x0001aa60


	//   ....[250]....
        /*0f08*/ 	.word	0x0001aad0


	//   ....[251]....
        /*0f0c*/ 	.word	0x0001abc0


	//   ....[252]....
        /*0f10*/ 	.word	0x0001ac30


	//   ....[253]....
        /*0f14*/ 	.word	0x0001ad20


	//   ....[254]....
        /*0f18*/ 	.word	0x0001ad90


	//   ....[255]....
        /*0f1c*/ 	.word	0x0001ae80


	//   ....[0]....
        /*0f20*/ 	.word	0x0001aef0


	//   ....[1]....
        /*0f24*/ 	.word	0x0001af90


	//   ....[2]....
        /*0f28*/ 	.word	0x0001b0b0


	//   ....[3]....
        /*0f2c*/ 	.word	0x0001b100


	//   ....[4]....
        /*0f30*/ 	.word	0x0001b160


	//   ....[5]....
        /*0f34*/ 	.word	0x0001b250


	//   ....[6]....
        /*0f38*/ 	.word	0x0001b2b0


	//   ....[7]....
        /*0f3c*/ 	.word	0x0001b3b0


	//   ....[8]....
        /*0f40*/ 	.word	0x0001b410


	//   ....[9]....
        /*0f44*/ 	.word	0x0001b510


	//   ....[10]....
        /*0f48*/ 	.word	0x0001b570


	//   ....[11]....
        /*0f4c*/ 	.word	0x0001b670


	//   ....[12]....
        /*0f50*/ 	.word	0x0001b6d0


	//   ....[13]....
        /*0f54*/ 	.word	0x0001b7d0


	//   ....[14]....
        /*0f58*/ 	.word	0x0001b830


	//   ....[15]....
        /*0f5c*/ 	.word	0x0001b930


	//   ....[16]....
        /*0f60*/ 	.word	0x0001b9a0


	//   ....[17]....
        /*0f64*/ 	.word	0x0001baa0


	//   ....[18]....
        /*0f68*/ 	.word	0x0001bb00


	//   ....[19]....
        /*0f6c*/ 	.word	0x0001bbf0


	//   ....[20]....
        /*0f70*/ 	.word	0x0001bc50


	//   ....[21]....
        /*0f74*/ 	.word	0x0001bd40


	//   ....[22]....
        /*0f78*/ 	.word	0x0001bda0


	//   ....[23]....
        /*0f7c*/ 	.word	0x0001be70


	//   ....[24]....
        /*0f80*/ 	.word	0x0001bed0


	//   ....[25]....
        /*0f84*/ 	.word	0x0001bf90


	//   ....[26]....
        /*0f88*/ 	.word	0x0001c0d0


	//   ....[27]....
        /*0f8c*/ 	.word	0x0001c180


	//   ....[28]....
        /*0f90*/ 	.word	0x0001c200


	//   ....[29]....
        /*0f94*/ 	.word	0x0001c2c0


	//   ....[30]....
        /*0f98*/ 	.word	0x0001c320


	//   ....[31]....
        /*0f9c*/ 	.word	0x0001c3d0


	//   ....[32]....
        /*0fa0*/ 	.word	0x0001c430


	//   ....[33]....
        /*0fa4*/ 	.word	0x0001c4e0


	//   ....[34]....
        /*0fa8*/ 	.word	0x0001c540


	//   ....[35]....
        /*0fac*/ 	.word	0x0001c5f0


	//   ....[36]....
        /*0fb0*/ 	.word	0x0001c650


	//   ....[37]....
        /*0fb4*/ 	.word	0x0001c700


	//   ....[38]....
        /*0fb8*/ 	.word	0x0001c760


	//   ....[39]....
        /*0fbc*/ 	.word	0x0001c810


	//   ....[40]....
        /*0fc0*/ 	.word	0x0001c870


	//   ....[41]....
        /*0fc4*/ 	.word	0x0001c920


	//   ....[42]....
        /*0fc8*/ 	.word	0x0001ca10


	//   ....[43]....
        /*0fcc*/ 	.word	0x0001cac0


	//   ....[44]....
        /*0fd0*/ 	.word	0x0001cb20


	//   ....[45]....
        /*0fd4*/ 	.word	0x0001cbe0


	//   ....[46]....
        /*0fd8*/ 	.word	0x0001cc40


	//   ....[47]....
        /*0fdc*/ 	.word	0x0001cd00


	//   ....[48]....
        /*0fe0*/ 	.word	0x0001cd60


	//   ....[49]....
        /*0fe4*/ 	.word	0x0001ce20


	//   ....[50]....
        /*0fe8*/ 	.word	0x0001ce80


	//   ....[51]....
        /*0fec*/ 	.word	0x0001cf40


	//   ....[52]....
        /*0ff0*/ 	.word	0x0001cfa0


	//   ....[53]....
        /*0ff4*/ 	.word	0x0001d060


	//   ....[54]....
        /*0ff8*/ 	.word	0x0001d0c0


	//   ....[55]....
        /*0ffc*/ 	.word	0x0001d180


	//   ....[56]....
        /*1000*/ 	.word	0x0001d1e0


	//   ....[57]....
        /*1004*/ 	.word	0x0001d290


	//   ....[58]....
        /*1008*/ 	.word	0x0001d380


	//   ....[59]....
        /*100c*/ 	.word	0x0001d430


	//   ....[60]....
        /*1010*/ 	.word	0x0001d4a0


	//   ....[61]....
        /*1014*/ 	.word	0x0001d550


	//   ....[62]....
        /*1018*/ 	.word	0x0001d5b0


	//   ....[63]....
        /*101c*/ 	.word	0x0001d660


	//   ....[64]....
        /*1020*/ 	.word	0x0001d6c0


	//   ....[65]....
        /*1024*/ 	.word	0x0001d770


	//   ....[66]....
        /*1028*/ 	.word	0x0001d7d0


	//   ....[67]....
        /*102c*/ 	.word	0x0001d880


	//   ....[68]....
        /*1030*/ 	.word	0x0001d8e0


	//   ....[69]....
        /*1034*/ 	.word	0x0001d990


	//   ....[70]....
        /*1038*/ 	.word	0x0001d9f0


	//   ....[71]....
        /*103c*/ 	.word	0x0001daa0


	//   ....[72]....
        /*1040*/ 	.word	0x0001db00


	//   ....[73]....
        /*1044*/ 	.word	0x0001dba0


	//   ....[74]....
        /*1048*/ 	.word	0x0001dc30


	//   ....[75]....
        /*104c*/ 	.word	0x0001dcd0


	//   ....[76]....
        /*1050*/ 	.word	0x0001ddf0


	//   ....[77]....
        /*1054*/ 	.word	0x0001de60


	//   ....[78]....
        /*1058*/ 	.word	0x0001ded0


	//   ....[79]....
        /*105c*/ 	.word	0x0001df40


	//   ....[80]....
        /*1060*/ 	.word	0x0001dfb0


	//   ....[81]....
        /*1064*/ 	.word	0x0001e030


	//   ....[82]....
        /*1068*/ 	.word	0x0001e0c0


	//   ....[83]....
        /*106c*/ 	.word	0x0001e150


	//   ....[84]....
        /*1070*/ 	.word	0x0001e1c0


	//   ....[85]....
        /*1074*/ 	.word	0x0001e230


	//   ....[86]....
        /*1078*/ 	.word	0x0001e2a0


	//   ....[87]....
        /*107c*/ 	.word	0x0001e320


	//   ....[88]....
        /*1080*/ 	.word	0x0001e390


	//   ....[89]....
        /*1084*/ 	.word	0x0001e430


	//   ....[90]....
        /*1088*/ 	.word	0x0001e4c0


	//   ....[91]....
        /*108c*/ 	.word	0x0001e5f0


	//----- nvinfo : EIATTR_REG_RECONFIG
	.align		4
.L_321:
        /*1090*/ 	.byte	0x01, 0x54
	.zero		2


	//----- nvinfo : EIATTR_SYSCALL_OFFSETS
	.align		4
        /*1094*/ 	.byte	0x04, 0x46
        /*1096*/ 	.short	(.L_323 - .L_322)


	//   ....[0]....
.L_322:
        /*1098*/ 	.word	0x000018b0


	//   ....[1]....
        /*109c*/ 	.word	0x00001a00


	//   ....[2]....
        /*10a0*/ 	.word	0x00005d20


	//   ....[3]....
        /*10a4*/ 	.word	0x00006040


	//   ....[4]....
        /*10a8*/ 	.word	0x00014070


	//   ....[5]....
        /*10ac*/ 	.word	0x000141c0


	//   ....[6]....
        /*10b0*/ 	.word	0x000142b0


	//   ....[7]....
        /*10b4*/ 	.word	0x000152a0


	//----- nvinfo : EIATTR_MBARRIER_INSTR_OFFSETS
	.align		4
.L_323:
        /*10b8*/ 	.byte	0x04, 0x39
        /*10ba*/ 	.short	(.L_325 - .L_324)


	//   ....[0]....
.L_324:
        /*10bc*/ 	.word	0x00000250
        /*10c0*/ 	.word	0x000000ff
        /*10c4*/ 	.word	0x00016800
        /*10c8*/ 	.short	0x0100
        /*10ca*/ 	.byte	0x08
	.zero		1


	//   ....[1]....
        /*10cc*/ 	.word	0x00000260
        /*10d0*/ 	.word	0x000000ff
        /*10d4*/ 	.word	0x00016820
        /*10d8*/ 	.short	0x0100
        /*10da*/ 	.byte	0x08
	.zero		1


	//   ....[2]....
        /*10dc*/ 	.word	0x00000350
        /*10e0*/ 	.word	0x000000ff
        /*10e4*/ 	.word	0x00016830
        /*10e8*/ 	.short	0x0100
        /*10ea*/ 	.byte	0x08
	.zero		1


	//   ....[3]....
        /*10ec*/ 	.word	0x00000360
        /*10f0*/ 	.word	0x000000ff
        /*10f4*/ 	.word	0x00016840
        /*10f8*/ 	.short	0x0100
        /*10fa*/ 	.byte	0x08
	.zero		1


	//   ....[4]....
        /*10fc*/ 	.word	0x00000370
        /*1100*/ 	.word	0x000000ff
        /*1104*/ 	.word	0x00016838
        /*1108*/ 	.short	0x0100
        /*110a*/ 	.byte	0x08
	.zero		1


	//   ....[5]....
        /*110c*/ 	.word	0x00000380
        /*1110*/ 	.word	0x000000ff
        /*1114*/ 	.word	0x00016848
        /*1118*/ 	.short	0x0100
        /*111a*/ 	.byte	0x08
	.zero		1


	//   ....[6]....
        /*111c*/ 	.word	0x000004b0
        /*1120*/ 	.word	0x000000ff
        /*1124*/ 	.word	0x00016850
        /*1128*/ 	.short	0x0100
        /*112a*/ 	.byte	0x08
	.zero		1


	//   ....[7]....
        /*112c*/ 	.word	0x000004c0
        /*1130*/ 	.word	0x000000ff
        /*1134*/ 	.word	0x00016860
        /*1138*/ 	.short	0x0100
        /*113a*/ 	.byte	0x08
	.zero		1


	//   ....[8]....
        /*113c*/ 	.word	0x000004d0
        /*1140*/ 	.word	0x000000ff
        /*1144*/ 	.word	0x00016858
        /*1148*/ 	.short	0x0100
        /*114a*/ 	.byte	0x08
	.zero		1


	//   ....[9]....
        /*114c*/ 	.word	0x000004e0
        /*1150*/ 	.word	0x000000ff
        /*1154*/ 	.word	0x00016868
        /*1158*/ 	.short	0x0100
        /*115a*/ 	.byte	0x08
	.zero		1


	//   ....[10]....
        /*115c*/ 	.word	0x000005d0
        /*1160*/ 	.word	0x000000ff
        /*1164*/ 	.word	0x00016870
        /*1168*/ 	.short	0x0100
        /*116a*/ 	.byte	0x06
	.zero		1


	//   ....[11]....
        /*116c*/ 	.word	0x000005e0
        /*1170*/ 	.word	0x000000ff
        /*1174*/ 	.word	0x00016880
        /*1178*/ 	.short	0x0100
        /*117a*/ 	.byte	0x06
	.zero		1


	//   ....[12]....
        /*117c*/ 	.word	0x000005f0
        /*1180*/ 	.word	0x000000ff
        /*1184*/ 	.word	0x00016878
        /*1188*/ 	.short	0x0100
        /*118a*/ 	.byte	0x06
	.zero		1


	//   ....[13]....
        /*118c*/ 	.word	0x00000600
        /*1190*/ 	.word	0x000000ff
        /*1194*/ 	.word	0x00016888
        /*1198*/ 	.short	0x0100
        /*119a*/ 	.byte	0x06
	.zero		1


	//   ....[14]....
        /*119c*/ 	.word	0x00000730
        /*11a0*/ 	.word	0x000000ff
        /*11a4*/ 	.word	0x00016890
        /*11a8*/ 	.short	0x0100
        /*11aa*/ 	.byte	0x08
	.zero		1


	//   ....[15]....
        /*11ac*/ 	.word	0x00000740
        /*11b0*/ 	.word	0x000000ff
        /*11b4*/ 	.word	0x000168a0
        /*11b8*/ 	.short	0x0100
        /*11ba*/ 	.byte	0x08
	.zero		1


	//   ....[16]....
        /*11bc*/ 	.word	0x00000750
        /*11c0*/ 	.word	0x000000ff
        /*11c4*/ 	.word	0x00016898
        /*11c8*/ 	.short	0x0100
        /*11ca*/ 	.byte	0x08
	.zero		1


	//   ....[17]....
        /*11cc*/ 	.word	0x00000760
        /*11d0*/ 	.word	0x000000ff
        /*11d4*/ 	.word	0x000168a8
        /*11d8*/ 	.short	0x0100
        /*11da*/ 	.byte	0x08
	.zero		1


	//   ....[18]....
        /*11dc*/ 	.word	0x00000890
        /*11e0*/ 	.word	0x000000ff
        /*11e4*/ 	.word	0x000168b0
        /*11e8*/ 	.short	0x0100
        /*11ea*/ 	.byte	0x08
	.zero		1


	//   ....[19]....
        /*11ec*/ 	.word	0x000008a0
        /*11f0*/ 	.word	0x000000ff
        /*11f4*/ 	.word	0x000168c0
        /*11f8*/ 	.short	0x0100
        /*11fa*/ 	.byte	0x08
	.zero		1


	//   ....[20]....
        /*11fc*/ 	.word	0x000008b0
        /*1200*/ 	.word	0x000000ff
        /*1204*/ 	.word	0x000168b8
        /*1208*/ 	.short	0x0100
        /*120a*/ 	.byte	0x08
	.zero		1


	//   ....[21]....
        /*120c*/ 	.word	0x000008c0
        /*1210*/ 	.word	0x000000ff
        /*1214*/ 	.word	0x000168c8
        /*1218*/ 	.short	0x0100
        /*121a*/ 	.byte	0x08
	.zero		1


	//   ....[22]....
        /*121c*/ 	.word	0x00002ad0
        /*1220*/ 	.word	0x00000045
        /*1224*/ 	.word	0x00016890
        /*1228*/ 	.short	0x010a
        /*122a*/ 	.byte	0x3f
	.zero		1


	//   ....[23]....
        /*122c*/ 	.word	0x00003e20
        /*1230*/ 	.word	0x00000045
        /*1234*/ 	.word	0x00016890
        /*1238*/ 	.short	0x010a
        /*123a*/ 	.byte	0x3f
	.zero		1


	//   ....[24]....
        /*123c*/ 	.word	0x00004e70
        /*1240*/ 	.word	0x00000045
        /*1244*/ 	.word	0x00016890
        /*1248*/ 	.short	0x010a
        /*124a*/ 	.byte	0x3f
	.zero		1


	//   ....[25]....
        /*124c*/ 	.word	0x00005320
        /*1250*/ 	.word	0x00000008
        /*1254*/ 	.word	0x00000000
        /*1258*/ 	.short	0x0101
        /*125a*/ 	.byte	0x3f
	.zero		1


	//   ....[26]....
        /*125c*/ 	.word	0x00005360
        /*1260*/ 	.word	0x00000045
        /*1264*/ 	.word	0x000168b0
        /*1268*/ 	.short	0x010a
        /*126a*/ 	.byte	0x3f
	.zero		1


	//   ....[27]....
        /*126c*/ 	.word	0x000057a0
        /*1270*/ 	.word	0x00000045
        /*1274*/ 	.word	0x00000000
        /*1278*/ 	.short	0x0101
        /*127a*/ 	.byte	0x3f
	.zero		1


	//   ....[28]....
        /*127c*/ 	.word	0x00005dc0
        /*1280*/ 	.word	0x00000002
        /*1284*/ 	.word	0x00016800
        /*1288*/ 	.short	0x010a
        /*128a*/ 	.byte	0x3f
	.zero		1


	//   ....[29]....
        /*128c*/ 	.word	0x00005e10
        /*1290*/ 	.word	0x00000002
        /*1294*/ 	.word	0x00016800
        /*1298*/ 	.short	0x010a
        /*129a*/ 	.byte	0x3f
	.zero		1


	//   ....[30]....
        /*129c*/ 	.word	0x00006930
        /*12a0*/ 	.word	0x00000002
        /*12a4*/ 	.word	0x00016800
        /*12a8*/ 	.short	0x010a
        /*12aa*/ 	.byte	0x3f
	.zero		1


	//   ....[31]....
        /*12ac*/ 	.word	0x00007e40
        /*12b0*/ 	.word	0x00000002
        /*12b4*/ 	.word	0x00016800
        /*12b8*/ 	.short	0x010a
        /*12ba*/ 	.byte	0x3f
	.zero		1


	//   ....[32]....
        /*12bc*/ 	.word	0x00008d30
        /*12c0*/ 	.word	0x00000008
        /*12c4*/ 	.word	0x00016830
        /*12c8*/ 	.short	0x010a
        /*12ca*/ 	.byte	0x3f
	.zero		1


	//   ....[33]....
        /*12cc*/ 	.word	0x00008de0
        /*12d0*/ 	.word	0x00000008
        /*12d4*/ 	.word	0x00016830
        /*12d8*/ 	.short	0x010a
        /*12da*/ 	.byte	0x3f
	.zero		1


	//   ....[34]....
        /*12dc*/ 	.word	0x0000a1a0
        /*12e0*/ 	.word	0x00000008
        /*12e4*/ 	.word	0x00000000
        /*12e8*/ 	.short	0x0101
        /*12ea*/ 	.byte	0x3f
	.zero		1


	//   ....[35]....
        /*12ec*/ 	.word	0x0000b0a0
        /*12f0*/ 	.word	0x00000003
        /*12f4*/ 	.word	0x00016830
        /*12f8*/ 	.short	0x010a
        /*12fa*/ 	.byte	0x3f
	.zero		1


	//   ....[36]....
        /*12fc*/ 	.word	0x0000b0f0
        /*1300*/ 	.word	0x00000003
        /*1304*/ 	.word	0x00016830
        /*1308*/ 	.short	0x010a
        /*130a*/ 	.byte	0x3f
	.zero		1


	//   ....[37]....
        /*130c*/ 	.word	0x0000b470
        /*1310*/ 	.word	0x00000003
        /*1314*/ 	.word	0x00016850
        /*1318*/ 	.short	0x010a
        /*131a*/ 	.byte	0x3f
	.zero		1


	//   ....[38]....
        /*131c*/ 	.word	0x0000b4b0
        /*1320*/ 	.word	0x00000003
        /*1324*/ 	.word	0x00016850
        /*1328*/ 	.short	0x010a
        /*132a*/ 	.byte	0x3f
	.zero		1


	//   ....[39]....
        /*132c*/ 	.word	0x0000ccb0
        /*1330*/ 	.word	0x0000000a
        /*1334*/ 	.word	0x00000000
        /*1338*/ 	.short	0x0101
        /*133a*/ 	.byte	0x3f
	.zero		1


	//   ....[40]....
        /*133c*/ 	.word	0x0000d4f0
        /*1340*/ 	.word	0x0000000a
        /*1344*/ 	.word	0x00000000
        /*1348*/ 	.short	0x0101
        /*134a*/ 	.byte	0x3f
	.zero		1


	//   ....[41]....
        /*134c*/ 	.word	0x0000da80
        /*1350*/ 	.word	0x00000000
        /*1354*/ 	.word	0x00016830
        /*1358*/ 	.short	0x010a
        /*135a*/ 	.byte	0x3f
	.zero		1


	//   ....[42]....
        /*135c*/ 	.word	0x0000dad0
        /*1360*/ 	.word	0x00000000
        /*1364*/ 	.word	0x00016830
        /*1368*/ 	.short	0x010a
        /*136a*/ 	.byte	0x3f
	.zero		1


	//   ....[43]....
        /*136c*/ 	.word	0x0000de20
        /*1370*/ 	.word	0x00000003
        /*1374*/ 	.word	0x00016850
        /*1378*/ 	.short	0x010a
        /*137a*/ 	.byte	0x3f
	.zero		1


	//   ....[44]....
        /*137c*/ 	.word	0x0000de60
        /*1380*/ 	.word	0x00000003
        /*1384*/ 	.word	0x00016850
        /*1388*/ 	.short	0x010a
        /*138a*/ 	.byte	0x3f
	.zero		1


	//   ....[45]....
        /*138c*/ 	.word	0x0000e300
        /*1390*/ 	.word	0x00000000
        /*1394*/ 	.word	0x00000000
        /*1398*/ 	.short	0x0101
        /*139a*/ 	.byte	0x3f
	.zero		1


	//   ....[46]....
        /*139c*/ 	.word	0x0000f510
        /*13a0*/ 	.word	0x0000000a
        /*13a4*/ 	.word	0x00000000
        /*13a8*/ 	.short	0x0101
        /*13aa*/ 	.byte	0x3f
	.zero		1


	//   ....[47]....
        /*13ac*/ 	.word	0x0000f950
        /*13b0*/ 	.word	0x0000000a
        /*13b4*/ 	.word	0x00016850
        /*13b8*/ 	.short	0x010a
        /*13ba*/ 	.byte	0x3f
	.zero		1


	//   ....[48]....
        /*13bc*/ 	.word	0x0000f9c0
        /*13c0*/ 	.word	0x0000000a
        /*13c4*/ 	.word	0x00016850
        /*13c8*/ 	.short	0x010a
        /*13ca*/ 	.byte	0x3f
	.zero		1


	//   ....[49]....
        /*13cc*/ 	.word	0x000100a0
        /*13d0*/ 	.word	0x00000000
        /*13d4*/ 	.word	0x00000000
        /*13d8*/ 	.short	0x0101
        /*13da*/ 	.byte	0x3f
	.zero		1


	//   ....[50]....
        /*13dc*/ 	.word	0x000110f0
        /*13e0*/ 	.word	0x00000000
        /*13e4*/ 	.word	0x00000000
        /*13e8*/ 	.short	0x0101
        /*13ea*/ 	.byte	0x3f
	.zero		1


	//   ....[51]....
        /*13ec*/ 	.word	0x00013170
        /*13f0*/ 	.word	0x00000016
        /*13f4*/ 	.word	0x00016820
        /*13f8*/ 	.short	0x010a
        /*13fa*/ 	.byte	0x3f
	.zero		1


	//   ....[52]....
        /*13fc*/ 	.word	0x00013230
        /*1400*/ 	.word	0x00000005
        /*1404*/ 	.word	0x000168a0
        /*1408*/ 	.short	0x010a
        /*140a*/ 	.byte	0x3f
	.zero		1


	//   ....[53]....
        /*140c*/ 	.word	0x00013470
        /*1410*/ 	.word	0x00000005
        /*1414*/ 	.word	0x000168c0
        /*1418*/ 	.short	0x010a
        /*141a*/ 	.byte	0x3f
	.zero		1


	//   ....[54]....
        /*141c*/ 	.word	0x00013800
        /*1420*/ 	.word	0x00000005
        /*1424*/ 	.word	0x000168a0
        /*1428*/ 	.short	0x010a
        /*142a*/ 	.byte	0x3f
	.zero		1


	//   ....[55]....
        /*142c*/ 	.word	0x00013a20
        /*1430*/ 	.word	0x00000005
        /*1434*/ 	.word	0x000168c0
        /*1438*/ 	.short	0x010a
        /*143a*/ 	.byte	0x3f
	.zero		1


	//   ....[56]....
        /*143c*/ 	.word	0x000147a0
        /*1440*/ 	.word	0x00000003
        /*1444*/ 	.word	0x00016840
        /*1448*/ 	.short	0x010a
        /*144a*/ 	.byte	0x3f
	.zero		1


	//   ....[57]....
        /*144c*/ 	.word	0x00014f60
        /*1450*/ 	.word	0x00000003
        /*1454*/ 	.word	0x00016830
        /*1458*/ 	.short	0x0107
        /*145a*/ 	.byte	0x3f
	.zero		1


	//   ....[58]....
        /*145c*/ 	.word	0x00015030
        /*1460*/ 	.word	0x00000003
        /*1464*/ 	.word	0x00016830
        /*1468*/ 	.short	0x0101
        /*146a*/ 	.byte	0x3f
	.zero		1


	//   ....[59]....
        /*146c*/ 	.word	0x00015f10
        /*1470*/ 	.word	0x00000016
        /*1474*/ 	.word	0x00016800
        /*1478*/ 	.short	0x0107
        /*147a*/ 	.byte	0x3f
	.zero		1


	//   ....[60]....
        /*147c*/ 	.word	0x00016000
        /*1480*/ 	.word	0x00000016
        /*1484*/ 	.word	0x00016800
        /*1488*/ 	.short	0x0101
        /*148a*/ 	.byte	0x3f
	.zero		1


	//   ....[61]....
        /*148c*/ 	.word	0x00016020
        /*1490*/ 	.word	0x00000016
        /*1494*/ 	.word	0x00016820
        /*1498*/ 	.short	0x010a
        /*149a*/ 	.byte	0x3f
	.zero		1


	//   ....[62]....
        /*149c*/ 	.word	0x000163e0
        /*14a0*/ 	.word	0x00000005
        /*14a4*/ 	.word	0x00016840
        /*14a8*/ 	.short	0x010a
        /*14aa*/ 	.byte	0x3f
	.zero		1


	//   ....[63]....
        /*14ac*/ 	.word	0x00016920
        /*14b0*/ 	.word	0x00000005
        /*14b4*/ 	.word	0x00016830
        /*14b8*/ 	.short	0x0107
        /*14ba*/ 	.byte	0x3f
	.zero		1


	//   ....[64]....
        /*14bc*/ 	.word	0x000169e0
        /*14c0*/ 	.word	0x00000005
        /*14c4*/ 	.word	0x00016830
        /*14c8*/ 	.short	0x0101
        /*14ca*/ 	.byte	0x3f
	.zero		1


	//   ....[65]....
        /*14cc*/ 	.word	0x00016a40
        /*14d0*/ 	.word	0x00000005
        /*14d4*/ 	.word	0x00016860
        /*14d8*/ 	.short	0x010a
        /*14da*/ 	.byte	0x3f
	.zero		1


	//   ....[66]....
        /*14dc*/ 	.word	0x00016f20
        /*14e0*/ 	.word	0x00000005
        /*14e4*/ 	.word	0x00016850
        /*14e8*/ 	.short	0x0107
        /*14ea*/ 	.byte	0x3f
	.zero		1


	//   ....[67]....
        /*14ec*/ 	.word	0x000170e0
        /*14f0*/ 	.word	0x00000005
        /*14f4*/ 	.word	0x00016850
        /*14f8*/ 	.short	0x0101
        /*14fa*/ 	.byte	0x3f
	.zero		1


	//   ....[68]....
        /*14fc*/ 	.word	0x000172e0
        /*1500*/ 	.word	0x00000000
        /*1504*/ 	.word	0x00016860
        /*1508*/ 	.short	0x010a
        /*150a*/ 	.byte	0x3f
	.zero		1


	//   ....[69]....
        /*150c*/ 	.word	0x00017780
        /*1510*/ 	.word	0x00000000
        /*1514*/ 	.word	0x00016850
        /*1518*/ 	.short	0x0107
        /*151a*/ 	.byte	0x3f
	.zero		1


	//   ....[70]....
        /*151c*/ 	.word	0x00017850
        /*1520*/ 	.word	0x00000000
        /*1524*/ 	.word	0x00016850
        /*1528*/ 	.short	0x0101
        /*152a*/ 	.byte	0x3f
	.zero		1


	//   ....[71]....
        /*152c*/ 	.word	0x00018570
        /*1530*/ 	.word	0x00000005
        /*1534*/ 	.word	0x00016820
        /*1538*/ 	.short	0x010a
        /*153a*/ 	.byte	0x3f
	.zero		1


	//   ....[72]....
        /*153c*/ 	.word	0x000186e0
        /*1540*/ 	.word	0x00000003
        /*1544*/ 	.word	0x00016840
        /*1548*/ 	.short	0x010a
        /*154a*/ 	.byte	0x3f
	.zero		1


	//   ....[73]....
        /*154c*/ 	.word	0x00018780
        /*1550*/ 	.word	0x00000005
        /*1554*/ 	.word	0x00016840
        /*1558*/ 	.short	0x010a
        /*155a*/ 	.byte	0x3f
	.zero		1


	//   ....[74]....
        /*155c*/ 	.word	0x000187c0
        /*1560*/ 	.word	0x00000003
        /*1564*/ 	.word	0x00016860
        /*1568*/ 	.short	0x010a
        /*156a*/ 	.byte	0x3f
	.zero		1


	//   ....[75]....
        /*156c*/ 	.word	0x00018800
        /*1570*/ 	.word	0x00000005
        /*1574*/ 	.word	0x00016860
        /*1578*/ 	.short	0x010a
        /*157a*/ 	.byte	0x3f
	.zero		1


	//   ....[76]....
        /*157c*/ 	.word	0x00018860
        /*1580*/ 	.word	0x00000045
        /*1584*/ 	.word	0x00016890
        /*1588*/ 	.short	0x010a
        /*158a*/ 	.byte	0x3f
	.zero		1


	//   ....[77]....
        /*158c*/ 	.word	0x00018af0
        /*1590*/ 	.word	0x00000045
        /*1594*/ 	.word	0x00016890
        /*1598*/ 	.short	0x010a
        /*159a*/ 	.byte	0x3f
	.zero		1


	//   ....[78]....
        /*159c*/ 	.word	0x00018da0
        /*15a0*/ 	.word	0x00000045
        /*15a4*/ 	.word	0x00016890
        /*15a8*/ 	.short	0x010a
        /*15aa*/ 	.byte	0x3f
	.zero		1


	//   ....[79]....
        /*15ac*/ 	.word	0x00019050
        /*15b0*/ 	.word	0x00000045
        /*15b4*/ 	.word	0x000168b0
        /*15b8*/ 	.short	0x010a
        /*15ba*/ 	.byte	0x3f
	.zero		1


	//   ....[80]....
        /*15bc*/ 	.word	0x00019520
        /*15c0*/ 	.word	0x00000002
        /*15c4*/ 	.word	0x00016800
        /*15c8*/ 	.short	0x010a
        /*15ca*/ 	.byte	0x3f
	.zero		1


	//   ....[81]....
        /*15cc*/ 	.word	0x00019b20
        /*15d0*/ 	.word	0x00000002
        /*15d4*/ 	.word	0x00016800
        /*15d8*/ 	.short	0x010a
        /*15da*/ 	.byte	0x3f
	.zero		1


	//   ....[82]....
        /*15dc*/ 	.word	0x00019b70
        /*15e0*/ 	.word	0x00000008
        /*15e4*/ 	.word	0x00016830
        /*15e8*/ 	.short	0x010a
        /*15ea*/ 	.byte	0x3f
	.zero		1


	//   ....[83]....
        /*15ec*/ 	.word	0x00019bc0
        /*15f0*/ 	.word	0x00000003
        /*15f4*/ 	.word	0x00016830
        /*15f8*/ 	.short	0x010a
        /*15fa*/ 	.byte	0x3f
	.zero		1


	//   ....[84]....
        /*15fc*/ 	.word	0x00019c10
        /*1600*/ 	.word	0x00000003
        /*1604*/ 	.word	0x00016850
        /*1608*/ 	.short	0x010a
        /*160a*/ 	.byte	0x3f
	.zero		1


	//   ....[85]....
        /*160c*/ 	.word	0x00019c60
        /*1610*/ 	.word	0x00000000
        /*1614*/ 	.word	0x00016830
        /*1618*/ 	.short	0x010a
        /*161a*/ 	.byte	0x3f
	.zero		1


	//   ....[86]....
        /*161c*/ 	.word	0x00019cb0
        /*1620*/ 	.word	0x00000003
        /*1624*/ 	.word	0x00016850
        /*1628*/ 	.short	0x010a
        /*162a*/ 	.byte	0x3f
	.zero		1


	//   ....[87]....
        /*162c*/ 	.word	0x00019d00
        /*1630*/ 	.word	0x0000000a
        /*1634*/ 	.word	0x00016850
        /*1638*/ 	.short	0x010a
        /*163a*/ 	.byte	0x3f
	.zero		1


	//   ....[88]....
        /*163c*/ 	.word	0x0001a2a0
        /*1640*/ 	.word	0x00000016
        /*1644*/ 	.word	0x00016820
        /*1648*/ 	.short	0x010a
        /*164a*/ 	.byte	0x3f
	.zero		1


	//   ....[89]....
        /*164c*/ 	.word	0x0001a2f0
        /*1650*/ 	.word	0x00000005
        /*1654*/ 	.word	0x000168a0
        /*1658*/ 	.short	0x010a
        /*165a*/ 	.byte	0x3f
	.zero		1


	//   ....[90]....
        /*165c*/ 	.word	0x0001a340
        /*1660*/ 	.word	0x00000005
        /*1664*/ 	.word	0x000168c0
        /*1668*/ 	.short	0x010a
        /*166a*/ 	.byte	0x3f
	.zero		1


	//   ....[91]....
        /*166c*/ 	.word	0x0001a390
        /*1670*/ 	.word	0x00000005
        /*1674*/ 	.word	0x000168a0
        /*1678*/ 	.short	0x010a
        /*167a*/ 	.byte	0x3f
	.zero		1


	//   ....[92]....
        /*167c*/ 	.word	0x0001a3e0
        /*1680*/ 	.word	0x00000005
        /*1684*/ 	.word	0x000168c0
        /*1688*/ 	.short	0x010a
        /*168a*/ 	.byte	0x3f
	.zero		1


	//   ....[93]....
        /*168c*/ 	.word	0x0001a500
        /*1690*/ 	.word	0x00000003
        /*1694*/ 	.word	0x00016840
        /*1698*/ 	.short	0x010a
        /*169a*/ 	.byte	0x3f
	.zero		1


	//   ....[94]....
        /*169c*/ 	.word	0x0001bfd0
        /*16a0*/ 	.word	0x00000016
        /*16a4*/ 	.word	0x00016820
        /*16a8*/ 	.short	0x010a
        /*16aa*/ 	.byte	0x3f
	.zero		1


	//   ....[95]....
        /*16ac*/ 	.word	0x0001c020
        /*16b0*/ 	.word	0x00000005
        /*16b4*/ 	.word	0x00016840
        /*16b8*/ 	.short	0x010a
        /*16ba*/ 	.byte	0x3f
	.zero		1


	//   ....[96]....
        /*16bc*/ 	.word	0x0001c960
        /*16c0*/ 	.word	0x00000005
        /*16c4*/ 	.word	0x00016860
        /*16c8*/ 	.short	0x010a
        /*16ca*/ 	.byte	0x3f
	.zero		1


	//   ....[97]....
        /*16cc*/ 	.word	0x0001d2d0
        /*16d0*/ 	.word	0x00000000
        /*16d4*/ 	.word	0x00016860
        /*16d8*/ 	.short	0x010a
        /*16da*/ 	.byte	0x3f
	.zero		1


	//   ....[98]....
        /*16dc*/ 	.word	0x0001e510
        /*16e0*/ 	.word	0x00000005
        /*16e4*/ 	.word	0x00016820
        /*16e8*/ 	.short	0x010a
        /*16ea*/ 	.byte	0x3f
	.zero		1


	//   ....[99]....
        /*16ec*/ 	.word	0x0001e6b0
        /*16f0*/ 	.word	0x00000003
        /*16f4*/ 	.word	0x00016840
        /*16f8*/ 	.short	0x010a
        /*16fa*/ 	.byte	0x3f
	.zero		1


	//   ....[100]....
        /*16fc*/ 	.word	0x0001e700
        /*1700*/ 	.word	0x00000005
        /*1704*/ 	.word	0x00016840
        /*1708*/ 	.short	0x010a
        /*170a*/ 	.byte	0x3f
	.zero		1


	//   ....[101]....
        /*170c*/ 	.word	0x0001e750
        /*1710*/ 	.word	0x00000003
        /*1714*/ 	.word	0x00016860
        /*1718*/ 	.short	0x010a
        /*171a*/ 	.byte	0x3f
	.zero		1


	//----- nvinfo : EIATTR_NUM_MBARRIERS
	.align		4
.L_325:
        /*171c*/ 	.byte	0x03, 0x38
        /*171e*/ 	.short	0x0016


	//----- nvinfo : EIATTR_EXIT_INSTR_OFFSETS
	.align		4
        /*1720*/ 	.byte	0x04, 0x1c
        /*1722*/ 	.short	(.L_327 - .L_326)


	//   ....[0]....
.L_326:
        /*1724*/ 	.word	0x00018850


	//----- nvinfo : EIATTR_MAX_THREADS
	.align		4
.L_327:
        /*1728*/ 	.byte	0x04, 0x05
        /*172a*/ 	.short	(.L_329 - .L_328)
.L_328:
        /*172c*/ 	.word	0x00000200
        /*1730*/ 	.word	0x00000001
        /*1734*/ 	.word	0x00000001


	//----- nvinfo : EIATTR_CRS_STACK_SIZE
	.align		4
.L_329:
        /*1738*/ 	.byte	0x04, 0x1e
        /*173a*/ 	.short	(.L_331 - .L_330)
.L_330:
        /*173c*/ 	.word	0x00000000


	//----- nvinfo : EIATTR_CBANK_PARAM_SIZE
	.align		4
.L_331:
        /*1740*/ 	.byte	0x03, 0x19
        /*1742*/ 	.short	0x0af0


	//----- nvinfo : EIATTR_PARAM_CBANK
	.align		4
        /*1744*/ 	.byte	0x04, 0x0a
        /*1746*/ 	.short	(.L_333 - .L_332)
	.align		4
.L_332:
        /*1748*/ 	.word	index@(.nv.constant0._ZN7cutlass13device_kernelIN5flash11enable_sm90INS1_16FlashAttnFwdSm90INS1_25CollectiveMainloopFwdSm90ILi2EN4cute5tupleIJNS5_1CILi1EEES8_S8_EEENS6_IJNS7_ILi192EEENS7_ILi128EEENS7_ILi64EEEEEELi64ENS_6half_tEfNS_4arch4Sm90ELb1ELb0ELb0ELb1ELb1ELb1ELb0ELb1ELb1ELb1ELb0ELb0EEENS1_21CollectiveEpilogueFwdINS6_IJSA_SC_SB_EEES9_SE_SG_Li384ELb1ELb1ELb0ELb0EEENS1_36VarlenDynamicPersistentTileSchedulerILi192ELi128ELi384ELi128ELb0ELb1ELb1ELb1ELb1ELb1EEEEEEEEEvNT_6ParamsE)
        /*174c*/ 	.short	0x0210
        /*174e*/ 	.short	0x0af0


	//----- nvinfo : EIATTR_SW_WAR
	.align		4
.L_333:
        /*1750*/ 	.byte	0x04, 0x36
        /*1752*/ 	.short	(.L_335 - .L_334)
.L_334:
        /*1754*/ 	.word	0x00000008
.L_335:


//--------------------- .nv.callgraph             --------------------------
	.section	.nv.callgraph,"",@"SHT_CUDA_CALLGRAPH"
	.align	4
	.sectionentsize	8
	.align		4
        /*0000*/ 	.word	0x00000000
	.align		4
        /*0004*/ 	.word	0xffffffff
	.align		4
        /*0008*/ 	.word	index@(_ZN7cutlass13device_kernelIN5flash11enable_sm90INS1_16FlashAttnFwdSm90INS1_25CollectiveMainloopFwdSm90ILi2EN4cute5tupleIJNS5_1CILi1EEES8_S8_EEENS6_IJNS7_ILi192EEENS7_ILi128EEENS7_ILi64EEEEEELi64ENS_6half_tEfNS_4arch4Sm90ELb0ELb0ELb0ELb0ELb1ELb0ELb0ELb1ELb1ELb1ELb0ELb0EEENS1_21CollectiveEpilogueFwdINS6_IJSA_SC_SB_EEES9_SE_SG_Li384ELb0ELb1ELb0ELb0EEENS1_29StaticPersistentTileSchedulerILb0EEEEEEEEEvNT_6ParamsE)
	.align		4
        /*000c*/ 	.word	index@(__assertfail)
	.align		4
        /*0010*/ 	.word	index@(_ZN7cutlass13device_kernelIN5flash11enable_sm90INS1_16FlashAttnFwdSm90INS1_25CollectiveMainloopFwdSm90ILi2EN4cute5tupleIJNS5_1CILi1EEES8_S8_EEENS6_IJNS7_ILi192EEENS7_ILi128EEENS7_ILi64EEEEEELi64ENS_6half_tEfNS_4arch4Sm90ELb0ELb0ELb0ELb1ELb1ELb0ELb0ELb1ELb1ELb1ELb0ELb0EEENS1_21CollectiveEpilogueFwdINS6_IJSA_SC_SB_EEES9_SE_SG_Li384ELb1ELb1ELb0ELb0EEENS1_36VarlenDynamicPersistentTileSchedulerILi192ELi128ELi384ELi128ELb0ELb1ELb1ELb0ELb1ELb1EEEEEEEEEvNT_6ParamsE)
	.align		4
        /*0014*/ 	.word	index@(__assertfail)
	.align		4
        /*0018*/ 	.word	index@(_ZN7cutlass13device_kernelIN5flash11enable_sm90INS1_16FlashAttnFwdSm90INS1_25CollectiveMainloopFwdSm90ILi2EN4cute5tupleIJNS5_1CILi1EEES8_S8_EEENS6_IJNS7_ILi192EEENS7_ILi128EEENS7_ILi64EEEEEELi64ENS_6half_tEfNS_4arch4Sm90ELb0ELb0ELb0ELb1ELb1ELb1ELb0ELb1ELb1ELb1ELb0ELb0EEENS1_21CollectiveEpilogueFwdINS6_IJSA_SC_SB_EEES9_SE_SG_Li384ELb1ELb1ELb0ELb0EEENS1_36VarlenDynamicPersistentTileSchedulerILi192ELi128ELi384ELi128ELb0ELb1ELb1ELb0ELb1ELb1EEEEEEEEEvNT_6ParamsE)
	.align		4
        /*001c*/ 	.word	index@(__assertfail)
	.align		4
        /*0020*/ 	.word	index@(_ZN7cutlass13device_kernelIN5flash11enable_sm90INS1_16FlashAttnFwdSm90INS1_25CollectiveMainloopFwdSm90ILi2EN4cute5tupleIJNS5_1CILi1EEES8_S8_EEENS6_IJNS7_ILi192EEENS7_ILi128EEENS7_ILi64EEEEEELi64ENS_6half_tEfNS_4arch4Sm90ELb0ELb1ELb0ELb0ELb1ELb0ELb0ELb1ELb1ELb1ELb0ELb0EEENS1_21CollectiveEpilogueFwdINS6_IJSA_SC_SB_EEES9_SE_SG_Li384ELb0ELb1ELb0ELb0EEENS1_30DynamicPersistentTileSchedulerILi384ELi128ELb0ELb1ELb1EEEEEEEEEvNT_6ParamsE)
	.align		4
        /*0024*/ 	.word	index@(__assertfail)
	.align		4
        /*0028*/ 	.word	index@(_ZN7cutlass13device_kernelIN5flash11enable_sm90INS1_16FlashAttnFwdSm90INS1_25CollectiveMainloopFwdSm90ILi2EN4cute5tupleIJNS5_1CILi1EEES8_S8_EEENS6_IJNS7_ILi192EEENS7_ILi128EEENS7_ILi64EEEEEELi64ENS_6half_tEfNS_4arch4Sm90ELb0ELb1ELb0ELb1ELb1ELb0ELb0ELb1ELb1ELb1ELb0ELb0EEENS1_21CollectiveEpilogueFwdINS6_IJSA_SC_SB_EEES9_SE_SG_Li384ELb1ELb1ELb0ELb0EEENS1_36VarlenDynamicPersistentTileSchedulerILi192ELi128ELi384ELi128ELb0ELb1ELb1ELb1ELb0ELb1EEEEEEEEEvNT_6ParamsE)
	.align		4
        /*002c*/ 	.word	index@(__assertfail)
	.align		4
        /*0030*/ 	.word	index@(_ZN7cutlass13device_kernelIN5flash11enable_sm90INS1_16FlashAttnFwdSm90INS1_25CollectiveMainloopFwdSm90ILi2EN4cute5tupleIJNS5_1CILi1EEES8_S8_EEENS6_IJNS7_ILi192EEENS7_ILi128EEENS7_ILi64EEEEEELi64ENS_6half_tEfNS_4arch4Sm90ELb0ELb1ELb0ELb1ELb1ELb1ELb0ELb1ELb1ELb1ELb0ELb0EEENS1_21CollectiveEpilogueFwdINS6_IJSA_SC_SB_EEES9_SE_SG_Li384ELb1ELb1ELb0ELb0EEENS1_36VarlenDynamicPersistentTileSchedulerILi192ELi128ELi384ELi128ELb0ELb1ELb1ELb1ELb0ELb1EEEEEEEEEvNT_6ParamsE)
	.align		4
        /*0034*/ 	.word	index@(__assertfail)
	.align		4
        /*0038*/ 	.word	index@(_ZN7cutlass13device_kernelIN5flash11enable_sm90INS1_16FlashAttnFwdSm90INS1_25CollectiveMainloopFwdSm90ILi2EN4cute5tupleIJNS5_1CILi1EEES8_S8_EEENS6_IJNS7_ILi192EEENS7_ILi128EEENS7_ILi64EEEEEELi64ENS_6half_tEfNS_4arch4Sm90ELb1ELb0ELb0ELb0ELb1ELb0ELb0ELb1ELb1ELb1ELb0ELb0EEENS1_21CollectiveEpilogueFwdINS6_IJSA_SC_SB_EEES9_SE_SG_Li384ELb0ELb1ELb0ELb0EEENS1_30DynamicPersistentTileSchedulerILi384ELi128ELb0ELb1ELb1EEEEEEEEEvNT_6ParamsE)
	.align		4
        /*003c*/ 	.word	index@(__assertfail)
	.align		4
        /*0040*/ 	.word	index@(_ZN7cutlass13device_kernelIN5flash11enable_sm90INS1_16FlashAttnFwdSm90INS1_25CollectiveMainloopFwdSm90ILi2EN4cute5tupleIJNS5_1CILi1EEES8_S8_EEENS6_IJNS7_ILi192EEENS7_ILi128EEENS7_ILi64EEEEEELi64ENS_6half_tEfNS_4arch4Sm90ELb1ELb0ELb0ELb1ELb1ELb0ELb0ELb1ELb1ELb1ELb0ELb0EEENS1_21CollectiveEpilogueFwdINS6_IJSA_SC_SB_EEES9_SE_SG_Li384ELb1ELb1ELb0ELb0EEENS1_36VarlenDynamicPersistentTileSchedulerILi192ELi128ELi384ELi128ELb0ELb1ELb1ELb1ELb1ELb1EEEEEEEEEvNT_6ParamsE)
	.align		4
        /*0044*/ 	.word	index@(__assertfail)
	.align		4
        /*0048*/ 	.word	index@(_ZN7cutlass13device_kernelIN5flash11enable_sm90INS1_16FlashAttnFwdSm90INS1_25CollectiveMainloopFwdSm90ILi2EN4cute5tupleIJNS5_1CILi1EEES8_S8_EEENS6_IJNS7_ILi192EEENS7_ILi128EEENS7_ILi64EEEEEELi64ENS_6half_tEfNS_4arch4Sm90ELb1ELb0ELb0ELb1ELb1ELb1ELb0ELb1ELb1ELb1ELb0ELb0EEENS1_21CollectiveEpilogueFwdINS6_IJSA_SC_SB_EEES9_SE_SG_Li384ELb1ELb1ELb0ELb0EEENS1_36VarlenDynamicPersistentTileSchedulerILi192ELi128ELi384ELi128ELb0ELb1ELb1ELb1ELb1ELb1EEEEEEEEEvNT_6ParamsE)
	.align		4
        /*004c*/ 	.word	index@(__assertfail)
	.align		4
        /*0050*/ 	.word	0x00000000
	.align		4
        /*0054*/ 	.word	0xfffffffe
	.align		4
        /*0058*/ 	.word	0x00000000
	.align		4
        /*005c*/ 	.word	0xfffffffd
	.align		4
        /*0060*/ 	.word	0x00000000
	.align		4
        /*0064*/ 	.word	0xfffffffc


//--------------------- .nv.constant4             --------------------------
	.section	.nv.constant4,"a",@progbits
	.align	8
	.align		8
.nv.constant4:
        /*0000*/ 	.dword	__assertfail
	.align		8
        /*0008*/ 	.dword	__unnamed_1
	.align		8
        /*0010*/ 	.dword	__unnamed_2
	.align		8
        /*0018*/ 	.dword	__unnamed_3
	.align		8
        /*0020*/ 	.dword	__unnamed_4
	.align		8
        /*0028*/ 	.dword	__unnamed_5
	.align		8
        /*0030*/ 	.dword	_ZN71_INTERNAL_5862e68d_35_flash_fwd_hdim64_fp16_paged_sm90_cu_a7f3af4d_45114cuda3std3__45__cpo5beginE
	.align		8
        /*0038*/ 	.dword	_ZN71_INTERNAL_5862e68d_35_flash_fwd_hdim64_fp16_paged_sm90_cu_a7f3af4d_45114cuda3std3__45__cpo3endE
	.align		8
        /*0040*/ 	.dword	_ZN71_INTERNAL_5862e68d_35_flash_fwd_hdim64_fp16_paged_sm90_cu_a7f3af4d_45114cuda3std3__45__cpo6cbeginE
	.align		8
        /*0048*/ 	.dword	_ZN71_INTERNAL_5862e68d_35_flash_fwd_hdim64_fp16_paged_sm90_cu_a7f3af4d_45114cuda3std3__45__cpo4cendE
	.align		8
        /*0050*/ 	.dword	_ZN71_INTERNAL_5862e68d_35_flash_fwd_hdim64_fp16_paged_sm90_cu_a7f3af4d_45114cuda3std3__473_GLOBAL__N__5862e68d_35_flash_fwd_hdim64_fp16_paged_sm90_cu_a7f3af4d_45116ignoreE
	.align		8
        /*0058*/ 	.dword	_ZN71_INTERNAL_5862e68d_35_flash_fwd_hdim64_fp16_paged_sm90_cu_a7f3af4d_45114cuda3std3__419piecewise_constructE
	.align		8
        /*0060*/ 	.dword	_ZN71_INTERNAL_5862e68d_35_flash_fwd_hdim64_fp16_paged_sm90_cu_a7f3af4d_45114cuda3std3__48in_placeE
	.align		8
        /*0068*/ 	.dword	_ZN71_INTERNAL_5862e68d_35_flash_fwd_hdim64_fp16_paged_sm90_cu_a7f3af4d_45114cuda3std6ranges3__45__cpo4swapE
	.align		8
        /*0070*/ 	.dword	_ZN71_INTERNAL_5862e68d_35_flash_fwd_hdim64_fp16_paged_sm90_cu_a7f3af4d_45114cuda3std6ranges3__45__cpo9iter_moveE
	.align		8
        /*0078*/ 	.dword	_ZN71_INTERNAL_5862e68d_35_flash_fwd_hdim64_fp16_paged_sm90_cu_a7f3af4d_45114cute7productE
	.align		8
        /*0080*/ 	.dword	_ZN71_INTERNAL_5862e68d_35_flash_fwd_hdim64_fp16_paged_sm90_cu_a7f3af4d_45114cute1_E
	.align		8
        /*0088*/ 	.dword	$str$23
	.align		8
        /*0090*/ 	.dword	$str$24


//--------------------- .text._ZN7cutlass13device_kernelIN5flash11enable_sm90INS1_16FlashAttnFwdSm90INS1_25CollectiveMainloopFwdSm90ILi2EN4cute5tupleIJNS5_1CILi1EEES8_S8_EEENS6_IJNS7_ILi192EEENS7_ILi128EEENS7_ILi64EEEEEELi64ENS_6half_tEfNS_4arch4Sm90ELb0ELb0ELb0ELb0ELb1ELb0ELb0ELb1ELb1ELb1ELb0ELb0EEENS1_21CollectiveEpilogueFwdINS6_IJSA_SC_SB_EEES9_SE_SG_Li384ELb0ELb1ELb0ELb0EEENS1_29StaticPersistentTileSchedulerILb0EEEEEEEEEvNT_6ParamsE --------------------------
	.section	.text._ZN7cutlass13device_kernelIN5flash11enable_sm90INS1_16FlashAttnFwdSm90INS1_25CollectiveMainloopFwdSm90ILi2EN4cute5tupleIJNS5_1CILi1EEES8_S8_EEENS6_IJNS7_ILi192EEENS7_ILi128EEENS7_ILi64EEEEEELi64ENS_6half_tEfNS_4arch4Sm90ELb0ELb0ELb0ELb0ELb1ELb0ELb0ELb1ELb1ELb1ELb0ELb0EEENS1_21CollectiveEpilogueFwdINS6_IJSA_SC_SB_EEES9_SE_SG_Li384ELb0ELb1ELb0ELb0EEENS1_29StaticPersistentTileSchedulerILb0EEEEEEEEEvNT_6ParamsE,"ax",@progbits
	.align	128
.text._ZN7cutlass13device_kernelIN5flash11enable_sm90INS1_16FlashAttnFwdSm90INS1_25CollectiveMainloopFwdSm90ILi2EN4cute5tupleIJNS5_1CILi1EEES8_S8_EEENS6_IJNS7_ILi192EEENS7_ILi128EEENS7_ILi64EEEEEELi64ENS_6half_tEfNS_4arch4Sm90ELb0ELb0ELb0ELb0ELb1ELb0ELb0ELb1ELb1ELb1ELb0ELb0EEENS1_21CollectiveEpilogueFwdINS6_IJSA_SC_SB_EEES9_SE_SG_Li384ELb0ELb1ELb0ELb0EEENS1_29StaticPersistentTileSchedulerILb0EEEEEEEEEvNT_6ParamsE:
        .type           _ZN7cutlass13device_kernelIN5flash11enable_sm90INS1_16FlashAttnFwdSm90INS1_25CollectiveMainloopFwdSm90ILi2EN4cute5tupleIJNS5_1CILi1EEES8_S8_EEENS6_IJNS7_ILi192EEENS7_ILi128EEENS7_ILi64EEEEEELi64ENS_6half_tEfNS_4arch4Sm90ELb0ELb0ELb0ELb0ELb1ELb0ELb0ELb1ELb1ELb1ELb0ELb0EEENS1_21CollectiveEpilogueFwdINS6_IJSA_SC_SB_EEES9_SE_SG_Li384ELb0ELb1ELb0ELb0EEENS1_29StaticPersistentTileSchedulerILb0EEEEEEEEEvNT_6ParamsE,@function
        .size           _ZN7cutlass13device_kernelIN5flash11enable_sm90INS1_16FlashAttnFwdSm90INS1_25CollectiveMainloopFwdSm90ILi2EN4cute5tupleIJNS5_1CILi1EEES8_S8_EEENS6_IJNS7_ILi192EEENS7_ILi128EEENS7_ILi64EEEEEELi64ENS_6half_tEfNS_4arch4Sm90ELb0ELb0ELb0ELb0ELb1ELb0ELb0ELb1ELb1ELb1ELb0ELb0EEENS1_21CollectiveEpilogueFwdINS6_IJSA_SC_SB_EEES9_SE_SG_Li384ELb0ELb1ELb0ELb0EEENS1_29StaticPersistentTileSchedulerILb0EEEEEEEEEvNT_6ParamsE,(.L_x_3105 - _ZN7cutlass13device_kernelIN5flash11enable_sm90INS1_16FlashAttnFwdSm90INS1_25CollectiveMainloopFwdSm90ILi2EN4cute5tupleIJNS5_1CILi1EEES8_S8_EEENS6_IJNS7_ILi192EEENS7_ILi128EEENS7_ILi64EEEEEELi64ENS_6half_tEfNS_4arch4Sm90ELb0ELb0ELb0ELb0ELb1ELb0ELb0ELb1ELb1ELb1ELb0ELb0EEENS1_21CollectiveEpilogueFwdINS6_IJSA_SC_SB_EEES9_SE_SG_Li384ELb0ELb1ELb0ELb0EEENS1_29StaticPersistentTileSchedulerILb0EEEEEEEEEvNT_6ParamsE)
        .other          _ZN7cutlass13device_kernelIN5flash11enable_sm90INS1_16FlashAttnFwdSm90INS1_25CollectiveMainloopFwdSm90ILi2EN4cute5tupleIJNS5_1CILi1EEES8_S8_EEENS6_IJNS7_ILi192EEENS7_ILi128EEENS7_ILi64EEEEEELi64ENS_6half_tEfNS_4arch4Sm90ELb0ELb0ELb0ELb0ELb1ELb0ELb0ELb1ELb1ELb1ELb0ELb0EEENS1_21CollectiveEpilogueFwdINS6_IJSA_SC_SB_EEES9_SE_SG_Li384ELb0ELb1ELb0ELb0EEENS1_29StaticPersistentTileSchedulerILb0EEEEEEEEEvNT_6ParamsE,@"STO_CUDA_ENTRY STV_DEFAULT"
_ZN7cutlass13device_kernelIN5flash11enable_sm90INS1_16FlashAttnFwdSm90INS1_25CollectiveMainloopFwdSm90ILi2EN4cute5tupleIJNS5_1CILi1EEES8_S8_EEENS6_IJNS7_ILi192EEENS7_ILi128EEENS7_ILi64EEEEEELi64ENS_6half_tEfNS_4arch4Sm90ELb0ELb0ELb0ELb0ELb1ELb0ELb0ELb1ELb1ELb1ELb0ELb0EEENS1_21CollectiveEpilogueFwdINS6_IJSA_SC_SB_EEES9_SE_SG_Li384ELb0ELb1ELb0ELb0EEENS1_29StaticPersistentTileSchedulerILb0EEEEEEEEEvNT_6ParamsE:
[----:B------:R-:W0:Y:S02]  /*0000*/  LDC R1, c[0x0][0x28] ;  /* 0x00000a00ff017b82 */ /* 0x000e240000000800 */
[----:B0-----:R-:W-:Y:S01]  /*0010*/  VIADD R1, R1, 0xfffffff0 ;  /* 0xfffffff001017836 */ /* 0x001fe20000000000 */
[----:B------:R-:W0:Y:S01]  /*0020*/  S2R R3, SR_TID.X ;  /* 0x0000000000037919 */ /* 0x000e220000002100 */
[----:B------:R-:W-:Y:S01]  /*0030*/  ELECT P0, URZ, PT ;  /* 0x00000000003f782f */ /* 0x000fe20003800000 */
[----:B------:R-:W-:Y:S01]  /*0040*/  UMOV UR4, 0x80 ;  /* 0x0000008000047882 */ /* 0x000fe20000000000 */
[----:B------:R-:W-:Y:S01]  /*0050*/  UMOV UR7, 0x180 ;  /* 0x0000018000077882 */ /* 0x000fe20000000000 */
[--C-:B0-----:R-:W-:Y:S02]  /*0060*/  SHF.R.U32.HI R0, RZ, 0x5, R3.reuse ;  /* 0x00000005ff007819 */ /* 0x101fe40000011603 */
[----:B------:R-:W-:-:S03]  /*0070*/  SHF.R.U32.HI R18, RZ, 0x7, R3 ;  /* 0x00000007ff127819 */ /* 0x000fc60000011603 */
[----:B------:R-:W0:Y:S04]  /*0080*/  SHFL.IDX PT, R2, R0, RZ, 0x1f ;  /* 0x00001fff00027589 */ /* 0x000e2800000e0000 */
[----:B------:R1:W2:Y:S01]  /*0090*/  SHFL.IDX PT, R3, R18, RZ, 0x1f ;  /* 0x00001fff12037589 */ /* 0x0002a200000e0000 */
[C---:B0-----:R-:W-:Y:S02]  /*00a0*/  ISETP.NE.OR P0, PT, R2.reuse, RZ, !P0 ;  /* 0x000000ff0200720c */ /* 0x041fe40004705670 */
[----:B------:R-:W-:-:S11]  /*00b0*/  ISETP.NE.AND P1, PT, R2, RZ, PT ;  /* 0x000000ff0200720c */ /* 0x000fd60003f25270 */
[----:B------:R-:W-:Y:S01]  /*00c0*/  VOTEU.ALL UP0, P0 ;  /* 0x00000000003f7886 */ /* 0x000fe20000000000 */
[----:B------:R-:W-:-:S04]  /*00d0*/  VOTEU.ALL UP1, P0 ;  /* 0x00000000003f7886 */ /* 0x000fc80000020000 */
[----:B------:R-:W0:Y:S01]  /*00e0*/  @!UP0 S2UR UR8, SR_CgaCtaId ;  /* 0x00000000000889c3 */ /* 0x000e220000008800 */
[----:B------:R-:W-:Y:S01]  /*00f0*/  @!UP0 UMOV UR6, 0x400 ;  /* 0x0000040000068882 */ /* 0x000fe20000000000 */
[----:B------:R-:W-:-:S04]  /*0100*/  @!UP0 UIADD3 UR4, -UR4, 0x100000, URZ ;  /* 0x0010000004048890 */ /* 0x000fc8000fffe13f */
[----:B------:R-:W-:Y:S02]  /*0110*/  @!UP0 USHF.L.U32 UR5, UR4, 0xb, URZ ;  /* 0x0000000b04058899 */ /* 0x000fe4000800063f */
[----:B------:R-:W-:Y:S02]  /*0120*/  @!UP0 USHF.L.U32 UR4, UR4, 0x1, URZ ;  /* 0x0000000104048899 */ /* 0x000fe4000800063f */
[----:B0-----:R-:W-:Y:S02]  /*0130*/  @!UP0 ULEA UR8, UR8, UR6, 0x18 ;  /* 0x0000000608088291 */ /* 0x001fe4000f8ec03f */
[----:B------:R-:W-:-:S04]  /*0140*/  @!UP0 UIADD3 UR6, -UR7, 0x100000, URZ ;  /* 0x0010000007068890 */ /* 0x000fc8000fffe13f */
[----:B------:R-:W-:Y:S02]  /*0150*/  @!UP0 USHF.L.U32 UR7, UR6, 0xb, URZ ;  /* 0x0000000b06078899 */ /* 0x000fe4000800063f */
[----:B------:R-:W-:Y:S01]  /*0160*/  @!UP0 USHF.L.U32 UR6, UR6, 0x1, URZ ;  /* 0x0000000106068899 */ /* 0x000fe2000800063f */
[----:B------:R-:W-:-:S05]  /*0170*/  VOTEU.ALL UP0, P0 ;  /* 0x00000000003f7886 */ /* 0x000fca0000000000 */
[----:B------:R1:W0:Y:S06]  /*0180*/  @!UP0 SYNCS.EXCH.64 URZ, [UR8+0x16800], UR4 ;  /* 0x01680004083f85b2 */ /* 0x00022c0008000100 */
[----:B------:R1:W3:Y:S02]  /*0190*/  @!UP1 SYNCS.EXCH.64 URZ, [UR8+0x16820], UR6 ;  /* 0x01682006083f95b2 */ /* 0x0002e40008000100 */
[----:B-12---:R-:W-:Y:S05]  /*01a0*/  @P1 BRA `(.L_x_0) ;  /* 0x0000000000481947 */ /* 0x006fea0003800000 */
[----:B------:R-:W1:Y:S01]  /*01b0*/  S2UR UR5, SR_CgaCtaId ;  /* 0x00000000000579c3 */ /* 0x000e620000008800 */
[----:B------:R-:W-:Y:S01]  /*01c0*/  UMOV UR4, 0x400 ;  /* 0x0000040000047882 */ /* 0x000fe20000000000 */
[----:B------:R-:W-:Y:S01]  /*01d0*/  UMOV UR6, 0x80 ;  /* 0x0000008000067882 */ /* 0x000fe20000000000 */
[----:B------:R-:W-:Y:S01]  /*01e0*/  UMOV UR7, 0x180 ;  /* 0x0000018000077882 */ /* 0x000fe20000000000 */
[----:B------:R-:W-:Y:S01]  /*01f0*/  ELECT P0, URZ, PT ;  /* 0x00000000003f782f */ /* 0x000fe20003800000 */
[----:B-1----:R-:W-:Y:S02]  /*0200*/  ULEA UR8, UR5, UR4, 0x18 ;  /* 0x0000000405087291 */ /* 0x002fe4000f8ec03f */
[----:B------:R-:W-:-:S04]  /*0210*/  UIADD3 UR4, -UR6, 0x100000, URZ ;  /* 0x0010000006047890 */ /* 0x000fc8000fffe13f */
[----:B------:R-:W-:Y:S02]  /*0220*/  USHF.L.U32 UR5, UR4, 0xb, URZ ;  /* 0x0000000b04057899 */ /* 0x000fe4000800063f */
[----:B------:R-:W-:Y:S02]  /*0230*/  USHF.L.U32 UR4, UR4, 0x1, URZ ;  /* 0x0000000104047899 */ /* 0x000fe4000800063f */
[----:B------:R-:W-:-:S04]  /*0240*/  UIADD3 UR6, -UR7, 0x100000, URZ ;  /* 0x0010000007067890 */ /* 0x000fc8000fffe13f */
[----:B------:R-:W-:Y:S02]  /*0250*/  USHF.L.U32 UR7, UR6, 0xb, URZ ;  /* 0x0000000b06077899 */ /* 0x000fe4000800063f */
[----:B------:R-:W-:Y:S01]  /*0260*/  USHF.L.U32 UR6, UR6, 0x1, URZ ;  /* 0x0000000106067899 */ /* 0x000fe2000800063f */
[----:B------:R-:W1:Y:S03]  /*0270*/  FENCE.VIEW.ASYNC.S ;  /* 0x00000000000073c6 */ /* 0x000e660000000000 */
[----:B-1----:R1:W2:Y:S08]  /*0280*/  SYNCS.EXCH.64 URZ, [UR8+0x16830], UR4 ;  /* 0x01683004083f75b2 */ /* 0x0022b00008000100 */
[----:B------:R1:W4:Y:S01]  /*0290*/  SYNCS.EXCH.64 URZ, [UR8+0x16840], UR6 ;  /* 0x01684006083f75b2 */ /* 0x0003220008000100 */
[----:B------:R1:W0:Y:S01]  /*02a0*/  SYNCS.EXCH.64 URZ, [UR8+0x16838], UR4 ;  /* 0x01683804083f75b2 */ /* 0x0002220008000100 */
[----:B------:R1:W0:Y:S01]  /*02b0*/  SYNCS.EXCH.64 URZ, [UR8+0x16848], UR6 ;  /* 0x01684806083f75b2 */ /* 0x0002220008000100 */
[----:B------:R-:W-:Y:S01]  /*02c0*/  NOP ;  /* 0x0000000000007918 */ /* 0x000fe20000000000 */
.L_x_0:
[----:B------:R-:W5:Y:S01]  /*02d0*/  SHFL.IDX PT, R2, R0, RZ, 0x1f ;  /* 0x00001fff00027589 */ /* 0x000f6200000e0000 */
[----:B------:R-:W-:Y:S01]  /*02e0*/  NOP ;  /* 0x0000000000007918 */ /* 0x000fe20000000000 */
[----:B-----5:R-:W-:-:S13]  /*02f0*/  ISETP.NE.AND P0, PT, R2, RZ, PT ;  /* 0x000000ff0200720c */ /* 0x020fda0003f05270 */
[----:B------:R-:W-:Y:S05]  /*0300*/  @P0 BRA `(.L_x_1) ;  /* 0x0000000000480947 */ /* 0x000fea0003800000 */
[----:B-1----:R-:W1:Y:S01]  /*0310*/  S2UR UR5, SR_CgaCtaId ;  /* 0x00000000000579c3 */ /* 0x002e620000008800 */
        /* <DEDUP_REMOVED lines=12> */
[----:B-1----:R1:W0:Y:S08]  /*03e0*/  SYNCS.EXCH.64 URZ, [UR8+0x16850], UR4 ;  /* 0x01685004083f75b2 */ /* 0x0022300008000100 */
[----:B------:R1:W0:Y:S01]  /*03f0*/  SYNCS.EXCH.64 URZ, [UR8+0x16860], UR6 ;  /* 0x01686006083f75b2 */ /* 0x0002220008000100 */
[----:B------:R1:W0:Y:S01]  /*0400*/  SYNCS.EXCH.64 URZ, [UR8+0x16858], UR4 ;  /* 0x01685804083f75b2 */ /* 0x0002220008000100 */
[----:B------:R1:W0:Y:S01]  /*0410*/  SYNCS.EXCH.64 URZ, [UR8+0x16868], UR6 ;  /* 0x01686806083f75b2 */ /* 0x0002220008000100 */
[----:B------:R-:W-:Y:S01]  /*0420*/  NOP ;  /* 0x0000000000007918 */ /* 0x000fe20000000000 */
.L_x_1:
[----:B------:R-:W5:Y:S01]  /*0430*/  SHFL.IDX PT, R2, R0, RZ, 0x1f ;  /* 0x00001fff00027589 */ /* 0x000f6200000e0000 */
[----:B------:R-:W-:Y:S01]  /*0440*/  NOP ;  /* 0x0000000000007918 */ /* 0x000fe20000000000 */
[----:B-----5:R-:W-:-:S13]  /*0450*/  ISETP.NE.AND P0, PT, R2, RZ, PT ;  /* 0x000000ff0200720c */ /* 0x020fda0003f05270 */
[----:B------:R-:W-:Y:S05]  /*0460*/  @P0 BRA `(.L_x_2) ;  /* 0x0000000000380947 */ /* 0x000fea0003800000 */
[----:B-1----:R-:W1:Y:S01]  /*0470*/  S2UR UR5, SR_CgaCtaId ;  /* 0x00000000000579c3 */ /* 0x002e620000008800 */
[----:B------:R-:W-:Y:S01]  /*0480*/  UMOV UR4, 0x400 ;  /* 0x0000040000047882 */ /* 0x000fe20000000000 */
[----:B------:R-:W-:Y:S01]  /*0490*/  UMOV UR7, 0x80 ;  /* 0x0000008000077882 */ /* 0x000fe20000000000 */
[----:B------:R-:W-:Y:S01]  /*04a0*/  ELECT P0, URZ, PT ;  /* 0x00000000003f782f */ /* 0x000fe20003800000 */
[----:B-1----:R-:W-:Y:S02]  /*04b0*/  ULEA UR6, UR5, UR4, 0x18 ;  /* 0x0000000405067291 */ /* 0x002fe4000f8ec03f */
[----:B------:R-:W-:-:S04]  /*04c0*/  UIADD3 UR4, -UR7, 0x100000, URZ ;  /* 0x0010000007047890 */ /* 0x000fc8000fffe13f */
[----:B------:R-:W-:Y:S02]  /*04d0*/  USHF.L.U32 UR5, UR4, 0xb, URZ ;  /* 0x0000000b04057899 */ /* 0x000fe4000800063f */
[----:B------:R-:W-:Y:S01]  /*04e0*/  USHF.L.U32 UR4, UR4, 0x1, URZ ;  /* 0x0000000104047899 */ /* 0x000fe2000800063f */
[----:B------:R-:W1:Y:S11]  /*04f0*/  FENCE.VIEW.ASYNC.S ;  /* 0x00000000000073c6 */ /* 0x000e760000000000 */
[----:B-1----:R1:W0:Y:S01]  /*0500*/  SYNCS.EXCH.64 URZ, [UR6+0x16870], UR4 ;  /* 0x01687004063f75b2 */ /* 0x0022220008000100 */
[----:B------:R1:W0:Y:S01]  /*0510*/  SYNCS.EXCH.64 URZ, [UR6+0x16880], UR4 ;  /* 0x01688004063f75b2 */ /* 0x0002220008000100 */
[----:B------:R1:W0:Y:S01]  /*0520*/  SYNCS.EXCH.64 URZ, [UR6+0x16878], UR4 ;  /* 0x01687804063f75b2 */ /* 0x0002220008000100 */
[----:B------:R1:W0:Y:S01]  /*0530*/  SYNCS.EXCH.64 URZ, [UR6+0x16888], UR4 ;  /* 0x01688804063f75b2 */ /* 0x0002220008000100 */
[----:B------:R-:W-:Y:S01]  /*0540*/  NOP ;  /* 0x0000000000007918 */ /* 0x000fe20000000000 */
.L_x_2:
        /* <DEDUP_REMOVED lines=22> */
.L_x_3:
[----:B------:R-:W5:Y:S01]  /*06b0*/  SHFL.IDX PT, R2, R0, RZ, 0x1f ;  /* 0x00001fff00027589 */ /* 0x000f6200000e0000 */
[----:B------:R-:W-:Y:S01]  /*06c0*/  R2UR UR9, R3 ;  /* 0x00000000030972ca */ /* 0x000fe200000e0000 */
        /* <DEDUP_REMOVED lines=21> */
.L_x_4:
[----:B------:R-:W-:Y:S01]  /*0820*/  UISETP.NE.AND UP0, UPT, UR9, URZ, UPT ;  /* 0x0000003f0900728c */ /* 0x000fe2000bf05270 */
[----:B------:R-:W-:Y:S01]  /*0830*/  NOP ;  /* 0x0000000000007918 */ /* 0x000fe20000000000 */
[----:B------:R-:W-:Y:S01]  /*0840*/  UMOV UR39, 0x1 ;  /* 0x0000000100277882 */ /* 0x000fe20000000000 */
[----:B------:R-:W-:Y:S01]  /*0850*/  ULDC.64 UR50, c[0x0][0x208] ;  /* 0x0000820000327ab9 */ /* 0x000fe20000000a00 */
[----:B------:R-:W-:Y:S01]  /*0860*/  USEL UR39, UR39, 0x2, !UP0 ;  /* 0x0000000227277887 */ /* 0x000fe2000c000000 */
[----:B0-234-:R-:W-:Y:S01]  /*0870*/  BAR.SYNC.DEFER_BLOCKING 0x0 ;  /* 0x0000000000007b1d */ /* 0x01dfe20000010000 */
[----:B------:R-:W-:-:S13]  /*0880*/  PLOP3.LUT P0, PT, PT, PT, UP0, 0x80, 0x0 ;  /* 0x000000000000781c */ /* 0x000fda0003f0f008 */
[----:B------:R-:W-:Y:S05]  /*0890*/  @!P0 BRA `(.L_x_5) ;  /* 0x0000005800808947 */ /* 0x000fea0003800000 */
.L_x_6:
[----:B------:R-:W-:-:S08]  /*08a0*/  NOP ;  /* 0x0000000000007918 */ /* 0x000fd00000000000 */
[----:B------:R-:W0:Y:S02]  /*08b0*/  USETMAXREG.TRY_ALLOC.CTAPOOL UP0, 0xa0 ;  /* 0x000000a0000079c8 */ /* 0x000e240008000600 */
[----:B0-----:R-:W-:-:S13]  /*08c0*/  PLOP3.LUT P0, PT, PT, PT, UP0, 0x80, 0x0 ;  /* 0x000000000000781c */ /* 0x001fda0003f0f008 */
[----:B------:R-:W-:Y:S05]  /*08d0*/  @!P0 BRA `(.L_x_6) ;  /* 0xfffffffc00f08947 */ /* 0x000fea000383ffff */
[----:B------:R-:W0:Y:S01]  /*08e0*/  S2R R2, SR_TID.X ;  /* 0x0000000000027919 */ /* 0x000e220000002100 */
[----:B------:R-:W2:Y:S08]  /*08f0*/  S2UR UR46, SR_CTAID.X ;  /* 0x00000000002e79c3 */ /* 0x000eb00000002500 */
[----:B------:R-:W-:Y:S06]  /*0900*/  BAR.ARV 0x8, 0x200 ;  /* 0x0208000000007b1d */ /* 0x000fec0000002000 */
[----:B0-----:R-:W-:-:S04]  /*0910*/  LOP3.LUT R0, R2, 0xffffff80, RZ, 0xc0, !PT ;  /* 0xffffff8002007812 */ /* 0x001fc800078ec0ff */
[----:B------:R-:W-:Y:S02]  /*0920*/  ISETP.NE.AND P0, PT, R0, 0x80, PT ;  /* 0x000000800000780c */ /* 0x000fe40003f05270 */
[----:B------:R-:W2:Y:S11]  /*0930*/  LDC R0, c[0x0][0xc34] ;  /* 0x00030d00ff007b82 */ /* 0x000eb60000000800 */
[----:B------:R-:W-:Y:S06]  /*0940*/  @!P0 BAR.ARV 0x9, 0x100 ;  /* 0x0244000000008b1d */ /* 0x000fec0000002000 */
[----:B--2---:R-:W-:-:S13]  /*0950*/  ISETP.LE.AND P0, PT, R0, UR46, PT ;  /* 0x0000002e00007c0c */ /* 0x004fda000bf03270 */
[----:B-1----:R-:W-:Y:S05]  /*0960*/  @P0 EXIT ;  /* 0x000000000000094d */ /* 0x002fea0003800000 */
[----:B------:R-:W-:Y:S01]  /*0970*/  VIADD R2, R2, 0xffffff80 ;  /* 0xffffff8002027836 */ /* 0x000fe20000000000 */
[----:B------:R-:W-:Y:S01]  /*0980*/  ULOP3.LUT UR40, UR39, 0x1, URZ, 0xfc, !UPT ;  /* 0x0000000127287892 */ /* 0x000fe2000f8efc3f */
[----:B------:R-:W-:Y:S01]  /*0990*/  IMAD.MOV.U32 R153, RZ, RZ, -0x2 ;  /* 0xfffffffeff997424 */ /* 0x000fe200078e00ff */
[----:B------:R-:W-:Y:S01]  /*09a0*/  UMOV UR36, URZ ;  /* 0x0000003f00247c82 */ /* 0x000fe20008000000 */
[----:B------:R-:W-:Y:S01]  /*09b0*/  UMOV UR37, URZ ;  /* 0x0000003f00257c82 */ /* 0x000fe20008000000 */
[----:B------:R-:W-:Y:S01]  /*09c0*/  SHF.R.S32.HI R3, RZ, 0x1f, R2 ;  /* 0x0000001fff037819 */ /* 0x000fe20000011402 */
[----:B------:R-:W-:-:S03]  /*09d0*/  UMOV UR38, URZ ;  /* 0x0000003f00267c82 */ /* 0x000fc60008000000 */
[CC--:B------:R-:W-:Y:S02]  /*09e0*/  LEA.HI R19, R3.reuse, R2.reuse, RZ, 0x7 ;  /* 0x0000000203137211 */ /* 0x0c0fe400078f38ff */
[-C--:B------:R-:W-:Y:S02]  /*09f0*/  LEA.HI R7, R3, R2.reuse, RZ, 0x2 ;  /* 0x0000000203077211 */ /* 0x080fe400078f10ff */
[----:B------:R-:W-:Y:S02]  /*0a00*/  LOP3.LUT R17, R19, 0xffffff80, RZ, 0xc0, !PT ;  /* 0xffffff8013117812 */ /* 0x000fe400078ec0ff */
[CC--:B------:R-:W-:Y:S02]  /*0a10*/  LEA.HI R0, R3.reuse, R2.reuse, RZ, 0x4 ;  /* 0x0000000203007211 */ /* 0x0c0fe400078f20ff */
[----:B------:R-:W-:Y:S01]  /*0a20*/  LEA.HI R5, R3, R2, RZ, 0x5 ;  /* 0x0000000203057211 */ /* 0x000fe200078f28ff */
[----:B------:R-:W-:Y:S01]  /*0a30*/  IMAD.IADD R17, R2, 0x1, -R17 ;  /* 0x0000000102117824 */ /* 0x000fe200078e0a11 */
[----:B------:R-:W-:-:S02]  /*0a40*/  LOP3.LUT R11, R7, 0xfffffffc, RZ, 0xc0, !PT ;  /* 0xfffffffc070b7812 */ /* 0x000fc400078ec0ff */
[----:B------:R-:W-:Y:S01]  /*0a50*/  SHF.R.S32.HI R7, RZ, 0x4, R0 ;  /* 0x00000004ff077819 */ /* 0x000fe20000011400 */
[----:B------:R-:W-:Y:S01]  /*0a60*/  IMAD.SHL.U32 R6, R5, 0x20, RZ ;  /* 0x0000002005067824 */ /* 0x000fe200078e00ff */
[----:B------:R-:W-:Y:S01]  /*0a70*/  SHF.R.S32.HI R4, RZ, 0x1f, R17 ;  /* 0x0000001fff047819 */ /* 0x000fe20000011411 */
[----:B------:R-:W-:Y:S01]  /*0a80*/  IMAD.IADD R11, R2, 0x1, -R11 ;  /* 0x00000001020b7824 */ /* 0x000fe200078e0a0b */
[----:B------:R-:W-:Y:S02]  /*0a90*/  LEA.HI R16, R3, R2, RZ, 0x3 ;  /* 0x0000000203107211 */ /* 0x000fe400078f18ff */
[----:B------:R-:W-:Y:S02]  /*0aa0*/  LEA.HI R3, R4, R17, RZ, 0x2 ;  /* 0x0000001104037211 */ /* 0x000fe400078f10ff */
[C---:B------:R-:W-:Y:S02]  /*0ab0*/  LOP3.LUT R5, R0.reuse, 0x3fffff0, RZ, 0xc0, !PT ;  /* 0x03fffff000057812 */ /* 0x040fe400078ec0ff */
[----:B------:R-:W-:-:S02]  /*0ac0*/  LEA.HI R0, R0, R7, RZ, 0x1 ;  /* 0x0000000700007211 */ /* 0x000fc400078f08ff */
[----:B------:R-:W-:Y:S01]  /*0ad0*/  SHF.R.S32.HI R8, RZ, 0x2, R3 ;  /* 0x00000002ff087819 */ /* 0x000fe20000011403 */
[----:B------:R-:W-:Y:S01]  /*0ae0*/  IMAD.IADD R5, R2, 0x1, -R5 ;  /* 0x0000000102057824 */ /* 0x000fe200078e0a05 */
[----:B------:R-:W-:Y:S02]  /*0af0*/  SHF.R.S32.HI R9, RZ, 0x1f, R3 ;  /* 0x0000001fff097819 */ /* 0x000fe40000011403 */
[----:B------:R-:W-:Y:S02]  /*0b00*/  LOP3.LUT R0, R0, 0x1ffffffe, RZ, 0xc0, !PT ;  /* 0x1ffffffe00007812 */ /* 0x000fe400078ec0ff */
[----:B------:R-:W-:Y:S02]  /*0b10*/  SHF.R.S32.HI R19, RZ, 0x7, R19 ;  /* 0x00000007ff137819 */ /* 0x000fe40000011413 */
[----:B------:R-:W-:Y:S01]  /*0b20*/  LOP3.LUT R6, R6, 0xfffffc00, RZ, 0xc0, !PT ;  /* 0xfffffc0006067812 */ /* 0x000fe200078ec0ff */
[----:B------:R-:W-:Y:S01]  /*0b30*/  IMAD.IADD R152, R7, 0x1, -R0 ;  /* 0x0000000107987824 */ /* 0x000fe200078e0a00 */
[----:B------:R-:W-:Y:S01]  /*0b40*/  LEA.HI R9, R9, R8, RZ, 0x3 ;  /* 0x0000000809097211 */ /* 0x000fe200078f18ff */
[----:B------:R-:W-:Y:S01]  /*0b50*/  IMAD.HI R0, R19, 0x55555556, RZ ;  /* 0x5555555613007827 */ /* 0x000fe200078e02ff */
[----:B------:R-:W-:-:S02]  /*0b60*/  LEA R5, R5, R6, 0x6 ;  /* 0x0000000605057211 */ /* 0x000fc400078e30ff */
[----:B------:R-:W-:Y:S02]  /*0b70*/  LOP3.LUT R9, R9, 0xfffffff8, RZ, 0xc0, !PT ;  /* 0xfffffff809097812 */ /* 0x000fe400078ec0ff */
[----:B------:R-:W-:Y:S01]  /*0b80*/  LEA.HI R6, R4, R17, RZ, 0x5 ;  /* 0x0000001104067211 */ /* 0x000fe200078f28ff */
[----:B------:R-:W-:Y:S01]  /*0b90*/  IMAD R152, R152, 0x8, R5 ;  /* 0x0000000898987824 */ /* 0x000fe200078e0205 */
[----:B------:R-:W-:Y:S01]  /*0ba0*/  LEA.HI R0, R0, R0, RZ, 0x1 ;  /* 0x0000000000007211 */ /* 0x000fe200078f08ff */
[----:B------:R-:W-:Y:S01]  /*0bb0*/  IMAD.IADD R9, R8, 0x1, -R9 ;  /* 0x0000000108097824 */ /* 0x000fe200078e0a09 */
[----:B------:R-:W-:Y:S02]  /*0bc0*/  SHF.R.S32.HI R6, RZ, 0x5, R6 ;  /* 0x00000005ff067819 */ /* 0x000fe40000011406 */
[----:B------:R-:W-:Y:S01]  /*0bd0*/  LEA.HI R7, R11, R11, RZ, 0x1 ;  /* 0x0000000b0b077211 */ /* 0x000fe200078f08ff */
[----:B------:R-:W-:Y:S01]  /*0be0*/  IMAD R0, R0, -0x3, R19 ;  /* 0xfffffffd00007824 */ /* 0x000fe200078e0213 */
[----:B------:R-:W-:Y:S01]  /*0bf0*/  LOP3.LUT R4, R3, 0x7ffffffc, RZ, 0xc0, !PT ;  /* 0x7ffffffc03047812 */ /* 0x000fe200078ec0ff */
[----:B------:R-:W-:Y:S01]  /*0c00*/  IMAD R9, R6, 0x10, R9 ;  /* 0x0000001006097824 */ /* 0x000fe200078e0209 */
[----:B------:R-:W-:-:S02]  /*0c10*/  LOP3.LUT R8, R7, 0x1ffffffe, RZ, 0xc0, !PT ;  /* 0x1ffffffe07087812 */ /* 0x000fc400078ec0ff */
[----:B------:R-:W-:Y:S01]  /*0c20*/  LOP3.LUT R13, R16, 0xfffffff8, RZ, 0xc0, !PT ;  /* 0xfffffff8100d7812 */ /* 0x000fe200078ec0ff */
[----:B------:R-:W-:Y:S01]  /*0c30*/  IMAD.IADD R4, R17, 0x1, -R4 ;  /* 0x0000000111047824 */ /* 0x000fe200078e0a04 */
[----:B------:R-:W-:Y:S01]  /*0c40*/  LEA R22, R0, R9, 0x6 ;  /* 0x0000000900167211 */ /* 0x000fe200078e30ff */
[----:B------:R-:W-:Y:S01]  /*0c50*/  IMAD.IADD R23, R11, 0x1, -R8 ;  /* 0x000000010b177824 */ /* 0x000fe200078e0a08 */
[----:B------:R-:W-:Y:S01]  /*0c60*/  SHF.R.S32.HI R16, RZ, 0x3, R16 ;  /* 0x00000003ff107819 */ /* 0x000fe20000011410 */
[----:B------:R-:W-:Y:S02]  /*0c70*/  IMAD.IADD R2, R2, 0x1, -R13 ;  /* 0x0000000102027824 */ /* 0x000fe400078e0a0d */
[----:B------:R-:W-:Y:S02]  /*0c80*/  IMAD R153, R4, R153, 0x80 ;  /* 0x0000008004997424 */ /* 0x000fe400078e0299 */
[----:B------:R-:W-:-:S07]  /*0c90*/  IMAD R23, R23, 0x8, R22 ;  /* 0x0000000817177824 */ /* 0x000fce00078e0216 */
.L_x_31:
[----:B0-----:R-:W0:Y:S01]  /*0ca0*/  SHFL.IDX PT, R0, R19, RZ, 0x1f ;  /* 0x00001fff13007589 */ /* 0x001e2200000e0000 */
[----:B------:R-:W1:Y:S01]  /*0cb0*/  S2UR UR41, SR_CgaCtaId ;  /* 0x00000000002979c3 */ /* 0x000e620000008800 */
[----:B------:R-:W-:Y:S01]  /*0cc0*/  ULDC UR4, c[0x0][0xc38] ;  /* 0x00030e0000047ab9 */ /* 0x000fe20000000800 */
[----:B------:R-:W-:Y:S01]  /*0cd0*/  ULDC.64 UR6, c[0x0][0x418] ;  /* 0x0001060000067ab9 */ /* 0x000fe20000000a00 */
[----:B------:R-:W-:Y:S02]  /*0ce0*/  UISETP.NE.AND UP2, UPT, UR4, 0x1, UPT ;  /* 0x000000010400788c */ /* 0x000fe4000bf45270 */
[----:B------:R-:W-:Y:S01]  /*0cf0*/  UISETP.NE.U32.AND UP0, UPT, UR6, URZ, UPT ;  /* 0x0000003f0600728c */ /* 0x000fe2000bf05070 */
[----:B------:R-:W-:Y:S01]  /*0d00*/  ULDC UR4, c[0x0][0xc44] ;  /* 0x0003110000047ab9 */ /* 0x000fe20000000800 */
[----:B------:R-:W-:Y:S01]  /*0d10*/  UMOV UR43, UR46 ;  /* 0x0000002e002b7c82 */ /* 0x000fe20008000000 */
[----:B------:R-:W-:Y:S01]  /*0d20*/  UISETP.NE.AND UP1, UPT, UR4, 0x1, UPT ;  /* 0x000000010400788c */ /* 0x000fe2000bf25270 */
[----:B------:R-:W-:Y:S01]  /*0d30*/  UMOV UR44, 0x400 ;  /* 0x00000400002c7882 */ /* 0x000fe20000000000 */
[----:B------:R-:W-:-:S04]  /*0d40*/  UISETP.NE.AND.EX UP0, UPT, UR7, URZ, UPT, UP0 ;  /* 0x0000003f0700728c */ /* 0x000fc8000bf05300 */
[----:B------:R-:W-:Y:S01]  /*0d50*/  @UP2 ULDC UR4, c[0x0][0xc3c] ;  /* 0x00030f0000042ab9 */ /* 0x000fe20000000800 */
[----:B------:R-:W-:Y:S01]  /*0d60*/  @UP2 ULDC UR6, c[0x0][0xc40] ;  /* 0x0003100000062ab9 */ /* 0x000fe20000000800 */
[----:B------:R-:W-:Y:S01]  /*0d70*/  UIMAD.WIDE.U32 UR4, UR46, UR4, URZ ;  /* 0x000000042e0472a5 */ /* 0x000fe2000f8e003f */
[----:B------:R-:W-:-:S03]  /*0d80*/  ULDC UR48, c[0x0][0x424] ;  /* 0x0001090000307ab9 */ /* 0x000fc60000000800 */
[----:B------:R-:W-:Y:S01]  /*0d90*/  @UP2 USHF.R.U32.HI UR43, URZ, UR6, UR5 ;  /* 0x000000063f2b2299 */ /* 0x000fe20008011605 */
[----:B------:R-:W-:Y:S01]  /*0da0*/  @UP1 ULDC.64 UR8, c[0x0][0xc48] ;  /* 0x0003120000081ab9 */ /* 0x000fe20000000a00 */
[----:B0-----:R-:W-:Y:S01]  /*0db0*/  R2UR UR42, R0 ;  /* 0x00000000002a72ca */ /* 0x001fe200000e0000 */
[----:B-1----:R-:W-:Y:S02]  /*0dc0*/  ULEA UR44, UR41, UR44, 0x18 ;  /* 0x0000002c292c7291 */ /* 0x002fe4000f8ec03f */
[----:B------:R-:W-:Y:S02]  /*0dd0*/  UIMAD.WIDE.U32 UR4, UR43, UR8, URZ ;  /* 0x000000082b0472a5 */ /* 0x000fe4000f8e003f */
[----:B------:R-:W-:Y:S02]  /*0de0*/  UIADD3 UR8, UR44, 0x8400, URZ ;  /* 0x000084002c087890 */ /* 0x000fe4000fffe03f */
[----:B------:R-:W-:Y:S02]  /*0df0*/  USEL UR48, UR48, 0x1, UP0 ;  /* 0x0000000130307887 */ /* 0x000fe40008000000 */
[----:B------:R-:W-:Y:S01]  /*0e00*/  ULOP3.LUT UP0, URZ, UR8, 0x3ff, URZ, 0xc0, !UPT ;  /* 0x000003ff083f7892 */ /* 0x000fe2000f80c03f */
[----:B------:R-:W-:Y:S01]  /*0e10*/  ULDC UR4, c[0x0][0x2f0] ;  /* 0x0000bc0000047ab9 */ /* 0x000fe20000000800 */
[----:B------:R-:W-:-:S02]  /*0e20*/  UMOV UR45, UR43 ;  /* 0x0000002b002d7c82 */ /* 0x000fc40008000000 */
[----:B------:R-:W-:Y:S02]  /*0e30*/  UIMAD.WIDE UR6, UR42, 0x55555556, URZ ;  /* 0x555555562a0678a5 */ /* 0x000fe4000f8e023f */
[----:B------:R-:W-:Y:S01]  /*0e40*/  UIMAD UR48, UR48, UR4, URZ ;  /* 0x00000004303072a4 */ /* 0x000fe2000f8e023f */
[----:B------:R-:W-:Y:S01]  /*0e50*/  PLOP3.LUT P0, PT, PT, PT, UP0, 0x80, 0x0 ;  /* 0x000000000000781c */ /* 0x000fe20003f0f008 */
[----:B------:R-:W-:Y:S02]  /*0e60*/  ULEA.HI UR7, UR7, UR7, URZ, 0x1 ;  /* 0x0000000707077291 */ /* 0x000fe4000f8f083f */
[----:B------:R-:W-:Y:S02]  /*0e70*/  UIADD3 UR4, UR48, 0x7f, URZ ;  /* 0x0000007f30047890 */ /* 0x000fe4000fffe03f */
[----:B------:R-:W-:Y:S02]  /*0e80*/  UIMAD UR7, UR7, -0x3, UR42 ;  /* 0xfffffffd070778a4 */ /* 0x000fe4000f8e022a */
[----:B------:R-:W-:-:S02]  /*0e90*/  @UP1 USHF.R.U32.HI UR45, URZ, UR9, UR5 ;  /* 0x000000093f2d1299 */ /* 0x000fc40008011605 */
[----:B------:R-:W-:Y:S02]  /*0ea0*/  USHF.R.S32.HI UR5, URZ, 0x1f, UR4 ;  /* 0x0000001f3f057899 */ /* 0x000fe40008011404 */
[----:B------:R-:W-:Y:S02]  /*0eb0*/  ULEA UR7, UR7, UR8, 0xd ;  /* 0x0000000807077291 */ /* 0x000fe4000f8e683f */
[----:B------:R-:W-:Y:S02]  /*0ec0*/  ULEA.HI UR5, UR5, UR4, URZ, 0x7 ;  /* 0x0000000405057291 */ /* 0x000fe4000f8f383f */
[----:B------:R-:W-:Y:S02]  /*0ed0*/  USHF.R.U32.HI UR7, URZ, 0x4, UR7 ;  /* 0x000000043f077899 */ /* 0x000fe40008011607 */
[----:B------:R-:W-:Y:S02]  /*0ee0*/  USHF.R.S32.HI UR47, URZ, 0x7, UR5 ;  /* 0x000000073f2f7899 */ /* 0x000fe40008011405 */
[----:B------:R-:W-:Y:S01]  /*0ef0*/  ULOP3.LUT UR49, UR7, 0x3fff, URZ, 0xc0, !UPT ;  /* 0x00003fff07317892 */ /* 0x000fe2000f8ec03f */
[----:B------:R-:W-:Y:S11]  /*0f00*/  @!P0 BRA `(.L_x_7) ;  /* 0x0000000000408947 */ /* 0x000ff60003800000 */
[----:B------:R-:W-:Y:S01]  /*0f10*/  MOV R0, 0x0 ;  /* 0x0000000000007802 */ /* 0x000fe20000000f00 */
[----:B------:R-:W-:Y:S01]  /*0f20*/  ULDC.64 UR4, c[0x4][0x88] ;  /* 0x0100220000047ab9 */ /* 0x000fe20000000a00 */
[----:B------:R-:W-:Y:S01]  /*0f30*/  ULDC.64 UR6, c[0x4][0x28] ;  /* 0x01000a0000067ab9 */ /* 0x000fe20000000a00 */
[----:B------:R-:W-:Y:S01]  /*0f40*/  IMAD.U32 R4, RZ, RZ, UR4 ;  /* 0x00000004ff047e24 */ /* 0x000fe2000f8e00ff */
[----:B------:R0:W1:Y:S01]  /*0f50*/  LDC.64 R14, c[0x4][R0] ;  /* 0x01000000000e7b82 */ /* 0x0000620000000a00 */
[----:B------:R-:W-:Y:S01]  /*0f60*/  IMAD.U32 R5, RZ, RZ, UR5 ;  /* 0x00000005ff057e24 */ /* 0x000fe2000f8e00ff */
[----:B------:R-:W-:Y:S01]  /*0f70*/  ULDC.64 UR4, c[0x4][0x90] ;  /* 0x0100240000047ab9 */ /* 0x000fe20000000a00 */
[----:B------:R-:W-:Y:S01]  /*0f80*/  IMAD.U32 R10, RZ, RZ, UR6 ;  /* 0x00000006ff0a7e24 */ /* 0x000fe2000f8e00ff */
[----:B------:R-:W-:Y:S01]  /*0f90*/  MOV R8, 0x70 ;  /* 0x0000007000087802 */ /* 0x000fe20000000f00 */
[----:B------:R-:W-:Y:S02]  /*0fa0*/  IMAD.U32 R6, RZ, RZ, UR4 ;  /* 0x00000004ff067e24 */ /* 0x000fe4000f8e00ff */
[----:B------:R-:W-:-:S02]  /*0fb0*/  IMAD.U32 R7, RZ, RZ, UR5 ;  /* 0x00000005ff077e24 */ /* 0x000fc4000f8e00ff */
[----:B------:R-:W-:Y:S02]  /*0fc0*/  IMAD.U32 R11, RZ, RZ, UR7 ;  /* 0x00000007ff0b7e24 */ /* 0x000fe4000f8e00ff */
[----:B------:R-:W-:Y:S02]  /*0fd0*/  IMAD.MOV.U32 R12, RZ, RZ, 0x1 ;  /* 0x00000001ff0c7424 */ /* 0x000fe400078e00ff */
[----:B0-----:R-:W-:-:S07]  /*0fe0*/  IMAD.MOV.U32 R13, RZ, RZ, RZ ;  /* 0x000000ffff0d7224 */ /* 0x001fce00078e00ff */
[----:B------:R-:W-:-:S07]  /*0ff0*/  LEPC R20, `(.L_x_7) ;  /* 0x000000001014794e */ /* 0x000fce0000000000 */
[----:B-1----:R-:W-:Y:S05]  /*1000*/  CALL.ABS.NOINC R14 ;  /* 0x000000000e007343 */ /* 0x002fea0003c00000 */
.L_x_7:
[----:B------:R-:W-:Y:S01]  /*1010*/  ULOP3.LUT UR4, UR36, 0x1, URZ, 0xc0, !UPT ;  /* 0x0000000124047892 */ /* 0x000fe2000f8ec03f */
[----:B------:R-:W-:-:S05]  /*1020*/  IMAD.U32 R3, RZ, RZ, UR40 ;  /* 0x00000028ff037e24 */ /* 0x000fca000f8e00ff */
[----:B------:R-:W-:Y:S01]  /*1030*/  IMAD.U32 R0, RZ, RZ, UR4 ;  /* 0x00000004ff007e24 */ /* 0x000fe2000f8e00ff */
[----:B------:R-:W-:-:S04]  /*1040*/  ISETP.NE.AND P0, PT, R3, 0x3, PT ;  /* 0x000000030300780c */ /* 0x000fc80003f05270 */
[----:B------:R-:W-:-:S04]  /*1050*/  SHF.L.U32 R0, R0, 0x1f, RZ ;  /* 0x0000001f00007819 */ /* 0x000fc800000006ff */
[----:B------:R-:W0:Y:S02]  /*1060*/  SYNCS.PHASECHK.TRANS64.TRYWAIT P1, [UR44+0x16800], R0 ;  /* 0x01680000ff0075a7 */ /* 0x000e24000802016c */
[----:B0-----:R-:W-:Y:S05]  /*1070*/  @!P1 BRA `(.L_x_8) ;  /* 0x0000008c00c09947 */ /* 0x001fea0003800000 */
.L_x_81:
[----:B------:R-:W-:Y:S05]  /*1080*/  @!P0 BRA `(.L_x_9) ;  /* 0x0000000000048947 */ /* 0x000fea0003800000 */
[----:B------:R-:W-:Y:S01]  /*1090*/  BPT.TRAP 0x1 ;  /* 0x000000040000795c */ /* 0x000fe20000300000 */
.L_x_9:
[----:B------:R-:W-:Y:S02]  /*10a0*/  IMAD.U32 R4, RZ, RZ, UR38 ;  /* 0x00000026ff047e24 */ /* 0x000fe4000f8e00ff */
[----:B0-----:R-:W-:-:S03]  /*10b0*/  IMAD.U32 R3, RZ, RZ, UR37 ;  /* 0x00000025ff037e24 */ /* 0x001fc6000f8e00ff */
[----:B------:R-:W-:Y:S02]  /*10c0*/  LEA R4, R4, UR44, 0x3 ;  /* 0x0000002c04047c11 */ /* 0x000fe4000f8e18ff */
[----:B------:R-:W-:-:S04]  /*10d0*/  SHF.L.U32 R3, R3, 0x1f, RZ ;  /* 0x0000001f03037819 */ /* 0x000fc800000006ff */
[----:B------:R0:W1:Y:S01]  /*10e0*/  SYNCS.PHASECHK.TRANS64.TRYWAIT P1, [R4+URZ+0x16830], R3 ;  /* 0x01683003040075a7 */ /* 0x000062000802017f */
[----:B------:R-:W-:Y:S05]  /*10f0*/  @!P0 BRA `(.L_x_10) ;  /* 0x0000000000048947 */ /* 0x000fea0003800000 */
[----:B------:R-:W-:Y:S01]  /*1100*/  BPT.TRAP 0x1 ;  /* 0x000000040000795c */ /* 0x000fe20000300000 */
.L_x_10:
[----:B------:R-:W-:Y:S01]  /*1110*/  IMAD.MOV.U32 R119, RZ, RZ, RZ ;  /* 0x000000ffff777224 */ /* 0x000fe200078e00ff */
[----:B-1----:R-:W-:Y:S06]  /*1120*/  @P1 BRA `(.L_x_11) ;  /* 0x0000000000081947 */ /* 0x002fec0003800000 */
[----:B------:R-:W1:Y:S02]  /*1130*/  SYNCS.PHASECHK.TRANS64.TRYWAIT P1, [R4+URZ+0x16830], R3 ;  /* 0x01683003040075a7 */ /* 0x000e64000802017f */
[----:B-1----:R-:W-:Y:S05]  /*1140*/  @!P1 BRA `(.L_x_12) ;  /* 0x0000008c00a49947 */ /* 0x002fea0003800000 */
.L_x_11:
[----:B------:R-:W-:Y:S05]  /*1150*/  WARPSYNC.ALL ;  /* 0x0000000000007948 */ /* 0x000fea0003800000 */
[----:B------:R-:W-:Y:S01]  /*1160*/  UIADD3 UR4, UR44, 0xe400, URZ ;  /* 0x0000e4002c047890 */ /* 0x000fe2000fffe03f */
[----:B------:R-:W-:Y:S01]  /*1170*/  WARPGROUP.ARRIVE ;  /* 0x00000000000079c5 */ /* 0x000fe20000000000 */
[----:B------:R-:W-:Y:S02]  /*1180*/  ULOP3.LUT UR16, UR49, 0x10000, URZ, 0xfc, !UPT ;  /* 0x0001000031107892 */ /* 0x000fe4000f8efc3f */
[----:B------:R-:W-:Y:S01]  /*1190*/  USHF.R.U32.HI UR4, URZ, 0x4, UR4 ;  /* 0x000000043f047899 */ /* 0x000fe20008011604 */
[----:B------:R-:W-:Y:S01]  /*11a0*/  UMOV UR17, 0x40000040 ;  /* 0x4000004000117882 */ /* 0x000fe20000000000 */
[----:B------:R-:W-:-:S02]  /*11b0*/  UMOV UR19, 0x40000040 ;  /* 0x4000004000137882 */ /* 0x000fc40000000000 */
[----:B------:R-:W-:Y:S01]  /*11c0*/  ULOP3.LUT UR4, UR4, 0x3fff, URZ, 0xc0, !UPT ;  /* 0x00003fff04047892 */ /* 0x000fe2000f8ec03f */
[----:B------:R-:W-:Y:S01]  /*11d0*/  UMOV UR5, 0x40000040 ;  /* 0x4000004000057882 */ /* 0x000fe20000000000 */
[----:B------:R-:W-:Y:S02]  /*11e0*/  UMOV UR7, 0x40000040 ;  /* 0x4000004000077882 */ /* 0x000fe40000000000 */
[----:B------:R-:W-:Y:S02]  /*11f0*/  ULOP3.LUT UR20, UR4, 0x10000, URZ, 0xfc, !UPT ;  /* 0x0001000004147892 */ /* 0x000fe4000f8efc3f */
[----:B------:R-:W-:Y:S02]  /*1200*/  UIADD3 UR4, UR16, 0x2, URZ ;  /* 0x0000000210047890 */ /* 0x000fe4000fffe03f */
[----:B------:R-:W-:Y:S02]  /*1210*/  ULEA UR18, UR38, UR20, 0xa ;  /* 0x0000001426127291 */ /* 0x000fe4000f8e503f */
[----:B------:R-:W-:-:S02]  /*1220*/  UIADD3 UR8, UR16, 0x4, URZ ;  /* 0x0000000410087890 */ /* 0x000fc4000fffe03f */
[----:B------:R-:W-:Y:S02]  /*1230*/  UIADD3 UR6, UR18, 0x2, URZ ;  /* 0x0000000212067890 */ /* 0x000fe4000fffe03f */
[----:B------:R-:W-:Y:S01]  /*1240*/  UIADD3 UR10, UR18, 0x4, URZ ;  /* 0x00000004120a7890 */ /* 0x000fe2000fffe03f */
[----:B------:R-:W-:Y:S02]  /*1250*/  UMOV UR9, 0x40000040 ;  /* 0x4000004000097882 */ /* 0x000fe40000000000 */
[----:B------:R-:W-:Y:S01]  /*1260*/  HGMMA.64x128x16.F32 R24, gdesc[UR16], RZ, !UPT, gsb0 ;  /* 0x01e00000101879f0 */ /* 0x000fe2000c0008ff */
[----:B------:R-:W-:Y:S01]  /*1270*/  UMOV UR11, 0x40000040 ;  /* 0x40000040000b7882 */ /* 0x000fe20000000000 */
[----:B------:R-:W-:Y:S02]  /*1280*/  UIADD3 UR12, UR16, 0x6, URZ ;  /* 0x00000006100c7890 */ /* 0x000fe4000fffe03f */
[----:B------:R-:W-:Y:S01]  /*1290*/  UIADD3 UR14, UR18, 0x6, URZ ;  /* 0x00000006120e7890 */ /* 0x000fe2000fffe03f */
[----:B------:R-:W-:Y:S01]  /*12a0*/  UMOV UR13, 0x40000040 ;  /* 0x40000040000d7882 */ /* 0x000fe20000000000 */
[----:B------:R-:W-:Y:S01]  /*12b0*/  UMOV UR15, 0x40000040 ;  /* 0x40000040000f7882 */ /* 0x000fe20000000000 */
[----:B------:R-:W-:-:S02]  /*12c0*/  WARPGROUP.DEPBAR.LE gsb0, 0x0 ;  /* 0x00008000000079c5 */ /* 0x000fc40000010000 */
[----:B------:R-:W-:-:S06]  /*12d0*/  WARPGROUP.ARRIVE ;  /* 0x00000000000079c5 */ /* 0x000fcc0000000000 */
[----:B------:R-:W-:Y:S03]  /*12e0*/  HGMMA.64x128x16.F32 R24, gdesc[UR4], R24, gsb0 ;  /* 0x01e00000041879f0 */ /* 0x000fe60008000818 */
[----:B------:R-:W-:Y:S02]  /*12f0*/  WARPGROUP.DEPBAR.LE gsb0, 0x0 ;  /* 0x00008000000079c5 */ /* 0x000fe40000010000 */
[----:B------:R-:W-:-:S07]  /*1300*/  WARPGROUP.ARRIVE ;  /* 0x00000000000079c5 */ /* 0x000fce0000000000 */
[----:B------:R-:W-:Y:S03]  /*1310*/  HGMMA.64x128x16.F32 R24, gdesc[UR8], R24, gsb0 ;  /* 0x01e00000081879f0 */ /* 0x000fe60008000818 */
[----:B------:R-:W-:Y:S02]  /*1320*/  WARPGROUP.DEPBAR.LE gsb0, 0x0 ;  /* 0x00008000000079c5 */ /* 0x000fe40000010000 */
[----:B------:R-:W-:-:S07]  /*1330*/  WARPGROUP.ARRIVE ;  /* 0x00000000000079c5 */ /* 0x000fce0000000000 */
[----:B------:R-:W-:Y:S03]  /*1340*/  HGMMA.64x128x16.F32 R24, gdesc[UR12], R24, gsb0 ;  /* 0x01e000000c1879f0 */ /* 0x000fe60008000818 */
[----:B------:R-:W-:Y:S02]  /*1350*/  WARPGROUP.DEPBAR.LE gsb0, 0x0 ;  /* 0x00008000000079c5 */ /* 0x000fe40000010000 */
[----:B------:R-:W-:Y:S05]  /*1360*/  @!P0 BRA `(.L_x_13) ;  /* 0x0000000000048947 */ /* 0x000fea0003800000 */
[----:B------:R-:W-:Y:S01]  /*1370*/  BPT.TRAP 0x1 ;  /* 0x000000040000795c */ /* 0x000fe20000300000 */
.L_x_13:
[----:B------:R-:W-:Y:S01]  /*1380*/  IADD3 R8, R153, UR48, RZ ;  /* 0x0000003099087c10 */ /* 0x000fe2000fffe0ff */
[----:B01----:R-:W-:Y:S01]  /*1390*/  IMAD.U32 R3, RZ, RZ, UR47 ;  /* 0x0000002fff037e24 */ /* 0x003fe2000f8e00ff */
[----:B------:R-:W-:Y:S01]  /*13a0*/  P2R R10, PR, RZ, 0x1 ;  /* 0x00000001ff0a7803 */ /* 0x000fe20000000000 */
[----:B------:R-:W-:Y:S01]  /*13b0*/  ULDC UR6, c[0x0][0x988] ;  /* 0x0002620000067ab9 */ /* 0x000fe20000000800 */
[----:B------:R-:W-:Y:S01]  /*13c0*/  UISETP.GE.AND UP0, UPT, UR48, 0x81, UPT ;  /* 0x000000813000788c */ /* 0x000fe2000bf06270 */
[----:B------:R-:W-:Y:S02]  /*13d0*/  IMAD R8, R3, -0x80, R8 ;  /* 0xffffff8003087824 */ /* 0x000fe400078e0208 */
[--C-:B------:R-:W-:Y:S02]  /*13e0*/  IMAD.MOV.U32 R118, RZ, RZ, R119.reuse ;  /* 0x000000ffff767224 */ /* 0x100fe400078e0077 */
[--C-:B------:R-:W-:Y:S01]  /*13f0*/  IMAD.MOV.U32 R116, RZ, RZ, R119.reuse ;  /* 0x000000ffff747224 */ /* 0x100fe200078e0077 */
[C---:B------:R-:W-:Y:S01]  /*1400*/  ISETP.GT.AND P4, PT, R8.reuse, RZ, PT ;  /* 0x000000ff0800720c */ /* 0x040fe20003f84270 */
[--C-:B------:R-:W-:Y:S01]  /*1410*/  IMAD.MOV.U32 R114, RZ, RZ, R119.reuse ;  /* 0x000000ffff727224 */ /* 0x100fe200078e0077 */
[C---:B------:R-:W-:Y:S01]  /*1420*/  ISETP.GT.AND P3, PT, R8.reuse, 0x1, PT ;  /* 0x000000010800780c */ /* 0x040fe20003f64270 */
[--C-:B------:R-:W-:Y:S01]  /*1430*/  IMAD.MOV.U32 R112, RZ, RZ, R119.reuse ;  /* 0x000000ffff707224 */ /* 0x100fe200078e0077 */
[----:B------:R-:W-:Y:S01]  /*1440*/  ISETP.GT.AND P1, PT, R8, 0x8, PT ;  /* 0x000000080800780c */ /* 0x000fe20003f24270 */
[--C-:B------:R-:W-:Y:S01]  /*1450*/  IMAD.MOV.U32 R110, RZ, RZ, R119.reuse ;  /* 0x000000ffff6e7224 */ /* 0x100fe200078e0077 */
[----:B------:R-:W-:Y:S01]  /*1460*/  FSEL R105, R24, -INF , P4 ;  /* 0xff80000018697808 */ /* 0x000fe20002000000 */
[--C-:B------:R-:W-:Y:S01]  /*1470*/  IMAD.MOV.U32 R108, RZ, RZ, R119.reuse ;  /* 0x000000ffff6c7224 */ /* 0x100fe200078e0077 */
[----:B------:R-:W-:Y:S01]  /*1480*/  FSEL R6, R25, -INF , P3 ;  /* 0xff80000019067808 */ /* 0x000fe20001800000 */
[--C-:B------:R-:W-:Y:S01]  /*1490*/  IMAD.MOV.U32 R106, RZ, RZ, R119.reuse ;  /* 0x000000ffff6a7224 */ /* 0x100fe200078e0077 */
[----:B------:R-:W-:Y:S01]  /*14a0*/  ISETP.GT.AND P2, PT, R8, 0x9, PT ;  /* 0x000000090800780c */ /* 0x000fe20003f44270 */
[--C-:B------:R-:W-:Y:S01]  /*14b0*/  IMAD.MOV.U32 R104, RZ, RZ, R119.reuse ;  /* 0x000000ffff687224 */ /* 0x100fe200078e0077 */
[----:B------:R-:W-:Y:S01]  /*14c0*/  FSEL R109, R28, -INF , P1 ;  /* 0xff8000001c6d7808 */ /* 0x000fe20000800000 */
[--C-:B------:R-:W-:Y:S01]  /*14d0*/  IMAD.MOV.U32 R102, RZ, RZ, R119.reuse ;  /* 0x000000ffff667224 */ /* 0x100fe200078e0077 */
[----:B------:R-:W-:Y:S01]  /*14e0*/  FMNMX.FTZ R0, R105, R6, !PT ;  /* 0x0000000669007209 */ /* 0x000fe20007810000 */
[--C-:B------:R-:W-:Y:S01]  /*14f0*/  IMAD.MOV.U32 R100, RZ, RZ, R119.reuse ;  /* 0x000000ffff647224 */ /* 0x100fe200078e0077 */
[C---:B------:R-:W-:Y:S01]  /*1500*/  ISETP.GT.AND P6, PT, R8.reuse, 0x10, PT ;  /* 0x000000100800780c */ /* 0x040fe20003fc4270 */
[--C-:B------:R-:W-:Y:S01]  /*1510*/  IMAD.MOV.U32 R98, RZ, RZ, R119.reuse ;  /* 0x000000ffff627224 */ /* 0x100fe200078e0077 */
[----:B------:R-:W-:Y:S01]  /*1520*/  FSEL R111, R29, -INF , P2 ;  /* 0xff8000001d6f7808 */ /* 0x000fe20001000000 */
[--C-:B------:R-:W-:Y:S01]  /*1530*/  IMAD.MOV.U32 R96, RZ, RZ, R119.reuse ;  /* 0x000000ffff607224 */ /* 0x100fe200078e0077 */
[----:B------:R-:W-:Y:S01]  /*1540*/  FMNMX.FTZ R0, R109, R0, !PT ;  /* 0x000000006d007209 */ /* 0x000fe20007810000 */
[--C-:B------:R-:W-:Y:S01]  /*1550*/  IMAD.MOV.U32 R94, RZ, RZ, R119.reuse ;  /* 0x000000ffff5e7224 */ /* 0x100fe200078e0077 */
[----:B------:R-:W-:Y:S01]  /*1560*/  ISETP.GT.AND P5, PT, R8, 0x11, PT ;  /* 0x000000110800780c */ /* 0x000fe20003fa4270 */
[--C-:B------:R-:W-:Y:S01]  /*1570*/  IMAD.MOV.U32 R92, RZ, RZ, R119.reuse ;  /* 0x000000ffff5c7224 */ /* 0x100fe200078e0077 */
[----:B------:R-:W-:Y:S01]  /*1580*/  FSEL R103, R32, -INF , P6 ;  /* 0xff80000020677808 */ /* 0x000fe20003000000 */
[--C-:B------:R-:W-:Y:S01]  /*1590*/  IMAD.MOV.U32 R90, RZ, RZ, R119.reuse ;  /* 0x000000ffff5a7224 */ /* 0x100fe200078e0077 */
[----:B------:R-:W-:Y:S01]  /*15a0*/  FMNMX.FTZ R0, R111, R0, !PT ;  /* 0x000000006f007209 */ /* 0x000fe20007810000 */
[----:B------:R-:W-:Y:S01]  /*15b0*/  IMAD.MOV.U32 R88, RZ, RZ, R119 ;  /* 0x000000ffff587224 */ /* 0x000fe200078e0077 */
[----:B------:R-:W-:-:S02]  /*15c0*/  FSEL R7, R26, -INF , P4 ;  /* 0xff8000001a077808 */ /* 0x000fc40002000000 */
[C---:B------:R-:W-:Y:S02]  /*15d0*/  ISETP.GT.AND P4, PT, R8.reuse, 0x18, PT ;  /* 0x000000180800780c */ /* 0x040fe40003f84270 */
[----:B------:R-:W-:Y:S02]  /*15e0*/  FSEL R89, R33, -INF , P5 ;  /* 0xff80000021597808 */ /* 0x000fe40002800000 */
[----:B------:R-:W-:Y:S02]  /*15f0*/  FMNMX.FTZ R0, R103, R0, !PT ;  /* 0x0000000067007209 */ /* 0x000fe40007810000 */
[----:B------:R-:W-:Y:S02]  /*1600*/  FSEL R27, R27, -INF , P3 ;  /* 0xff8000001b1b7808 */ /* 0x000fe40001800000 */
[----:B------:R-:W-:Y:S02]  /*1610*/  ISETP.GT.AND P3, PT, R8, 0x19, PT ;  /* 0x000000190800780c */ /* 0x000fe40003f64270 */
[----:B------:R-:W-:-:S02]  /*1620*/  FSEL R101, R36, -INF , P4 ;  /* 0xff80000024657808 */ /* 0x000fc40002000000 */
[----:B------:R-:W-:Y:S02]  /*1630*/  FMNMX.FTZ R0, R89, R0, !PT ;  /* 0x0000000059007209 */ /* 0x000fe40007810000 */
[----:B------:R-:W-:Y:S02]  /*1640*/  FSEL R9, R30, -INF , P1 ;  /* 0xff8000001e097808 */ /* 0x000fe40000800000 */
[----:B------:R-:W-:Y:S02]  /*1650*/  ISETP.GT.AND P1, PT, R8, 0x20, PT ;  /* 0x000000200800780c */ /* 0x000fe40003f24270 */
[----:B------:R-:W-:Y:S02]  /*1660*/  FSEL R93, R37, -INF , P3 ;  /* 0xff800000255d7808 */ /* 0x000fe40001800000 */
[----:B------:R-:W-:Y:S02]  /*1670*/  FMNMX.FTZ R0, R101, R0, !PT ;  /* 0x0000000065007209 */ /* 0x000fe40007810000 */
[----:B------:R-:W-:-:S02]  /*1680*/  FSEL R31, R31, -INF , P2 ;  /* 0xff8000001f1f7808 */ /* 0x000fc40001000000 */
[----:B------:R-:W-:Y:S02]  /*1690*/  ISETP.GT.AND P2, PT, R8, 0x21, PT ;  /* 0x000000210800780c */ /* 0x000fe40003f44270 */
        /* <DEDUP_REMOVED lines=54> */
[----:B------:R-:W-:Y:S02]  /*1a00*/  ISETP.GT.AND P0, PT, R8, 0x59, PT ;  /* 0x000000590800780c */ /* 0x000fe40003f04270 */
[----:B------:R-:W-:Y:S02]  /*1a10*/  FSEL R129, R68, -INF , P6 ;  /* 0xff80000044817808 */ /* 0x000fe40003000000 */
[----:B------:R-:W-:Y:S02]  /*1a20*/  FMNMX.FTZ R0, R127, R0, !PT ;  /* 0x000000007f007209 */ /* 0x000fe40007810000 */
[----:B------:R-:W-:Y:S02]  /*1a30*/  FSEL R59, R59, -INF , P5 ;  /* 0xff8000003b3b7808 */ /* 0x000fe40002800000 */
[----:B------:R-:W-:-:S02]  /*1a40*/  ISETP.GT.AND P5, PT, R8, 0x60, PT ;  /* 0x000000600800780c */ /* 0x000fc40003fa4270 */
[----:B------:R-:W-:Y:S02]  /*1a50*/  FSEL R69, R69, -INF , P0 ;  /* 0xff80000045457808 */ /* 0x000fe40000000000 */
[----:B------:R-:W-:Y:S02]  /*1a60*/  FMNMX.FTZ R0, R129, R0, !PT ;  /* 0x0000000081007209 */ /* 0x000fe40007810000 */
        /* <DEDUP_REMOVED lines=12> */
[----:B------:R-:W-:Y:S02]  /*1b30*/  FSEL R135, R77, -INF , P2 ;  /* 0xff8000004d877808 */ /* 0x000fe40001000000 */
[----:B------:R-:W-:Y:S02]  /*1b40*/  FMNMX.FTZ R0, R133, R0, !PT ;  /* 0x0000000085007209 */ /* 0x000fe40007810000 */
[----:B------:R-:W-:Y:S02]  /*1b50*/  ISETP.GT.AND P3, PT, R8, 0x70, PT ;  /* 0x000000700800780c */ /* 0x000fe40003f64270 */
[----:B------:R-:W-:-:S02]  /*1b60*/  FSEL R37, R62, -INF , P4 ;  /* 0xff8000003e257808 */ /* 0x000fc40002000000 */
[----:B------:R-:W-:Y:S02]  /*1b70*/  FSEL R137, R80, -INF , P3 ;  /* 0xff80000050897808 */ /* 0x000fe40001800000 */
[----:B------:R-:W-:Y:S02]  /*1b80*/  FMNMX.FTZ R0, R135, R0, !PT ;  /* 0x0000000087007209 */ /* 0x000fe40007810000 */
[C---:B------:R-:W-:Y:S02]  /*1b90*/  ISETP.GT.AND P4, PT, R8.reuse, 0x71, PT ;  /* 0x000000710800780c */ /* 0x040fe40003f84270 */
[----:B------:R-:W-:Y:S02]  /*1ba0*/  FMNMX.FTZ R0, R137, R0, !PT ;  /* 0x0000000089007209 */ /* 0x000fe40007810000 */
[----:B------:R-:W-:Y:S02]  /*1bb0*/  FSEL R139, R81, -INF , P4 ;  /* 0xff800000518b7808 */ /* 0x000fe40002000000 */
[----:B------:R-:W-:-:S02]  /*1bc0*/  ISETP.GT.AND P5, PT, R8, 0x78, PT ;  /* 0x000000780800780c */ /* 0x000fc40003fa4270 */
[----:B------:R-:W-:Y:S02]  /*1bd0*/  FMNMX.FTZ R0, R139, R0, !PT ;  /* 0x000000008b007209 */ /* 0x000fe40007810000 */
[----:B------:R-:W-:Y:S02]  /*1be0*/  FSEL R81, R84, -INF , P5 ;  /* 0xff80000054517808 */ /* 0x000fe40002800000 */
[----:B------:R-:W-:Y:S02]  /*1bf0*/  ISETP.GT.AND P6, PT, R8, 0x79, PT ;  /* 0x000000790800780c */ /* 0x000fe40003fc4270 */
[----:B------:R-:W-:Y:S02]  /*1c00*/  FMNMX.FTZ R0, R81, R0, !PT ;  /* 0x0000000051007209 */ /* 0x000fe40007810000 */
[----:B------:R-:W-:Y:S02]  /*1c10*/  FSEL R85, R85, -INF , P6 ;  /* 0xff80000055557808 */ /* 0x000fe40003000000 */
[----:B------:R-:W-:-:S02]  /*1c20*/  P2R R24, PR, RZ, 0x8 ;  /* 0x00000008ff187803 */ /* 0x000fc40000000000 */
[----:B------:R-:W-:Y:S01]  /*1c30*/  FMNMX.FTZ R12, R85, R0, !PT ;  /* 0x00000000550c7209 */ /* 0x000fe20007810000 */
[----:B------:R-:W-:Y:S01]  /*1c40*/  IMAD.U32 R0, RZ, RZ, UR6 ;  /* 0x00000006ff007e24 */ /* 0x000fe2000f8e00ff */
[----:B------:R-:W-:Y:S02]  /*1c50*/  P2R R30, PR, RZ, 0x1 ;  /* 0x00000001ff1e7803 */ /* 0x000fe40000000000 */
[----:B------:R-:W-:Y:S01]  /*1c60*/  P2R R28, PR, RZ, 0x2 ;  /* 0x00000002ff1c7803 */ /* 0x000fe20000000000 */
[----:B------:R-:W0:Y:S01]  /*1c70*/  SHFL.BFLY PT, R3, R12, 0x2, 0x1f ;  /* 0x0c401f000c037f89 */ /* 0x000e2200000e0000 */
[----:B------:R-:W-:Y:S02]  /*1c80*/  P2R R26, PR, RZ, 0x4 ;  /* 0x00000004ff1a7803 */ /* 0x000fe40000000000 */
[C---:B------:R-:W-:Y:S02]  /*1c90*/  ISETP.GT.AND P2, PT, R8.reuse, 0x58, PT ;  /* 0x000000580800780c */ /* 0x040fe40003f44270 */
[----:B------:R-:W-:-:S02]  /*1ca0*/  ISETP.GT.AND P1, PT, R8, 0x59, PT ;  /* 0x000000590800780c */ /* 0x000fc40003f24270 */
[----:B------:R-:W-:Y:S02]  /*1cb0*/  ISETP.GT.AND P0, PT, R8, 0x60, PT ;  /* 0x000000600800780c */ /* 0x000fe40003f04270 */
[----:B------:R-:W-:Y:S02]  /*1cc0*/  FSEL R45, R70, -INF , P2 ;  /* 0xff800000462d7808 */ /* 0x000fe40001000000 */
[----:B------:R-:W-:Y:S02]  /*1cd0*/  FSEL R71, R71, -INF , P1 ;  /* 0xff80000047477808 */ /* 0x000fe40000800000 */
[----:B------:R-:W-:Y:S02]  /*1ce0*/  FSEL R49, R74, -INF , P0 ;  /* 0xff8000004a317808 */ /* 0x000fe40000000000 */
[----:B------:R-:W-:Y:S02]  /*1cf0*/  ISETP.NE.AND P0, PT, R30, RZ, PT ;  /* 0x000000ff1e00720c */ /* 0x000fe40003f05270 */
[----:B------:R-:W-:-:S02]  /*1d00*/  ISETP.NE.AND P1, PT, R28, RZ, PT ;  /* 0x000000ff1c00720c */ /* 0x000fc40003f25270 */
[----:B------:R-:W-:Y:S02]  /*1d10*/  FSEL R75, R75, -INF , P0 ;  /* 0xff8000004b4b7808 */ /* 0x000fe40000000000 */
[----:B------:R-:W-:Y:S02]  /*1d20*/  ISETP.NE.AND P2, PT, R26, RZ, PT ;  /* 0x000000ff1a00720c */ /* 0x000fe40003f45270 */
[----:B------:R-:W-:Y:S02]  /*1d30*/  FSEL R87, R87, -INF , P6 ;  /* 0xff80000057577808 */ /* 0x000fe40003000000 */
[----:B0-----:R-:W-:Y:S02]  /*1d40*/  FMNMX.FTZ R14, R12, R3, !PT ;  /* 0x000000030c0e7209 */ /* 0x001fe40007810000 */
[----:B------:R-:W-:Y:S02]  /*1d50*/  ISETP.NE.AND P0, PT, R10, RZ, PT ;  /* 0x000000ff0a00720c */ /* 0x000fe40003f05270 */
[----:B------:R-:W-:Y:S01]  /*1d60*/  R2UR UR6, R4 ;  /* 0x00000000040672ca */ /* 0x000fe200000e0000 */
[----:B------:R-:W0:-:S12]  /*1d70*/  SHFL.BFLY PT, R3, R14, 0x1, 0x1f ;  /* 0x0c201f000e037f89 */ /* 0x000e1800000e0000 */
[----:B------:R-:W-:-:S04]  /*1d80*/  UIADD3 UR6, UR6, 0x16840, URZ ;  /* 0x0001684006067890 */ /* 0x000fc8000fffe03f */
[----:B------:R-:W-:Y:S01]  /*1d90*/  UPRMT UR6, UR41, 0x654, UR6 ;  /* 0x0000065429067896 */ /* 0x000fe20008000006 */
[----:B0-----:R-:W-:-:S08]  /*1da0*/  FMNMX.FTZ R3, R14, R3, !PT ;  /* 0x000000030e037209 */ /* 0x001fd00007810000 */
[----:B------:R-:W-:Y:S01]  /*1db0*/  SYNCS.ARRIVE.TRANS64.RED.A1T0 RZ, [UR6], RZ ;  /* 0x000000ffffff79a7 */ /* 0x000fe20008100406 */
[C---:B------:R-:W-:Y:S01]  /*1dc0*/  FSETP.NEU.FTZ.AND P3, PT, R3.reuse, -INF , PT ;  /* 0xff8000000300780b */ /* 0x040fe20003f7d000 */
[----:B------:R-:W-:-:S05]  /*1dd0*/  FMUL.FTZ R20, R3, R0 ;  /* 0x0000000003147220 */ /* 0x000fca0000410000 */
[----:B------:R-:W-:Y:S02]  /*1de0*/  FSEL R8, R20, RZ, P3 ;  /* 0x000000ff14087208 */ /* 0x000fe40001800000 */
[----:B------:R-:W-:-:S03]  /*1df0*/  ISETP.NE.AND P3, PT, R24, RZ, PT ;  /* 0x000000ff1800720c */ /* 0x000fc60003f65270 */
[-CC-:B------:R-:W-:Y:S01]  /*1e00*/  FFMA.FTZ R53, R6, R0.reuse, -R8.reuse ;  /* 0x0000000006357223 */ /* 0x180fe20000010808 */
[----:B------:R-:W-:Y:S01]  /*1e10*/  FMNMX.FTZ R6, R7, R27, !PT ;  /* 0x0000001b07067209 */ /* 0x000fe20007810000 */
[-CC-:B------:R-:W-:Y:S01]  /*1e20*/  FFMA.FTZ R132, R95, R0.reuse, -R8.reuse ;  /* 0x000000005f847223 */ /* 0x180fe20000010808 */
[----:B------:R-:W-:Y:S01]  /*1e30*/  FSEL R95, R78, -INF , P1 ;  /* 0xff8000004e5f7808 */ /* 0x000fe20000800000 */
[--C-:B------:R-:W-:Y:S01]  /*1e40*/  FFMA.FTZ R130, R97, R0, -R8.reuse ;  /* 0x0000000061827223 */ /* 0x100fe20000010808 */
        /* <DEDUP_REMOVED lines=13> */
[--C-:B------:R-:W-:Y:S01]  /*1f20*/  FFMA.FTZ R122, R109, R0, -R8.reuse ;  /* 0x000000006d7a7223 */ /* 0x100fe20000010808 */
[----:B------:R-:W-:Y:S01]  /*1f30*/  FSEL R103, R86, -INF , P5 ;  /* 0xff80000056677808 */ /* 0x000fe20002800000 */
[----:B------:R-:W-:Y:S01]  /*1f40*/  MUFU.EX2 R53, R53 ;  /* 0x0000003500357308 */ /* 0x000fe20000000800 */
[----:B------:R-:W-:Y:S01]  /*1f50*/  FMNMX.FTZ R6, R13, R6, !PT ;  /* 0x000000060d067209 */ /* 0x000fe20007810000 */
[-CC-:B------:R-:W-:Y:S01]  /*1f60*/  FFMA.FTZ R57, R111, R0.reuse, -R8.reuse ;  /* 0x000000006f397223 */ /* 0x180fe20000010808 */
[-CC-:B------:R-:W-:Y:S01]  /*1f70*/  FFMA.FTZ R121, R121, R0.reuse, -R8.reuse ;  /* 0x0000000079797223 */ /* 0x180fe20000010808 */
[--C-:B------:R-:W-:Y:S01]  /*1f80*/  FFMA.FTZ R138, R123, R0, -R8.reuse ;  /* 0x000000007b8a7223 */ /* 0x100fe20000010808 */
[----:B------:R-:W-:Y:S01]  /*1f90*/  FMNMX.FTZ R6, R39, R6, !PT ;  /* 0x0000000627067209 */ /* 0x000fe20007810000 */
[-CC-:B------:R-:W-:Y:S01]  /*1fa0*/  FFMA.FTZ R77, R93, R0.reuse, -R8.reuse ;  /* 0x000000005d4d7223 */ /* 0x180fe20000010808 */
[--C-:B------:R-:W-:Y:S01]  /*1fb0*/  FFMA.FTZ R93, R107, R0, -R8.reuse ;  /* 0x000000006b5d7223 */ /* 0x100fe20000010808 */
[----:B------:R-:W0:Y:S01]  /*1fc0*/  MUFU.EX2 R120, R120 ;  /* 0x0000007800787308 */ /* 0x000e220000000800 */
[----:B------:R-:W-:Y:S01]  /*1fd0*/  FMNMX.FTZ R6, R15, R6, !PT ;  /* 0x000000060f067209 */ /* 0x000fe20007810000 */
[-CC-:B------:R-:W-:Y:S01]  /*1fe0*/  FFMA.FTZ R150, R81, R0.reuse, -R8.reuse ;  /* 0x0000000051967223 */ /* 0x180fe20000010808 */
[-CC-:B------:R-:W-:Y:S01]  /*1ff0*/  FFMA.FTZ R91, R91, R0.reuse, -R8.reuse ;  /* 0x000000005b5b7223 */ /* 0x180fe20000010808 */
[--C-:B------:R-:W-:Y:S01]  /*2000*/  FFMA.FTZ R134, R113, R0, -R8.reuse ;  /* 0x0000000071867223 */ /* 0x100fe20000010808 */
[----:B------:R-:W-:Y:S01]  /*2010*/  FMNMX.FTZ R6, R43, R6, !PT ;  /* 0x000000062b067209 */ /* 0x000fe20007810000 */
[-CC-:B------:R-:W-:Y:S01]  /*2020*/  FFMA.FTZ R136, R117, R0.reuse, -R8.reuse ;  /* 0x0000000075887223 */ /* 0x180fe20000010808 */
[--C-:B------:R-:W-:Y:S01]  /*2030*/  FFMA.FTZ R83, R115, R0, -R8.reuse ;  /* 0x0000000073537223 */ /* 0x100fe20000010808 */
[----:B------:R-:W1:Y:S01]  /*2040*/  MUFU.EX2 R122, R122 ;  /* 0x0000007a007a7308 */ /* 0x000e620000000800 */
[----:B------:R-:W-:Y:S01]  /*2050*/  FMNMX.FTZ R6, R21, R6, !PT ;  /* 0x0000000615067209 */ /* 0x000fe20007810000 */
[-CC-:B------:R-:W-:Y:S01]  /*2060*/  FFMA.FTZ R61, R61, R0.reuse, -R8.reuse ;  /* 0x000000003d3d7223 */ /* 0x180fe20000010808 */
[-CC-:B------:R-:W-:Y:S01]  /*2070*/  FFMA.FTZ R140, R125, R0.reuse, -R8.reuse ;  /* 0x000000007d8c7223 */ /* 0x180fe20000010808 */
[--C-:B------:R-:W-:Y:S01]  /*2080*/  FFMA.FTZ R105, R127, R0, -R8.reuse ;  /* 0x000000007f697223 */ /* 0x100fe20000010808 */
[----:B------:R-:W-:Y:S01]  /*2090*/  FMNMX.FTZ R6, R47, R6, !PT ;  /* 0x000000062f067209 */ /* 0x000fe20007810000 */
[-CC-:B------:R-:W-:Y:S01]  /*20a0*/  FFMA.FTZ R142, R129, R0.reuse, -R8.reuse ;  /* 0x00000000818e7223 */ /* 0x180fe20000010808 */
[--C-:B------:R-:W-:Y:S01]  /*20b0*/  FFMA.FTZ R69, R69, R0, -R8.reuse ;  /* 0x0000000045457223 */ /* 0x100fe20000010808 */
[----:B------:R-:W2:Y:S01]  /*20c0*/  MUFU.EX2 R57, R57 ;  /* 0x0000003900397308 */ /* 0x000ea20000000800 */
[----:B------:R-:W-:Y:S01]  /*20d0*/  FMNMX.FTZ R6, R25, R6, !PT ;  /* 0x0000000619067209 */ /* 0x000fe20007810000 */
[-CC-:B------:R-:W-:Y:S01]  /*20e0*/  FFMA.FTZ R144, R131, R0.reuse, -R8.reuse ;  /* 0x0000000083907223 */ /* 0x180fe20000010808 */
[-CC-:B------:R-:W-:Y:S01]  /*20f0*/  FFMA.FTZ R73, R73, R0.reuse, -R8.reuse ;  /* 0x0000000049497223 */ /* 0x180fe20000010808 */
[--C-:B------:R-:W-:Y:S01]  /*2100*/  FFMA.FTZ R146, R133, R0, -R8.reuse ;  /* 0x0000000085927223 */ /* 0x100fe20000010808 */
[----:B------:R-:W-:Y:S01]  /*2110*/  FMNMX.FTZ R6, R51, R6, !PT ;  /* 0x0000000633067209 */ /* 0x000fe20007810000 */
[-CC-:B------:R-:W-:Y:S01]  /*2120*/  FFMA.FTZ R107, R135, R0.reuse, -R8.reuse ;  /* 0x00000000876b7223 */ /* 0x180fe20000010808 */
[--C-:B------:R-:W-:Y:S01]  /*2130*/  FFMA.FTZ R148, R137, R0, -R8.reuse ;  /* 0x0000000089947223 */ /* 0x100fe20000010808 */
[----:B------:R3:W-:Y:S01]  /*2140*/  MUFU.EX2 R79, R121 ;  /* 0x00000079004f7308 */ /* 0x0007e20000000800 */
[----:B------:R-:W-:Y:S01]  /*2150*/  FMNMX.FTZ R6, R29, R6, !PT ;  /* 0x000000061d067209 */ /* 0x000fe20007810000 */
[-CC-:B------:R-:W-:Y:S01]  /*2160*/  FFMA.FTZ R109, R139, R0.reuse, -R8.reuse ;  /* 0x000000008b6d7223 */ /* 0x180fe20000010808 */
[----:B------:R-:W-:Y:S01]  /*2170*/  FFMA.FTZ R81, R85, R0, -R8 ;  /* 0x0000000055517223 */ /* 0x000fe20000010808 */
[--C-:B------:R-:W-:Y:S01]  /*2180*/  IMAD.MOV.U32 R117, RZ, RZ, R119.reuse ;  /* 0x000000ffff757224 */ /* 0x100fe200078e0077 */
[----:B------:R-:W-:Y:S01]  /*2190*/  FMNMX.FTZ R6, R55, R6, !PT ;  /* 0x0000000637067209 */ /* 0x000fe20007810000 */
[--C-:B------:R-:W-:Y:S01]  /*21a0*/  IMAD.MOV.U32 R115, RZ, RZ, R119.reuse ;  /* 0x000000ffff737224 */ /* 0x100fe200078e0077 */
[----:B------:R-:W-:Y:S01]  /*21b0*/  MOV R113, R119 ;  /* 0x0000007700717202 */ /* 0x000fe20000000f00 */
[----:B------:R-:W4:Y:S01]  /*21c0*/  MUFU.EX2 R124, R124 ;  /* 0x0000007c007c7308 */ /* 0x000f220000000800 */
[----:B------:R-:W-:Y:S01]  /*21d0*/  FMNMX.FTZ R6, R33, R6, !PT ;  /* 0x0000000621067209 */ /* 0x000fe20007810000 */
[----:B------:R-:W-:-:S03]  /*21e0*/  IMAD.MOV.U32 R111, RZ, RZ, R119 ;  /* 0x000000ffff6f7224 */ /* 0x000fc600078e0077 */
[----:B------:R-:W-:-:S03]  /*21f0*/  FMNMX.FTZ R6, R59, R6, !PT ;  /* 0x000000063b067209 */ /* 0x000fc60007810000 */
[----:B------:R-:W5:Y:S01]  /*2200*/  MUFU.EX2 R65, R65 ;  /* 0x0000004100417308 */ /* 0x000f620000000800 */
[----:B------:R-:W-:-:S04]  /*2210*/  FMNMX.FTZ R6, R37, R6, !PT ;  /* 0x0000000625067209 */ /* 0x000fc80007810000 */
[----:B------:R-:W-:-:S03]  /*2220*/  FMNMX.FTZ R6, R63, R6, !PT ;  /* 0x000000063f067209 */ /* 0x000fc60007810000 */
[----:B------:R-:W5:Y:S01]  /*2230*/  MUFU.EX2 R126, R126 ;  /* 0x0000007e007e7308 */ /* 0x000f620000000800 */
[----:B------:R-:W-:-:S04]  /*2240*/  FMNMX.FTZ R6, R41, R6, !PT ;  /* 0x0000000629067209 */ /* 0x000fc80007810000 */
[----:B------:R-:W-:-:S03]  /*2250*/  FMNMX.FTZ R6, R67, R6, !PT ;  /* 0x0000000643067209 */ /* 0x000fc60007810000 */
[----:B------:R-:W5:Y:S01]  /*2260*/  MUFU.EX2 R77, R77 ;  /* 0x0000004d004d7308 */ /* 0x000f620000000800 */
[----:B------:R-:W-:-:S04]  /*2270*/  FMNMX.FTZ R6, R45, R6, !PT ;  /* 0x000000062d067209 */ /* 0x000fc80007810000 */
[----:B------:R-:W-:-:S03]  /*2280*/  FMNMX.FTZ R6, R71, R6, !PT ;  /* 0x0000000647067209 */ /* 0x000fc60007810000 */
[----:B------:R-:W-:Y:S01]  /*2290*/  MUFU.EX2 R128, R128 ;  /* 0x0000008000807308 */ /* 0x000fe20000000800 */
        /* <DEDUP_REMOVED lines=11> */
[----:B------:R-:W-:Y:S02]  /*2350*/  MUFU.EX2 R132, R132 ;  /* 0x0000008400847308 */ /* 0x000fe40000000800 */
[----:B------:R-:W0:Y:S06]  /*2360*/  SHFL.BFLY PT, R5, R6, 0x2, 0x1f ;  /* 0x0c401f0006057f89 */ /* 0x000e2c00000e0000 */
[----:B------:R-:W-:Y:S08]  /*2370*/  MUFU.EX2 R93, R93 ;  /* 0x0000005d005d7308 */ /* 0x000ff00000000800 */
[----:B------:R-:W-:Y:S08]  /*2380*/  MUFU.EX2 R134, R134 ;  /* 0x0000008600867308 */ /* 0x000ff00000000800 */
[----:B------:R-:W-:Y:S01]  /*2390*/  MUFU.EX2 R136, R136 ;  /* 0x0000008800887308 */ /* 0x000fe20000000800 */
[----:B0-----:R-:W-:-:S05]  /*23a0*/  FMNMX.FTZ R10, R6, R5, !PT ;  /* 0x00000005060a7209 */ /* 0x001fca0007810000 */
[----:B------:R-:W0:Y:S02]  /*23b0*/  SHFL.BFLY PT, R5, R10, 0x1, 0x1f ;  /* 0x0c201f000a057f89 */ /* 0x000e2400000e0000 */
[----:B------:R-:W-:Y:S08]  /*23c0*/  MUFU.EX2 R83, R83 ;  /* 0x0000005300537308 */ /* 0x000ff00000000800 */
[----:B------:R-:W-:Y:S08]  /*23d0*/  MUFU.EX2 R138, R138 ;  /* 0x0000008a008a7308 */ /* 0x000ff00000000800 */
[----:B------:R-:W-:Y:S01]  /*23e0*/  MUFU.EX2 R61, R61 ;  /* 0x0000003d003d7308 */ /* 0x000fe20000000800 */
[----:B0-----:R-:W-:-:S07]  /*23f0*/  FMNMX.FTZ R5, R10, R5, !PT ;  /* 0x000000050a057209 */ /* 0x001fce0007810000 */
[----:B------:R-:W-:Y:S01]  /*2400*/  MUFU.EX2 R140, R140 ;  /* 0x0000008c008c7308 */ /* 0x000fe20000000800 */
[C---:B------:R-:W-:Y:S01]  /*2410*/  FSETP.NEU.FTZ.AND P1, PT, R5.reuse, -INF , PT ;  /* 0xff8000000500780b */ /* 0x040fe20003f3d000 */
[----:B------:R-:W-:-:S06]  /*2420*/  FMUL.FTZ R26, R5, R0 ;  /* 0x00000000051a7220 */ /* 0x000fcc0000410000 */
[----:B------:R-:W-:Y:S01]  /*2430*/  MUFU.EX2 R105, R105 ;  /* 0x0000006900697308 */ /* 0x000fe20000000800 */
[----:B------:R-:W-:Y:S02]  /*2440*/  FSEL R26, R26, RZ, P1 ;  /* 0x000000ff1a1a7208 */ /* 0x000fe40000800000 */
[----:B------:R-:W-:-:S03]  /*2450*/  PLOP3.LUT P1, PT, PT, PT, UP0, 0x80, 0x0 ;  /* 0x000000000000781c */ /* 0x000fc60003f2f008 */
[-CC-:B---3--:R-:W-:Y:S01]  /*2460*/  FFMA.FTZ R121, R7, R0.reuse, -R26.reuse ;  /* 0x0000000007797223 */ /* 0x188fe2000001081a */
[-CC-:B------:R-:W-:Y:S01]  /*2470*/  FFMA.FTZ R6, R27, R0.reuse, -R26.reuse ;  /* 0x000000001b067223 */ /* 0x180fe2000001081a */
[-CC-:B------:R-:W-:Y:S01]  /*2480*/  FFMA.FTZ R123, R9, R0.reuse, -R26.reuse ;  /* 0x00000000097b7223 */ /* 0x180fe2000001081a */
[----:B------:R-:W-:Y:S01]  /*2490*/  FADD.FTZ R7, R120, R53 ;  /* 0x0000003578077221 */ /* 0x000fe20000010000 */
[-CC-:B------:R-:W-:Y:S01]  /*24a0*/  FFMA.FTZ R8, R31, R0.reuse, -R26.reuse ;  /* 0x000000001f087223 */ /* 0x180fe2000001081a */
[-CC-:B------:R-:W-:Y:S01]  /*24b0*/  FFMA.FTZ R125, R11, R0.reuse, -R26.reuse ;  /* 0x000000000b7d7223 */ /* 0x180fe2000001081a */
[----:B------:R-:W-:Y:S01]  /*24c0*/  MUFU.EX2 R121, R121 ;  /* 0x0000007900797308 */ /* 0x000fe20000000800 */
[----:B-1----:R-:W-:Y:S01]  /*24d0*/  FADD.FTZ R30, R122, R7 ;  /* 0x000000077a1e7221 */ /* 0x002fe20000010000 */
[-CC-:B------:R-:W-:Y:S01]  /*24e0*/  FFMA.FTZ R10, R35, R0.reuse, -R26.reuse ;  /* 0x00000000230a7223 */ /* 0x180fe2000001081a */
[-CC-:B------:R-:W-:Y:S01]  /*24f0*/  FFMA.FTZ R127, R13, R0.reuse, -R26.reuse ;  /* 0x000000000d7f7223 */ /* 0x180fe2000001081a */
[-C--:B------:R-:W-:Y:S01]  /*2500*/  FFMA.FTZ R12, R39, R0.reuse, -R26 ;  /* 0x00000000270c7223 */ /* 0x080fe2000001081a */
[----:B--2---:R-:W-:Y:S01]  /*2510*/  FADD.FTZ R7, R57, R30 ;  /* 0x0000001e39077221 */ /* 0x004fe20000010000 */
[-CC-:B------:R-:W-:Y:S01]  /*2520*/  FFMA.FTZ R129, R15, R0.reuse, -R26.reuse ;  /* 0x000000000f817223 */ /* 0x180fe2000001081a */
[-CC-:B------:R-:W-:Y:S01]  /*2530*/  FFMA.FTZ R14, R43, R0.reuse, -R26.reuse ;  /* 0x000000002b0e7223 */ /* 0x180fe2000001081a */
[----:B------:R-:W0:Y:S01]  /*2540*/  MUFU.EX2 R6, R6 ;  /* 0x0000000600067308 */ /* 0x000e220000000800 */
[----:B----4-:R-:W-:Y:S01]  /*2550*/  FADD.FTZ R32, R124, R7 ;  /* 0x000000077c207221 */ /* 0x010fe20000010000 */
[-CC-:B------:R-:W-:Y:S01]  /*2560*/  FFMA.FTZ R131, R21, R0.reuse, -R26.reuse ;  /* 0x0000000015837223 */ /* 0x180fe2000001081a */
[-CC-:B------:R-:W-:Y:S01]  /*2570*/  FFMA.FTZ R20, R47, R0.reuse, -R26.reuse ;  /* 0x000000002f147223 */ /* 0x180fe2000001081a */
[-C--:B------:R-:W-:Y:S01]  /*2580*/  FFMA.FTZ R133, R25, R0.reuse, -R26 ;  /* 0x0000000019857223 */ /* 0x080fe2000001081a */
[----:B-----5:R-:W-:Y:S01]  /*2590*/  FADD.FTZ R7, R65, R32 ;  /* 0x0000002041077221 */ /* 0x020fe20000010000 */
[-CC-:B------:R-:W-:Y:S01]  /*25a0*/  FFMA.FTZ R24, R51, R0.reuse, -R26.reuse ;  /* 0x0000000033187223 */ /* 0x180fe2000001081a */
[-CC-:B------:R-:W-:Y:S01]  /*25b0*/  FFMA.FTZ R135, R29, R0.reuse, -R26.reuse ;  /* 0x000000001d877223 */ /* 0x180fe2000001081a */
[----:B------:R-:W1:Y:S01]  /*25c0*/  MUFU.EX2 R123, R123 ;  /* 0x0000007b007b7308 */ /* 0x000e620000000800 */
[----:B------:R-:W-:Y:S01]  /*25d0*/  FADD.FTZ R32, R126, R7 ;  /* 0x000000077e207221 */ /* 0x000fe20000010000 */
[-CC-:B------:R-:W-:Y:S01]  /*25e0*/  FFMA.FTZ R28, R55, R0.reuse, -R26.reuse ;  /* 0x00000000371c7223 */ /* 0x180fe2000001081a */
[-CC-:B------:R-:W-:Y:S01]  /*25f0*/  FFMA.FTZ R137, R33, R0.reuse, -R26.reuse ;  /* 0x0000000021897223 */ /* 0x180fe2000001081a */
[-C--:B------:R-:W-:Y:S01]  /*2600*/  FFMA.FTZ R30, R59, R0.reuse, -R26 ;  /* 0x000000003b1e7223 */ /* 0x080fe2000001081a */
[----:B------:R-:W-:Y:S01]  /*2610*/  FADD.FTZ R9, R77, R32 ;  /* 0x000000204d097221 */ /* 0x000fe20000010000 */
[-CC-:B------:R-:W-:Y:S01]  /*2620*/  FFMA.FTZ R139, R37, R0.reuse, -R26.reuse ;  /* 0x00000000258b7223 */ /* 0x180fe2000001081a */
[-C--:B------:R-:W-:Y:S01]  /*2630*/  FFMA.FTZ R32, R63, R0.reuse, -R26 ;  /* 0x000000003f207223 */ /* 0x080fe2000001081a */
[----:B------:R-:W2:Y:S01]  /*2640*/  MUFU.EX2 R8, R8 ;  /* 0x0000000800087308 */ /* 0x000ea20000000800 */
[----:B0-----:R-:W-:Y:S01]  /*2650*/  FADD.FTZ R34, R121, R6 ;  /* 0x0000000679227221 */ /* 0x001fe20000010000 */
[----:B------:R-:W-:Y:S01]  /*2660*/  FADD.FTZ R36, R128, R9 ;  /* 0x0000000980247221 */ /* 0x000fe20000010000 */
[-CC-:B------:R-:W-:Y:S01]  /*2670*/  FFMA.FTZ R141, R41, R0.reuse, -R26.reuse ;  /* 0x00000000298d7223 */ /* 0x180fe2000001081a */
[-CC-:B------:R-:W-:Y:S01]  /*2680*/  FFMA.FTZ R143, R45, R0.reuse, -R26.reuse ;  /* 0x000000002d8f7223 */ /* 0x180fe2000001081a */
[-C--:B------:R-:W-:Y:S01]  /*2690*/  FFMA.FTZ R71, R71, R0.reuse, -R26 ;  /* 0x0000000047477223 */ /* 0x080fe2000001081a */
[----:B------:R-:W-:Y:S01]  /*26a0*/  FADD.FTZ R9, R89, R36 ;  /* 0x0000002459097221 */ /* 0x000fe20000010000 */
[-C--:B------:R-:W-:Y:S01]  /*26b0*/  FFMA.FTZ R49, R49, R0.reuse, -R26 ;  /* 0x0000000031317223 */ /* 0x080fe2000001081a */
[----:B------:R-:W0:Y:S01]  /*26c0*/  MUFU.EX2 R125, R125 ;  /* 0x0000007d007d7308 */ /* 0x000e220000000800 */
[----:B-1----:R-:W-:Y:S01]  /*26d0*/  FADD.FTZ R7, R123, R34 ;  /* 0x000000227b077221 */ /* 0x002fe20000010000 */
[-CC-:B------:R-:W-:Y:S01]  /*26e0*/  FFMA.FTZ R75, R75, R0.reuse, -R26.reuse ;  /* 0x000000004b4b7223 */ /* 0x180fe2000001081a */
[-CC-:B------:R-:W-:Y:S01]  /*26f0*/  FFMA.FTZ R95, R95, R0.reuse, -R26.reuse ;  /* 0x000000005f5f7223 */ /* 0x180fe2000001081a */
[-CC-:B------:R-:W-:Y:S01]  /*2700*/  FFMA.FTZ R97, R97, R0.reuse, -R26.reuse ;  /* 0x0000000061617223 */ /* 0x180fe2000001081a */
[-CC-:B------:R-:W-:Y:S01]  /*2710*/  FFMA.FTZ R99, R99, R0.reuse, -R26.reuse ;  /* 0x0000000063637223 */ /* 0x180fe2000001081a */
[-CC-:B------:R-:W-:Y:S01]  /*2720*/  FFMA.FTZ R101, R101, R0.reuse, -R26.reuse ;  /* 0x0000000065657223 */ /* 0x180fe2000001081a */
[-CC-:B------:R-:W-:Y:S01]  /*2730*/  FFMA.FTZ R103, R103, R0.reuse, -R26.reuse ;  /* 0x0000000067677223 */ /* 0x180fe2000001081a */
[----:B------:R-:W1:Y:S01]  /*2740*/  MUFU.EX2 R10, R10 ;  /* 0x0000000a000a7308 */ /* 0x000e620000000800 */
[----:B--2---:R-:W-:Y:S01]  /*2750*/  FADD.FTZ R34, R8, R7 ;  /* 0x0000000708227221 */ /* 0x004fe20000010000 */
[----:B------:R-:W-:Y:S01]  /*2760*/  FFMA.FTZ R87, R87, R0, -R26 ;  /* 0x0000000057577223 */ /* 0x000fe2000001081a */
[----:B------:R-:W-:-:S02]  /*2770*/  F2FP.F16.F32.PACK_AB R121, R6, R121 ;  /* 0x000000790679723e */ /* 0x000fc400000000ff */
[----:B------:R-:W-:Y:S02]  /*2780*/  F2FP.F16.F32.PACK_AB R123, R8, R123 ;  /* 0x0000007b087b723e */ /* 0x000fe400000000ff */
[----:B------:R-:W-:Y:S01]  /*2790*/  F2FP.F16.F32.PACK_AB R128, R89, R128 ;  /* 0x000000805980723e */ /* 0x000fe200000000ff */
[----:B------:R-:W2:Y:S01]  /*27a0*/  MUFU.EX2 R127, R127 ;  /* 0x0000007f007f7308 */ /* 0x000ea20000000800 */
[----:B0-----:R-:W-:Y:S01]  /*27b0*/  FADD.FTZ R7, R125, R34 ;  /* 0x000000227d077221 */ /* 0x001fe20000010000 */
[----:B------:R-:W-:Y:S01]  /*27c0*/  FADD.FTZ R34, R130, R9 ;  /* 0x0000000982227221 */ /* 0x000fe20000010000 */
[----:B------:R-:W-:Y:S02]  /*27d0*/  F2FP.F16.F32.PACK_AB R130, R91, R130 ;  /* 0x000000825b82723e */ /* 0x000fe400000000ff */
[----:B------:R-:W-:Y:S01]  /*27e0*/  F2FP.F16.F32.PACK_AB R120, R53, R120 ;  /* 0x000000783578723e */ /* 0x000fe200000000ff */
[----:B------:R-:W-:Y:S01]  /*27f0*/  FADD.FTZ R9, R91, R34 ;  /* 0x000000225b097221 */ /* 0x000fe20000010000 */
[----:B------:R-:W-:Y:S01]  /*2800*/  FFMA.FTZ R34, R67, R0, -R26 ;  /* 0x0000000043227223 */ /* 0x000fe2000001081a */
[----:B------:R-:W0:Y:S01]  /*2810*/  MUFU.EX2 R12, R12 ;  /* 0x0000000c000c7308 */ /* 0x000e220000000800 */
[----:B-1----:R-:W-:Y:S01]  /*2820*/  FADD.FTZ R36, R10, R7 ;  /* 0x000000070a247221 */ /* 0x002fe20000010000 */
[----:B------:R-:W-:Y:S01]  /*2830*/  FADD.FTZ R38, R132, R9 ;  /* 0x0000000984267221 */ /* 0x000fe20000010000 */
[----:B------:R-:W-:Y:S01]  /*2840*/  F2FP.F16.F32.PACK_AB R132, R93, R132 ;  /* 0x000000845d84723e */ /* 0x000fe200000000ff */
[--C-:B------:R-:W-:Y:S01]  /*2850*/  IMAD.MOV.U32 R91, RZ, RZ, R119.reuse ;  /* 0x000000ffff5b7224 */ /* 0x100fe200078e0077 */
[----:B------:R-:W-:Y:S01]  /*2860*/  F2FP.F16.F32.PACK_AB R122, R57, R122 ;  /* 0x0000007a397a723e */ /* 0x000fe200000000ff */
[----:B------:R-:W-:Y:S01]  /*2870*/  FADD.FTZ R9, R93, R38 ;  /* 0x000000265d097221 */ /* 0x000fe20000010000 */
[----:B------:R-:W-:Y:S01]  /*2880*/  F2FP.F16.F32.PACK_AB R124, R65, R124 ;  /* 0x0000007c417c723e */ /* 0x000fe200000000ff */
[----:B------:R-:W1:Y:S01]  /*2890*/  MUFU.EX2 R129, R129 ;  /* 0x0000008100817308 */ /* 0x000e620000000800 */
[----:B--2---:R-:W-:Y:S01]  /*28a0*/  FADD.FTZ R7, R127, R36 ;  /* 0x000000247f077221 */ /* 0x004fe20000010000 */
[----:B------:R-:W-:Y:S01]  /*28b0*/  F2FP.F16.F32.PACK_AB R126, R77, R126 ;  /* 0x0000007e4d7e723e */ /* 0x000fe200000000ff */
[----:B------:R-:W-:Y:S01]  /*28c0*/  IMAD.MOV.U32 R93, RZ, RZ, R119 ;  /* 0x000000ffff5d7224 */ /* 0x000fe200078e0077 */
[----:B------:R-:W-:-:S02]  /*28d0*/  F2FP.F16.F32.PACK_AB R125, R10, R125 ;  /* 0x0000007d0a7d723e */ /* 0x000fc400000000ff */
[----:B------:R-:W-:Y:S02]  /*28e0*/  MOV R89, R119 ;  /* 0x0000007700597202 */ /* 0x000fe40000000f00 */
[----:B------:R-:W2:Y:S01]  /*28f0*/  MUFU.EX2 R14, R14 ;  /* 0x0000000e000e7308 */ /* 0x000ea20000000800 */
[C---:B0-----:R-:W-:Y:S01]  /*2900*/  FADD.FTZ R36, R12.reuse, R7 ;  /* 0x000000070c247221 */ /* 0x041fe20000010000 */
[----:B------:R-:W-:-:S06]  /*2910*/  F2FP.F16.F32.PACK_AB R127, R12, R127 ;  /* 0x0000007f0c7f723e */ /* 0x000fcc00000000ff */
[----:B------:R-:W0:Y:S01]  /*2920*/  MUFU.EX2 R131, R131 ;  /* 0x0000008300837308 */ /* 0x000e220000000800 */
[----:B-1----:R-:W-:Y:S01]  /*2930*/  FADD.FTZ R7, R129, R36 ;  /* 0x0000002481077221 */ /* 0x002fe20000010000 */
[----:B------:R-:W-:Y:S01]  /*2940*/  FADD.FTZ R36, R134, R9 ;  /* 0x0000000986247221 */ /* 0x000fe20000010000 */
[----:B------:R-:W-:-:S03]  /*2950*/  F2FP.F16.F32.PACK_AB R134, R79, R134 ;  /* 0x000000864f86723e */ /* 0x000fc600000000ff */
[----:B------:R-:W-:Y:S02]  /*2960*/  FADD.FTZ R9, R79, R36 ;  /* 0x000000244f097221 */ /* 0x000fe40000010000 */
[----:B------:R-:W1:Y:S01]  /*2970*/  MUFU.EX2 R20, R20 ;  /* 0x0000001400147308 */ /* 0x000e620000000800 */
[----:B--2---:R-:W-:Y:S01]  /*2980*/  FADD.FTZ R4, R14, R7 ;  /* 0x000000070e047221 */ /* 0x004fe20000010000 */
[----:B------:R-:W-:Y:S01]  /*2990*/  FADD.FTZ R38, R136, R9 ;  /* 0x0000000988267221 */ /* 0x000fe20000010000 */
[C---:B------:R-:W-:Y:S02]  /*29a0*/  F2FP.F16.F32.PACK_AB R136, R83.reuse, R136 ;  /* 0x000000885388723e */ /* 0x040fe400000000ff */
[----:B------:R-:W-:Y:S01]  /*29b0*/  F2FP.F16.F32.PACK_AB R129, R14, R129 ;  /* 0x000000810e81723e */ /* 0x000fe200000000ff */
[----:B------:R-:W-:Y:S02]  /*29c0*/  FADD.FTZ R9, R83, R38 ;  /* 0x0000002653097221 */ /* 0x000fe40000010000 */
[----:B------:R-:W2:Y:S01]  /*29d0*/  MUFU.EX2 R133, R133 ;  /* 0x0000008500857308 */ /* 0x000ea20000000800 */
[----:B0-----:R-:W-:Y:S01]  /*29e0*/  FADD.FTZ R7, R131, R4 ;  /* 0x0000000483077221 */ /* 0x001fe20000010000 */
[----:B------:R-:W-:Y:S01]  /*29f0*/  FADD.FTZ R38, R138, R9 ;  /* 0x000000098a267221 */ /* 0x000fe20000010000 */
[----:B------:R-:W-:-:S03]  /*2a00*/  F2FP.F16.F32.PACK_AB R138, R61, R138 ;  /* 0x0000008a3d8a723e */ /* 0x000fc600000000ff */
[----:B------:R-:W-:Y:S02]  /*2a10*/  FADD.FTZ R9, R61, R38 ;  /* 0x000000263d097221 */ /* 0x000fe40000010000 */
[----:B------:R-:W0:Y:S01]  /*2a20*/  MUFU.EX2 R24, R24 ;  /* 0x0000001800187308 */ /* 0x000e220000000800 */
[----:B-1----:R-:W-:Y:S01]  /*2a30*/  FADD.FTZ R36, R20, R7 ;  /* 0x0000000714247221 */ /* 0x002fe20000010000 */
[----:B------:R-:W-:Y:S01]  /*2a40*/  FADD.FTZ R38, R140, R9 ;  /* 0x000000098c267221 */ /* 0x000fe20000010000 */
[C---:B------:R-:W-:Y:S02]  /*2a50*/  F2FP.F16.F32.PACK_AB R140, R105.reuse, R140 ;  /* 0x0000008c698c723e */ /* 0x040fe400000000ff */
[----:B------:R-:W-:Y:S01]  /*2a60*/  F2FP.F16.F32.PACK_AB R131, R20, R131 ;  /* 0x000000831483723e */ /* 0x000fe200000000ff */
[----:B------:R-:W-:Y:S01]  /*2a70*/  FADD.FTZ R9, R105, R38 ;  /* 0x0000002669097221 */ /* 0x000fe20000010000 */
[----:B------:R-:W-:Y:S01]  /*2a80*/  MOV R105, R119 ;  /* 0x0000007700697202 */ /* 0x000fe20000000f00 */
[----:B------:R-:W1:Y:S01]  /*2a90*/  MUFU.EX2 R135, R135 ;  /* 0x0000008700877308 */ /* 0x000e620000000800 */
[----:B--2---:R-:W-:-:S07]  /*2aa0*/  FADD.FTZ R7, R133, R36 ;  /* 0x0000002485077221 */ /* 0x004fce0000010000 */
[----:B------:R-:W2:Y:S01]  /*2ab0*/  MUFU.EX2 R28, R28 ;  /* 0x0000001c001c7308 */ /* 0x000ea20000000800 */
[C---:B0-----:R-:W-:Y:S01]  /*2ac0*/  FADD.FTZ R36, R24.reuse, R7 ;  /* 0x0000000718247221 */ /* 0x041fe20000010000 */
[----:B------:R-:W-:-:S06]  /*2ad0*/  F2FP.F16.F32.PACK_AB R133, R24, R133 ;  /* 0x000000851885723e */ /* 0x000fcc00000000ff */
[----:B------:R-:W0:Y:S01]  /*2ae0*/  MUFU.EX2 R137, R137 ;  /* 0x0000008900897308 */ /* 0x000e220000000800 */
[----:B-1----:R-:W-:-:S07]  /*2af0*/  FADD.FTZ R7, R135, R36 ;  /* 0x0000002487077221 */ /* 0x002fce0000010000 */
[----:B------:R-:W1:Y:S01]  /*2b00*/  MUFU.EX2 R30, R30 ;  /* 0x0000001e001e7308 */ /* 0x000e620000000800 */
[C---:B--2---:R-:W-:Y:S01]  /*2b10*/  FADD.FTZ R36, R28.reuse, R7 ;  /* 0x000000071c247221 */ /* 0x044fe20000010000 */
[----:B------:R-:W-:-:S06]  /*2b20*/  F2FP.F16.F32.PACK_AB R135, R28, R135 ;  /* 0x000000871c87723e */ /* 0x000fcc00000000ff */
[----:B------:R-:W2:Y:S01]  /*2b30*/  MUFU.EX2 R142, R142 ;  /* 0x0000008e008e7308 */ /* 0x000ea20000000800 */
[----:B0-----:R-:W-:-:S07]  /*2b40*/  FADD.FTZ R7, R137, R36 ;  /* 0x0000002489077221 */ /* 0x001fce0000010000 */
[----:B------:R-:W0:Y:S01]  /*2b50*/  MUFU.EX2 R139, R139 ;  /* 0x0000008b008b7308 */ /* 0x000e220000000800 */
[C---:B-1----:R-:W-:Y:S01]  /*2b60*/  FADD.FTZ R36, R30.reuse, R7 ;  /* 0x000000071e247221 */ /* 0x042fe20000010000 */
[----:B------:R-:W-:-:S06]  /*2b70*/  F2FP.F16.F32.PACK_AB R137, R30, R137 ;  /* 0x000000891e89723e */ /* 0x000fcc00000000ff */
[----:B------:R-:W1:Y:S01]  /*2b80*/  MUFU.EX2 R69, R69 ;  /* 0x0000004500457308 */ /* 0x000e620000000800 */
[----:B--2---:R-:W-:-:S07]  /*2b90*/  FADD.FTZ R38, R142, R9 ;  /* 0x000000098e267221 */ /* 0x004fce0000010000 */
[----:B------:R-:W2:Y:S01]  /*2ba0*/  MUFU.EX2 R32, R32 ;  /* 0x0000002000207308 */ /* 0x000ea20000000800 */
[----:B0-----:R-:W-:-:S07]  /*2bb0*/  FADD.FTZ R7, R139, R36 ;  /* 0x000000248b077221 */ /* 0x001fce0000010000 */
[----:B------:R-:W0:Y:S01]  /*2bc0*/  MUFU.EX2 R144, R144 ;  /* 0x0000009000907308 */ /* 0x000e220000000800 */
[C---:B-1----:R-:W-:Y:S01]  /*2bd0*/  FADD.FTZ R9, R69.reuse, R38 ;  /* 0x0000002645097221 */ /* 0x042fe20000010000 */
[----:B------:R-:W-:-:S06]  /*2be0*/  F2FP.F16.F32.PACK_AB R142, R69, R142 ;  /* 0x0000008e458e723e */ /* 0x000fcc00000000ff */
[----:B------:R-:W1:Y:S01]  /*2bf0*/  MUFU.EX2 R141, R141 ;  /* 0x0000008d008d7308 */ /* 0x000e620000000800 */
[C---:B--2---:R-:W-:Y:S01]  /*2c00*/  FADD.FTZ R38, R32.reuse, R7 ;  /* 0x0000000720267221 */ /* 0x044fe20000010000 */
[----:B------:R-:W-:-:S06]  /*2c10*/  F2FP.F16.F32.PACK_AB R139, R32, R139 ;  /* 0x0000008b208b723e */ /* 0x000fcc00000000ff */
[----:B------:R-:W2:Y:S01]  /*2c20*/  MUFU.EX2 R73, R73 ;  /* 0x0000004900497308 */ /* 0x000ea20000000800 */
[----:B0-----:R-:W-:-:S07]  /*2c30*/  FADD.FTZ R40, R144, R9 ;  /* 0x0000000990287221 */ /* 0x001fce0000010000 */
[----:B------:R-:W0:Y:S01]  /*2c40*/  MUFU.EX2 R34, R34 ;  /* 0x0000002200227308 */ /* 0x000e220000000800 */
[----:B-1----:R-:W-:-:S07]  /*2c50*/  FADD.FTZ R7, R141, R38 ;  /* 0x000000268d077221 */ /* 0x002fce0000010000 */
[----:B------:R-:W1:Y:S01]  /*2c60*/  MUFU.EX2 R146, R146 ;  /* 0x0000009200927308 */ /* 0x000e620000000800 */
[C---:B--2---:R-:W-:Y:S01]  /*2c70*/  FADD.FTZ R9, R73.reuse, R40 ;  /* 0x0000002849097221 */ /* 0x044fe20000010000 */
[----:B------:R-:W-:-:S06]  /*2c80*/  F2FP.F16.F32.PACK_AB R144, R73, R144 ;  /* 0x000000904990723e */ /* 0x000fcc00000000ff */
[----:B------:R-:W2:Y:S01]  /*2c90*/  MUFU.EX2 R143, R143 ;  /* 0x0000008f008f7308 */ /* 0x000ea20000000800 */
[C---:B0-----:R-:W-:Y:S01]  /*2ca0*/  FADD.FTZ R38, R34.reuse, R7 ;  /* 0x0000000722267221 */ /* 0x041fe20000010000 */
[----:B------:R-:W-:-:S06]  /*2cb0*/  F2FP.F16.F32.PACK_AB R141, R34, R141 ;  /* 0x0000008d228d723e */ /* 0x000fcc00000000ff */
[----:B------:R-:W0:Y:S01]  /*2cc0*/  MUFU.EX2 R107, R107 ;  /* 0x0000006b006b7308 */ /* 0x000e220000000800 */
[----:B-1----:R-:W-:-:S07]  /*2cd0*/  FADD.FTZ R40, R146, R9 ;  /* 0x0000000992287221 */ /* 0x002fce0000010000 */
[----:B------:R-:W1:Y:S01]  /*2ce0*/  MUFU.EX2 R4, R71 ;  /* 0x0000004700047308 */ /* 0x000e620000000800 */
[----:B--2---:R-:W-:-:S07]  /*2cf0*/  FADD.FTZ R7, R143, R38 ;  /* 0x000000268f077221 */ /* 0x004fce0000010000 */
[----:B------:R-:W2:Y:S01]  /*2d00*/  MUFU.EX2 R49, R49 ;  /* 0x0000003100317308 */ /* 0x000ea20000000800 */
[C---:B0-----:R-:W-:Y:S01]  /*2d10*/  FADD.FTZ R9, R107.reuse, R40 ;  /* 0x000000286b097221 */ /* 0x041fe20000010000 */
[----:B------:R-:W-:Y:S01]  /*2d20*/  F2FP.F16.F32.PACK_AB R146, R107, R146 ;  /* 0x000000926b92723e */ /* 0x000fe200000000ff */
[----:B------:R-:W-:-:S05]  /*2d30*/  IMAD.MOV.U32 R107, RZ, RZ, R119 ;  /* 0x000000ffff6b7224 */ /* 0x000fca00078e0077 */
[----:B------:R-:W0:Y:S01]  /*2d40*/  MUFU.EX2 R26, R75 ;  /* 0x0000004b001a7308 */ /* 0x000e220000000800 */
[C---:B-1----:R-:W-:Y:S01]  /*2d50*/  FADD.FTZ R40, R4.reuse, R7 ;  /* 0x0000000704287221 */ /* 0x042fe20000010000 */
[----:B------:R-:W-:-:S06]  /*2d60*/  F2FP.F16.F32.PACK_AB R143, R4, R143 ;  /* 0x0000008f048f723e */ /* 0x000fcc00000000ff */
[----:B------:R-:W1:Y:S01]  /*2d70*/  MUFU.EX2 R95, R95 ;  /* 0x0000005f005f7308 */ /* 0x000e620000000800 */
[----:B--2---:R-:W-:-:S07]  /*2d80*/  FADD.FTZ R7, R49, R40 ;  /* 0x0000002831077221 */ /* 0x004fce0000010000 */
[----:B------:R2:W3:Y:S01]  /*2d90*/  MUFU.EX2 R36, R97 ;  /* 0x0000006100247308 */ /* 0x0004e20000000800 */
[C---:B0-----:R-:W-:Y:S01]  /*2da0*/  FADD.FTZ R40, R26.reuse, R7 ;  /* 0x000000071a287221 */ /* 0x041fe20000010000 */
[----:B------:R-:W-:-:S06]  /*2db0*/  F2FP.F16.F32.PACK_AB R145, R26, R49 ;  /* 0x000000311a91723e */ /* 0x000fcc00000000ff */
[----:B------:R-:W0:Y:S01]  /*2dc0*/  MUFU.EX2 R148, R148 ;  /* 0x0000009400947308 */ /* 0x000e220000000800 */
[----:B-1----:R-:W-:Y:S01]  /*2dd0*/  FADD.FTZ R7, R95, R40 ;  /* 0x000000285f077221 */ /* 0x002fe20000010000 */
[----:B--2---:R-:W-:-:S06]  /*2de0*/  MOV R97, R119 ;  /* 0x0000007700617202 */ /* 0x004fcc0000000f00 */
[----:B------:R-:W1:Y:S01]  /*2df0*/  MUFU.EX2 R99, R99 ;  /* 0x0000006300637308 */ /* 0x000e620000000800 */
[C---:B---3--:R-:W-:Y:S01]  /*2e00*/  FADD.FTZ R8, R36.reuse, R7 ;  /* 0x0000000724087221 */ /* 0x048fe20000010000 */
[----:B------:R-:W-:Y:S01]  /*2e10*/  F2FP.F16.F32.PACK_AB R147, R36, R95 ;  /* 0x0000005f2493723e */ /* 0x000fe200000000ff */
[----:B------:R-:W-:-:S05]  /*2e20*/  IMAD.MOV.U32 R95, RZ, RZ, R119 ;  /* 0x000000ffff5f7224 */ /* 0x000fca00078e0077 */
[----:B------:R-:W2:Y:S01]  /*2e30*/  MUFU.EX2 R109, R109 ;  /* 0x0000006d006d7308 */ /* 0x000ea20000000800 */
[----:B0-----:R-:W-:-:S07]  /*2e40*/  FADD.FTZ R42, R148, R9 ;  /* 0x00000009942a7221 */ /* 0x001fce0000010000 */
[----:B------:R0:W3:Y:S01]  /*2e50*/  MUFU.EX2 R38, R101 ;  /* 0x0000006500267308 */ /* 0x0000e20000000800 */
[----:B-1----:R-:W-:-:S07]  /*2e60*/  FADD.FTZ R7, R99, R8 ;  /* 0x0000000863077221 */ /* 0x002fce0000010000 */
[----:B------:R-:W1:Y:S01]  /*2e70*/  MUFU.EX2 R150, R150 ;  /* 0x0000009600967308 */ /* 0x000e620000000800 */
[C---:B--2---:R-:W-:Y:S01]  /*2e80*/  FADD.FTZ R9, R109.reuse, R42 ;  /* 0x0000002a6d097221 */ /* 0x044fe20000010000 */
[----:B------:R-:W-:Y:S01]  /*2e90*/  F2FP.F16.F32.PACK_AB R148, R109, R148 ;  /* 0x000000946d94723e */ /* 0x000fe200000000ff */
[--C-:B------:R-:W-:Y:S02]  /*2ea0*/  IMAD.MOV.U32 R109, RZ, RZ, R119.reuse ;  /* 0x000000ffff6d7224 */ /* 0x100fe400078e0077 */
[----:B0-----:R-:W-:-:S03]  /*2eb0*/  IMAD.MOV.U32 R101, RZ, RZ, R119 ;  /* 0x000000ffff657224 */ /* 0x001fc600078e0077 */
[----:B------:R-:W0:Y:S01]  /*2ec0*/  MUFU.EX2 R103, R103 ;  /* 0x0000006700677308 */ /* 0x000e220000000800 */
[C---:B---3--:R-:W-:Y:S01]  /*2ed0*/  FADD.FTZ R8, R38.reuse, R7 ;  /* 0x0000000726087221 */ /* 0x048fe20000010000 */
[----:B------:R-:W-:Y:S01]  /*2ee0*/  F2FP.F16.F32.PACK_AB R149, R38, R99 ;  /* 0x000000632695723e */ /* 0x000fe200000000ff */
[----:B------:R-:W-:-:S05]  /*2ef0*/  IMAD.MOV.U32 R99, RZ, RZ, R119 ;  /* 0x000000ffff637224 */ /* 0x000fca00078e0077 */
[----:B------:R-:W2:Y:S01]  /*2f00*/  MUFU.EX2 R6, R87 ;  /* 0x0000005700067308 */ /* 0x000ea20000000800 */
[----:B-1----:R-:W-:-:S07]  /*2f10*/  FADD.FTZ R42, R150, R9 ;  /* 0x00000009962a7221 */ /* 0x002fce0000010000 */
[----:B------:R-:W1:Y:S01]  /*2f20*/  MUFU.EX2 R81, R81 ;  /* 0x0000005100517308 */ /* 0x000e620000000800 */
[----:B0-----:R-:W-:Y:S01]  /*2f30*/  FADD.FTZ R7, R103, R8 ;  /* 0x0000000867077221 */ /* 0x001fe20000010000 */
[----:B--2---:R-:W-:-:S03]  /*2f40*/  F2FP.F16.F32.PACK_AB R151, R6, R103 ;  /* 0x000000670697723e */ /* 0x004fc600000000ff */
[----:B------:R-:W-:Y:S01]  /*2f50*/  FADD.FTZ R7, R6, R7 ;  /* 0x0000000706077221 */ /* 0x000fe20000010000 */
[----:B------:R-:W-:Y:S02]  /*2f60*/  IMAD.MOV.U32 R103, RZ, RZ, R119 ;  /* 0x000000ffff677224 */ /* 0x000fe400078e0077 */
[C---:B-1----:R-:W-:Y:S01]  /*2f70*/  FADD.FTZ R9, R81.reuse, R42 ;  /* 0x0000002a51097221 */ /* 0x042fe20000010000 */
[----:B------:R-:W-:Y:S01]  /*2f80*/  F2FP.F16.F32.PACK_AB R150, R81, R150 ;  /* 0x000000965196723e */ /* 0x000fe200000000ff */
[----:B------:R-:W-:Y:S06]  /*2f90*/  @!P1 BRA `(.L_x_14) ;  /* 0x0000001c008c9947 */ /* 0x000fec0003800000 */
[----:B------:R-:W-:Y:S01]  /*2fa0*/  IMAD.MOV.U32 R6, RZ, RZ, R5 ;  /* 0x000000ffff067224 */ /* 0x000fe200078e0005 */
[----:B------:R-:W-:Y:S01]  /*2fb0*/  CS2R R118, SRZ ;  /* 0x0000000000767805 */ /* 0x000fe2000001ff00 */
[----:B------:R-:W-:Y:S01]  /*2fc0*/  IMAD.MOV.U32 R4, RZ, RZ, R3 ;  /* 0x000000ffff047224 */ /* 0x000fe200078e0003 */
[----:B------:R-:W-:Y:S02]  /*2fd0*/  CS2R R116, SRZ ;  /* 0x0000000000747805 */ /* 0x000fe4000001ff00 */
[----:B------:R-:W-:Y:S02]  /*2fe0*/  CS2R R114, SRZ ;  /* 0x0000000000727805 */ /* 0x000fe4000001ff00 */
[----:B------:R-:W-:Y:S02]  /*2ff0*/  CS2R R112, SRZ ;  /* 0x0000000000707805 */ /* 0x000fe4000001ff00 */
[----:B------:R-:W-:Y:S02]  /*3000*/  CS2R R110, SRZ ;  /* 0x00000000006e7805 */ /* 0x000fe4000001ff00 */
[----:B------:R-:W-:-:S02]  /*3010*/  CS2R R108, SRZ ;  /* 0x00000000006c7805 */ /* 0x000fc4000001ff00 */
[----:B------:R-:W-:Y:S02]  /*3020*/  CS2R R106, SRZ ;  /* 0x00000000006a7805 */ /* 0x000fe4000001ff00 */
        /* <DEDUP_REMOVED lines=8> */
[----:B------:R-:W-:Y:S01]  /*30b0*/  CS2R R88, SRZ ;  /* 0x0000000000587805 */ /* 0x000fe2000001ff00 */
[----:B------:R-:W-:Y:S01]  /*30c0*/  UIADD3 UR47, UR47, -0x2, URZ ;  /* 0xfffffffe2f2f7890 */ /* 0x000fe2000fffe03f */
[----:B------:R-:W-:Y:S01]  /*30d0*/  UMOV UR22, UR37 ;  /* 0x0000002500167c82 */ /* 0x000fe20008000000 */
[----:B------:R-:W-:-:S10]  /*30e0*/  UMOV UR21, UR38 ;  /* 0x0000002600157c82 */ /* 0x000fd40008000000 */
.L_x_25:
[----:B------:R-:W-:Y:S01]  /*30f0*/  ISETP.NE.AND P2, PT, RZ, UR42, PT ;  /* 0x0000002aff007c0c */ /* 0x000fe2000bf45270 */
[----:B------:R-:W-:-:S04]  /*3100*/  UISETP.NE.AND UP0, UPT, UR21, 0x1, UPT ;  /* 0x000000011500788c */ /* 0x000fc8000bf05270 */
[----:B------:R-:W-:-:S04]  /*3110*/  USEL UR37, URZ, 0x1, UP0 ;  /* 0x000000013f257887 */ /* 0x000fc80008000000 */
[----:B------:R-:W-:-:S04]  /*3120*/  ULOP3.LUT UR37, UR22, UR37, URZ, 0x3c, !UPT ;  /* 0x0000002516257292 */ /* 0x000fc8000f8e3c3f */
[----:B------:R-:W-:Y:S08]  /*3130*/  @P2 BRA `(.L_x_15) ;  /* 0x0000000000382947 */ /* 0x000ff00003800000 */
[----:B------:R-:W-:Y:S05]  /*3140*/  @!P0 BRA `(.L_x_16) ;  /* 0x0000000000048947 */ /* 0x000fea0003800000 */
[----:B------:R-:W-:Y:S01]  /*3150*/  BPT.TRAP 0x1 ;  /* 0x000000040000795c */ /* 0x000fe20000300000 */
.L_x_16:
[----:B------:R-:W-:Y:S01]  /*3160*/  UIADD3 UR6, UR21, 0x1, URZ ;  /* 0x0000000115067890 */ /* 0x000fe2000fffe03f */
[----:B------:R-:W-:-:S03]  /*3170*/  IMAD.U32 R0, RZ, RZ, UR37 ;  /* 0x00000025ff007e24 */ /* 0x000fc6000f8e00ff */
[----:B------:R-:W-:Y:S02]  /*3180*/  UISETP.NE.AND UP0, UPT, UR6, 0x2, UPT ;  /* 0x000000020600788c */ /* 0x000fe4000bf05270 */
[----:B------:R-:W-:Y:S02]  /*3190*/  SHF.L.U32 R0, R0, 0x1f, RZ ;  /* 0x0000001f00007819 */ /* 0x000fe400000006ff */
[----:B------:R-:W-:-:S04]  /*31a0*/  USEL UR6, UR6, URZ, UP0 ;  /* 0x0000003f06067287 */ /* 0x000fc80008000000 */
[----:B------:R-:W-:-:S09]  /*31b0*/  ULEA UR6, UR6, UR44, 0x3 ;  /* 0x0000002c06067291 */ /* 0x000fd2000f8e183f */
[----:B------:R0:W1:Y:S01]  /*31c0*/  SYNCS.PHASECHK.TRANS64.TRYWAIT P1, [UR6+0x16830], R0 ;  /* 0x01683000ff0075a7 */ /* 0x0000620008020146 */
[----:B------:R-:W-:Y:S05]  /*31d0*/  @!P0 BRA `(.L_x_17) ;  /* 0x0000000000048947 */ /* 0x000fea0003800000 */
[----:B------:R-:W-:Y:S01]  /*31e0*/  BPT.TRAP 0x1 ;  /* 0x000000040000795c */ /* 0x000fe20000300000 */
.L_x_17:
[----:B-1----:R-:W-:Y:S05]  /*31f0*/  @P1 BRA `(.L_x_15) ;  /* 0x0000000000081947 */ /* 0x002fea0003800000 */
[----:B------:R-:W1:Y:S02]  /*3200*/  SYNCS.PHASECHK.TRANS64.TRYWAIT P1, [UR6+0x16830], R0 ;  /* 0x01683000ff0075a7 */ /* 0x000e640008020146 */
[----:B-1----:R-:W-:Y:S05]  /*3210*/  @!P1 BRA `(.L_x_18) ;  /* 0x0000006c00849947 */ /* 0x002fea0003800000 */
.L_x_15:
[----:B01----:R-:W-:Y:S01]  /*3220*/  VIADD R0, R18, 0x8 ;  /* 0x0000000812007836 */ /* 0x003fe20000000000 */
[----:B------:R-:W-:Y:S01]  /*3230*/  UIADD3 UR38, UR21, 0x1, URZ ;  /* 0x0000000115267890 */ /* 0x000fe2000fffe03f */
[----:B------:R-:W-:Y:S01]  /*3240*/  UMOV UR19, 0x40000040 ;  /* 0x4000004000137882 */ /* 0x000fe20000000000 */
[----:B------:R-:W-:Y:S02]  /*3250*/  UMOV UR7, 0x40000040 ;  /* 0x4000004000077882 */ /* 0x000fe40000000000 */
[----:B------:R0:W-:Y:S01]  /*3260*/  BAR.SYNC.DEFER_BLOCKING R0, 0x100 ;  /* 0x000400000000751d */ /* 0x0001e20000010000 */
[----:B------:R-:W-:-:S04]  /*3270*/  UISETP.NE.AND UP0, UPT, UR38, 0x2, UPT ;  /* 0x000000022600788c */ /* 0x000fc8000bf05270 */
[----:B------:R-:W-:Y:S01]  /*3280*/  USEL UR38, UR38, URZ, UP0 ;  /* 0x0000003f26267287 */ /* 0x000fe20008000000 */
[----:B------:R-:W-:Y:S01]  /*3290*/  UMOV UR11, 0x40000040 ;  /* 0x40000040000b7882 */ /* 0x000fe20000000000 */
[----:B------:R-:W-:Y:S02]  /*32a0*/  UMOV UR15, 0x40000040 ;  /* 0x40000040000f7882 */ /* 0x000fe40000000000 */
[----:B------:R-:W-:-:S04]  /*32b0*/  ULEA UR18, UR38, UR20, 0xa ;  /* 0x0000001426127291 */ /* 0x000fc8000f8e503f */
[----:B------:R-:W-:Y:S02]  /*32c0*/  UIADD3 UR6, UR18, 0x2, URZ ;  /* 0x0000000212067890 */ /* 0x000fe4000fffe03f */
[----:B------:R-:W-:Y:S02]  /*32d0*/  UIADD3 UR10, UR18, 0x4, URZ ;  /* 0x00000004120a7890 */ /* 0x000fe4000fffe03f */
[----:B------:R-:W-:Y:S01]  /*32e0*/  UIADD3 UR14, UR18, 0x6, URZ ;  /* 0x00000006120e7890 */ /* 0x000fe2000fffe03f */
[----:B------:R-:W-:-:S06]  /*32f0*/  WARPGROUP.ARRIVE ;  /* 0x00000000000079c5 */ /* 0x000fcc0000000000 */
[----:B------:R-:W-:Y:S03]  /*3300*/  HGMMA.64x128x16.F32 R24, gdesc[UR16], RZ, !UPT, gsb0 ;  /* 0x01e00000101879f0 */ /* 0x000fe6000c0008ff */
[----:B------:R-:W-:Y:S02]  /*3310*/  WARPGROUP.DEPBAR.LE gsb0, 0x0 ;  /* 0x00008000000079c5 */ /* 0x000fe40000010000 */
[----:B------:R-:W-:-:S07]  /*3320*/  WARPGROUP.ARRIVE ;  /* 0x00000000000079c5 */ /* 0x000fce0000000000 */
        /* <DEDUP_REMOVED lines=8> */
[----:B0-----:R-:W-:Y:S05]  /*33b0*/  @P2 BRA `(.L_x_19) ;  /* 0x00000000002c2947 */ /* 0x001fea0003800000 */
[----:B------:R-:W-:Y:S05]  /*33c0*/  @!P0 BRA `(.L_x_20) ;  /* 0x0000000000048947 */ /* 0x000fea0003800000 */
[----:B------:R-:W-:Y:S01]  /*33d0*/  BPT.TRAP 0x1 ;  /* 0x000000040000795c */ /* 0x000fe20000300000 */
.L_x_20:
[----:B------:R-:W-:Y:S01]  /*33e0*/  ULEA UR6, UR21, UR44, 0x3 ;  /* 0x0000002c15067291 */ /* 0x000fe2000f8e183f */
[----:B------:R-:W-:-:S05]  /*33f0*/  IMAD.U32 R0, RZ, RZ, UR22 ;  /* 0x00000016ff007e24 */ /* 0x000fca000f8e00ff */
[----:B------:R-:W-:-:S04]  /*3400*/  SHF.L.U32 R0, R0, 0x1f, RZ ;  /* 0x0000001f00007819 */ /* 0x000fc800000006ff */
[----:B------:R0:W1:Y:S01]  /*3410*/  SYNCS.PHASECHK.TRANS64.TRYWAIT P1, [UR6+0x16850], R0 ;  /* 0x01685000ff0075a7 */ /* 0x0000620008020146 */
[----:B------:R-:W-:Y:S05]  /*3420*/  @!P0 BRA `(.L_x_21) ;  /* 0x0000000000048947 */ /* 0x000fea0003800000 */
[----:B------:R-:W-:Y:S01]  /*3430*/  BPT.TRAP 0x1 ;  /* 0x000000040000795c */ /* 0x000fe20000300000 */
.L_x_21:
[----:B-1----:R-:W-:Y:S05]  /*3440*/  @P1 BRA `(.L_x_19) ;  /* 0x0000000000081947 */ /* 0x002fea0003800000 */
[----:B------:R-:W1:Y:S02]  /*3450*/  SYNCS.PHASECHK.TRANS64.TRYWAIT P1, [UR6+0x16850], R0 ;  /* 0x01685000ff0075a7 */ /* 0x000e640008020146 */
[----:B-1----:R-:W-:Y:S05]  /*3460*/  @!P1 BRA `(.L_x_22) ;  /* 0x0000006c00089947 */ /* 0x002fea0003800000 */
.L_x_19:
[----:B------:R-:W-:Y:S01]  /*3470*/  UIADD3 UR6, UR44, 0x400, URZ ;  /* 0x000004002c067890 */ /* 0x000fe2000fffe03f */
[----:B------:R-:W-:Y:S01]  /*3480*/  WARPGROUP.ARRIVE ;  /* 0x00000000000079c5 */ /* 0x000fe20000000000 */
[----:B------:R-:W-:-:S05]  /*3490*/  UMOV UR7, 0x40000040 ;  /* 0x4000004000077882 */ /* 0x000fca0000000000 */
[----:B-1----:R-:W1:Y:S01]  /*34a0*/  S2R R3, SR_TID.X ;  /* 0x0000000000037919 */ /* 0x002e620000002100 */
[----:B------:R-:W-:Y:S01]  /*34b0*/  USHF.R.U32.HI UR6, URZ, 0x4, UR6 ;  /* 0x000000043f067899 */ /* 0x000fe20008011606 */
[----:B0-----:R-:W-:-:S03]  /*34c0*/  VIADD R0, R18, 0x9 ;  /* 0x0000000912007836 */ /* 0x001fc60000000000 */
[----:B------:R-:W-:-:S04]  /*34d0*/  ULOP3.LUT UR6, UR6, 0x3fff, URZ, 0xc0, !UPT ;  /* 0x00003fff06067892 */ /* 0x000fc8000f8ec03f */
[----:B------:R-:W-:-:S07]  /*34e0*/  ULEA UR10, UR21, UR6, 0xa ;  /* 0x00000006150a7291 */ /* 0x000fce000f8e503f */
[----:B------:R-:W-:Y:S02]  /*34f0*/  UMOV UR6, UR10 ;  /* 0x0000000a00067c82 */ /* 0x000fe40008000000 */
[----:B------:R-:W-:Y:S01]  /*3500*/  HGMMA.64x64x16.F32 R88, R120, gdesc[UR4].tnspB, R88, gsb0 ;  /* 0x40e0000478587df0 */ /* 0x000fe20008000858 */
[----:B------:R-:W-:Y:S01]  /*3510*/  UIADD3 UR6, UR10, 0x80, URZ ;  /* 0x000000800a067890 */ /* 0x000fe2000fffe03f */
[----:B------:R-:W-:Y:S01]  /*3520*/  UMOV UR7, 0x40000040 ;  /* 0x4000004000077882 */ /* 0x000fe20000000000 */
[----:B-1----:R-:W-:-:S04]  /*3530*/  ISETP.GE.U32.AND P1, PT, R3, 0x180, PT ;  /* 0x000001800300780c */ /* 0x002fc80003f26070 */
[----:B------:R-:W-:Y:S01]  /*3540*/  SEL R0, R0, 0x9, !P1 ;  /* 0x0000000900007807 */ /* 0x000fe20004800000 */
[----:B------:R-:W-:Y:S02]  /*3550*/  WARPGROUP.DEPBAR.LE gsb0, 0x0 ;  /* 0x00008000000079c5 */ /* 0x000fe40000010000 */
[----:B------:R-:W-:-:S06]  /*3560*/  WARPGROUP.ARRIVE ;  /* 0x00000000000079c5 */ /* 0x000fcc0000000000 */
[----:B------:R-:W-:Y:S01]  /*3570*/  HGMMA.64x64x16.F32 R88, R124, gdesc[UR4].tnspB, R88, gsb0 ;  /* 0x40e000047c587df0 */ /* 0x000fe20008000858 */
[----:B------:R-:W-:Y:S01]  /*3580*/  UIADD3 UR6, UR10, 0x100, URZ ;  /* 0x000001000a067890 */ /* 0x000fe2000fffe03f */
[----:B------:R-:W-:Y:S01]  /*3590*/  UMOV UR7, 0x40000040 ;  /* 0x4000004000077882 */ /* 0x000fe20000000000 */
        /* <DEDUP_REMOVED lines=27> */
[----:B------:R-:W-:Y:S03]  /*3750*/  HGMMA.64x64x16.F32 R88, R148, gdesc[UR4].tnspB, R88, gsb0 ;  /* 0x40e0000494587df0 */ /* 0x000fe60008000858 */
[----:B------:R-:W-:Y:S02]  /*3760*/  WARPGROUP.DEPBAR.LE gsb0, 0x0 ;  /* 0x00008000000079c5 */ /* 0x000fe40000010000 */
[----:B------:R0:W-:Y:S06]  /*3770*/  BAR.ARV R0, 0x100 ;  /* 0x000400000000751d */ /* 0x0001ec0000002000 */
[----:B------:R-:W-:Y:S05]  /*3780*/  @!P0 BRA `(.L_x_23) ;  /* 0x0000000000048947 */ /* 0x000fea0003800000 */
[----:B------:R-:W-:Y:S01]  /*3790*/  BPT.TRAP 0x1 ;  /* 0x000000040000795c */ /* 0x000fe20000300000 */
.L_x_23:
[----:B0-----:R-:W-:Y:S01]  /*37a0*/  FMNMX.FTZ R0, R24, R4, !PT ;  /* 0x0000000418007209 */ /* 0x001fe20007810000 */
[----:B------:R-:W-:Y:S01]  /*37b0*/  ULEA UR6, UR38, UR44, 0x3 ;  /* 0x0000002c26067291 */ /* 0x000fe2000f8e183f */
[----:B------:R-:W-:Y:S02]  /*37c0*/  FMNMX.FTZ R8, R26, R6, !PT ;  /* 0x000000061a087209 */ /* 0x000fe40007810000 */
[----:B------:R-:W-:Y:S01]  /*37d0*/  FMNMX.FTZ R3, R25, R0, !PT ;  /* 0x0000000019037209 */ /* 0x000fe20007810000 */
[----:B------:R-:W-:Y:S01]  /*37e0*/  UIADD3 UR6, UR6, 0x16840, URZ ;  /* 0x0001684006067890 */ /* 0x000fe2000fffe03f */
[----:B------:R-:W-:Y:S02]  /*37f0*/  FMNMX.FTZ R5, R27, R8, !PT ;  /* 0x000000081b057209 */ /* 0x000fe40007810000 */
[----:B------:R-:W-:Y:S01]  /*3800*/  FMNMX.FTZ R0, R28, R3, !PT ;  /* 0x000000031c007209 */ /* 0x000fe20007810000 */
[----:B------:R-:W-:Y:S01]  /*3810*/  UPRMT UR6, UR41, 0x654, UR6 ;  /* 0x0000065429067896 */ /* 0x000fe20008000006 */
[----:B------:R-:W-:-:S02]  /*3820*/  FMNMX.FTZ R8, R30, R5, !PT ;  /* 0x000000051e087209 */ /* 0x000fc40007810000 */
[----:B------:R-:W-:Y:S02]  /*3830*/  FMNMX.FTZ R3, R29, R0, !PT ;  /* 0x000000001d037209 */ /* 0x000fe40007810000 */
[----:B------:R-:W-:Y:S02]  /*3840*/  FMNMX.FTZ R5, R31, R8, !PT ;  /* 0x000000081f057209 */ /* 0x000fe40007810000 */
[----:B------:R-:W-:Y:S02]  /*3850*/  FMNMX.FTZ R0, R32, R3, !PT ;  /* 0x0000000320007209 */ /* 0x000fe40007810000 */
[----:B------:R-:W-:Y:S01]  /*3860*/  FMNMX.FTZ R8, R34, R5, !PT ;  /* 0x0000000522087209 */ /* 0x000fe20007810000 */
[----:B------:R-:W-:Y:S01]  /*3870*/  SYNCS.ARRIVE.TRANS64.RED.A1T0 RZ, [UR6], RZ ;  /* 0x000000ffffff79a7 */ /* 0x000fe20008100406 */
[----:B------:R-:W-:Y:S02]  /*3880*/  FMNMX.FTZ R3, R33, R0, !PT ;  /* 0x0000000021037209 */ /* 0x000fe40007810000 */
[----:B------:R-:W-:-:S02]  /*3890*/  FMNMX.FTZ R5, R35, R8, !PT ;  /* 0x0000000823057209 */ /* 0x000fc40007810000 */
[----:B------:R-:W-:Y:S02]  /*38a0*/  FMNMX.FTZ R0, R36, R3, !PT ;  /* 0x0000000324007209 */ /* 0x000fe40007810000 */
[----:B------:R-:W-:Y:S02]  /*38b0*/  FMNMX.FTZ R8, R38, R5, !PT ;  /* 0x0000000526087209 */ /* 0x000fe40007810000 */
[----:B------:R-:W-:Y:S02]  /*38c0*/  FMNMX.FTZ R3, R37, R0, !PT ;  /* 0x0000000025037209 */ /* 0x000fe40007810000 */
[----:B------:R-:W-:Y:S02]  /*38d0*/  FMNMX.FTZ R5, R39, R8, !PT ;  /* 0x0000000827057209 */ /* 0x000fe40007810000 */
        /* <DEDUP_REMOVED lines=47> */
[----:B------:R-:W-:Y:S01]  /*3bd0*/  FMNMX.FTZ R8, R87, R8, !PT ;  /* 0x0000000857087209 */ /* 0x000fe20007810000 */
[----:B------:R-:W0:Y:S02]  /*3be0*/  LDC R0, c[0x0][0x988] ;  /* 0x00026200ff007b82 */ /* 0x000e240000000800 */
[----:B------:R-:W1:Y:S04]  /*3bf0*/  SHFL.BFLY PT, R3, R10, 0x2, 0x1f ;  /* 0x0c401f000a037f89 */ /* 0x000e6800000e0000 */
[----:B------:R-:W2:Y:S01]  /*3c00*/  SHFL.BFLY PT, R5, R8, 0x2, 0x1f ;  /* 0x0c401f0008057f89 */ /* 0x000ea200000e0000 */
[----:B-1----:R-:W-:-:S02]  /*3c10*/  FMNMX.FTZ R11, R10, R3, !PT ;  /* 0x000000030a0b7209 */ /* 0x002fc40007810000 */
[----:B--2---:R-:W-:-:S03]  /*3c20*/  FMNMX.FTZ R13, R8, R5, !PT ;  /* 0x00000005080d7209 */ /* 0x004fc60007810000 */
[----:B------:R-:W1:Y:S04]  /*3c30*/  SHFL.BFLY PT, R12, R11, 0x1, 0x1f ;  /* 0x0c201f000b0c7f89 */ /* 0x000e6800000e0000 */
[----:B------:R-:W2:Y:S01]  /*3c40*/  SHFL.BFLY PT, R14, R13, 0x1, 0x1f ;  /* 0x0c201f000d0e7f89 */ /* 0x000ea200000e0000 */
[----:B-1----:R-:W-:Y:S02]  /*3c50*/  FMNMX.FTZ R3, R11, R12, !PT ;  /* 0x0000000c0b037209 */ /* 0x002fe40007810000 */
[----:B--2---:R-:W-:-:S03]  /*3c60*/  FMNMX.FTZ R5, R13, R14, !PT ;  /* 0x0000000e0d057209 */ /* 0x004fc60007810000 */
[C---:B------:R-:W-:Y:S01]  /*3c70*/  FADD.FTZ R15, -R3.reuse, R4 ;  /* 0x00000004030f7221 */ /* 0x040fe20000010100 */
[----:B0-----:R-:W-:-:S03]  /*3c80*/  FMUL.FTZ R121, R3, R0 ;  /* 0x0000000003797220 */ /* 0x001fc60000410000 */
[-C--:B------:R-:W-:Y:S01]  /*3c90*/  FMUL.FTZ R15, R15, R0.reuse ;  /* 0x000000000f0f7220 */ /* 0x080fe20000410000 */
[----:B------:R-:W-:Y:S01]  /*3ca0*/  FADD.FTZ R21, -R5, R6 ;  /* 0x0000000605157221 */ /* 0x000fe20000010100 */
[-CC-:B------:R-:W-:Y:S01]  /*3cb0*/  FFMA.FTZ R129, R41, R0.reuse, -R121.reuse ;  /* 0x0000000029817223 */ /* 0x180fe20000010879 */
[-CC-:B------:R-:W-:Y:S01]  /*3cc0*/  FFMA.FTZ R41, R53, R0.reuse, -R121.reuse ;  /* 0x0000000035297223 */ /* 0x180fe20000010879 */
[-C--:B------:R-:W-:Y:S01]  /*3cd0*/  FMUL.FTZ R53, R5, R0.reuse ;  /* 0x0000000005357220 */ /* 0x080fe20000410000 */
[-CC-:B------:R-:W-:Y:S01]  /*3ce0*/  FFMA.FTZ R131, R45, R0.reuse, -R121.reuse ;  /* 0x000000002d837223 */ /* 0x180fe20000010879 */
[----:B------:R0:W-:Y:S01]  /*3cf0*/  MUFU.EX2 R6, R15 ;  /* 0x0000000f00067308 */ /* 0x0001e20000000800 */
[-C--:B------:R-:W-:Y:S01]  /*3d00*/  FMUL.FTZ R4, R21, R0.reuse ;  /* 0x0000000015047220 */ /* 0x080fe20000410000 */
[-CC-:B------:R-:W-:Y:S01]  /*3d10*/  FFMA.FTZ R120, R25, R0.reuse, -R121.reuse ;  /* 0x0000000019787223 */ /* 0x180fe20000010879 */
        /* <DEDUP_REMOVED lines=23> */
[-CC-:B0-----:R-:W-:Y:S01]  /*3e90*/  FFMA.FTZ R15, R77, R0.reuse, -R121.reuse ;  /* 0x000000004d0f7223 */ /* 0x181fe20000010879 */
[-CC-:B------:R-:W-:Y:S01]  /*3ea0*/  FFMA.FTZ R148, R80, R0.reuse, -R121.reuse ;  /* 0x0000000050947223 */ /* 0x180fe20000010879 */
[-CC-:B------:R-:W-:Y:S01]  /*3eb0*/  FFMA.FTZ R13, R81, R0.reuse, -R121.reuse ;  /* 0x00000000510d7223 */ /* 0x180fe20000010879 */
[-CC-:B------:R-:W-:Y:S01]  /*3ec0*/  FFMA.FTZ R150, R84, R0.reuse, -R121.reuse ;  /* 0x0000000054967223 */ /* 0x180fe20000010879 */
[-C--:B------:R-:W-:Y:S01]  /*3ed0*/  FFMA.FTZ R49, R85, R0.reuse, -R121 ;  /* 0x0000000055317223 */ /* 0x080fe20000010879 */
[-CC-:B------:R-:W-:Y:S01]  /*3ee0*/  FFMA.FTZ R121, R26, R0.reuse, -R53.reuse ;  /* 0x000000001a797223 */ /* 0x180fe20000010835 */
[-CC-:B------:R-:W-:Y:S01]  /*3ef0*/  FFMA.FTZ R8, R27, R0.reuse, -R53.reuse ;  /* 0x000000001b087223 */ /* 0x180fe20000010835 */
[----:B------:R-:W0:Y:S01]  /*3f00*/  MUFU.EX2 R11, R11 ;  /* 0x0000000b000b7308 */ /* 0x000e220000000800 */
[-CC-:B------:R-:W-:Y:S01]  /*3f10*/  FFMA.FTZ R10, R30, R0.reuse, -R53.reuse ;  /* 0x000000001e0a7223 */ /* 0x180fe20000010835 */
[-CC-:B------:R-:W-:Y:S01]  /*3f20*/  FFMA.FTZ R27, R31, R0.reuse, -R53.reuse ;  /* 0x000000001f1b7223 */ /* 0x180fe20000010835 */
[-CC-:B------:R-:W-:Y:S01]  /*3f30*/  FFMA.FTZ R12, R34, R0.reuse, -R53.reuse ;  /* 0x00000000220c7223 */ /* 0x180fe20000010835 */
[-CC-:B------:R-:W-:Y:S01]  /*3f40*/  FFMA.FTZ R31, R35, R0.reuse, -R53.reuse ;  /* 0x00000000231f7223 */ /* 0x180fe20000010835 */
[-CC-:B------:R-:W-:Y:S01]  /*3f50*/  FFMA.FTZ R14, R38, R0.reuse, -R53.reuse ;  /* 0x00000000260e7223 */ /* 0x180fe20000010835 */
[-CC-:B------:R-:W-:Y:S01]  /*3f60*/  FFMA.FTZ R35, R39, R0.reuse, -R53.reuse ;  /* 0x0000000027237223 */ /* 0x180fe20000010835 */
[-CC-:B------:R-:W-:Y:S01]  /*3f70*/  FFMA.FTZ R20, R42, R0.reuse, -R53.reuse ;  /* 0x000000002a147223 */ /* 0x180fe20000010835 */
[----:B------:R-:W-:Y:S01]  /*3f80*/  MUFU.EX2 R4, R4 ;  /* 0x0000000400047308 */ /* 0x000fe20000000800 */
[-CC-:B------:R-:W-:Y:S01]  /*3f90*/  FFMA.FTZ R39, R43, R0.reuse, -R53.reuse ;  /* 0x000000002b277223 */ /* 0x180fe20000010835 */
[-CC-:B------:R-:W-:Y:S01]  /*3fa0*/  FFMA.FTZ R24, R46, R0.reuse, -R53.reuse ;  /* 0x000000002e187223 */ /* 0x180fe20000010835 */
[-CC-:B------:R-:W-:Y:S01]  /*3fb0*/  FFMA.FTZ R43, R47, R0.reuse, -R53.reuse ;  /* 0x000000002f2b7223 */ /* 0x180fe20000010835 */
[-CC-:B------:R-:W-:Y:S01]  /*3fc0*/  FFMA.FTZ R133, R50, R0.reuse, -R53.reuse ;  /* 0x0000000032857223 */ /* 0x180fe20000010835 */
[-CC-:B------:R-:W-:Y:S01]  /*3fd0*/  FFMA.FTZ R26, R51, R0.reuse, -R53.reuse ;  /* 0x00000000331a7223 */ /* 0x180fe20000010835 */
[-CC-:B------:R-:W-:Y:S01]  /*3fe0*/  FFMA.FTZ R135, R54, R0.reuse, -R53.reuse ;  /* 0x0000000036877223 */ /* 0x180fe20000010835 */
[-C--:B------:R-:W-:Y:S01]  /*3ff0*/  FFMA.FTZ R28, R55, R0.reuse, -R53 ;  /* 0x00000000371c7223 */ /* 0x080fe20000010835 */
[----:B------:R-:W1:Y:S01]  /*4000*/  MUFU.EX2 R121, R121 ;  /* 0x0000007900797308 */ /* 0x000e620000000800 */
[----:B0-----:R-:W-:Y:S01]  /*4010*/  FFMA.FTZ R9, R6, R9, R11 ;  /* 0x0000000906097223 */ /* 0x001fe2000001000b */
[-CC-:B------:R-:W-:Y:S01]  /*4020*/  FFMA.FTZ R137, R58, R0.reuse, -R53.reuse ;  /* 0x000000003a897223 */ /* 0x180fe20000010835 */
[-CC-:B------:R-:W-:Y:S01]  /*4030*/  FFMA.FTZ R30, R59, R0.reuse, -R53.reuse ;  /* 0x000000003b1e7223 */ /* 0x180fe20000010835 */
[-CC-:B------:R-:W-:Y:S01]  /*4040*/  FFMA.FTZ R139, R62, R0.reuse, -R53.reuse ;  /* 0x000000003e8b7223 */ /* 0x180fe20000010835 */
[-CC-:B------:R-:W-:Y:S01]  /*4050*/  FFMA.FTZ R32, R63, R0.reuse, -R53.reuse ;  /* 0x000000003f207223 */ /* 0x180fe20000010835 */
[-CC-:B------:R-:W-:Y:S01]  /*4060*/  FFMA.FTZ R141, R66, R0.reuse, -R53.reuse ;  /* 0x00000000428d7223 */ /* 0x180fe20000010835 */
[-CC-:B------:R-:W-:Y:S01]  /*4070*/  FFMA.FTZ R143, R70, R0.reuse, -R53.reuse ;  /* 0x00000000468f7223 */ /* 0x180fe20000010835 */
[----:B------:R-:W0:Y:S01]  /*4080*/  MUFU.EX2 R120, R120 ;  /* 0x0000007800787308 */ /* 0x000e220000000800 */
[-CC-:B------:R-:W-:Y:S01]  /*4090*/  FFMA.FTZ R145, R74, R0.reuse, -R53.reuse ;  /* 0x000000004a917223 */ /* 0x180fe20000010835 */
[-CC-:B------:R-:W-:Y:S01]  /*40a0*/  FFMA.FTZ R147, R78, R0.reuse, -R53.reuse ;  /* 0x000000004e937223 */ /* 0x180fe20000010835 */
[-CC-:B------:R-:W-:Y:S01]  /*40b0*/  FFMA.FTZ R149, R82, R0.reuse, -R53.reuse ;  /* 0x0000000052957223 */ /* 0x180fe20000010835 */
[----:B------:R-:W-:-:S04]  /*40c0*/  FFMA.FTZ R151, R86, R0, -R53 ;  /* 0x0000000056977223 */ /* 0x000fc80000010835 */
[----:B------:R-:W2:Y:S01]  /*40d0*/  MUFU.EX2 R8, R8 ;  /* 0x0000000800087308 */ /* 0x000ea20000000800 */
[----:B-1----:R-:W-:-:S07]  /*40e0*/  FFMA.FTZ R7, R4, R7, R121 ;  /* 0x0000000704077223 */ /* 0x002fce0000010079 */
[----:B------:R-:W1:Y:S01]  /*40f0*/  MUFU.EX2 R122, R122 ;  /* 0x0000007a007a7308 */ /* 0x000e620000000800 */
[----:B0-----:R-:W-:-:S07]  /*4100*/  FADD.FTZ R9, R120, R9 ;  /* 0x0000000978097221 */ /* 0x001fce0000010000 */
[----:B------:R-:W0:Y:S01]  /*4110*/  MUFU.EX2 R10, R10 ;  /* 0x0000000a000a7308 */ /* 0x000e220000000800 */
[----:B--2---:R-:W-:-:S07]  /*4120*/  FADD.FTZ R7, R8, R7 ;  /* 0x0000000708077221 */ /* 0x004fce0000010000 */
[----:B------:R-:W2:Y:S01]  /*4130*/  MUFU.EX2 R123, R123 ;  /* 0x0000007b007b7308 */ /* 0x000ea20000000800 */
[----:B-1----:R-:W-:-:S07]  /*4140*/  FADD.FTZ R34, R122, R9 ;  /* 0x000000097a227221 */ /* 0x002fce0000010000 */
        /* <DEDUP_REMOVED lines=11> */
[----:B-1----:R-:W-:Y:S01]  /*4200*/  FADD.FTZ R7, R125, R34 ;  /* 0x000000227d077221 */ /* 0x002fe20000010000 */
[----:B------:R-:W-:-:S06]  /*4210*/  FFMA.FTZ R34, R67, R0, -R53 ;  /* 0x0000000043227223 */ /* 0x000fcc0000010835 */
        /* <DEDUP_REMOVED lines=15> */
[----:B--2---:R-:W-:Y:S01]  /*4310*/  FADD.FTZ R7, R129, R36 ;  /* 0x0000002481077221 */ /* 0x004fe20000010000 */
[----:B------:R-:W-:-:S06]  /*4320*/  FFMA.FTZ R36, R71, R0, -R53 ;  /* 0x0000000047247223 */ /* 0x000fcc0000010835 */
        /* <DEDUP_REMOVED lines=15> */
[----:B0-----:R-:W-:Y:S01]  /*4420*/  FADD.FTZ R9, R45, R38 ;  /* 0x000000262d097221 */ /* 0x001fe20000010000 */
[----:B------:R-:W-:-:S06]  /*4430*/  FFMA.FTZ R38, R75, R0, -R53 ;  /* 0x000000004b267223 */ /* 0x000fcc0000010835 */
        /* <DEDUP_REMOVED lines=31> */
[-CC-:B------:R-:W-:Y:S01]  /*4630*/  FFMA.FTZ R42, R83, R0.reuse, -R53.reuse ;  /* 0x00000000532a7223 */ /* 0x180fe20000010835 */
[----:B------:R-:W-:-:S05]  /*4640*/  FFMA.FTZ R53, R87, R0, -R53 ;  /* 0x0000000057357223 */ /* 0x000fca0000010835 */
        /* <DEDUP_REMOVED lines=40> */
[----:B0-----:R-:W-:-:S03]  /*48d0*/  FADD.FTZ R9, R49, R46 ;  /* 0x0000002e31097221 */ /* 0x001fc60000010000 */
[----:B--2---:R-:W-:Y:S01]  /*48e0*/  FADD.FTZ R7, R53, R44 ;  /* 0x0000002c35077221 */ /* 0x004fe20000010000 */
[----:B------:R-:W-:Y:S06]  /*48f0*/  @!P0 BRA `(.L_x_24) ;  /* 0x0000000000048947 */ /* 0x000fec0003800000 */
[----:B------:R-:W-:Y:S01]  /*4900*/  BPT.TRAP 0x1 ;  /* 0x000000040000795c */ /* 0x000fe20000300000 */
.L_x_24:
[----:B------:R-:W-:Y:S01]  /*4910*/  ULEA UR6, UR21, UR44, 0x3 ;  /* 0x0000002c15067291 */ /* 0x000fe2000f8e183f */
[----:B------:R-:W-:Y:S01]  /*4920*/  ISETP.LT.AND P1, PT, RZ, UR47, PT ;  /* 0x0000002fff007c0c */ /* 0x000fe2000bf21270 */
[----:B------:R-:W-:Y:S01]  /*4930*/  UIADD3 UR7, UR47, -0x1, URZ ;  /* 0xffffffff2f077890 */ /* 0x000fe2000fffe03f */
[----:B------:R-:W-:Y:S01]  /*4940*/  F2FP.F16.F32.PACK_AB R122, R123, R122 ;  /* 0x0000007a7b7a723e */ /* 0x000fe200000000ff */
[----:B------:R-:W-:Y:S01]  /*4950*/  UIADD3 UR6, UR6, 0x16860, URZ ;  /* 0x0001686006067890 */ /* 0x000fe2000fffe03f */
[----:B------:R-:W-:Y:S01]  /*4960*/  F2FP.F16.F32.PACK_AB R124, R125, R124 ;  /* 0x0000007c7d7c723e */ /* 0x000fe200000000ff */
[----:B------:R-:W-:Y:S01]  /*4970*/  UMOV UR22, UR37 ;  /* 0x0000002500167c82 */ /* 0x000fe20008000000 */
[----:B------:R-:W-:Y:S01]  /*4980*/  UMOV UR21, UR38 ;  /* 0x0000002600157c82 */ /* 0x000fe20008000000 */
[----:B------:R-:W-:Y:S01]  /*4990*/  UPRMT UR6, UR41, 0x654, UR6 ;  /* 0x0000065429067896 */ /* 0x000fe20008000006 */
[----:B------:R-:W-:Y:S01]  /*49a0*/  F2FP.F16.F32.PACK_AB R126, R127, R126 ;  /* 0x0000007e7f7e723e */ /* 0x000fe200000000ff */
[----:B------:R-:W-:Y:S01]  /*49b0*/  UMOV UR47, UR7 ;  /* 0x00000007002f7c82 */ /* 0x000fe20008000000 */
[----:B------:R-:W-:Y:S01]  /*49c0*/  F2FP.F16.F32.PACK_AB R128, R129, R128 ;  /* 0x000000808180723e */ /* 0x000fe200000000ff */
[----:B------:R-:W-:Y:S01]  /*49d0*/  FMUL.FTZ R88, R88, R6 ;  /* 0x0000000658587220 */ /* 0x000fe20000410000 */
[----:B------:R-:W-:Y:S01]  /*49e0*/  F2FP.F16.F32.PACK_AB R130, R131, R130 ;  /* 0x000000828382723e */ /* 0x000fe200000000ff */
[-C--:B------:R-:W-:Y:S01]  /*49f0*/  FMUL.FTZ R89, R89, R6.reuse ;  /* 0x0000000659597220 */ /* 0x080fe20000410000 */
[-C--:B------:R-:W-:Y:S01]  /*4a00*/  FMUL.FTZ R92, R92, R6.reuse ;  /* 0x000000065c5c7220 */ /* 0x080fe20000410000 */
[-C--:B------:R-:W-:Y:S01]  /*4a10*/  FMUL.FTZ R93, R93, R6.reuse ;  /* 0x000000065d5d7220 */ /* 0x080fe20000410000 */
[----:B------:R-:W-:Y:S01]  /*4a20*/  SYNCS.ARRIVE.TRANS64.RED.A1T0 RZ, [UR6], RZ ;  /* 0x000000ffffff79a7 */ /* 0x000fe20008100406 */
[-C--:B------:R-:W-:Y:S01]  /*4a30*/  FMUL.FTZ R96, R96, R6.reuse ;  /* 0x0000000660607220 */ /* 0x080fe20000410000 */
        /* <DEDUP_REMOVED lines=10> */
[----:B------:R-:W-:Y:S01]  /*4ae0*/  FMUL.FTZ R117, R117, R6 ;  /* 0x0000000675757220 */ /* 0x000fe20000410000 */
        /* <DEDUP_REMOVED lines=16> */
[----:B------:R-:W-:Y:S01]  /*4bf0*/  F2FP.F16.F32.PACK_AB R120, R120, R11 ;  /* 0x0000000b7878723e */ /* 0x000fe200000000ff */
[----:B------:R-:W-:Y:S01]  /*4c00*/  IMAD.MOV.U32 R4, RZ, RZ, R3 ;  /* 0x000000ffff047224 */ /* 0x000fe200078e0003 */
[----:B------:R-:W-:-:S02]  /*4c10*/  F2FP.F16.F32.PACK_AB R121, R8, R121 ;  /* 0x000000790879723e */ /* 0x000fc400000000ff */
[----:B------:R-:W-:Y:S02]  /*4c20*/  F2FP.F16.F32.PACK_AB R123, R27, R10 ;  /* 0x0000000a1b7b723e */ /* 0x000fe400000000ff */
[----:B------:R-:W-:Y:S02]  /*4c30*/  F2FP.F16.F32.PACK_AB R125, R31, R12 ;  /* 0x0000000c1f7d723e */ /* 0x000fe400000000ff */
[----:B------:R-:W-:Y:S02]  /*4c40*/  F2FP.F16.F32.PACK_AB R127, R35, R14 ;  /* 0x0000000e237f723e */ /* 0x000fe400000000ff */
[----:B------:R-:W-:Y:S02]  /*4c50*/  F2FP.F16.F32.PACK_AB R129, R39, R20 ;  /* 0x000000142781723e */ /* 0x000fe400000000ff */
[----:B------:R-:W-:Y:S02]  /*4c60*/  F2FP.F16.F32.PACK_AB R131, R43, R24 ;  /* 0x000000182b83723e */ /* 0x000fe400000000ff */
        /* <DEDUP_REMOVED lines=20> */
[----:B------:R-:W-:Y:S01]  /*4db0*/  MOV R6, R5 ;  /* 0x0000000500067202 */ /* 0x000fe20000000f00 */
[----:B------:R-:W-:Y:S06]  /*4dc0*/  @P1 BRA `(.L_x_25) ;  /* 0xffffffe000c81947 */ /* 0x000fec000383ffff */
.L_x_14:
[----:B------:R-:W-:Y:S06]  /*4dd0*/  BAR.ARV 0x8, 0x200 ;  /* 0x0208000000007b1d */ /* 0x000fec0000002000 */
[----:B------:R-:W-:Y:S05]  /*4de0*/  @!P0 BRA `(.L_x_26) ;  /* 0x0000000000048947 */ /* 0x000fea0003800000 */
[----:B------:R-:W-:Y:S01]  /*4df0*/  BPT.TRAP 0x1 ;  /* 0x000000040000795c */ /* 0x000fe20000300000 */
.L_x_26:
[----:B------:R-:W-:Y:S01]  /*4e00*/  ULEA UR4, UR38, UR44, 0x3 ;  /* 0x0000002c26047291 */ /* 0x000fe2000f8e183f */
[----:B------:R-:W-:-:S05]  /*4e10*/  IMAD.U32 R4, RZ, RZ, UR37 ;  /* 0x00000025ff047e24 */ /* 0x000fca000f8e00ff */
[----:B------:R-:W-:-:S04]  /*4e20*/  SHF.L.U32 R4, R4, 0x1f, RZ ;  /* 0x0000001f04047819 */ /* 0x000fc800000006ff */
[----:B------:R0:W1:Y:S01]  /*4e30*/  SYNCS.PHASECHK.TRANS64.TRYWAIT P1, [UR4+0x16850], R4 ;  /* 0x01685004ff0075a7 */ /* 0x0000620008020144 */
[----:B------:R-:W-:Y:S05]  /*4e40*/  @!P0 BRA `(.L_x_27) ;  /* 0x0000000000048947 */ /* 0x000fea0003800000 */
[----:B------:R-:W-:Y:S01]  /*4e50*/  BPT.TRAP 0x1 ;  /* 0x000000040000795c */ /* 0x000fe20000300000 */
.L_x_27:
[----:B-1----:R-:W-:Y:S05]  /*4e60*/  @P1 BRA `(.L_x_28) ;  /* 0x0000000000081947 */ /* 0x002fea0003800000 */
[----:B------:R-:W1:Y:S02]  /*4e70*/  SYNCS.PHASECHK.TRANS64.TRYWAIT P1, [UR4+0x16850], R4 ;  /* 0x01685004ff0075a7 */ /* 0x000e640008020144 */
[----:B-1----:R-:W-:Y:S05]  /*4e80*/  @!P1 BRA `(.L_x_29) ;  /* 0x0000005000989947 */ /* 0x002fea0003800000 */
.L_x_28:
[----:B------:R-:W-:Y:S01]  /*4e90*/  UIADD3 UR5, UR44, 0x400, URZ ;  /* 0x000004002c057890 */ /* 0x000fe2000fffe03f */
[----:B------:R-:W-:Y:S01]  /*4ea0*/  WARPGROUP.ARRIVE ;  /* 0x00000000000079c5 */ /* 0x000fe20000000000 */
[----:B------:R-:W-:Y:S01]  /*4eb0*/  UMOV UR7, 0x40000040 ;  /* 0x4000004000077882 */ /* 0x000fe20000000000 */
[----:B------:R-:W-:Y:S01]  /*4ec0*/  UMOV UR11, 0x40000040 ;  /* 0x40000040000b7882 */ /* 0x000fe20000000000 */
[----:B------:R-:W-:Y:S01]  /*4ed0*/  USHF.R.U32.HI UR5, URZ, 0x4, UR5 ;  /* 0x000000043f057899 */ /* 0x000fe20008011605 */
[----:B01----:R-:W0:Y:S01]  /*4ee0*/  SHFL.BFLY PT, R4, R9, 0x2, 0x1f ;  /* 0x0c401f0009047f89 */ /* 0x003e2200000e0000 */
[----:B------:R-:W-:Y:S02]  /*4ef0*/  IMAD.MOV.U32 R37, RZ, RZ, RZ ;  /* 0x000000ffff257224 */ /* 0x000fe400078e00ff */
[----:B------:R-:W-:Y:S01]  /*4f00*/  ULOP3.LUT UR5, UR5, 0x3fff, URZ, 0xc0, !UPT ;  /* 0x00003fff05057892 */ /* 0x000fe2000f8ec03f */
[----:B------:R-:W1:Y:S01]  /*4f10*/  SHFL.BFLY PT, R6, R7, 0x2, 0x1f ;  /* 0x0c401f0007067f89 */ /* 0x000e6200000e0000 */
[----:B------:R-:W-:-:S02]  /*4f20*/  IMAD.MOV.U32 R45, RZ, RZ, -0x800000 ;  /* 0xff800000ff2d7424 */ /* 0x000fc400078e00ff */
[----:B------:R-:W-:Y:S01]  /*4f30*/  ULEA UR6, UR38, UR5, 0xa ;  /* 0x0000000526067291 */ /* 0x000fe2000f8e503f */
[----:B------:R-:W-:-:S03]  /*4f40*/  IMAD.MOV.U32 R44, RZ, RZ, -0x800000 ;  /* 0xff800000ff2c7424 */ /* 0x000fc600078e00ff */
[----:B------:R-:W-:-:S05]  /*4f50*/  UIADD3 UR8, UR6, 0x80, URZ ;  /* 0x0000008006087890 */ /* 0x000fca000fffe03f */
[----:B------:R-:W-:Y:S01]  /*4f60*/  HGMMA.64x64x16.F32 R88, R120, gdesc[UR4].tnspB, R88, gsb0 ;  /* 0x40e0000478587df0 */ /* 0x000fe20008000858 */
[----:B------:R-:W-:Y:S01]  /*4f70*/  UMOV UR7, 0x40000040 ;  /* 0x4000004000077882 */ /* 0x000fe20000000000 */
[----:B------:R-:W-:Y:S01]  /*4f80*/  UMOV UR10, UR8 ;  /* 0x00000008000a7c82 */ /* 0x000fe20008000000 */
[----:B------:R-:W-:Y:S01]  /*4f90*/  UIADD3 UR8, UR6, 0x100, URZ ;  /* 0x0000010006087890 */ /* 0x000fe2000fffe03f */
[----:B0-----:R-:W-:Y:S01]  /*4fa0*/  FADD.FTZ R4, R4, R9 ;  /* 0x0000000904047221 */ /* 0x001fe20000010000 */
[----:B-1----:R-:W-:-:S04]  /*4fb0*/  FADD.FTZ R6, R6, R7 ;  /* 0x0000000706067221 */ /* 0x002fc80000010000 */
[----:B------:R-:W0:Y:S04]  /*4fc0*/  SHFL.BFLY PT, R11, R4, 0x1, 0x1f ;  /* 0x0c201f00040b7f89 */ /* 0x000e2800000e0000 */
[----:B------:R-:W1:Y:S01]  /*4fd0*/  SHFL.BFLY PT, R13, R6, 0x1, 0x1f ;  /* 0x0c201f00060d7f89 */ /* 0x000e6200000e0000 */
[----:B0-----:R-:W-:Y:S01]  /*4fe0*/  FADD.FTZ R11, R4, R11 ;  /* 0x0000000b040b7221 */ /* 0x001fe20000010000 */
[----:B-1----:R-:W-:-:S04]  /*4ff0*/  FADD.FTZ R13, R6, R13 ;  /* 0x0000000d060d7221 */ /* 0x002fc80000010000 */
[----:B------:R-:W-:Y:S01]  /*5000*/  FSETP.NE.FTZ.AND P1, PT, R11, RZ, PT ;  /* 0x000000ff0b00720b */ /* 0x000fe20003f35000 */
[----:B------:R-:W-:Y:S01]  /*5010*/  IMAD.MOV.U32 R6, RZ, RZ, RZ ;  /* 0x000000ffff067224 */ /* 0x000fe200078e00ff */
[----:B------:R-:W-:-:S11]  /*5020*/  FSETP.NE.FTZ.AND P2, PT, R13, RZ, PT ;  /* 0x000000ff0d00720b */ /* 0x000fd60003f55000 */
[----:B------:R-:W0:Y:S01]  /*5030*/  @P1 MUFU.LG2 R7, R11 ;  /* 0x0000000b00071308 */ /* 0x000e220000000c00 */
[C---:B------:R-:W-:Y:S01]  /*5040*/  @P1 FMUL.FTZ R4, R0.reuse, 0.69314718246459960938 ;  /* 0x3f31721800041820 */ /* 0x040fe20000410000 */
[----:B------:R-:W-:-:S06]  /*5050*/  @P2 FMUL.FTZ R9, R0, 0.69314718246459960938 ;  /* 0x3f31721800092820 */ /* 0x000fcc0000410000 */
[----:B------:R-:W1:Y:S08]  /*5060*/  @P2 MUFU.LG2 R8, R13 ;  /* 0x0000000d00082308 */ /* 0x000e700000000c00 */
[----:B------:R2:W3:Y:S01]  /*5070*/  @P1 MUFU.RCP R37, R11 ;  /* 0x0000000b00251308 */ /* 0x0004e20000001000 */
[----:B0-----:R-:W-:-:S04]  /*5080*/  @P1 FMUL.FTZ R7, R7, 0.69314718246459960938 ;  /* 0x3f31721807071820 */ /* 0x001fc80000410000 */
[----:B------:R-:W-:Y:S01]  /*5090*/  @P1 FFMA.FTZ R45, R4, R3, R7 ;  /* 0x00000003042d1223 */ /* 0x000fe20000010007 */
[----:B------:R-:W-:Y:S02]  /*50a0*/  WARPGROUP.DEPBAR.LE gsb0, 0x0 ;  /* 0x00008000000079c5 */ /* 0x000fe40000010000 */
[----:B------:R-:W-:Y:S01]  /*50b0*/  WARPGROUP.ARRIVE ;  /* 0x00000000000079c5 */ /* 0x000fe20000000000 */
[----:B------:R2:W0:Y:S01]  /*50c0*/  @P2 MUFU.RCP R6, R13 ;  /* 0x0000000d00062308 */ /* 0x0004220000001000 */
[----:B-1----:R-:W-:-:S04]  /*50d0*/  @P2 FMUL.FTZ R8, R8, 0.69314718246459960938 ;  /* 0x3f31721808082820 */ /* 0x002fc80000410000 */
[----:B------:R-:W-:Y:S01]  /*50e0*/  HGMMA.64x64x16.F32 R88, R124, gdesc[UR8].tnspB, R88, gsb0 ;  /* 0x40e000087c587df0 */ /* 0x000fe20008000858 */
[----:B------:R-:W-:Y:S01]  /*50f0*/  UMOV UR10, UR8 ;  /* 0x00000008000a7c82 */ /* 0x000fe20008000000 */
[----:B------:R-:W-:Y:S01]  /*5100*/  UMOV UR11, 0x40000040 ;  /* 0x40000040000b7882 */ /* 0x000fe20000000000 */
[----:B------:R-:W-:Y:S01]  /*5110*/  UIADD3 UR8, UR6, 0x180, URZ ;  /* 0x0000018006087890 */ /* 0x000fe2000fffe03f */
[----:B------:R-:W-:Y:S01]  /*5120*/  @P2 FFMA.FTZ R44, R9, R5, R8 ;  /* 0x00000005092c2223 */ /* 0x000fe20000010008 */
[----:B------:R-:W-:Y:S02]  /*5130*/  WARPGROUP.DEPBAR.LE gsb0, 0x0 ;  /* 0x00008000000079c5 */ /* 0x000fe40000010000 */
[----:B------:R-:W-:-:S06]  /*5140*/  WARPGROUP.ARRIVE ;  /* 0x00000000000079c5 */ /* 0x000fcc0000000000 */
[----:B------:R-:W-:Y:S01]  /*5150*/  HGMMA.64x64x16.F32 R88, R128, gdesc[UR8].tnspB, R88, gsb0 ;  /* 0x40e0000880587df0 */ /* 0x000fe20008000858 */
[----:B------:R-:W-:Y:S01]  /*5160*/  UMOV UR10, UR8 ;  /* 0x00000008000a7c82 */ /* 0x000fe20008000000 */
[----:B------:R-:W-:Y:S01]  /*5170*/  UMOV UR11, 0x40000040 ;  /* 0x40000040000b7882 */ /* 0x000fe20000000000 */
[----:B------:R-:W-:Y:S01]  /*5180*/  UIADD3 UR8, UR6, 0x200, URZ ;  /* 0x0000020006087890 */ /* 0x000fe2000fffe03f */
        /* <DEDUP_REMOVED lines=11> */
[----:B------:R-:W-:Y:S02]  /*5240*/  UIADD3 UR8, UR6, 0x300, URZ ;  /* 0x0000030006087890 */ /* 0x000fe4000fffe03f */
[----:B------:R-:W-:Y:S01]  /*5250*/  UIADD3 UR6, UR6, 0x380, URZ ;  /* 0x0000038006067890 */ /* 0x000fe2000fffe03f */
[----:B------:R-:W-:Y:S02]  /*5260*/  WARPGROUP.DEPBAR.LE gsb0, 0x0 ;  /* 0x00008000000079c5 */ /* 0x000fe40000010000 */
[----:B------:R-:W-:-:S06]  /*5270*/  WARPGROUP.ARRIVE ;  /* 0x00000000000079c5 */ /* 0x000fcc0000000000 */
[----:B------:R-:W-:Y:S01]  /*5280*/  HGMMA.64x64x16.F32 R88, R140, gdesc[UR8].tnspB, R88, gsb0 ;  /* 0x40e000088c587df0 */ /* 0x000fe20008000858 */
[----:B------:R-:W-:Y:S01]  /*5290*/  UMOV UR10, UR8 ;  /* 0x00000008000a7c82 */ /* 0x000fe20008000000 */
[----:B------:R-:W-:Y:S01]  /*52a0*/  UMOV UR11, 0x40000040 ;  /* 0x40000040000b7882 */ /* 0x000fe20000000000 */
[----:B------:R-:W-:Y:S02]  /*52b0*/  WARPGROUP.DEPBAR.LE gsb0, 0x0 ;  /* 0x00008000000079c5 */ /* 0x000fe40000010000 */
[----:B------:R-:W-:-:S06]  /*52c0*/  WARPGROUP.ARRIVE ;  /* 0x00000000000079c5 */ /* 0x000fcc0000000000 */
[----:B------:R-:W-:Y:S03]  /*52d0*/  HGMMA.64x64x16.F32 R88, R144, gdesc[UR8].tnspB, R88, gsb0 ;  /* 0x40e0000890587df0 */ /* 0x000fe60008000858 */
[----:B------:R-:W-:Y:S02]  /*52e0*/  WARPGROUP.DEPBAR.LE gsb0, 0x0 ;  /* 0x00008000000079c5 */ /* 0x000fe40000010000 */
[----:B------:R-:W-:-:S06]  /*52f0*/  WARPGROUP.ARRIVE ;  /* 0x00000000000079c5 */ /* 0x000fcc0000000000 */
[----:B------:R-:W-:Y:S03]  /*5300*/  HGMMA.64x64x16.F32 R88, R148, gdesc[UR4].tnspB, R88, gsb0 ;  /* 0x40e0000494587df0 */ /* 0x000fe60008000858 */
[----:B------:R-:W-:Y:S02]  /*5310*/  WARPGROUP.DEPBAR.LE gsb0, 0x0 ;  /* 0x00008000000079c5 */ /* 0x000fe40000010000 */
[----:B0-23--:R-:W-:Y:S05]  /*5320*/  @!P0 BRA `(.L_x_30) ;  /* 0x0000000000048947 */ /* 0x00dfea0003800000 */
[----:B------:R-:W-:Y:S01]  /*5330*/  BPT.TRAP 0x1 ;  /* 0x000000040000795c */ /* 0x000fe20000300000 */
.L_x_30:
[----:B------:R-:W0:Y:S01]  /*5340*/  LDC R0, c[0x0][0xbe8] ;  /* 0x0002fa00ff007b82 */ /* 0x000e220000000800 */
[----:B------:R-:W-:Y:S01]  /*5350*/  ULDC UR10, c[0x0][0xc44] ;  /* 0x00031100000a7ab9 */ /* 0x000fe20000000800 */
[----:B------:R-:W-:Y:S01]  /*5360*/  IMAD R47, RZ, RZ, -UR43 ;  /* 0x8000002bff2f7e24 */ /* 0x000fe2000f8e02ff */
[----:B------:R-:W-:Y:S01]  /*5370*/  ULDC.64 UR8, c[0x0][0xb90] ;  /* 0x0002e40000087ab9 */ /* 0x000fe20000000a00 */
[----:B------:R-:W-:Y:S02]  /*5380*/  IMAD.SHL.U32 R3, R2, 0x8, RZ ;  /* 0x0000000802037824 */ /* 0x000fe400078e00ff */
[-C--:B------:R-:W-:Y:S01]  /*5390*/  FMUL.FTZ R46, R91, R6.reuse ;  /* 0x000000065b2e7220 */ /* 0x080fe20000410000 */
[-C--:B------:R-:W-:Y:S01]  /*53a0*/  FMUL.FTZ R51, R90, R6.reuse ;  /* 0x000000065a337220 */ /* 0x080fe20000410000 */
[-C--:B------:R-:W-:Y:S01]  /*53b0*/  FMUL.FTZ R50, R95, R6.reuse ;  /* 0x000000065f327220 */ /* 0x080fe20000410000 */
[----:B------:R-:W1:Y:S01]  /*53c0*/  S2UR UR5, SR_SWINHI ;  /* 0x00000000000579c3 */ /* 0x000e620000002f00 */
[-C--:B------:R-:W-:Y:S01]  /*53d0*/  FMUL.FTZ R53, R94, R6.reuse ;  /* 0x000000065e357220 */ /* 0x080fe20000410000 */
[-C--:B------:R-:W-:Y:S01]  /*53e0*/  FMUL.FTZ R52, R99, R6.reuse ;  /* 0x0000000663347220 */ /* 0x080fe20000410000 */
[-C--:B------:R-:W-:Y:S01]  /*53f0*/  FMUL.FTZ R55, R98, R6.reuse ;  /* 0x0000000662377220 */ /* 0x080fe20000410000 */
[-C--:B------:R-:W-:Y:S01]  /*5400*/  FMUL.FTZ R54, R103, R6.reuse ;  /* 0x0000000667367220 */ /* 0x080fe20000410000 */
[-C--:B------:R-:W-:Y:S01]  /*5410*/  FMUL.FTZ R57, R102, R6.reuse ;  /* 0x0000000666397220 */ /* 0x080fe20000410000 */
[-C--:B------:R-:W-:Y:S01]  /*5420*/  FMUL.FTZ R56, R107, R6.reuse ;  /* 0x000000066b387220 */ /* 0x080fe20000410000 */
[-C--:B------:R-:W-:Y:S01]  /*5430*/  FMUL.FTZ R59, R106, R6.reuse ;  /* 0x000000066a3b7220 */ /* 0x080fe20000410000 */
[----:B------:R-:W2:Y:S01]  /*5440*/  LDC R24, c[0x0][0xc38] ;  /* 0x00030e00ff187b82 */ /* 0x000ea20000000800 */
[-C--:B------:R-:W-:Y:S01]  /*5450*/  FMUL.FTZ R58, R111, R6.reuse ;  /* 0x000000066f3a7220 */ /* 0x080fe20000410000 */
[-C--:B------:R-:W-:Y:S01]  /*5460*/  FMUL.FTZ R61, R110, R6.reuse ;  /* 0x000000066e3d7220 */ /* 0x080fe20000410000 */
[-C--:B------:R-:W-:Y:S01]  /*5470*/  FMUL.FTZ R60, R115, R6.reuse ;  /* 0x00000006733c7220 */ /* 0x080fe20000410000 */
[-C--:B------:R-:W-:Y:S01]  /*5480*/  FMUL.FTZ R63, R114, R6.reuse ;  /* 0x00000006723f7220 */ /* 0x080fe20000410000 */
[-C--:B------:R-:W-:Y:S01]  /*5490*/  FMUL.FTZ R62, R119, R6.reuse ;  /* 0x00000006773e7220 */ /* 0x080fe20000410000 */
[----:B------:R-:W-:Y:S01]  /*54a0*/  FMUL.FTZ R65, R118, R6 ;  /* 0x0000000676417220 */ /* 0x000fe20000410000 */
[----:B------:R-:W-:Y:S01]  /*54b0*/  IMAD R5, R16, 0x40, R3 ;  /* 0x0000004010057824 */ /* 0x000fe200078e0203 */
[----:B0-----:R-:W-:Y:S01]  /*54c0*/  ISETP.NE.AND P1, PT, R0, 0x1, PT ;  /* 0x000000010000780c */ /* 0x001fe20003f25270 */
[----:B------:R-:W0:Y:S01]  /*54d0*/  LDC.64 R38, c[0x0][0xb98] ;  /* 0x0002e600ff267b82 */ /* 0x000e220000000a00 */
[----:B------:R-:W-:Y:S01]  /*54e0*/  UIADD3 UR4, UR4, 0x16860, URZ ;  /* 0x0001686004047890 */ /* 0x000fe2000fffe03f */
[-C--:B------:R-:W-:Y:S01]  /*54f0*/  FMUL.FTZ R40, R89, R37.reuse ;  /* 0x0000002559287220 */ /* 0x080fe20000410000 */
[-C--:B------:R-:W-:Y:S01]  /*5500*/  FMUL.FTZ R43, R88, R37.reuse ;  /* 0x00000025582b7220 */ /* 0x080fe20000410000 */
[-C--:B------:R-:W-:Y:S01]  /*5510*/  FMUL.FTZ R41, R93, R37.reuse ;  /* 0x000000255d297220 */ /* 0x080fe20000410000 */
[----:B------:R-:W-:Y:S01]  /*5520*/  UPRMT UR4, UR41, 0x654, UR4 ;  /* 0x0000065429047896 */ /* 0x000fe20008000004 */
[----:B------:R-:W-:Y:S01]  /*5530*/  FMUL.FTZ R42, R92, R37 ;  /* 0x000000255c2a7220 */ /* 0x000fe20000410000 */
[----:B------:R-:W-:Y:S01]  /*5540*/  UMOV UR6, UR44 ;  /* 0x0000002c00067c82 */ /* 0x000fe20008000000 */
[----:B-1----:R-:W-:Y:S01]  /*5550*/  UMOV UR7, UR5 ;  /* 0x0000000500077c82 */ /* 0x002fe20008000000 */
[----:B------:R-:W-:Y:S01]  /*5560*/  UIADD3 UR5, -UR45, URZ, URZ ;  /* 0x0000003f2d057290 */ /* 0x000fe2000fffe13f */
[----:B------:R-:W-:Y:S01]  /*5570*/  MOV R28, UR6 ;  /* 0x00000006001c7c02 */ /* 0x000fe20008000f00 */
[----:B------:R-:W-:-:S02]  /*5580*/  IMAD.U32 R29, RZ, RZ, UR7 ;  /* 0x00000007ff1d7e24 */ /* 0x000fc4000f8e00ff */
[----:B------:R-:W-:Y:S01]  /*5590*/  FMUL.FTZ R12, R101, R37 ;  /* 0x00000025650c7220 */ /* 0x000fe20000410000 */
[----:B------:R-:W1:Y:S01]  /*55a0*/  @P1 LDC R20, c[0x0][0xbec] ;  /* 0x0002fb00ff141b82 */ /* 0x000e620000000800 */
[----:B------:R-:W-:Y:S01]  /*55b0*/  UIMAD UR10, UR10, UR5, UR43 ;  /* 0x000000050a0a72a4 */ /* 0x000fe2000f8e022b */
[----:B------:R-:W-:-:S04]  /*55c0*/  IMAD.WIDE R10, R152, 0x2, R28 ;  /* 0x00000002980a7825 */ /* 0x000fc800078e021c */
[-C--:B------:R-:W-:Y:S01]  /*55d0*/  FMUL.FTZ R35, R100, R37.reuse ;  /* 0x0000002564237220 */ /* 0x080fe20000410000 */
[----:B------:R-:W-:Y:S01]  /*55e0*/  FMUL.FTZ R15, R97, R37 ;  /* 0x00000025610f7220 */ /* 0x000fe20000410000 */
[----:B------:R-:W-:Y:S01]  /*55f0*/  USHF.R.S32.HI UR11, URZ, 0x1f, UR10 ;  /* 0x0000001f3f0b7899 */ /* 0x000fe2000801140a */
[----:B--2---:R-:W-:Y:S01]  /*5600*/  IMAD R47, R24, R47, UR46 ;  /* 0x0000002e182f7e24 */ /* 0x004fe2000f8e022f */
[C---:B------:R-:W-:Y:S01]  /*5610*/  IADD3 R27, P0, R10.reuse, 0x60, RZ ;  /* 0x000000600a1b7810 */ /* 0x040fe20007f1e0ff */
[----:B------:R-:W2:Y:S01]  /*5620*/  @P1 LDC R69, c[0x0][0xbf0] ;  /* 0x0002fc00ff451b82 */ /* 0x000ea20000000800 */
[----:B------:R-:W-:Y:S01]  /*5630*/  UIMAD UR5, UR11, UR8, URZ ;  /* 0x000000080b0572a4 */ /* 0x000fe2000f8e023f */
[----:B------:R-:W-:Y:S01]  /*5640*/  IMAD R73, R47, 0xc0, R23 ;  /* 0x000000c02f497824 */ /* 0x000fe200078e0217 */
[----:B------:R-:W-:Y:S01]  /*5650*/  LOP3.LUT R6, R27, 0x380, RZ, 0xc0, !PT ;  /* 0x000003801b067812 */ /* 0x000fe200078ec0ff */
[----:B------:R-:W-:Y:S01]  /*5660*/  IMAD.WIDE R28, R5, 0x2, R28 ;  /* 0x00000002051c7825 */ /* 0x000fe200078e021c */
[----:B------:R-:W-:Y:S01]  /*5670*/  UIMAD.WIDE.U32 UR6, UR10, UR8, URZ ;  /* 0x000000080a0672a5 */ /* 0x000fe2000f8e003f */
[----:B------:R-:W-:Y:S01]  /*5680*/  IADD3 R25, P2, R10, 0x40, RZ ;  /* 0x000000400a197810 */ /* 0x000fe20007f5e0ff */
[----:B------:R-:W-:Y:S01]  /*5690*/  UIMAD UR5, UR10, UR9, UR5 ;  /* 0x000000090a0572a4 */ /* 0x000fe2000f8e0205 */
[----:B------:R-:W-:Y:S01]  /*56a0*/  SHF.R.U64 R6, R6, 0x3, RZ ;  /* 0x0000000306067819 */ /* 0x000fe200000012ff */
[----:B------:R-:W-:Y:S01]  /*56b0*/  IMAD.X R9, RZ, RZ, R11, P0 ;  /* 0x000000ffff097224 */ /* 0x000fe200000e060b */
[----:B------:R-:W-:Y:S01]  /*56c0*/  LOP3.LUT R4, R25, 0x380, RZ, 0xc0, !PT ;  /* 0x0000038019047812 */ /* 0x000fe200078ec0ff */
[----:B------:R-:W-:Y:S01]  /*56d0*/  UIADD3 UR5, UR7, UR5, URZ ;  /* 0x0000000507057290 */ /* 0x000fe2000fffe03f */
[----:B------:R-:W-:Y:S01]  /*56e0*/  LOP3.LUT R8, R6, R27, RZ, 0x3c, !PT ;  /* 0x0000001b06087212 */ /* 0x000fe200078e3cff */
[----:B------:R-:W-:Y:S01]  /*56f0*/  IMAD.MOV.U32 R67, RZ, RZ, R73 ;  /* 0x000000ffff437224 */ /* 0x000fe200078e0049 */
[----:B------:R-:W-:Y:S01]  /*5700*/  IADD3 R27, P0, R28, 0x1800, RZ ;  /* 0x000018001c1b7810 */ /* 0x000fe20007f1e0ff */
[----:B------:R-:W-:Y:S01]  /*5710*/  IMAD.U32 R48, RZ, RZ, UR6 ;  /* 0x00000006ff307e24 */ /* 0x000fe2000f8e00ff */
[----:B------:R-:W-:Y:S01]  /*5720*/  MOV R49, UR7 ;  /* 0x0000000700317c02 */ /* 0x000fe20008000f00 */
[----:B-1----:R-:W-:Y:S01]  /*5730*/  @P1 IMAD.HI.U32 R20, R73, R20, RZ ;  /* 0x0000001449141227 */ /* 0x002fe200078e00ff */
[----:B------:R-:W-:Y:S01]  /*5740*/  LOP3.LUT R26, R27, 0x380, RZ, 0xc0, !PT ;  /* 0x000003801b1a7812 */ /* 0x000fe200078ec0ff */
[----:B------:R-:W-:Y:S01]  /*5750*/  USHF.R.S32.HI UR7, URZ, 0x1f, UR45 ;  /* 0x0000001f3f077899 */ /* 0x000fe2000801142d */
[----:B------:R-:W-:Y:S01]  /*5760*/  SHF.R.U64 R4, R4, 0x3, RZ ;  /* 0x0000000304047819 */ /* 0x000fe200000012ff */
[----:B------:R-:W-:Y:S01]  /*5770*/  IMAD.U32 R49, RZ, RZ, UR5 ;  /* 0x00000005ff317e24 */ /* 0x000fe2000f8e00ff */
[----:B------:R-:W-:Y:S01]  /*5780*/  IADD3 R21, P3, R10, 0x20, RZ ;  /* 0x000000200a157810 */ /* 0x000fe20007f7e0ff */
[----:B------:R-:W-:Y:S01]  /*5790*/  SYNCS.ARRIVE.TRANS64.RED.A1T0 RZ, [UR4], RZ ;  /* 0x000000ffffff79a7 */ /* 0x000fe20008100404 */
[----:B--2---:R-:W-:Y:S01]  /*57a0*/  @P1 SHF.R.U32.HI R67, RZ, R69, R20 ;  /* 0x00000045ff431219 */ /* 0x004fe20000011614 */
[----:B0-----:R-:W-:Y:S01]  /*57b0*/  IMAD.WIDE.U32 R48, R38, UR45, R48 ;  /* 0x0000002d26307c25 */ /* 0x001fe2000f8e0030 */
[----:B------:R-:W-:Y:S01]  /*57c0*/  SHF.R.U64 R26, R26, 0x3, RZ ;  /* 0x000000031a1a7819 */ /* 0x000fe200000012ff */
[----:B------:R-:W-:Y:S01]  /*57d0*/  ULDC.64 UR8, c[0x0][0xb88] ;  /* 0x0002e20000087ab9 */ /* 0x000fe20000000a00 */
[----:B------:R-:W-:Y:S01]  /*57e0*/  LOP3.LUT R6, R4, R25, RZ, 0x3c, !PT ;  /* 0x0000001904067212 */ /* 0x000fe200078e3cff */
[----:B------:R-:W-:Y:S01]  /*57f0*/  IMAD.MOV R69, RZ, RZ, -R67 ;  /* 0x000000ffff457224 */ /* 0x000fe200078e0a43 */
[----:B------:R-:W-:Y:S01]  /*5800*/  LOP3.LUT R4, R21, 0x380, RZ, 0xc0, !PT ;  /* 0x0000038015047812 */ /* 0x000fe200078ec0ff */
[----:B------:R-:W-:Y:S01]  /*5810*/  IMAD R64, R38, UR7, RZ ;  /* 0x0000000726407c24 */ /* 0x000fe2000f8e02ff */
[----:B------:R-:W-:Y:S01]  /*5820*/  LOP3.LUT R5, R10, 0x380, RZ, 0xc0, !PT ;  /* 0x000003800a057812 */ /* 0x000fe200078ec0ff */
[----:B------:R-:W-:Y:S01]  /*5830*/  IMAD R69, R0, R69, R73 ;  /* 0x0000004500457224 */ /* 0x000fe200078e0249 */
[----:B------:R-:W-:Y:S01]  /*5840*/  LOP3.LUT R26, R26, R27, RZ, 0x3c, !PT ;  /* 0x0000001b1a1a7212 */ /* 0x000fe200078e3cff */
[----:B------:R-:W-:Y:S01]  /*5850*/  IMAD.X R27, RZ, RZ, R29, P0 ;  /* 0x000000ffff1b7224 */ /* 0x000fe200000e061d */
[----:B------:R-:W-:Y:S01]  /*5860*/  SHF.R.U64 R4, R4, 0x3, RZ ;  /* 0x0000000304047819 */ /* 0x000fe200000012ff */
[----:B------:R-:W-:Y:S01]  /*5870*/  IMAD R64, R39, UR45, R64 ;  /* 0x0000002d27407c24 */ /* 0x000fe2000f8e0240 */
[----:B------:R-:W-:Y:S01]  /*5880*/  IADD3 R38, P0, R67, R48, RZ ;  /* 0x0000003043267210 */ /* 0x000fe20007f1e0ff */
[----:B------:R-:W-:Y:S01]  /*5890*/  IMAD.X R7, RZ, RZ, R11, P2 ;  /* 0x000000ffff077224 */ /* 0x000fe200010e060b */
[----:B------:R-:W-:Y:S01]  /*58a0*/  SHF.R.U64 R5, R5, 0x3, RZ ;  /* 0x0000000305057819 */ /* 0x000fe200000012ff */
[----:B------:R-:W-:Y:S01]  /*58b0*/  ULDC UR5, c[0x0][0xa88] ;  /* 0x0002a20000057ab9 */ /* 0x000fe20000000800 */
[----:B------:R-:W-:Y:S01]  /*58c0*/  SHF.R.S32.HI R39, RZ, 0x1f, R67 ;  /* 0x0000001fff277819 */ /* 0x000fe20000011443 */
[-C--:B------:R-:W-:Y:S01]  /*58d0*/  FMUL.FTZ R36, R96, R37.reuse ;  /* 0x0000002560247220 */ /* 0x080fe20000410000 */
[----:B------:R-:W-:Y:S01]  /*58e0*/  SHF.R.S32.HI R48, RZ, 0x1f, R69 ;  /* 0x0000001fff307819 */ /* 0x000fe20000011445 */
[-C--:B------:R-:W-:Y:S01]  /*58f0*/  FMUL.FTZ R13, R105, R37.reuse ;  /* 0x00000025690d7220 */ /* 0x080fe20000410000 */
[----:B------:R-:W-:Y:S01]  /*5900*/  IADD3 R25, P2, R28, 0x3000, RZ ;  /* 0x000030001c197810 */ /* 0x000fe20007f5e0ff */
[----:B------:R-:W-:Y:S01]  /*5910*/  FMUL.FTZ R34, R104, R37 ;  /* 0x0000002568227220 */ /* 0x000fe20000410000 */
[----:B------:R-:W-:Y:S01]  /*5920*/  LOP3.LUT R4, R4, R21, RZ, 0x3c, !PT ;  /* 0x0000001504047212 */ /* 0x000fe200078e3cff */
[----:B------:R-:W-:Y:S01]  /*5930*/  IMAD R48, R48, UR8, RZ ;  /* 0x0000000830307c24 */ /* 0x000fe2000f8e02ff */
[----:B------:R-:W-:Y:S01]  /*5940*/  LOP3.LUT R10, R5, R10, RZ, 0x3c, !PT ;  /* 0x0000000a050a7212 */ /* 0x000fe200078e3cff */
[----:B------:R-:W-:Y:S01]  /*5950*/  IMAD.X R5, RZ, RZ, R11, P3 ;  /* 0x000000ffff057224 */ /* 0x000fe200018e060b */
[----:B------:R-:W-:Y:S01]  /*5960*/  LOP3.LUT R21, R28, 0x380, RZ, 0xc0, !PT ;  /* 0x000003801c157812 */ /* 0x000fe200078ec0ff */
[----:B------:R-:W-:Y:S01]  /*5970*/  FMUL.FTZ R14, R109, R37 ;  /* 0x000000256d0e7220 */ /* 0x000fe20000410000 */
[----:B------:R-:W-:Y:S01]  /*5980*/  IADD3.X R39, R39, R49, R64, P0, !PT ;  /* 0x0000003127277210 */ /* 0x000fe200007fe440 */
[----:B------:R-:W-:Y:S01]  /*5990*/  IMAD R64, R0, UR5, RZ ;  /* 0x0000000500407c24 */ /* 0x000fe2000f8e02ff */
[----:B------:R-:W-:Y:S01]  /*59a0*/  LOP3.LUT R24, R25, 0x380, RZ, 0xc0, !PT ;  /* 0x0000038019187812 */ /* 0x000fe200078ec0ff */
[-C--:B------:R-:W-:Y:S01]  /*59b0*/  FMUL.FTZ R33, R108, R37.reuse ;  /* 0x000000256c217220 */ /* 0x080fe20000410000 */
[----:B------:R-:W-:Y:S01]  /*59c0*/  SHF.R.U64 R21, R21, 0x3, RZ ;  /* 0x0000000315157819 */ /* 0x000fe200000012ff */
[-C--:B------:R-:W-:Y:S01]  /*59d0*/  FMUL.FTZ R31, R113, R37.reuse ;  /* 0x00000025711f7220 */ /* 0x080fe20000410000 */
[----:B------:R-:W-:Y:S01]  /*59e0*/  IADD3 R71, P3, R28, 0x4800, RZ ;  /* 0x000048001c477810 */ /* 0x000fe20007f7e0ff */
[----:B------:R-:W-:Y:S01]  /*59f0*/  FMUL.FTZ R32, R112, R37 ;  /* 0x0000002570207220 */ /* 0x000fe20000410000 */
[----:B------:R-:W-:Y:S01]  /*5a00*/  MOV R70, R10 ;  /* 0x0000000a00467202 */ /* 0x000fe20000000f00 */
[C---:B------:R-:W-:Y:S01]  /*5a10*/  IMAD R11, R69.reuse, UR9, R48 ;  /* 0x00000009450b7c24 */ /* 0x040fe2000f8e0230 */
[----:B------:R-:W-:Y:S01]  /*5a20*/  MOV R67, R6 ;  /* 0x0000000600437202 */ /* 0x000fe20000000f00 */
[----:B------:R-:W-:Y:S01]  /*5a30*/  IMAD.WIDE.U32 R6, R69, UR8, R38 ;  /* 0x0000000845067c25 */ /* 0x000fe2000f8e0026 */
[----:B------:R-:W-:Y:S01]  /*5a40*/  SHF.R.U64 R24, R24, 0x3, RZ ;  /* 0x0000000318187819 */ /* 0x000fe200000012ff */
[----:B------:R-:W-:Y:S01]  /*5a50*/  ULDC.64 UR8, c[0x0][0xb50] ;  /* 0x0002d40000087ab9 */ /* 0x000fe20000000a00 */
[----:B------:R-:W-:Y:S01]  /*5a60*/  LOP3.LUT R28, R21, R28, RZ, 0x3c, !PT ;  /* 0x0000001c151c7212 */ /* 0x000fe200078e3cff */
[----:B------:R-:W-:Y:S01]  /*5a70*/  IMAD R39, R47, 0xc0, R22 ;  /* 0x000000c02f277824 */ /* 0x000fe200078e0216 */
[----:B------:R-:W-:Y:S01]  /*5a80*/  MOV R66, R8 ;  /* 0x0000000800427202 */ /* 0x000fe20000000f00 */
[--C-:B------:R-:W-:Y:S01]  /*5a90*/  IMAD.X R21, RZ, RZ, R29.reuse, P3 ;  /* 0x000000ffff157224 */ /* 0x100fe200018e061d */
[----:B------:R-:W-:Y:S01]  /*5aa0*/  LOP3.LUT P0, RZ, R17, 0x3, RZ, 0xc0, !PT ;  /* 0x0000000311ff7812 */ /* 0x000fe2000780c0ff */
[----:B------:R-:W-:Y:S01]  /*5ab0*/  VIADD R9, R39, 0x8 ;  /* 0x0000000827097836 */ /* 0x000fe20000000000 */
[----:B------:R-:W-:Y:S01]  /*5ac0*/  IADD3 R7, R7, R11, RZ ;  /* 0x0000000b07077210 */ /* 0x000fe20007ffe0ff */
[-C--:B------:R-:W-:Y:S01]  /*5ad0*/  FMUL.FTZ R30, R117, R37.reuse ;  /* 0x00000025751e7220 */ /* 0x080fe20000410000 */
[----:B------:R-:W-:Y:S01]  /*5ae0*/  LEA R38, P3, R6, UR8, 0x2 ;  /* 0x0000000806267c11 */ /* 0x000fe2000f8610ff */
[----:B------:R-:W-:Y:S01]  /*5af0*/  FMUL.FTZ R37, R116, R37 ;  /* 0x0000002574257220 */ /* 0x000fe20000410000 */
[----:B------:R-:W-:Y:S01]  /*5b00*/  LOP3.LUT R24, R24, R25, RZ, 0x3c, !PT ;  /* 0x0000001918187212 */ /* 0x000fe200078e3cff */
[----:B------:R-:W-:Y:S01]  /*5b10*/  IMAD.X R25, RZ, RZ, R29, P2 ;  /* 0x000000ffff197224 */ /* 0x000fe200010e061d */
[----:B------:R-:W-:Y:S01]  /*5b20*/  ISETP.GE.OR P2, PT, R39, R64, P0 ;  /* 0x000000402700720c */ /* 0x000fe20000746670 */
[----:B------:R-:W-:Y:S01]  /*5b30*/  SHFL.IDX PT, R48, R38, RZ, 0x1c1f ;  /* 0x001c1fff26307589 */ /* 0x000fe200000e0000 */
[----:B------:R-:W-:-:S02]  /*5b40*/  MOV R68, R4 ;  /* 0x0000000400447202 */ /* 0x000fc40000000f00 */
[----:B------:R-:W-:Y:S01]  /*5b50*/  LEA.HI.X R39, R6, UR9, R7, 0x2, P3 ;  /* 0x0000000906277c11 */ /* 0x000fe200098f1407 */
[----:B------:R-:W-:Y:S01]  /*5b60*/  ULDC.64 UR8, c[0x0][0xae8] ;  /* 0x0002ba0000087ab9 */ /* 0x000fe20000000a00 */
[----:B------:R-:W-:Y:S02]  /*5b70*/  ISETP.GE.OR P0, PT, R9, R64, P0 ;  /* 0x000000400900720c */ /* 0x000fe40000706670 */
[----:B------:R-:W-:Y:S01]  /*5b80*/  F2FP.F16.F32.PACK_AB R4, R40, R43 ;  /* 0x0000002b2804723e */ /* 0x000fe200000000ff */
[----:B------:R-:W0:Y:S01]  /*5b90*/  SHFL.IDX PT, R49, R39, RZ, 0x1c1f ;  /* 0x001c1fff27317589 */ /* 0x000e2200000e0000 */
[----:B------:R-:W-:Y:S02]  /*5ba0*/  F2FP.F16.F32.PACK_AB R5, R46, R51 ;  /* 0x000000332e05723e */ /* 0x000fe400000000ff */
[----:B------:R-:W-:Y:S01]  /*5bb0*/  F2FP.F16.F32.PACK_AB R6, R41, R42 ;  /* 0x0000002a2906723e */ /* 0x000fe200000000ff */
[----:B------:R-:W-:Y:S01]  /*5bc0*/  BAR.SYNC.DEFER_BLOCKING 0x1, 0x180 ;  /* 0x0046000000007b1d */ /* 0x000fe20000010000 */
[----:B------:R-:W-:-:S02]  /*5bd0*/  F2FP.F16.F32.PACK_AB R7, R50, R53 ;  /* 0x000000353207723e */ /* 0x000fc400000000ff */
[----:B------:R-:W-:Y:S02]  /*5be0*/  F2FP.F16.F32.PACK_AB R10, R12, R35 ;  /* 0x000000230c0a723e */ /* 0x000fe400000000ff */
[----:B------:R-:W-:Y:S02]  /*5bf0*/  F2FP.F16.F32.PACK_AB R8, R15, R36 ;  /* 0x000000240f08723e */ /* 0x000fe400000000ff */
[----:B------:R-:W-:Y:S01]  /*5c00*/  F2FP.F16.F32.PACK_AB R9, R52, R55 ;  /* 0x000000373409723e */ /* 0x000fe200000000ff */
[----:B------:R-:W-:Y:S01]  /*5c10*/  SHFL.IDX PT, R50, R38, 0x1, 0x1c1f ;  /* 0x003c1f0026327f89 */ /* 0x000fe200000e0000 */
[----:B------:R-:W-:Y:S02]  /*5c20*/  F2FP.F16.F32.PACK_AB R11, R54, R57 ;  /* 0x00000039360b723e */ /* 0x000fe400000000ff */
[----:B------:R-:W-:Y:S01]  /*5c30*/  F2FP.F16.F32.PACK_AB R12, R13, R34 ;  /* 0x000000220d0c723e */ /* 0x000fe200000000ff */
[----:B------:R-:W1:Y:S01]  /*5c40*/  SHFL.IDX PT, R51, R39, 0x1, 0x1c1f ;  /* 0x003c1f0027337f89 */ /* 0x000e6200000e0000 */
[----:B------:R-:W-:-:S02]  /*5c50*/  F2FP.F16.F32.PACK_AB R13, R56, R59 ;  /* 0x0000003b380d723e */ /* 0x000fc400000000ff */
[----:B------:R-:W-:Y:S02]  /*5c60*/  F2FP.F16.F32.PACK_AB R14, R14, R33 ;  /* 0x000000210e0e723e */ /* 0x000fe400000000ff */
[----:B------:R-:W-:Y:S02]  /*5c70*/  F2FP.F16.F32.PACK_AB R15, R58, R61 ;  /* 0x0000003d3a0f723e */ /* 0x000fe400000000ff */
[----:B------:R-:W-:Y:S02]  /*5c80*/  F2FP.F16.F32.PACK_AB R52, R31, R32 ;  /* 0x000000201f34723e */ /* 0x000fe400000000ff */
[----:B------:R-:W-:Y:S02]  /*5c90*/  F2FP.F16.F32.PACK_AB R53, R60, R63 ;  /* 0x0000003f3c35723e */ /* 0x000fe400000000ff */
[----:B------:R-:W-:Y:S01]  /*5ca0*/  F2FP.F16.F32.PACK_AB R54, R30, R37 ;  /* 0x000000251e36723e */ /* 0x000fe200000000ff */
[----:B------:R2:W-:Y:S01]  /*5cb0*/  STSM.16.M88.4 [R70], R4 ;  /* 0x0000000446007844 */ /* 0x0005e20000000200 */
[----:B------:R-:W-:-:S02]  /*5cc0*/  F2FP.F16.F32.PACK_AB R55, R62, R65 ;  /* 0x000000413e37723e */ /* 0x000fc400000000ff */
[----:B------:R-:W-:Y:S01]  /*5cd0*/  LOP3.LUT R20, R71, 0x380, RZ, 0xc0, !PT ;  /* 0x0000038047147812 */ /* 0x000fe200078ec0ff */
[----:B------:R3:W-:Y:S03]  /*5ce0*/  STSM.16.M88.4 [R68], R8 ;  /* 0x0000000844007844 */ /* 0x0007e60000000200 */
[----:B------:R-:W-:Y:S01]  /*5cf0*/  SHF.R.U64 R20, R20, 0x3, RZ ;  /* 0x0000000314147819 */ /* 0x000fe200000012ff */
[----:B------:R4:W-:Y:S03]  /*5d00*/  STSM.16.M88.4 [R67], R12 ;  /* 0x0000000c43007844 */ /* 0x0009e60000000200 */
[----:B------:R-:W-:Y:S01]  /*5d10*/  LOP3.LUT R20, R20, R71, RZ, 0x3c, !PT ;  /* 0x0000004714147212 */ /* 0x000fe200078e3cff */
[----:B------:R-:W-:Y:S01]  /*5d20*/  STSM.16.M88.4 [R66], R52 ;  /* 0x0000003442007844 */ /* 0x000fe20000000200 */
[----:B------:R-:W-:Y:S08]  /*5d30*/  BAR.SYNC.DEFER_BLOCKING 0x1, 0x180 ;  /* 0x0046000000007b1d */ /* 0x000ff00000010000 */
[----:B--2---:R-:W2:Y:S08]  /*5d40*/  @P1 LDC R5, c[0x0][0xbec] ;  /* 0x0002fb00ff051b82 */ /* 0x004eb00000000800 */
[----:B---3--:R-:W3:Y:S01]  /*5d50*/  @P1 LDC R10, c[0x0][0xbf0] ;  /* 0x0002fc00ff0a1b82 */ /* 0x008ee20000000800 */
[----:B------:R-:W-:Y:S01]  /*5d60*/  IMAD R4, R2, 0x30, R16 ;  /* 0x0000003002047824 */ /* 0x000fe200078e0210 */
[----:B------:R-:W-:-:S06]  /*5d70*/  UIMAD UR6, UR11, UR8, URZ ;  /* 0x000000080b0672a4 */ /* 0x000fcc000f8e023f */
[----:B------:R-:W5:Y:S01]  /*5d80*/  LDC.64 R8, c[0x0][0xae0] ;  /* 0x0002b800ff087b82 */ /* 0x000f620000000a00 */
[----:B0-----:R-:W-:Y:S04]  /*5d90*/  @!P2 ST.E desc[UR50][R48.64], R45 ;  /* 0x0000002d3000a985 */ /* 0x001fe8000c101932 */
[----:B-1----:R-:W-:Y:S04]  /*5da0*/  @!P0 ST.E desc[UR50][R50.64], R44 ;  /* 0x0000002c32008985 */ /* 0x002fe8000c101932 */
[----:B------:R-:W5:Y:S04]  /*5db0*/  LD.E.128 R28, desc[UR50][R28.64] ;  /* 0x000000321c1c7980 */ /* 0x000f68000c101d00 */
[----:B------:R-:W5:Y:S04]  /*5dc0*/  LD.E.128 R32, desc[UR50][R26.64] ;  /* 0x000000321a207980 */ /* 0x000f68000c101d00 */
[----:B------:R-:W5:Y:S04]  /*5dd0*/  LD.E.128 R36, desc[UR50][R24.64] ;  /* 0x0000003218247980 */ /* 0x000f68000c101d00 */
[----:B------:R0:W5:Y:S01]  /*5de0*/  LD.E.128 R40, desc[UR50][R20.64] ;  /* 0x0000003214287980 */ /* 0x000162000c101d00 */
[C---:B------:R-:W-:Y:S01]  /*5df0*/  IMAD R6, R47.reuse, 0xc0, R4 ;  /* 0x000000c02f067824 */ /* 0x040fe200078e0204 */
[----:B------:R-:W-:Y:S01]  /*5e00*/  UIMAD.WIDE.U32 UR4, UR10, UR8, URZ ;  /* 0x000000080a0472a5 */ /* 0x000fe2000f8e003f */
[----:B------:R-:W-:Y:S01]  /*5e10*/  IMAD R47, R47, 0xc0, R16 ;  /* 0x000000c02f2f7824 */ /* 0x000fe200078e0210 */
[----:B------:R-:W-:Y:S01]  /*5e20*/  UIMAD UR6, UR10, UR9, UR6 ;  /* 0x000000090a0672a4 */ /* 0x000fe2000f8e0206 */
[----:B--2---:R-:W-:Y:S01]  /*5e30*/  @P1 IMAD.HI.U32 R5, R6, R5, RZ ;  /* 0x0000000506051227 */ /* 0x004fe200078e00ff */
[----:B------:R-:W-:Y:S01]  /*5e40*/  @!PT LDS RZ, [RZ] ;  /* 0x00000000fffff984 */ /* 0x000fe20000000800 */
[----:B------:R-:W-:Y:S01]  /*5e50*/  @!PT LDS RZ, [RZ] ;  /* 0x00000000fffff984 */ /* 0x000fe20000000800 */
[----:B------:R-:W-:Y:S01]  /*5e60*/  @!PT LDS RZ, [RZ] ;  /* 0x00000000fffff984 */ /* 0x000fe20000000800 */
[----:B------:R-:W-:Y:S01]  /*5e70*/  @!PT LDS RZ, [RZ] ;  /* 0x00000000fffff984 */ /* 0x000fe20000000800 */
[----:B------:R1:W-:Y:S06]  /*5e80*/  MEMBAR.ALL.CTA ;  /* 0x0000000000007992 */ /* 0x0003ec0000008000 */
[----:B-1----:R-:W1:Y:S01]  /*5e90*/  FENCE.VIEW.ASYNC.S ;  /* 0x00000000000073c6 */ /* 0x002e620000000000 */
[----:B------:R-:W-:Y:S01]  /*5ea0*/  ULDC.64 UR8, c[0x0][0xaf0] ;  /* 0x0002bc0000087ab9 */ /* 0x000fe20000000a00 */
[----:B------:R-:W-:Y:S01]  /*5eb0*/  UIADD3 UR5, UR5, UR6, URZ ;  /* 0x0000000605057290 */ /* 0x000fe2000fffe03f */
[----:B------:R-:W-:Y:S01]  /*5ec0*/  IMAD.MOV.U32 R4, RZ, RZ, R6 ;  /* 0x000000ffff047224 */ /* 0x000fe200078e0006 */
[----:B---3--:R-:W-:Y:S01]  /*5ed0*/  @P1 SHF.R.U32.HI R4, RZ, R10, R5 ;  /* 0x0000000aff041219 */ /* 0x008fe20000011605 */
[----:B------:R-:W-:Y:S01]  /*5ee0*/  UIMAD UR6, UR7, UR8, URZ ;  /* 0x00000008070672a4 */ /* 0x000fe2000f8e023f */
[C---:B----4-:R-:W-:Y:S01]  /*5ef0*/  VIADD R13, R47.reuse, 0x30 ;  /* 0x000000302f0d7836 */ /* 0x050fe20000000000 */
[----:B------:R-:W-:Y:S01]  /*5f00*/  UIMAD.WIDE.U32 UR4, UR45, UR8, UR4 ;  /* 0x000000082d0472a5 */ /* 0x000fe2000f8e0004 */
[--C-:B------:R-:W-:Y:S01]  /*5f10*/  SHF.R.S32.HI R5, RZ, 0x1f, R4.reuse ;  /* 0x0000001fff057819 */ /* 0x100fe20000011404 */
[----:B------:R-:W-:Y:S01]  /*5f20*/  UIMAD UR6, UR45, UR9, UR6 ;  /* 0x000000092d0672a4 */ /* 0x000fe2000f8e0206 */
[----:B------:R-:W-:Y:S01]  /*5f30*/  IMAD.MOV R7, RZ, RZ, -R4 ;  /* 0x000000ffff077224 */ /* 0x000fe200078e0a04 */
[----:B------:R-:W-:Y:S01]  /*5f40*/  UIADD3 UR44, UR44, 0x16820, URZ ;  /* 0x000168202c2c7890 */ /* 0x000fe2000fffe03f */
[----:B------:R-:W-:Y:S01]  /*5f50*/  VIADD R15, R47, 0x60 ;  /* 0x000000602f0f7836 */ /* 0x000fe20000000000 */
[----:B------:R-:W-:Y:S01]  /*5f60*/  UIADD3 UR5, UR5, UR6, URZ ;  /* 0x0000000605057290 */ /* 0x000fe2000fffe03f */
[----:B------:R-:W-:Y:S01]  /*5f70*/  IMAD R7, R0, R7, R6 ;  /* 0x0000000700077224 */ /* 0x000fe200078e0206 */
[----:B------:R-:W-:Y:S01]  /*5f80*/  UPRMT UR44, URZ, 0x654, UR44 ;  /* 0x000006543f2c7896 */ /* 0x000fe2000800002c */
[-C--:B-----5:R-:W-:Y:S01]  /*5f90*/  IMAD R5, R5, R8.reuse, RZ ;  /* 0x0000000805057224 */ /* 0x0a0fe200078e02ff */
[----:B------:R-:W-:Y:S01]  /*5fa0*/  UIADD3 UR38, UR38, 0x1, URZ ;  /* 0x0000000126267890 */ /* 0x000fe2000fffe03f */
[----:B0-----:R-:W-:Y:S01]  /*5fb0*/  VIADD R21, R47, 0x90 ;  /* 0x000000902f157836 */ /* 0x001fe20000000000 */
[----:B------:R-:W-:Y:S01]  /*5fc0*/  SHF.R.S32.HI R0, RZ, 0x1f, R7 ;  /* 0x0000001fff007819 */ /* 0x000fe20000011407 */
[C---:B------:R-:W-:Y:S01]  /*5fd0*/  IMAD R9, R4.reuse, R9, R5 ;  /* 0x0000000904097224 */ /* 0x040fe200078e0205 */
[----:B------:R-:W-:Y:S01]  /*5fe0*/  UISETP.NE.AND UP0, UPT, UR38, 0x2, UPT ;  /* 0x000000022600788c */ /* 0x000fe2000bf05270 */
[----:B------:R-:W-:Y:S01]  /*5ff0*/  IMAD.WIDE.U32 R4, R4, R8, UR4 ;  /* 0x0000000404047e25 */ /* 0x000fe2000f8e0008 */
[----:B------:R-:W-:Y:S01]  /*6000*/  ULDC.64 UR4, c[0x0][0xad8] ;  /* 0x0002b60000047ab9 */ /* 0x000fe20000000a00 */
[----:B-1----:R-:W-:Y:S01]  /*6010*/  SYNCS.ARRIVE.TRANS64.RED.A1T0 RZ, [UR44], RZ ;  /* 0x000000ffffff79a7 */ /* 0x002fe2000810042c */
[----:B------:R-:W-:Y:S01]  /*6020*/  UIADD3 UR36, UR36, 0x1, URZ ;  /* 0x0000000124247890 */ /* 0x000fe2000fffe03f */
[----:B------:R-:W-:Y:S01]  /*6030*/  IMAD.IADD R5, R5, 0x1, R9 ;  /* 0x0000000105057824 */ /* 0x000fe200078e0209 */
[----:B------:R-:W-:Y:S01]  /*6040*/  USEL UR38, UR38, URZ, UP0 ;  /* 0x0000003f26267287 */ /* 0x000fe20008000000 */
[----:B------:R-:W-:-:S02]  /*6050*/  IMAD R0, R0, UR4, RZ ;  /* 0x0000000400007c24 */ /* 0x000fc4000f8e02ff */
[----:B------:R-:W-:-:S04]  /*6060*/  IMAD.WIDE.U32 R4, R7, UR4, R4 ;  /* 0x0000000407047c25 */ /* 0x000fc8000f8e0004 */
[----:B------:R-:W-:Y:S01]  /*6070*/  IMAD R9, R7, UR5, R0 ;  /* 0x0000000507097c24 */ /* 0x000fe2000f8e0200 */
[----:B------:R-:W-:Y:S02]  /*6080*/  ULDC.64 UR4, c[0x0][0xa80] ;  /* 0x0002a00000047ab9 */ /* 0x000fe40000000a00 */
[----:B------:R-:W-:Y:S01]  /*6090*/  LEA R0, P0, R4, UR4, 0x1 ;  /* 0x0000000404007c11 */ /* 0x000fe2000f8008ff */
[----:B------:R-:W-:Y:S01]  /*60a0*/  IMAD.IADD R5, R5, 0x1, R9 ;  /* 0x0000000105057824 */ /* 0x000fe200078e0209 */
[----:B------:R-:W-:-:S03]  /*60b0*/  ULDC UR4, c[0x0][0xac8] ;  /* 0x0002b20000047ab9 */ /* 0x000fc60000000800 */
[----:B------:R-:W-:Y:S01]  /*60c0*/  SHFL.IDX PT, R6, R0, 0x1, 0x181f ;  /* 0x00381f0000067f89 */ /* 0x000fe200000e0000 */
[----:B------:R-:W-:Y:S02]  /*60d0*/  LEA.HI.X R12, R4, UR5, R5, 0x1, P0 ;  /* 0x00000005040c7c11 */ /* 0x000fe400080f0c05 */
[----:B------:R-:W-:Y:S01]  /*60e0*/  ISETP.GE.AND P0, PT, R3, UR4, PT ;  /* 0x0000000403007c0c */ /* 0x000fe2000bf06270 */
[----:B------:R-:W-:Y:S01]  /*60f0*/  SHFL.IDX PT, R4, R0, RZ, 0x181f ;  /* 0x00181fff00047589 */ /* 0x000fe200000e0000 */
[----:B------:R-:W-:Y:S02]  /*6100*/  ULDC UR4, c[0x0][0xc] ;  /* 0x0000030000047ab9 */ /* 0x000fe40000000800 */
[-C--:B------:R-:W-:Y:S01]  /*6110*/  ISETP.GE.OR P1, PT, R47, R64.reuse, P0 ;  /* 0x000000402f00720c */ /* 0x080fe20000726670 */
[----:B------:R-:W0:Y:S01]  /*6120*/  SHFL.IDX PT, R5, R12, RZ, 0x181f ;  /* 0x00181fff0c057589 */ /* 0x000e2200000e0000 */
[-C--:B------:R-:W-:Y:S01]  /*6130*/  ISETP.GE.OR P2, PT, R13, R64.reuse, P0 ;  /* 0x000000400d00720c */ /* 0x080fe20000746670 */
[----:B------:R-:W-:Y:S01]  /*6140*/  UIADD3 UR46, UR4, UR46, URZ ;  /* 0x0000002e042e7290 */ /* 0x000fe2000fffe03f */
[-C--:B------:R-:W-:Y:S01]  /*6150*/  ISETP.GE.OR P3, PT, R15, R64.reuse, P0 ;  /* 0x000000400f00720c */ /* 0x080fe20000766670 */
[----:B------:R-:W1:Y:S01]  /*6160*/  SHFL.IDX PT, R7, R12, 0x1, 0x181f ;  /* 0x00381f000c077f89 */ /* 0x000e6200000e0000 */
[----:B------:R-:W-:Y:S01]  /*6170*/  ISETP.GE.OR P0, PT, R21, R64, P0 ;  /* 0x000000401500720c */ /* 0x000fe20000706670 */
[----:B------:R-:W-:-:S02]  /*6180*/  USEL UR4, URZ, 0x1, UP0 ;  /* 0x000000013f047887 */ /* 0x000fc40008000000 */
[----:B------:R-:W-:Y:S02]  /*6190*/  SHFL.IDX PT, R8, R0, 0x2, 0x181f ;  /* 0x00581f0000087f89 */ /* 0x000fe400000e0000 */
[----:B------:R-:W-:Y:S02]  /*61a0*/  ULOP3.LUT UR37, UR37, UR4, URZ, 0x3c, !UPT ;  /* 0x0000000425257292 */ /* 0x000fe4000f8e3c3f */
[----:B------:R-:W2:Y:S04]  /*61b0*/  SHFL.IDX PT, R9, R12, 0x2, 0x181f ;  /* 0x00581f000c097f89 */ /* 0x000ea800000e0000 */
[----:B------:R3:W-:Y:S04]  /*61c0*/  SHFL.IDX PT, R10, R0, 0x3, 0x181f ;  /* 0x00781f00000a7f89 */ /* 0x0007e800000e0000 */
[----:B------:R-:W4:Y:S01]  /*61d0*/  SHFL.IDX PT, R11, R12, 0x3, 0x181f ;  /* 0x00781f000c0b7f89 */ /* 0x000f2200000e0000 */
[----:B---3--:R-:W3:Y:S01]  /*61e0*/  LDC R0, c[0x0][0xc34] ;  /* 0x00030d00ff007b82 */ /* 0x008ee20000000800 */
[----:B0-----:R-:W-:-:S04]  /*61f0*/  @!P1 IMAD.WIDE R4, R3, 0x2, R4 ;  /* 0x0000000203049825 */ /* 0x001fc800078e0204 */
[----:B-1----:R-:W-:-:S04]  /*6200*/  @!P2 IMAD.WIDE R6, R3, 0x2, R6 ;  /* 0x000000020306a825 */ /* 0x002fc800078e0206 */
[----:B--2---:R-:W-:-:S04]  /*6210*/  @!P3 IMAD.WIDE R8, R3, 0x2, R8 ;  /* 0x000000020308b825 */ /* 0x004fc800078e0208 */
[----:B----4-:R-:W-:Y:S01]  /*6220*/  @!P0 IMAD.WIDE R10, R3, 0x2, R10 ;  /* 0x00000002030a8825 */ /* 0x010fe200078e020a */
[----:B------:R0:W-:Y:S04]  /*6230*/  @!P1 ST.E.128 desc[UR50][R4.64], R28 ;  /* 0x0000001c04009985 */ /* 0x0001e8000c101d32 */
[----:B------:R0:W-:Y:S04]  /*6240*/  @!P2 ST.E.128 desc[UR50][R6.64], R32 ;  /* 0x000000200600a985 */ /* 0x0001e8000c101d32 */
[----:B------:R0:W-:Y:S04]  /*6250*/  @!P3 ST.E.128 desc[UR50][R8.64], R36 ;  /* 0x000000240800b985 */ /* 0x0001e8000c101d32 */
[----:B------:R0:W-:Y:S01]  /*6260*/  @!P0 ST.E.128 desc[UR50][R10.64], R40 ;  /* 0x000000280a008985 */ /* 0x0001e2000c101d32 */
[----:B---3--:R-:W-:-:S13]  /*6270*/  ISETP.LE.AND P0, PT, R0, UR46, PT ;  /* 0x0000002e00007c0c */ /* 0x008fda000bf03270 */
[----:B------:R-:W-:Y:S05]  /*6280*/  @!P0 BRA `(.L_x_31) ;  /* 0xffffffa800848947 */ /* 0x000fea000383ffff */
[----:B------:R-:W-:Y:S05]  /*6290*/  EXIT ;  /* 0x000000000000794d */ /* 0x000fea0003800000 */
.L_x_5:
[----:B------:R-:W-:-:S08]  /*62a0*/  NOP ;  /* 0x0000000000007918 */ /* 0x000fd00000000000 */
[----:B------:R-:W0:-:S00]  /*62b0*/  USETMAXREG.DEALLOC.CTAPOOL 0x20 ;  /* 0x00000020000079c8 */ /* 0x000e0000080e0500 */
[----:B------:R-:W2:Y:S01]  /*62c0*/  S2UR UR10, SR_CTAID.X ;  /* 0x00000000000a79c3 */ /* 0x000ea20000002500 */
[----:B0-----:R-:W-:Y:S01]  /*62d0*/  MOV R0, 0x1 ;  /* 0x0000000100007802 */ /* 0x001fe20000000f00 */
[----:B------:R-:W-:Y:S02]  /*62e0*/  IMAD.MOV.U32 R22, RZ, RZ, RZ ;  /* 0x000000ffff167224 */ /* 0x000fe400078e00ff */
[----:B------:R-:W-:-:S04]  /*62f0*/  IMAD.MOV.U32 R24, RZ, RZ, 0x1 ;  /* 0x00000001ff187424 */ /* 0x000fc800078e00ff */
[----:B------:R-:W2:Y:S02]  /*6300*/  LDC R2, c[0x0][0xc34] ;  /* 0x00030d00ff027b82 */ /* 0x000ea40000000800 */
[----:B--2---:R-:W-:-:S13]  /*6310*/  ISETP.LE.AND P0, PT, R2, UR10, PT ;  /* 0x0000000a02007c0c */ /* 0x004fda000bf03270 */
[----:B------:R-:W-:Y:S05]  /*6320*/  @P0 BRA `(.L_x_32) ;  /* 0x0000003800400947 */ /* 0x000fea0003800000 */
[----:B------:R-:W0:Y:S01]  /*6330*/  S2R R3, SR_TID.X ;  /* 0x0000000000037919 */ /* 0x000e220000002100 */
[----:B-1----:R-:W-:Y:S01]  /*6340*/  ULDC.64 UR4, c[0x0][0x418] ;  /* 0x0001060000047ab9 */ /* 0x002fe20000000a00 */
[----:B------:R-:W-:Y:S01]  /*6350*/  ULDC.64 UR6, c[0x0][0x2f0] ;  /* 0x0000bc0000067ab9 */ /* 0x000fe20000000a00 */
[----:B------:R-:W-:Y:S01]  /*6360*/  UISETP.NE.U32.AND UP0, UPT, UR4, URZ, UPT ;  /* 0x0000003f0400728c */ /* 0x000fe2000bf05070 */
[----:B------:R-:W1:Y:S01]  /*6370*/  S2UR UR8, SR_CgaCtaId ;  /* 0x00000000000879c3 */ /* 0x000e620000008800 */
[----:B------:R-:W-:Y:S01]  /*6380*/  LOP3.LUT R25, R25, 0xfffffffe, RZ, 0xc0, !PT ;  /* 0xfffffffe19197812 */ /* 0x000fe200078ec0ff */
[----:B------:R-:W-:Y:S01]  /*6390*/  ULDC UR4, c[0x0][0x424] ;  /* 0x0001090000047ab9 */ /* 0x000fe20000000800 */
[----:B------:R-:W-:Y:S01]  /*63a0*/  UISETP.NE.AND.EX UP0, UPT, UR5, URZ, UPT, UP0 ;  /* 0x0000003f0500728c */ /* 0x000fe2000bf05300 */
[----:B------:R-:W-:Y:S01]  /*63b0*/  IMAD.MOV.U32 R24, RZ, RZ, 0x1 ;  /* 0x00000001ff187424 */ /* 0x000fe200078e00ff */
[----:B------:R-:W-:Y:S01]  /*63c0*/  ULDC UR9, c[0x0][0x2b8] ;  /* 0x0000ae0000097ab9 */ /* 0x000fe20000000800 */
[----:B------:R-:W-:Y:S01]  /*63d0*/  ULDC UR37, c[0x0][0x448] ;  /* 0x0001120000257ab9 */ /* 0x000fe20000000800 */
[----:B------:R-:W-:Y:S01]  /*63e0*/  USEL UR4, UR4, 0x1, UP0 ;  /* 0x0000000104047887 */ /* 0x000fe20008000000 */
[----:B------:R-:W-:Y:S01]  /*63f0*/  IMAD.MOV.U32 R22, RZ, RZ, RZ ;  /* 0x000000ffff167224 */ /* 0x000fe200078e00ff */
[----:B------:R-:W-:Y:S01]  /*6400*/  UMOV UR38, 0x400 ;  /* 0x0000040000267882 */ /* 0x000fe20000000000 */
[----:B------:R-:W-:-:S02]  /*6410*/  ULOP3.LUT UR41, UR39, 0x2, URZ, 0xfc, !UPT ;  /* 0x0000000227297892 */ /* 0x000fc4000f8efc3f */
[----:B------:R-:W-:Y:S01]  /*6420*/  UIMAD UR36, UR4, UR6, URZ ;  /* 0x00000006042472a4 */ /* 0x000fe2000f8e023f */
[----:B------:R-:W-:Y:S02]  /*6430*/  ULDC UR43, c[0x0][0xc] ;  /* 0x00000300002b7ab9 */ /* 0x000fe40000000800 */
[----:B------:R-:W-:Y:S01]  /*6440*/  ULDC UR4, c[0x0][0x288] ;  /* 0x0000a20000047ab9 */ /* 0x000fe20000000800 */
[----:B------:R-:W-:Y:S02]  /*6450*/  UIADD3 UR5, UR36, 0x7f, URZ ;  /* 0x0000007f24057890 */ /* 0x000fe4000fffe03f */
[----:B------:R-:W-:Y:S02]  /*6460*/  UIMAD UR37, UR37, UR4, URZ ;  /* 0x00000004252572a4 */ /* 0x000fe4000f8e023f */
[----:B------:R-:W-:-:S04]  /*6470*/  USHF.R.S32.HI UR6, URZ, 0x1f, UR5 ;  /* 0x0000001f3f067899 */ /* 0x000fc80008011405 */
[----:B------:R-:W-:Y:S02]  /*6480*/  ULEA.HI UR6, UR6, UR5, URZ, 0x7 ;  /* 0x0000000506067291 */ /* 0x000fe4000f8f383f */
[----:B-1----:R-:W-:Y:S01]  /*6490*/  ULEA UR38, UR8, UR38, 0x18 ;  /* 0x0000002608267291 */ /* 0x002fe2000f8ec03f */
[C---:B0-----:R-:W-:Y:S01]  /*64a0*/  IMAD.SHL.U32 R29, R3.reuse, 0x8, RZ ;  /* 0x00000008031d7824 */ /* 0x041fe200078e00ff */
[----:B------:R-:W-:Y:S01]  /*64b0*/  ULEA.HI.SX32 UR42, UR6, 0xffffffff, 0x19 ;  /* 0xffffffff062a7891 */ /* 0x000fe2000f8fca3f */
[----:B------:R-:W-:Y:S01]  /*64c0*/  IMAD.SHL.U32 R2, R3, 0x10, RZ ;  /* 0x0000001003027824 */ /* 0x000fe200078e00ff */
[----:B------:R-:W-:Y:S02]  /*64d0*/  ULEA.HI.SX32 UR40, UR6, 0xfffffffe, 0x19 ;  /* 0xfffffffe06287891 */ /* 0x000fe4000f8fca3f */
[C---:B------:R-:W-:Y:S01]  /*64e0*/  LOP3.LUT R4, R29.reuse, 0x38, RZ, 0xc0, !PT ;  /* 0x000000381d047812 */ /* 0x040fe200078ec0ff */
[----:B------:R-:W-:Y:S01]  /*64f0*/  USHF.L.U32 UR4, UR42, 0x7, URZ ;  /* 0x000000072a047899 */ /* 0x000fe2000800063f */
[----:B------:R-:W-:-:S02]  /*6500*/  LOP3.LUT R0, R29, 0x1f8, RZ, 0xc0, !PT ;  /* 0x000001f81d007812 */ /* 0x000fc400078ec0ff */
[----:B------:R-:W-:Y:S02]  /*6510*/  ISETP.GE.AND P1, PT, R4, UR7, PT ;  /* 0x0000000704007c0c */ /* 0x000fe4000bf26270 */
[----:B------:R-:W-:Y:S02]  /*6520*/  LOP3.LUT R0, R0, 0x38, R3, 0x78, !PT ;  /* 0x0000003800007812 */ /* 0x000fe400078e7803 */
[----:B------:R-:W-:Y:S02]  /*6530*/  ISETP.GE.AND P0, PT, R4, UR7, PT ;  /* 0x0000000704007c0c */ /* 0x000fe4000bf06270 */
[----:B------:R-:W-:Y:S02]  /*6540*/  LOP3.LUT R29, R0, 0x200, R29, 0xf8, !PT ;  /* 0x00000200001d7812 */ /* 0x000fe400078ef81d */
[----:B------:R-:W-:Y:S01]  /*6550*/  SHF.R.U32.HI R0, RZ, 0x3, R3 ;  /* 0x00000003ff007819 */ /* 0x000fe20000011603 */
[----:B------:R-:W-:Y:S01]  /*6560*/  IMAD.U32 R3, RZ, RZ, UR10 ;  /* 0x0000000aff037e24 */ /* 0x000fe2000f8e00ff */
[----:B------:R-:W-:-:S03]  /*6570*/  LOP3.LUT R2, R2, 0x70, RZ, 0xc0, !PT ;  /* 0x0000007002027812 */ /* 0x000fc600078ec0ff */
[----:B------:R-:W-:Y:S01]  /*6580*/  @P1 LOP3.LUT R25, R25, 0x1, RZ, 0xfc, !PT ;  /* 0x0000000119191812 */ /* 0x000fe200078efcff */
[----:B------:R0:W-:Y:S03]  /*6590*/  STL [R1+0x8], R3 ;  /* 0x0000080301007387 */ /* 0x0001e60000100800 */
[----:B------:R-:W-:Y:S01]  /*65a0*/  LOP3.LUT R25, R25, 0xfffffffd, RZ, 0xc0, !PT ;  /* 0xfffffffd19197812 */ /* 0x000fe200078ec0ff */
[----:B------:R1:W-:Y:S03]  /*65b0*/  STL [R1+0xc], RZ ;  /* 0x00000cff01007387 */ /* 0x0003e60000100800 */
[----:B------:R-:W-:Y:S02]  /*65c0*/  @P0 LOP3.LUT R25, R25, 0x2, RZ, 0xfc, !PT ;  /* 0x0000000219190812 */ /* 0x000fe400078efcff */
[----:B------:R-:W-:-:S02]  /*65d0*/  ISETP.GE.AND P0, PT, R4, UR9, PT ;  /* 0x0000000904007c0c */ /* 0x000fc4000bf06270 */
[----:B0-----:R-:W-:Y:S02]  /*65e0*/  LOP3.LUT R3, R0, 0xf, RZ, 0xc0, !PT ;  /* 0x0000000f00037812 */ /* 0x001fe400078ec0ff */
[----:B------:R-:W-:Y:S02]  /*65f0*/  MOV R0, UR4 ;  /* 0x0000000400007c02 */ /* 0x000fe40008000f00 */
[----:B------:R-:W-:Y:S02]  /*6600*/  LOP3.LUT R25, R25, 0xffffffef, RZ, 0xc0, !PT ;  /* 0xffffffef19197812 */ /* 0x000fe400078ec0ff */
[----:B------:R-:W-:Y:S02]  /*6610*/  LOP3.LUT R5, R3, R2, RZ, 0xfc, !PT ;  /* 0x0000000203057212 */ /* 0x000fe400078efcff */
[----:B------:R-:W-:Y:S02]  /*6620*/  LEA R4, R29, UR38, 0x1 ;  /* 0x000000261d047c11 */ /* 0x000fe4000f8e08ff */
[----:B------:R-:W-:-:S02]  /*6630*/  LOP3.LUT R2, R3, UR4, R2, 0xfe, !PT ;  /* 0x0000000403027c12 */ /* 0x000fc4000f8efe02 */
[----:B------:R-:W-:Y:S02]  /*6640*/  @P0 LOP3.LUT R25, R25, 0x10, RZ, 0xfc, !PT ;  /* 0x0000001019190812 */ /* 0x000fe400078efcff */
[----:B-1----:R-:W-:-:S07]  /*6650*/  IADD3 R0, -R3, UR36, -R0 ;  /* 0x0000002403007c10 */ /* 0x002fce000fffe900 */
.L_x_67:
[----:B------:R-:W2:Y:S01]  /*6660*/  LDL R6, [R1+0x8] ;  /* 0x0000080001067983 */ /* 0x000ea20000100800 */
[----:B------:R-:W0:Y:S01]  /*6670*/  LDC R0, c[0x0][0xc38] ;  /* 0x00030e00ff007b82 */ /* 0x000e220000000800 */
[----:B------:R-:W-:Y:S05]  /*6680*/  YIELD ;  /* 0x0000000000007946 */ /* 0x000fea0003800000 */
[----:B------:R-:W-:Y:S01]  /*6690*/  ULDC.64 UR4, c[0x0][0xa28] ;  /* 0x00028a0000047ab9 */ /* 0x000fe20000000a00 */
[----:B------:R-:W-:Y:S01]  /*66a0*/  IMAD.MOV.U32 R17, RZ, RZ, RZ ;  /* 0x000000ffff117224 */ /* 0x000fe200078e00ff */
[----:B------:R-:W1:Y:S01]  /*66b0*/  LDC R2, c[0x0][0xc44] ;  /* 0x00031100ff027b82 */ /* 0x000e620000000800 */
[----:B------:R-:W-:-:S04]  /*66c0*/  ISETP.NE.U32.AND P0, PT, RZ, UR4, PT ;  /* 0x00000004ff007c0c */ /* 0x000fc8000bf05070 */
[----:B------:R-:W-:Y:S02]  /*66d0*/  ISETP.NE.AND.EX P0, PT, RZ, UR5, PT, P0 ;  /* 0x00000005ff007c0c */ /* 0x000fe4000bf05300 */
[----:B0-----:R-:W-:Y:S02]  /*66e0*/  ISETP.NE.AND P1, PT, R0, 0x1, PT ;  /* 0x000000010000780c */ /* 0x001fe40003f25270 */
[----:B-1----:R-:W-:-:S09]  /*66f0*/  ISETP.NE.AND P2, PT, R2, 0x1, PT ;  /* 0x000000010200780c */ /* 0x002fd20003f45270 */
[----:B------:R-:W0:Y:S08]  /*6700*/  @P0 LDC.64 R2, c[0x0][0xa28] ;  /* 0x00028a00ff020b82 */ /* 0x000e300000000a00 */
[----:B------:R-:W2:Y:S08]  /*6710*/  @P1 LDC R0, c[0x0][0xc3c] ;  /* 0x00030f00ff001b82 */ /* 0x000eb00000000800 */
[----:B------:R-:W1:Y:S08]  /*6720*/  @P1 LDC R7, c[0x0][0xc40] ;  /* 0x00031000ff071b82 */ /* 0x000e700000000800 */
[----:B------:R-:W3:Y:S01]  /*6730*/  @P2 LDC.64 R4, c[0x0][0xc48] ;  /* 0x00031200ff042b82 */ /* 0x000ee20000000a00 */
[----:B--2---:R-:W-:-:S04]  /*6740*/  @P1 IMAD.HI.U32 R0, R6, R0, RZ ;  /* 0x0000000006001227 */ /* 0x004fc800078e00ff */
[----:B------:R-:W-:Y:S01]  /*6750*/  IMAD.MOV.U32 R23, RZ, RZ, R6 ;  /* 0x000000ffff177224 */ /* 0x000fe200078e0006 */
[----:B-1----:R-:W-:-:S05]  /*6760*/  @P1 SHF.R.U32.HI R23, RZ, R7, R0 ;  /* 0x00000007ff171219 */ /* 0x002fca0000011600 */
[----:B---3--:R-:W-:-:S04]  /*6770*/  @P2 IMAD.HI.U32 R4, R23, R4, RZ ;  /* 0x0000000417042227 */ /* 0x008fc800078e00ff */
[----:B------:R-:W-:Y:S01]  /*6780*/  IMAD.MOV.U32 R18, RZ, RZ, R23 ;  /* 0x000000ffff127224 */ /* 0x000fe200078e0017 */
[----:B------:R-:W-:-:S05]  /*6790*/  @P2 SHF.R.U32.HI R18, RZ, R5, R4 ;  /* 0x00000005ff122219 */ /* 0x000fca0000011604 */
[----:B0-----:R-:W-:-:S05]  /*67a0*/  @P0 IMAD.WIDE R2, R18, 0x4, R2 ;  /* 0x0000000412020825 */ /* 0x001fca00078e0202 */
[----:B------:R-:W2:Y:S01]  /*67b0*/  @P0 LDG.E R17, desc[UR50][R2.64] ;  /* 0x0000003202110981 */ /* 0x000ea2000c1e1900 */
[----:B------:R-:W-:-:S04]  /*67c0*/  UIADD3 UR4, UR38, 0xe400, URZ ;  /* 0x0000e40026047890 */ /* 0x000fc8000fffe03f */
[----:B------:R-:W-:-:S06]  /*67d0*/  ULOP3.LUT UP0, URZ, UR4, 0x3ff, URZ, 0xc0, !UPT ;  /* 0x000003ff043f7892 */ /* 0x000fcc000f80c03f */
[----:B------:R-:W-:Y:S01]  /*67e0*/  PLOP3.LUT P0, PT, PT, PT, UP0, 0x80, 0x0 ;  /* 0x000000000000781c */ /* 0x000fe20003f0f008 */
[----:B--2---:R0:W-:-:S12]  /*67f0*/  STL [R1+0x4], R17 ;  /* 0x0000041101007387 */ /* 0x0041d80000100800 */
[----:B------:R-:W-:Y:S05]  /*6800*/  @!P0 BRA `(.L_x_33) ;  /* 0x0000000000408947 */ /* 0x000fea0003800000 */
[----:B------:R-:W-:Y:S01]  /*6810*/  MOV R2, 0x0 ;  /* 0x0000000000027802 */ /* 0x000fe20000000f00 */
[----:B------:R-:W-:Y:S01]  /*6820*/  ULDC.64 UR6, c[0x4][0x88] ;  /* 0x0100220000067ab9 */ /* 0x000fe20000000a00 */
[----:B------:R-:W-:Y:S01]  /*6830*/  ULDC.64 UR8, c[0x4][0x90] ;  /* 0x0100240000087ab9 */ /* 0x000fe20000000a00 */
[----:B------:R-:W-:Y:S01]  /*6840*/  ULDC.64 UR4, c[0x4][0x8] ;  /* 0x0100020000047ab9 */ /* 0x000fe20000000a00 */
[----:B------:R-:W-:Y:S01]  /*6850*/  IMAD.U32 R4, RZ, RZ, UR6 ;  /* 0x00000006ff047e24 */ /* 0x000fe2000f8e00ff */
[----:B------:R-:W-:Y:S01]  /*6860*/  MOV R10, UR4 ;  /* 0x00000004000a7c02 */ /* 0x000fe20008000f00 */
[----:B------:R-:W1:Y:S01]  /*6870*/  LDC.64 R2, c[0x4][R2] ;  /* 0x0100000002027b82 */ /* 0x000e620000000a00 */
[----:B------:R-:W-:Y:S02]  /*6880*/  IMAD.U32 R5, RZ, RZ, UR7 ;  /* 0x00000007ff057e24 */ /* 0x000fe4000f8e00ff */
[----:B------:R-:W-:Y:S02]  /*6890*/  IMAD.U32 R6, RZ, RZ, UR8 ;  /* 0x00000008ff067e24 */ /* 0x000fe4000f8e00ff */
[----:B------:R-:W-:-:S02]  /*68a0*/  IMAD.U32 R7, RZ, RZ, UR9 ;  /* 0x00000009ff077e24 */ /* 0x000fc4000f8e00ff */
[----:B------:R-:W-:Y:S02]  /*68b0*/  IMAD.U32 R11, RZ, RZ, UR5 ;  /* 0x00000005ff0b7e24 */ /* 0x000fe4000f8e00ff */
[----:B------:R-:W-:Y:S02]  /*68c0*/  IMAD.MOV.U32 R8, RZ, RZ, 0x70 ;  /* 0x00000070ff087424 */ /* 0x000fe400078e00ff */
[----:B------:R-:W-:Y:S02]  /*68d0*/  IMAD.MOV.U32 R12, RZ, RZ, 0x1 ;  /* 0x00000001ff0c7424 */ /* 0x000fe400078e00ff */
[----:B------:R-:W-:-:S07]  /*68e0*/  IMAD.MOV.U32 R13, RZ, RZ, RZ ;  /* 0x000000ffff0d7224 */ /* 0x000fce00078e00ff */
[----:B------:R-:W-:-:S07]  /*68f0*/  LEPC R20, `(.L_x_33) ;  /* 0x000000001014794e */ /* 0x000fce0000000000 */
[----:B01----:R-:W-:Y:S05]  /*6900*/  CALL.ABS.NOINC R2 ;  /* 0x0000000002007343 */ /* 0x003fea0003c00000 */
.L_x_33:
[----:B------:R-:W-:-:S04]  /*6910*/  UIADD3 UR4, UR38, 0x400, URZ ;  /* 0x0000040026047890 */ /* 0x000fc8000fffe03f */
[----:B------:R-:W-:-:S06]  /*6920*/  ULOP3.LUT UP0, URZ, UR4, 0x3ff, URZ, 0xc0, !UPT ;  /* 0x000003ff043f7892 */ /* 0x000fcc000f80c03f */
[----:B------:R-:W-:-:S13]  /*6930*/  PLOP3.LUT P0, PT, PT, PT, UP0, 0x80, 0x0 ;  /* 0x000000000000781c */ /* 0x000fda0003f0f008 */
[----:B------:R-:W-:Y:S05]  /*6940*/  @!P0 BRA `(.L_x_34) ;  /* 0x00000000007c8947 */ /* 0x000fea0003800000 */
[----:B------:R-:W-:Y:S01]  /*6950*/  MOV R16, 0x0 ;  /* 0x0000000000107802 */ /* 0x000fe20000000f00 */
[----:B------:R-:W-:Y:S01]  /*6960*/  ULDC.64 UR6, c[0x4][0x88] ;  /* 0x0100220000067ab9 */ /* 0x000fe20000000a00 */
[----:B------:R-:W-:Y:S01]  /*6970*/  ULDC.64 UR8, c[0x4][0x90] ;  /* 0x0100240000087ab9 */ /* 0x000fe20000000a00 */
[----:B------:R-:W-:Y:S01]  /*6980*/  ULDC.64 UR4, c[0x4][0x10] ;  /* 0x0100040000047ab9 */ /* 0x000fe20000000a00 */
[----:B------:R1:W2:Y:S01]  /*6990*/  LDC.64 R2, c[0x4][R16] ;  /* 0x0100000010027b82 */ /* 0x0002a20000000a00 */
[----:B------:R-:W-:Y:S01]  /*69a0*/  IMAD.U32 R4, RZ, RZ, UR6 ;  /* 0x00000006ff047e24 */ /* 0x000fe2000f8e00ff */
[----:B------:R-:W-:Y:S01]  /*69b0*/  MOV R7, UR9 ;  /* 0x0000000900077c02 */ /* 0x000fe20008000f00 */
[----:B------:R-:W-:Y:S02]  /*69c0*/  IMAD.U32 R5, RZ, RZ, UR7 ;  /* 0x00000007ff057e24 */ /* 0x000fe4000f8e00ff */
[----:B------:R-:W-:Y:S02]  /*69d0*/  IMAD.U32 R6, RZ, RZ, UR8 ;  /* 0x00000008ff067e24 */ /* 0x000fe4000f8e00ff */
[----:B------:R-:W-:-:S02]  /*69e0*/  IMAD.U32 R10, RZ, RZ, UR4 ;  /* 0x00000004ff0a7e24 */ /* 0x000fc4000f8e00ff */
[----:B------:R-:W-:Y:S02]  /*69f0*/  IMAD.U32 R11, RZ, RZ, UR5 ;  /* 0x00000005ff0b7e24 */ /* 0x000fe4000f8e00ff */
[----:B------:R-:W-:Y:S02]  /*6a00*/  IMAD.MOV.U32 R8, RZ, RZ, 0x70 ;  /* 0x00000070ff087424 */ /* 0x000fe400078e00ff */
[----:B------:R-:W-:Y:S02]  /*6a10*/  IMAD.MOV.U32 R12, RZ, RZ, 0x1 ;  /* 0x00000001ff0c7424 */ /* 0x000fe400078e00ff */
[----:B-1----:R-:W-:-:S07]  /*6a20*/  IMAD.MOV.U32 R13, RZ, RZ, RZ ;  /* 0x000000ffff0d7224 */ /* 0x002fce00078e00ff */
[----:B------:R-:W-:-:S07]  /*6a30*/  LEPC R20, `(.L_x_35) ;  /* 0x000000001014794e */ /* 0x000fce0000000000 */
[----:B0-2---:R-:W-:Y:S05]  /*6a40*/  CALL.ABS.NOINC R2 ;  /* 0x0000000002007343 */ /* 0x005fea0003c00000 */
.L_x_35:
[----:B------:R0:W1:Y:S01]  /*6a50*/  LDC.64 R2, c[0x4][R16] ;  /* 0x0100000010027b82 */ /* 0x0000620000000a00 */
[----:B------:R-:W-:Y:S01]  /*6a60*/  ULDC.64 UR6, c[0x4][0x88] ;  /* 0x0100220000067ab9 */ /* 0x000fe20000000a00 */
[----:B------:R-:W-:Y:S01]  /*6a70*/  ULDC.64 UR8, c[0x4][0x90] ;  /* 0x0100240000087ab9 */ /* 0x000fe20000000a00 */
[----:B------:R-:W-:Y:S01]  /*6a80*/  ULDC.64 UR4, c[0x4][0x18] ;  /* 0x0100060000047ab9 */ /* 0x000fe20000000a00 */
        /* <DEDUP_REMOVED lines=8> */
[----:B0-----:R-:W-:-:S07]  /*6b10*/  IMAD.MOV.U32 R13, RZ, RZ, RZ ;  /* 0x000000ffff0d7224 */ /* 0x001fce00078e00ff */
[----:B------:R-:W-:-:S07]  /*6b20*/  LEPC R20, `(.L_x_34) ;  /* 0x000000001014794e */ /* 0x000fce0000000000 */
[----:B-1----:R-:W-:Y:S05]  /*6b30*/  CALL.ABS.NOINC R2 ;  /* 0x0000000002007343 */ /* 0x002fea0003c00000 */
.L_x_34:
[----:B------:R-:W-:Y:S01]  /*6b40*/  ULDC.64 UR4, c[0x0][0x9f8] ;  /* 0x00027e0000047ab9 */ /* 0x000fe20000000a00 */
[----:B------:R-:W-:Y:S01]  /*6b50*/  IMAD.MOV.U32 R28, RZ, RZ, R18 ;  /* 0x000000ffff1c7224 */ /* 0x000fe200078e0012 */
[----:B------:R-:W-:Y:S01]  /*6b60*/  ISETP.NE.U32.AND P0, PT, RZ, UR4, PT ;  /* 0x00000004ff007c0c */ /* 0x000fe2000bf05070 */
[----:B------:R-:W1:Y:S01]  /*6b70*/  LDC R9, c[0x0][0x430] ;  /* 0x00010c00ff097b82 */ /* 0x000e620000000800 */
[----:B------:R-:W2:Y:S01]  /*6b80*/  S2R R19, SR_TID.X ;  /* 0x0000000000137919 */ /* 0x000ea20000002100 */
[----:B------:R-:W-:Y:S01]  /*6b90*/  USHF.L.U32 UR44, UR42, 0x7, URZ ;  /* 0x000000072a2c7899 */ /* 0x000fe2000800063f */
[----:B------:R-:W-:Y:S01]  /*6ba0*/  ISETP.NE.AND.EX P0, PT, RZ, UR5, PT, P0 ;  /* 0x00000005ff007c0c */ /* 0x000fe2000bf05300 */
[----:B------:R-:W-:-:S12]  /*6bb0*/  ULDC UR4, c[0x0][0xc44] ;  /* 0x0003110000047ab9 */ /* 0x000fd80000000800 */
[----:B------:R-:W3:Y:S02]  /*6bc0*/  @P0 LDC.64 R2, c[0x0][0x9f8] ;  /* 0x00027e00ff020b82 */ /* 0x000ee40000000a00 */
[----:B---3--:R-:W-:-:S05]  /*6bd0*/  @P0 IMAD.WIDE R2, R18, 0x4, R2 ;  /* 0x0000000412020825 */ /* 0x008fca00078e0202 */
[----:B------:R3:W4:Y:S01]  /*6be0*/  @P0 LDG.E R28, desc[UR50][R2.64] ;  /* 0x00000032021c0981 */ /* 0x000722000c1e1900 */
[----:B-1----:R-:W-:Y:S02]  /*6bf0*/  ISETP.NE.AND P1, PT, R9, 0x1, PT ;  /* 0x000000010900780c */ /* 0x002fe40003f25270 */
[----:B--2---:R-:W-:Y:S02]  /*6c00*/  SHF.R.U32.HI R16, RZ, 0x3, R19 ;  /* 0x00000003ff107819 */ /* 0x004fe40000011613 */
[----:B------:R-:W-:Y:S02]  /*6c10*/  SHF.L.U32 R19, R19, 0x4, RZ ;  /* 0x0000000413137819 */ /* 0x000fe400000006ff */
[----:B------:R-:W-:Y:S02]  /*6c20*/  LOP3.LUT R16, R16, 0xf, RZ, 0xc0, !PT ;  /* 0x0000000f10107812 */ /* 0x000fe400078ec0ff */
[----:B------:R-:W-:Y:S02]  /*6c30*/  LOP3.LUT R19, R19, 0x70, RZ, 0xc0, !PT ;  /* 0x0000007013137812 */ /* 0x000fe400078ec0ff */
[----:B------:R-:W-:-:S02]  /*6c40*/  LOP3.LUT R25, R25, 0xfffffff7, RZ, 0xc0, !PT ;  /* 0xfffffff719197812 */ /* 0x000fc400078ec0ff */
[----:B------:R-:W-:Y:S01]  /*6c50*/  LOP3.LUT R16, R16, UR44, R19, 0xfe, !PT ;  /* 0x0000002c10107c12 */ /* 0x000fe2000f8efe13 */
[----:B------:R-:W1:Y:S01]  /*6c60*/  @P1 LDC R5, c[0x0][0x434] ;  /* 0x00010d00ff051b82 */ /* 0x000e620000000800 */
[----:B------:R-:W-:Y:S02]  /*6c70*/  @P1 LOP3.LUT R25, R25, 0x8, RZ, 0xfc, !PT ;  /* 0x0000000819191812 */ /* 0x000fe400078efcff */
[C---:B------:R-:W-:Y:S01]  /*6c80*/  ISETP.GE.AND P0, PT, R16.reuse, UR36, PT ;  /* 0x0000002410007c0c */ /* 0x040fe2000bf06270 */
[----:B------:R-:W-:-:S04]  /*6c90*/  IMAD.IADD R0, R16, 0x1, R17 ;  /* 0x0000000110007824 */ /* 0x000fc800078e0211 */
[----:B------:R-:W2:Y:S01]  /*6ca0*/  @P1 LDC R7, c[0x0][0x438] ;  /* 0x00010e00ff071b82 */ /* 0x000ea20000000800 */
[----:B------:R-:W-:Y:S02]  /*6cb0*/  IMAD.MOV.U32 R8, RZ, RZ, R0 ;  /* 0x000000ffff087224 */ /* 0x000fe400078e0000 */
[----:B-1----:R-:W-:-:S05]  /*6cc0*/  @P1 IMAD.HI.U32 R4, R0, R5, RZ ;  /* 0x0000000500041227 */ /* 0x002fca00078e00ff */
[----:B--2---:R-:W-:Y:S02]  /*6cd0*/  @P1 SHF.R.U32.HI R8, RZ, R7, R4 ;  /* 0x00000007ff081219 */ /* 0x004fe40000011604 */
[----:B------:R-:W1:Y:S02]  /*6ce0*/  @!P0 LDC.64 R4, c[0x0][0x428] ;  /* 0x00010a00ff048b82 */ /* 0x000e640000000a00 */
[--C-:B---3--:R-:W-:Y:S01]  /*6cf0*/  @!P0 SHF.R.S32.HI R3, RZ, 0x1f, R8.reuse ;  /* 0x0000001fff038819 */ /* 0x108fe20000011408 */
[----:B------:R-:W-:-:S05]  /*6d00*/  @!P0 IMAD.MOV.U32 R2, RZ, RZ, R8 ;  /* 0x000000ffff028224 */ /* 0x000fca00078e0008 */
[----:B------:R-:W2:Y:S01]  /*6d10*/  @!P0 LDC.64 R6, c[0x0][0x418] ;  /* 0x00010600ff068b82 */ /* 0x000ea20000000a00 */
[----:B----4-:R-:W-:Y:S01]  /*6d20*/  SHF.R.S32.HI R10, RZ, 0x1f, R28 ;  /* 0x0000001fff0a7819 */ /* 0x010fe2000001141c */
[----:B-1----:R-:W-:-:S04]  /*6d30*/  @!P0 IMAD.WIDE.U32 R2, R28, R4, R2 ;  /* 0x000000041c028225 */ /* 0x002fc800078e0002 */
[----:B------:R-:W-:Y:S01]  /*6d40*/  @!P0 IMAD R4, R10, R4, RZ ;  /* 0x000000040a048224 */ /* 0x000fe200078e02ff */
[----:B--2---:R-:W-:Y:S01]  /*6d50*/  @!P0 LEA R6, P1, R2, R6, 0x2 ;  /* 0x0000000602068211 */ /* 0x004fe200078210ff */
[----:B------:R1:W-:Y:S02]  /*6d60*/  STL [R1], R10 ;  /* 0x0000000a01007387 */ /* 0x0003e40000100800 */
[----:B------:R-:W-:Y:S02]  /*6d70*/  @!P0 IMAD R5, R28, R5, R4 ;  /* 0x000000051c058224 */ /* 0x000fe400078e0204 */
[----:B------:R-:W-:Y:S02]  /*6d80*/  IMAD.MOV.U32 R4, RZ, RZ, RZ ;  /* 0x000000ffff047224 */ /* 0x000fe400078e00ff */
[----:B------:R-:W-:-:S05]  /*6d90*/  @!P0 IMAD.IADD R3, R3, 0x1, R5 ;  /* 0x0000000103038824 */ /* 0x000fca00078e0205 */
[----:B------:R-:W-:-:S05]  /*6da0*/  @!P0 LEA.HI.X R7, R2, R7, R3, 0x2, P1 ;  /* 0x0000000702078211 */ /* 0x000fca00008f1403 */
[----:B------:R1:W5:Y:S01]  /*6db0*/  @!P0 LDG.E R4, desc[UR50][R6.64] ;  /* 0x0000003206048981 */ /* 0x000362000c1e1900 */
[----:B------:R-:W-:Y:S01]  /*6dc0*/  IMAD.U32 R2, RZ, RZ, UR41 ;  /* 0x00000029ff027e24 */ /* 0x000fe2000f8e00ff */
[----:B------:R-:W-:Y:S01]  /*6dd0*/  UMOV UR5, 0xffffffff ;  /* 0xffffffff00057882 */ /* 0x000fe20000000000 */
[----:B------:R-:W-:Y:S01]  /*6de0*/  IMAD.MOV R5, RZ, RZ, -R8 ;  /* 0x000000ffff057224 */ /* 0x000fe200078e0a08 */
[----:B------:R-:W-:Y:S02]  /*6df0*/  LOP3.LUT R25, R25, 0xfffffffb, RZ, 0xc0, !PT ;  /* 0xfffffffb19197812 */ /* 0x000fe400078ec0ff */
[----:B------:R-:W-:Y:S01]  /*6e00*/  ISETP.NE.AND P2, PT, R2, 0x3, PT ;  /* 0x000000030200780c */ /* 0x000fe20003f45270 */
[----:B------:R-:W-:Y:S01]  /*6e10*/  IMAD R5, R9, R5, R0 ;  /* 0x0000000509057224 */ /* 0x000fe200078e0200 */
[----:B------:R-:W-:-:S05]  /*6e20*/  IADD3 R0, -R18, RZ, RZ ;  /* 0x000000ff12007210 */ /* 0x000fca0007ffe1ff */
[----:B------:R-:W-:-:S06]  /*6e30*/  IMAD R19, R0, UR4, R23 ;  /* 0x0000000400137c24 */ /* 0x000fcc000f8e0217 */
[----:B------:R-:W-:Y:S01]  /*6e40*/  @P2 LOP3.LUT R25, R25, 0x4, RZ, 0xfc, !PT ;  /* 0x0000000419192812 */ /* 0x000fe200078efcff */
[----:B-1----:R-:W-:Y:S06]  /*6e50*/  BRA.DIV UR5, `(.L_x_36) ;  /* 0x0000003205bc7947 */ /* 0x002fec000b800000 */
.L_x_84:
[----:B------:R-:W-:Y:S01]  /*6e60*/  SHF.R.S32.HI R27, RZ, 0x1f, R19 ;  /* 0x0000001fff1b7819 */ /* 0x000fe20000011413 */
[----:B------:R-:W-:Y:S06]  /*6e70*/  @!P2 BRA `(.L_x_37) ;  /* 0x000000000004a947 */ /* 0x000fec0003800000 */
[----:B------:R-:W-:Y:S01]  /*6e80*/  BPT.TRAP 0x1 ;  /* 0x000000040000795c */ /* 0x000fe20000300000 */
.L_x_37:
[----:B------:R-:W-:Y:S01]  /*6e90*/  SHF.R.S32.HI R7, RZ, 0x1f, R5 ;  /* 0x0000001fff077819 */ /* 0x000fe20000011405 */
[----:B------:R-:W-:Y:S01]  /*6ea0*/  ULDC.64 UR4, c[0x0][0x328] ;  /* 0x0000ca0000047ab9 */ /* 0x000fe20000000a00 */
[----:B-----5:R-:W-:Y:S01]  /*6eb0*/  SHF.R.S32.HI R6, RZ, 0x1f, R4 ;  /* 0x0000001fff067819 */ /* 0x020fe20000011404 */
[----:B------:R-:W-:Y:S01]  /*6ec0*/  IMAD.WIDE.U32 R2, R5, UR4, RZ ;  /* 0x0000000405027c25 */ /* 0x000fe2000f8e00ff */
[----:B------:R-:W-:Y:S03]  /*6ed0*/  BSSY B0, `(.L_x_38) ;  /* 0x0000015000007945 */ /* 0x000fe60003800000 */
[----:B------:R-:W-:-:S04]  /*6ee0*/  IMAD R0, R7, UR4, RZ ;  /* 0x0000000407007c24 */ /* 0x000fc8000f8e02ff */
[----:B------:R-:W-:Y:S01]  /*6ef0*/  IMAD R9, R5, UR5, R0 ;  /* 0x0000000505097c24 */ /* 0x000fe2000f8e0200 */
[----:B------:R-:W-:Y:S02]  /*6f00*/  ULDC.64 UR4, c[0x0][0x338] ;  /* 0x0000ce0000047ab9 */ /* 0x000fe40000000a00 */
[----:B------:R-:W-:Y:S02]  /*6f10*/  IMAD R0, R6, UR4, RZ ;  /* 0x0000000406007c24 */ /* 0x000fe4000f8e02ff */
[----:B------:R-:W-:Y:S02]  /*6f20*/  IMAD.IADD R3, R3, 0x1, R9 ;  /* 0x0000000103037824 */ /* 0x000fe400078e0209 */
[C---:B------:R-:W-:Y:S02]  /*6f30*/  IMAD R0, R4.reuse, UR5, R0 ;  /* 0x0000000504007c24 */ /* 0x040fe4000f8e0200 */
[----:B------:R-:W-:Y:S01]  /*6f40*/  IMAD.WIDE.U32 R2, R4, UR4, R2 ;  /* 0x0000000404027c25 */ /* 0x000fe2000f8e0002 */
[----:B------:R-:W-:-:S03]  /*6f50*/  ULDC.64 UR4, c[0x0][0x330] ;  /* 0x0000cc0000047ab9 */ /* 0x000fc60000000a00 */
[----:B------:R-:W-:Y:S02]  /*6f60*/  IMAD.IADD R3, R3, 0x1, R0 ;  /* 0x0000000103037824 */ /* 0x000fe400078e0200 */
[----:B------:R-:W-:Y:S02]  /*6f70*/  IMAD R0, R27, UR4, RZ ;  /* 0x000000041b007c24 */ /* 0x000fe4000f8e02ff */
[----:B------:R-:W-:-:S04]  /*6f80*/  IMAD.WIDE.U32 R2, R19, UR4, R2 ;  /* 0x0000000413027c25 */ /* 0x000fc8000f8e0002 */
[----:B------:R-:W-:Y:S01]  /*6f90*/  IMAD R0, R19, UR5, R0 ;  /* 0x0000000513007c24 */ /* 0x000fe2000f8e0200 */
[----:B------:R-:W-:Y:S02]  /*6fa0*/  ULDC.64 UR4, c[0x0][0x318] ;  /* 0x0000c60000047ab9 */ /* 0x000fe40000000a00 */
[----:B------:R-:W-:Y:S01]  /*6fb0*/  LEA R16, P0, R2, UR4, 0x1 ;  /* 0x0000000402107c11 */ /* 0x000fe2000f8008ff */
[----:B------:R-:W-:-:S05]  /*6fc0*/  IMAD.IADD R0, R3, 0x1, R0 ;  /* 0x0000000103007824 */ /* 0x000fca00078e0200 */
[----:B0-----:R-:W-:Y:S02]  /*6fd0*/  LEA.HI.X R17, R2, UR5, R0, 0x1, P0 ;  /* 0x0000000502117c11 */ /* 0x001fe400080f0c00 */
[----:B------:R-:W-:Y:S02]  /*6fe0*/  LEA R0, R22, UR38, 0x3 ;  /* 0x0000002616007c11 */ /* 0x000fe4000f8e18ff */
[----:B------:R-:W-:-:S04]  /*6ff0*/  SHF.L.U32 R2, R24, 0x1f, RZ ;  /* 0x0000001f18027819 */ /* 0x000fc800000006ff */
[----:B------:R-:W0:Y:S02]  /*7000*/  SYNCS.PHASECHK.TRANS64.TRYWAIT P0, [R0+URZ+0x16840], R2 ;  /* 0x01684002000075a7 */ /* 0x000e24000800017f */
[----:B0-----:R-:W-:Y:S05]  /*7010*/  @!P0 BRA `(.L_x_39) ;  /* 0x0000003000808947 */ /* 0x001fea0003800000 */
.L_x_85:
[----:B------:R-:W-:Y:S05]  /*7020*/  BSYNC B0 ;  /* 0x0000000000007941 */ /* 0x000fea0003800000 */
.L_x_38:
[----:B------:R-:W1:Y:S01]  /*7030*/  S2R R9, SR_TID.X ;  /* 0x0000000000097919 */ /* 0x000e620000002100 */
[----:B------:R-:W-:Y:S01]  /*7040*/  ULDC.64 UR4, c[0x0][0x300] ;  /* 0x0000c00000047ab9 */ /* 0x000fe20000000a00 */
[----:B------:R-:W-:Y:S01]  /*7050*/  USHF.L.U32 UR6, UR42, 0x7, URZ ;  /* 0x000000072a067899 */ /* 0x000fe2000800063f */
[----:B------:R-:W-:Y:S01]  /*7060*/  IMAD R7, R7, UR4, RZ ;  /* 0x0000000407077c24 */ /* 0x000fe2000f8e02ff */
[----:B------:R-:W-:Y:S01]  /*7070*/  LOP3.LUT P2, RZ, R25, 0x1, RZ, 0xc0, !PT ;  /* 0x0000000119ff7812 */ /* 0x000fe2000784c0ff */
[----:B0-----:R-:W-:-:S04]  /*7080*/  IMAD.WIDE.U32 R2, R5, UR4, RZ ;  /* 0x0000000405027c25 */ /* 0x001fc8000f8e00ff */
        /* <DEDUP_REMOVED lines=11> */
[----:B------:R-:W-:Y:S01]  /*7140*/  ULDC.64 UR4, c[0x0][0x2e8] ;  /* 0x0000ba0000047ab9 */ /* 0x000fe20000000a00 */
[----:B-1----:R-:W-:Y:S01]  /*7150*/  SHF.R.U32.HI R10, RZ, 0x3, R9 ;  /* 0x00000003ff0a7819 */ /* 0x002fe20000011609 */
[----:B------:R-:W-:Y:S01]  /*7160*/  IMAD R6, R22, 0x2000, R29 ;  /* 0x0000200016067824 */ /* 0x000fe200078e021d */
[----:B------:R-:W-:Y:S01]  /*7170*/  SHF.L.U32 R8, R9, 0x3, RZ ;  /* 0x0000000309087819 */ /* 0x000fe200000006ff */
[----:B------:R-:W-:Y:S01]  /*7180*/  IMAD.IADD R5, R3, 0x1, R4 ;  /* 0x0000000103057824 */ /* 0x000fe200078e0204 */
[----:B------:R-:W-:Y:S01]  /*7190*/  LEA R4, P0, R2, UR4, 0x1 ;  /* 0x0000000402047c11 */ /* 0x000fe2000f8008ff */
[----:B------:R-:W-:Y:S01]  /*71a0*/  IMAD.U32 R9, RZ, RZ, UR6 ;  /* 0x00000006ff097e24 */ /* 0x000fe2000f8e00ff */
[----:B------:R-:W-:Y:S01]  /*71b0*/  UMOV UR4, 0xffffffff ;  /* 0xffffffff00047882 */ /* 0x000fe20000000000 */
[----:B------:R-:W-:Y:S02]  /*71c0*/  LOP3.LUT R10, R10, 0xf, RZ, 0xc0, !PT ;  /* 0x0000000f0a0a7812 */ /* 0x000fe400078ec0ff */
[----:B------:R-:W-:-:S02]  /*71d0*/  LEA.HI.X R5, R2, UR5, R5, 0x1, P0 ;  /* 0x0000000502057c11 */ /* 0x000fc400080f0c05 */
[----:B------:R-:W-:Y:S02]  /*71e0*/  LOP3.LUT R8, R8, 0x38, RZ, 0xc0, !PT ;  /* 0x0000003808087812 */ /* 0x000fe400078ec0ff */
[----:B------:R-:W-:Y:S01]  /*71f0*/  IADD3 R9, -R10, UR36, -R9 ;  /* 0x000000240a097c10 */ /* 0x000fe2000fffe909 */
[----:B------:R-:W-:Y:S06]  /*7200*/  BRA.DIV UR4, `(.L_x_40) ;  /* 0x0000003204187947 */ /* 0x000fec000b800000 */
[----:B------:R-:W0:Y:S01]  /*7210*/  SHFL.IDX PT, R3, R4, RZ, 0x181f ;  /* 0x00181fff04037589 */ /* 0x000e2200000e0000 */
[----:B------:R-:W-:-:S03]  /*7220*/  ISETP.GE.AND P1, PT, R9, 0x1, PT ;  /* 0x000000010900780c */ /* 0x000fc60003f26270 */
[----:B------:R-:W1:Y:S04]  /*7230*/  SHFL.IDX PT, R2, R5, RZ, 0x181f ;  /* 0x00181fff05027589 */ /* 0x000e6800000e0000 */
[----:B------:R-:W-:Y:S06]  /*7240*/  SHFL.IDX PT, R14, R4, 0x7, 0x181f ;  /* 0x00f81f00040e7f89 */ /* 0x000fec00000e0000 */
[----:B------:R-:W-:-:S02]  /*7250*/  @P1 LEA R7, R6, UR38, 0x1 ;  /* 0x0000002606071c11 */ /* 0x000fc4000f8e08ff */
[----:B0-----:R-:W-:-:S05]  /*7260*/  @P1 LEA R3, P0, R8, R3, 0x1 ;  /* 0x0000000308031211 */ /* 0x001fca00078008ff */
[----:B-1----:R-:W-:-:S05]  /*7270*/  @P1 IMAD.X R2, RZ, RZ, R2, P0 ;  /* 0x000000ffff021224 */ /* 0x002fca00000e0602 */
[----:B------:R-:W-:-:S04]  /*7280*/  @P1 LOP3.LUT R3, R3, R2, RZ, 0x3c, !PT ;  /* 0x0000000203031212 */ /* 0x000fc800078e3cff */
[----:B------:R-:W-:-:S04]  /*7290*/  @P1 LOP3.LUT R2, R3, R2, RZ, 0x3c, !PT ;  /* 0x0000000203021212 */ /* 0x000fc800078e3cff */
[----:B------:R-:W-:-:S05]  /*72a0*/  @P1 LOP3.LUT R3, R3, R2, RZ, 0x3c, !PT ;  /* 0x0000000203031212 */ /* 0x000fca00078e3cff */
[----:B------:R0:W-:Y:S01]  /*72b0*/  @P1 LDGSTS.E.BYPASS.LTC128B.128 [R7+0xe400], desc[UR50][R2.64], !P2 ;  /* 0x0e40000002071fae */ /* 0x0001e2000d101d72 */
[----:B------:R-:W-:-:S03]  /*72c0*/  ISETP.GE.AND P1, PT, R9, 0x11, PT ;  /* 0x000000110900780c */ /* 0x000fc60003f26270 */
[----:B0-----:R-:W0:Y:S10]  /*72d0*/  SHFL.IDX PT, R3, R4, 0x1, 0x181f ;  /* 0x00381f0004037f89 */ /* 0x001e3400000e0000 */
[----:B------:R-:W-:Y:S01]  /*72e0*/  @P1 LEA R7, R6, UR38, 0x1 ;  /* 0x0000002606071c11 */ /* 0x000fe2000f8e08ff */
[----:B------:R-:W1:Y:S01]  /*72f0*/  SHFL.IDX PT, R2, R5, 0x1, 0x181f ;  /* 0x00381f0005027f89 */ /* 0x000e6200000e0000 */
        /* <DEDUP_REMOVED lines=49> */
[----:B------:R-:W1:Y:S04]  /*7610*/  SHFL.IDX PT, R2, R5, 0x6, 0x181f ;  /* 0x00d81f0005027f89 */ /* 0x000e6800000e0000 */
[----:B------:R-:W2:Y:S01]  /*7620*/  SHFL.IDX PT, R5, R5, 0x7, 0x181f ;  /* 0x00f81f0005057f89 */ /* 0x000ea200000e0000 */
[----:B0-----:R-:W-:-:S04]  /*7630*/  @P1 LEA R3, P0, R8, R3, 0x1 ;  /* 0x0000000308031211 */ /* 0x001fc800078008ff */
[----:B-1----:R-:W-:-:S04]  /*7640*/  @P1 IADD3.X R2, RZ, R2, RZ, P0, !PT ;  /* 0x00000002ff021210 */ /* 0x002fc800007fe4ff */
[----:B------:R-:W-:-:S04]  /*7650*/  @P1 LOP3.LUT R3, R3, R2, RZ, 0x3c, !PT ;  /* 0x0000000203031212 */ /* 0x000fc800078e3cff */
[----:B------:R-:W-:-:S04]  /*7660*/  @P1 LOP3.LUT R2, R3, R2, RZ, 0x3c, !PT ;  /* 0x0000000203021212 */ /* 0x000fc800078e3cff */
[----:B------:R-:W-:-:S05]  /*7670*/  @P1 LOP3.LUT R3, R3, R2, RZ, 0x3c, !PT ;  /* 0x0000000203031212 */ /* 0x000fca00078e3cff */
[----:B--2---:R0:W-:Y:S02]  /*7680*/  @P1 LDGSTS.E.BYPASS.LTC128B.128 [R7+0x11400], desc[UR50][R2.64], !P2 ;  /* 0x1140000002071fae */ /* 0x0041e4000d101d72 */
.L_x_103:
[----:B------:R-:W-:-:S13]  /*7690*/  ISETP.GE.AND P0, PT, R9, 0x71, PT ;  /* 0x000000710900780c */ /* 0x000fda0003f06270 */
[----:B0-----:R-:W-:-:S05]  /*76a0*/  @P0 LEA R2, P1, R8, R14, 0x1 ;  /* 0x0000000e08020211 */ /* 0x001fca00078208ff */
[----:B------:R-:W-:Y:S01]  /*76b0*/  @P0 IMAD.X R3, RZ, RZ, R5, P1 ;  /* 0x000000ffff030224 */ /* 0x000fe200008e0605 */
[----:B------:R-:W-:-:S05]  /*76c0*/  @P0 LEA R5, R6, UR38, 0x1 ;  /* 0x0000002606050c11 */ /* 0x000fca000f8e08ff */
[----:B------:R-:W-:Y:S01]  /*76d0*/  @!PT LDS RZ, [RZ] ;  /* 0x00000000fffff984 */ /* 0x000fe20000000800 */
[----:B------:R-:W-:Y:S01]  /*76e0*/  @!PT LDS RZ, [RZ] ;  /* 0x00000000fffff984 */ /* 0x000fe20000000800 */
[----:B------:R-:W-:Y:S01]  /*76f0*/  @!PT LDS RZ, [RZ] ;  /* 0x00000000fffff984 */ /* 0x000fe20000000800 */
[----:B------:R0:W-:Y:S01]  /*7700*/  @P0 LDGSTS.E.BYPASS.LTC128B.128 [R5+0x11c00], desc[UR50][R2.64], !P2 ;  /* 0x11c0000002050fae */ /* 0x0001e2000d101d72 */
[----:B------:R-:W-:Y:S01]  /*7710*/  PLOP3.LUT P0, PT, PT, PT, PT, 0x80, 0x0 ;  /* 0x000000000000781c */ /* 0x000fe20003f0f070 */
[----:B------:R-:W-:-:S12]  /*7720*/  NOP ;  /* 0x0000000000007918 */ /* 0x000fd80000000000 */
.L_x_41:
[----:B------:R-:W-:Y:S02]  /*7730*/  PLOP3.LUT P1, PT, P1, P0, PT, 0xa2, 0x0 ;  /* 0x000000000000781c */ /* 0x000fe40000f21472 */
[----:B------:R-:W-:-:S08]  /*7740*/  @P0 R2UR P1, UR4, R0 ;  /* 0x00000000000402ca */ /* 0x000fd00000020000 */
[----:B------:R-:W-:-:S05]  /*7750*/  @P0 PLOP3.LUT P0, PT, P1, PT, PT, 0x80, 0x0 ;  /* 0x000000000000081c */ /* 0x000fca0000f0f070 */
[----:B------:R-:W-:Y:S01]  /*7760*/  @!P1 SYNCS.ARRIVE.TRANS64.RED.A0T1 RZ, [UR4+0x16830], RZ ;  /* 0x016830ffffff99a7 */ /* 0x000fe20008200404 */
[----:B------:R-:W-:Y:S07]  /*7770*/  @!P1 ARRIVES.LDGSTSBAR.64.TRANSCNT [UR4+0x16830] ;  /* 0x01683000ff0099b0 */ /* 0x000fee0008000a84 */
[----:B------:R-:W-:Y:S05]  /*7780*/  @P0 BRA.U.ANY `(.L_x_41) ;  /* 0xfffffffd00e80947 */ /* 0x000fea000393ffff */
[----:B------:R-:W-:Y:S01]  /*7790*/  NOP ;  /* 0x0000000000007918 */ /* 0x000fe20000000000 */
[----:B0-----:R-:W-:-:S05]  /*77a0*/  IMAD.U32 R2, RZ, RZ, UR41 ;  /* 0x00000029ff027e24 */ /* 0x001fca000f8e00ff */
[----:B------:R-:W-:-:S13]  /*77b0*/  ISETP.NE.AND P2, PT, R2, 0x3, PT ;  /* 0x000000030200780c */ /* 0x000fda0003f45270 */
[----:B------:R-:W-:Y:S05]  /*77c0*/  @!P2 BRA `(.L_x_42) ;  /* 0x000000000004a947 */ /* 0x000fea0003800000 */
[----:B------:R-:W-:Y:S01]  /*77d0*/  BPT.TRAP 0x1 ;  /* 0x000000040000795c */ /* 0x000fe20000300000 */
.L_x_42:
[----:B------:R0:W-:Y:S02]  /*77e0*/  SYNCS.ARRIVE.TRANS64.A1T0 RZ, [R0+URZ+0x16830], RZ ;  /* 0x016830ff00ff79a7 */ /* 0x0001e4000810003f */
[----:B------:R-:W-:Y:S05]  /*77f0*/  WARPSYNC.ALL ;  /* 0x0000000000007948 */ /* 0x000fea0003800000 */
[----:B------:R-:W-:-:S04]  /*7800*/  UIADD3 UR4, UR38, 0x8400, URZ ;  /* 0x0000840026047890 */ /* 0x000fc8000fffe03f */
[----:B------:R-:W-:Y:S01]  /*7810*/  ULOP3.LUT UP0, URZ, UR4, 0x3ff, URZ, 0xc0, !UPT ;  /* 0x000003ff043f7892 */ /* 0x000fe2000f80c03f */
[----:B------:R-:W-:Y:S05]  /*7820*/  BAR.SYNC.DEFER_BLOCKING 0x8, 0x200 ;  /* 0x0208000000007b1d */ /* 0x000fea0000010000 */
[----:B------:R-:W-:-:S13]  /*7830*/  PLOP3.LUT P0, PT, PT, PT, UP0, 0x80, 0x0 ;  /* 0x000000000000781c */ /* 0x000fda0003f0f008 */
        /* <DEDUP_REMOVED lines=17> */
.L_x_43:
[----:B------:R-:W2:Y:S01]  /*7950*/  LDL R21, [R1+0x8] ;  /* 0x0000080001157983 */ /* 0x000ea20000100800 */
[----:B------:R-:W1:Y:S01]  /*7960*/  LDC R10, c[0x0][0x448] ;  /* 0x00011200ff0a7b82 */ /* 0x000e620000000800 */
[----:B------:R-:W-:Y:S01]  /*7970*/  ULDC.64 UR4, c[0x0][0x2d8] ;  /* 0x0000b60000047ab9 */ /* 0x000fe20000000a00 */
[----:B0-----:R-:W-:Y:S01]  /*7980*/  SHF.R.S32.HI R0, RZ, 0x1f, R18 ;  /* 0x0000001fff007819 */ /* 0x001fe20000011412 */
[----:B------:R-:W0:Y:S01]  /*7990*/  S2R R26, SR_TID.X ;  /* 0x00000000001a7919 */ /* 0x000e220000002100 */
[----:B------:R-:W-:Y:S01]  /*79a0*/  IMAD R4, R27, UR4, RZ ;  /* 0x000000041b047c24 */ /* 0x000fe2000f8e02ff */
[----:B------:R-:W-:Y:S01]  /*79b0*/  ULDC.64 UR6, c[0x0][0x2c8] ;  /* 0x0000b20000067ab9 */ /* 0x000fe20000000a00 */
[----:B------:R-:W-:Y:S01]  /*79c0*/  IMAD.WIDE.U32 R2, R19, UR4, RZ ;  /* 0x0000000413027c25 */ /* 0x000fe2000f8e00ff */
[----:B------:R-:W-:Y:S01]  /*79d0*/  ULDC.64 UR8, c[0x0][0x280] ;  /* 0x0000a00000087ab9 */ /* 0x000fe20000000a00 */
[----:B------:R-:W3:Y:S01]  /*79e0*/  S2R R11, SR_TID.X ;  /* 0x00000000000b7919 */ /* 0x000ee20000002100 */
[----:B------:R-:W-:Y:S01]  /*79f0*/  LOP3.LUT P5, RZ, R25, 0x10, RZ, 0xc0, !PT ;  /* 0x0000001019ff7812 */ /* 0x000fe200078ac0ff */
[----:B------:R-:W-:Y:S01]  /*7a00*/  IMAD R4, R19, UR5, R4 ;  /* 0x0000000513047c24 */ /* 0x000fe2000f8e0204 */
[----:B------:R-:W-:Y:S01]  /*7a10*/  ULDC.64 UR4, c[0x0][0x2e0] ;  /* 0x0000b80000047ab9 */ /* 0x000fe20000000a00 */
[----:B------:R-:W-:-:S02]  /*7a20*/  IMAD.MOV R6, RZ, RZ, -R23 ;  /* 0x000000ffff067224 */ /* 0x000fc400078e0a17 */
[----:B------:R-:W-:Y:S02]  /*7a30*/  IMAD.IADD R3, R3, 0x1, R4 ;  /* 0x0000000103037824 */ /* 0x000fe400078e0204 */
[----:B------:R-:W-:Y:S02]  /*7a40*/  IMAD R0, R0, UR4, RZ ;  /* 0x0000000400007c24 */ /* 0x000fe4000f8e02ff */
[----:B------:R-:W-:Y:S01]  /*7a50*/  IMAD.WIDE.U32 R2, R18, UR4, R2 ;  /* 0x0000000412027c25 */ /* 0x000fe2000f8e0002 */
[----:B------:R-:W-:-:S03]  /*7a60*/  ULDC UR4, c[0x0][0xc38] ;  /* 0x00030e0000047ab9 */ /* 0x000fc60000000800 */
[----:B------:R-:W-:Y:S01]  /*7a70*/  IMAD R0, R18, UR5, R0 ;  /* 0x0000000512007c24 */ /* 0x000fe2000f8e0200 */
[----:B------:R-:W-:Y:S02]  /*7a80*/  LEA R18, R29, UR38, 0x1 ;  /* 0x000000261d127c11 */ /* 0x000fe4000f8e08ff */
[----:B-1----:R-:W-:Y:S01]  /*7a90*/  ISETP.NE.AND P0, PT, R10, 0x1, PT ;  /* 0x000000010a00780c */ /* 0x002fe20003f05270 */
[----:B------:R-:W-:Y:S01]  /*7aa0*/  IMAD.IADD R3, R3, 0x1, R0 ;  /* 0x0000000103037824 */ /* 0x000fe200078e0200 */
[----:B0-----:R-:W-:Y:S01]  /*7ab0*/  SHF.R.U32.HI R20, RZ, 0x3, R26 ;  /* 0x00000003ff147819 */ /* 0x001fe2000001161a */
[----:B------:R-:W-:-:S10]  /*7ac0*/  IMAD.SHL.U32 R26, R26, 0x10, RZ ;  /* 0x000000101a1a7824 */ /* 0x000fd400078e00ff */
[----:B------:R-:W0:Y:S01]  /*7ad0*/  @P0 LDC R4, c[0x0][0x44c] ;  /* 0x00011300ff040b82 */ /* 0x000e220000000800 */
[----:B------:R-:W-:Y:S02]  /*7ae0*/  LOP3.LUT R20, R20, 0xf, RZ, 0xc0, !PT ;  /* 0x0000000f14147812 */ /* 0x000fe400078ec0ff */
[----:B------:R-:W-:-:S04]  /*7af0*/  LOP3.LUT R26, R26, 0x70, RZ, 0xc0, !PT ;  /* 0x000000701a1a7812 */ /* 0x000fc800078ec0ff */
[----:B------:R-:W-:Y:S01]  /*7b00*/  LOP3.LUT R20, R20, R26, RZ, 0xfc, !PT ;  /* 0x0000001a14147212 */ /* 0x000fe200078efcff */
[----:B------:R-:W1:Y:S01]  /*7b10*/  @P0 LDC R5, c[0x0][0x450] ;  /* 0x00011400ff050b82 */ /* 0x000e620000000800 */
[----:B--2---:R-:W-:Y:S01]  /*7b20*/  IMAD R0, R6, UR4, R21 ;  /* 0x0000000406007c24 */ /* 0x004fe2000f8e0215 */
[----:B------:R-:W-:Y:S01]  /*7b30*/  ULDC.64 UR4, c[0x0][0x2d0] ;  /* 0x0000b40000047ab9 */ /* 0x000fe20000000a00 */
[----:B---3--:R-:W-:Y:S02]  /*7b40*/  SHF.R.U32.HI R21, RZ, 0x3, R11 ;  /* 0x00000003ff157819 */ /* 0x008fe4000001160b */
[----:B------:R-:W-:Y:S02]  /*7b50*/  IMAD R6, R0, 0xc0, R20 ;  /* 0x000000c000067824 */ /* 0x000fe400078e0214 */
[----:B------:R-:W-:Y:S01]  /*7b60*/  IMAD.SHL.U32 R20, R11, 0x8, RZ ;  /* 0x000000080b147824 */ /* 0x000fe200078e00ff */
[----:B------:R-:W-:Y:S01]  /*7b70*/  LOP3.LUT R21, R21, 0xf, RZ, 0xc0, !PT ;  /* 0x0000000f15157812 */ /* 0x000fe200078ec0ff */
[----:B0-----:R-:W-:Y:S01]  /*7b80*/  @P0 IMAD.HI.U32 R7, R6, R4, RZ ;  /* 0x0000000406070227 */ /* 0x001fe200078e00ff */
[----:B------:R-:W-:-:S02]  /*7b90*/  MOV R4, R6 ;  /* 0x0000000600047202 */ /* 0x000fc40000000f00 */
[----:B------:R-:W-:Y:S02]  /*7ba0*/  LOP3.LUT R20, R20, 0x38, RZ, 0xc0, !PT ;  /* 0x0000003814147812 */ /* 0x000fe400078ec0ff */
[----:B-1----:R-:W-:-:S04]  /*7bb0*/  @P0 SHF.R.U32.HI R4, RZ, R5, R7 ;  /* 0x00000005ff040219 */ /* 0x002fc80000011607 */
[--C-:B------:R-:W-:Y:S01]  /*7bc0*/  SHF.R.S32.HI R5, RZ, 0x1f, R4.reuse ;  /* 0x0000001fff057819 */ /* 0x100fe20000011404 */
[----:B------:R-:W-:-:S04]  /*7bd0*/  IMAD.MOV R7, RZ, RZ, -R4 ;  /* 0x000000ffff077224 */ /* 0x000fc800078e0a04 */
[----:B------:R-:W-:Y:S02]  /*7be0*/  IMAD R5, R5, UR4, RZ ;  /* 0x0000000405057c24 */ /* 0x000fe4000f8e02ff */
[----:B------:R-:W-:Y:S02]  /*7bf0*/  IMAD R7, R10, R7, R6 ;  /* 0x000000070a077224 */ /* 0x000fe400078e0206 */
[C---:B------:R-:W-:Y:S02]  /*7c00*/  IMAD R8, R4.reuse, UR5, R5 ;  /* 0x0000000504087c24 */ /* 0x040fe4000f8e0205 */
[----:B------:R-:W-:-:S04]  /*7c10*/  IMAD.WIDE.U32 R4, R4, UR4, R2 ;  /* 0x0000000404047c25 */ /* 0x000fc8000f8e0002 */
[----:B------:R-:W-:Y:S01]  /*7c20*/  IMAD.IADD R5, R5, 0x1, R8 ;  /* 0x0000000105057824 */ /* 0x000fe200078e0208 */
[----:B------:R-:W-:Y:S01]  /*7c30*/  SHF.R.S32.HI R8, RZ, 0x1f, R7 ;  /* 0x0000001fff087819 */ /* 0x000fe20000011407 */
[----:B------:R-:W-:Y:S02]  /*7c40*/  VIADD R6, R6, 0x80 ;  /* 0x0000008006067836 */ /* 0x000fe40000000000 */
[----:B------:R-:W-:-:S04]  /*7c50*/  IMAD.WIDE.U32 R4, R7, UR6, R4 ;  /* 0x0000000607047c25 */ /* 0x000fc8000f8e0004 */
[----:B------:R-:W-:-:S04]  /*7c60*/  IMAD R8, R8, UR6, RZ ;  /* 0x0000000608087c24 */ /* 0x000fc8000f8e02ff */
[----:B------:R-:W-:Y:S02]  /*7c70*/  IMAD R7, R7, UR7, R8 ;  /* 0x0000000707077c24 */ /* 0x000fe4000f8e0208 */
[----:B------:R-:W0:Y:S02]  /*7c80*/  @P0 LDC R8, c[0x0][0x450] ;  /* 0x00011400ff080b82 */ /* 0x000e240000000800 */
[----:B------:R-:W-:Y:S01]  /*7c90*/  IMAD.IADD R7, R5, 0x1, R7 ;  /* 0x0000000105077824 */ /* 0x000fe200078e0207 */
[----:B------:R-:W-:-:S04]  /*7ca0*/  LEA R5, P1, R4, UR8, 0x1 ;  /* 0x0000000804057c11 */ /* 0x000fc8000f8208ff */
[----:B------:R-:W-:Y:S02]  /*7cb0*/  LEA.HI.X R4, R4, UR9, R7, 0x1, P1 ;  /* 0x0000000904047c11 */ /* 0x000fe400088f0c07 */
[----:B------:R-:W1:Y:S02]  /*7cc0*/  @P0 LDC R7, c[0x0][0x44c] ;  /* 0x00011300ff070b82 */ /* 0x000e640000000800 */
[----:B-1----:R-:W-:-:S04]  /*7cd0*/  @P0 IMAD.HI.U32 R9, R6, R7, RZ ;  /* 0x0000000706090227 */ /* 0x002fc800078e00ff */
[----:B------:R-:W-:Y:S01]  /*7ce0*/  IMAD.MOV.U32 R7, RZ, RZ, R6 ;  /* 0x000000ffff077224 */ /* 0x000fe200078e0006 */
[----:B0-----:R-:W-:-:S05]  /*7cf0*/  @P0 SHF.R.U32.HI R7, RZ, R8, R9 ;  /* 0x00000008ff070219 */ /* 0x001fca0000011609 */
[----:B------:R-:W-:Y:S02]  /*7d00*/  IMAD.MOV R8, RZ, RZ, -R7 ;  /* 0x000000ffff087224 */ /* 0x000fe400078e0a07 */
[----:B------:R-:W-:-:S04]  /*7d10*/  IMAD.WIDE.U32 R2, R7, UR4, R2 ;  /* 0x0000000407027c25 */ /* 0x000fc8000f8e0002 */
[----:B------:R-:W-:Y:S01]  /*7d20*/  IMAD R6, R10, R8, R6 ;  /* 0x000000080a067224 */ /* 0x000fe200078e0206 */
[----:B------:R-:W-:-:S05]  /*7d30*/  SHF.R.S32.HI R8, RZ, 0x1f, R7 ;  /* 0x0000001fff087819 */ /* 0x000fca0000011407 */
[----:B------:R-:W-:Y:S01]  /*7d40*/  IMAD R8, R8, UR4, RZ ;  /* 0x0000000408087c24 */ /* 0x000fe2000f8e02ff */
[----:B------:R-:W-:-:S03]  /*7d50*/  UMOV UR4, 0xffffffff ;  /* 0xffffffff00047882 */ /* 0x000fc60000000000 */
[----:B------:R-:W-:Y:S01]  /*7d60*/  IMAD R8, R7, UR5, R8 ;  /* 0x0000000507087c24 */ /* 0x000fe2000f8e0208 */
[----:B------:R-:W-:-:S03]  /*7d70*/  SHF.R.S32.HI R7, RZ, 0x1f, R6 ;  /* 0x0000001fff077819 */ /* 0x000fc60000011406 */
[----:B------:R-:W-:Y:S02]  /*7d80*/  IMAD.IADD R3, R3, 0x1, R8 ;  /* 0x0000000103037824 */ /* 0x000fe400078e0208 */
[----:B------:R-:W-:Y:S02]  /*7d90*/  IMAD R7, R7, UR6, RZ ;  /* 0x0000000607077c24 */ /* 0x000fe4000f8e02ff */
[----:B------:R-:W-:-:S04]  /*7da0*/  IMAD.WIDE.U32 R2, R6, UR6, R2 ;  /* 0x0000000606027c25 */ /* 0x000fc8000f8e0002 */
[----:B------:R-:W-:Y:S01]  /*7db0*/  IMAD R7, R6, UR7, R7 ;  /* 0x0000000706077c24 */ /* 0x000fe2000f8e0207 */
[----:B------:R-:W-:-:S04]  /*7dc0*/  LEA R6, P0, R2, UR8, 0x1 ;  /* 0x0000000802067c11 */ /* 0x000fc8000f8008ff */
[----:B------:R-:W-:-:S04]  /*7dd0*/  IADD3 R7, R3, R7, RZ ;  /* 0x0000000703077210 */ /* 0x000fc80007ffe0ff */
[----:B------:R-:W-:Y:S01]  /*7de0*/  LEA.HI.X R7, R2, UR9, R7, 0x1, P0 ;  /* 0x0000000902077c11 */ /* 0x000fe200080f0c07 */
[----:B------:R-:W-:Y:S06]  /*7df0*/  BRA.DIV UR4, `(.L_x_44) ;  /* 0x0000002e04cc7947 */ /* 0x000fec000b800000 */
[----:B------:R-:W0:Y:S01]  /*7e00*/  SHFL.IDX PT, R3, R5, RZ, 0x181f ;  /* 0x00181fff05037589 */ /* 0x000e2200000e0000 */
[----:B------:R-:W-:-:S03]  /*7e10*/  IMAD R0, R0, 0xc0, R21 ;  /* 0x000000c000007824 */ /* 0x000fc600078e0215 */
[----:B------:R-:W1:Y:S01]  /*7e20*/  SHFL.IDX PT, R2, R4, RZ, 0x181f ;  /* 0x00181fff04027589 */ /* 0x000e6200000e0000 */
[C---:B------:R-:W-:Y:S01]  /*7e30*/  VIADD R8, R0.reuse, 0x10 ;  /* 0x0000001000087836 */ /* 0x040fe20000000000 */
[----:B------:R-:W-:Y:S02]  /*7e40*/  ISETP.GE.AND P1, PT, R0, UR37, PT ;  /* 0x0000002500007c0c */ /* 0x000fe4000bf26270 */
[----:B------:R-:W-:Y:S11]  /*7e50*/  SHFL.IDX PT, R14, R5, 0x7, 0x181f ;  /* 0x00f81f00050e7f89 */ /* 0x000ff600000e0000 */
[----:B0-----:R-:W-:-:S05]  /*7e60*/  @!P1 LEA R3, P0, R20, R3, 0x1 ;  /* 0x0000000314039211 */ /* 0x001fca00078008ff */
[----:B-1----:R-:W-:Y:S01]  /*7e70*/  @!P1 IMAD.X R2, RZ, RZ, R2, P0 ;  /* 0x000000ffff029224 */ /* 0x002fe200000e0602 */
[----:B------:R-:W-:Y:S01]  /*7e80*/  ISETP.GE.AND P0, PT, R8, UR37, PT ;  /* 0x0000002508007c0c */ /* 0x000fe2000bf06270 */
[----:B------:R-:W-:-:S03]  /*7e90*/  VIADD R8, R0, 0x20 ;  /* 0x0000002000087836 */ /* 0x000fc60000000000 */
[----:B------:R-:W-:-:S04]  /*7ea0*/  @!P1 LOP3.LUT R3, R3, R2, RZ, 0x3c, !PT ;  /* 0x0000000203039212 */ /* 0x000fc800078e3cff */
[----:B------:R-:W-:-:S04]  /*7eb0*/  @!P1 LOP3.LUT R2, R3, R2, RZ, 0x3c, !PT ;  /* 0x0000000203029212 */ /* 0x000fc800078e3cff */
[----:B------:R-:W-:-:S05]  /*7ec0*/  @!P1 LOP3.LUT R3, R3, R2, RZ, 0x3c, !PT ;  /* 0x0000000203039212 */ /* 0x000fca00078e3cff */
[----:B------:R0:W-:Y:S04]  /*7ed0*/  @!P1 LDGSTS.E.BYPASS.LTC128B.128 [R18+0x8400], desc[UR50][R2.64], !P5 ;  /* 0x0840000002129fae */ /* 0x0001e8000e901d72 */
[----:B0-----:R-:W0:Y:S04]  /*7ee0*/  SHFL.IDX PT, R3, R5, 0x1, 0x181f ;  /* 0x00381f0005037f89 */ /* 0x001e2800000e0000 */
[----:B------:R-:W1:Y:S01]  /*7ef0*/  SHFL.IDX PT, R2, R4, 0x1, 0x181f ;  /* 0x00381f0004027f89 */ /* 0x000e6200000e0000 */
[----:B0-----:R-:W-:-:S05]  /*7f00*/  @!P0 LEA R3, P1, R20, R3, 0x1 ;  /* 0x0000000314038211 */ /* 0x001fca00078208ff */
[----:B-1----:R-:W-:-:S05]  /*7f10*/  @!P0 IMAD.X R2, RZ, RZ, R2, P1 ;  /* 0x000000ffff028224 */ /* 0x002fca00008e0602 */
[----:B------:R-:W-:-:S04]  /*7f20*/  @!P0 LOP3.LUT R3, R3, R2, RZ, 0x3c, !PT ;  /* 0x0000000203038212 */ /* 0x000fc800078e3cff */
[----:B------:R-:W-:-:S04]  /*7f30*/  @!P0 LOP3.LUT R2, R3, R2, RZ, 0x3c, !PT ;  /* 0x0000000203028212 */ /* 0x000fc800078e3cff */
[----:B------:R-:W-:-:S05]  /*7f40*/  @!P0 LOP3.LUT R3, R3, R2, RZ, 0x3c, !PT ;  /* 0x0000000203038212 */ /* 0x000fca00078e3cff */
[----:B------:R0:W-:Y:S01]  /*7f50*/  @!P0 LDGSTS.E.BYPASS.LTC128B.128 [R18+0x8c00], desc[UR50][R2.64], !P5 ;  /* 0x08c0000002128fae */ /* 0x0001e2000e901d72 */
[----:B------:R-:W-:Y:S01]  /*7f60*/  ISETP.GE.AND P0, PT, R8, UR37, PT ;  /* 0x0000002508007c0c */ /* 0x000fe2000bf06270 */
[----:B------:R-:W-:Y:S02]  /*7f70*/  VIADD R8, R0, 0x30 ;  /* 0x0000003000087836 */ /* 0x000fe40000000000 */
[----:B0-----:R-:W0:Y:S04]  /*7f80*/  SHFL.IDX PT, R3, R5, 0x2, 0x181f ;  /* 0x00581f0005037f89 */ /* 0x001e2800000e0000 */
[----:B------:R-:W1:Y:S06]  /*7f90*/  SHFL.IDX PT, R2, R4, 0x2, 0x181f ;  /* 0x00581f0004027f89 */ /* 0x000e6c00000e0000 */
        /* <DEDUP_REMOVED lines=10> */
[----:B0-----:R-:W-:-:S04]  /*8040*/  @!P0 LEA R3, P1, R20, R3, 0x1 ;  /* 0x0000000314038211 */ /* 0x001fc800078208ff */
[----:B-1----:R-:W-:-:S04]  /*8050*/  @!P0 IADD3.X R2, RZ, R2, RZ, P1, !PT ;  /* 0x00000002ff028210 */ /* 0x002fc80000ffe4ff */
        /* <DEDUP_REMOVED lines=27> */
[----:B------:R-:W1:Y:S04]  /*8210*/  SHFL.IDX PT, R2, R4, 0x6, 0x181f ;  /* 0x00d81f0004027f89 */ /* 0x000e6800000e0000 */
[----:B------:R-:W2:Y:S02]  /*8220*/  SHFL.IDX PT, R4, R4, 0x7, 0x181f ;  /* 0x00f81f0004047f89 */ /* 0x000ea400000e0000 */
[----:B0-----:R-:W-:-:S05]  /*8230*/  @!P0 LEA R3, P1, R20, R3, 0x1 ;  /* 0x0000000314038211 */ /* 0x001fca00078208ff */
[----:B-1----:R-:W-:-:S05]  /*8240*/  @!P0 IMAD.X R2, RZ, RZ, R2, P1 ;  /* 0x000000ffff028224 */ /* 0x002fca00008e0602 */
[----:B------:R-:W-:-:S04]  /*8250*/  @!P0 LOP3.LUT R3, R3, R2, RZ, 0x3c, !PT ;  /* 0x0000000203038212 */ /* 0x000fc800078e3cff */
[----:B------:R-:W-:-:S04]  /*8260*/  @!P0 LOP3.LUT R2, R3, R2, RZ, 0x3c, !PT ;  /* 0x0000000203028212 */ /* 0x000fc800078e3cff */
[----:B------:R-:W-:-:S05]  /*8270*/  @!P0 LOP3.LUT R3, R3, R2, RZ, 0x3c, !PT ;  /* 0x0000000203038212 */ /* 0x000fca00078e3cff */
[----:B------:R0:W-:Y:S01]  /*8280*/  @!P0 LDGSTS.E.BYPASS.LTC128B.128 [R18+0xb400], desc[UR50][R2.64], !P5 ;  /* 0x0b40000002128fae */ /* 0x0001e2000e901d72 */
[----:B------:R-:W-:Y:S02]  /*8290*/  ISETP.GE.AND P0, PT, R8, UR37, PT ;  /* 0x0000002508007c0c */ /* 0x000fe4000bf06270 */
[----:B0-----:R-:W-:-:S11]  /*82a0*/  IADD3 R2, R0, 0x80, RZ ;  /* 0x0000008000027810 */ /* 0x001fd60007ffe0ff */
[----:B------:R-:W-:Y:S02]  /*82b0*/  @!P0 LEA R3, P1, R20, R14, 0x1 ;  /* 0x0000000e14038211 */ /* 0x000fe400078208ff */
[----:B------:R-:W-:Y:S03]  /*82c0*/  SHFL.IDX PT, R14, R6, 0x1, 0x181f ;  /* 0x00381f00060e7f89 */ /* 0x000fe600000e0000 */
[----:B--2---:R-:W-:Y:S01]  /*82d0*/  @!P0 IMAD.X R8, RZ, RZ, R4, P1 ;  /* 0x000000ffff088224 */ /* 0x004fe200008e0604 */
[----:B------:R-:W-:Y:S01]  /*82e0*/  ISETP.GE.AND P1, PT, R2, UR37, PT ;  /* 0x0000002502007c0c */ /* 0x000fe2000bf26270 */
[----:B------:R-:W0:Y:S04]  /*82f0*/  SHFL.IDX PT, R4, R6, RZ, 0x181f ;  /* 0x00181fff06047589 */ /* 0x000e2800000e0000 */
[----:B------:R-:W1:Y:S08]  /*8300*/  SHFL.IDX PT, R2, R7, RZ, 0x181f ;  /* 0x00181fff07027589 */ /* 0x000e7000000e0000 */
[----:B0-----:R-:W-:-:S05]  /*8310*/  @!P1 LEA R4, P2, R20, R4, 0x1 ;  /* 0x0000000414049211 */ /* 0x001fca00078408ff */
[----:B-1----:R-:W-:Y:S02]  /*8320*/  @!P1 IMAD.X R5, RZ, RZ, R2, P2 ;  /* 0x000000ffff059224 */ /* 0x002fe400010e0602 */
[----:B------:R-:W-:Y:S02]  /*8330*/  @!P0 IMAD.MOV.U32 R2, RZ, RZ, R3 ;  /* 0x000000ffff028224 */ /* 0x000fe400078e0003 */
[----:B------:R-:W-:-:S05]  /*8340*/  @!P0 IMAD.MOV.U32 R3, RZ, RZ, R8 ;  /* 0x000000ffff038224 */ /* 0x000fca00078e0008 */
[----:B------:R0:W-:Y:S02]  /*8350*/  @!P0 LDGSTS.E.BYPASS.LTC128B.128 [R18+0xbc00], desc[UR50][R2.64], !P5 ;  /* 0x0bc0000002128fae */ /* 0x0001e4000e901d72 */
[----:B0-----:R-:W-:Y:S02]  /*8360*/  @!P1 IMAD.MOV.U32 R2, RZ, RZ, R4 ;  /* 0x000000ffff029224 */ /* 0x001fe400078e0004 */
[----:B------:R-:W-:Y:S02]  /*8370*/  @!P1 IMAD.MOV.U32 R3, RZ, RZ, R5 ;  /* 0x000000ffff039224 */ /* 0x000fe400078e0005 */
[----:B------:R-:W-:-:S03]  /*8380*/  VIADD R4, R0, 0x90 ;  /* 0x0000009000047836 */ /* 0x000fc60000000000 */
[----:B------:R0:W-:Y:S02]  /*8390*/  @!P1 LDGSTS.E.BYPASS.LTC128B.128 [R18+0xc400], desc[UR50][R2.64], !P5 ;  /* 0x0c40000002129fae */ /* 0x0001e4000e901d72 */
[----:B------:R-:W-:Y:S01]  /*83a0*/  ISETP.GE.AND P0, PT, R4, UR37, PT ;  /* 0x0000002504007c0c */ /* 0x000fe2000bf06270 */
[----:B------:R-:W-:Y:S01]  /*83b0*/  VIADD R4, R0, 0xa0 ;  /* 0x000000a000047836 */ /* 0x000fe20000000000 */
[----:B0-----:R-:W0:Y:S11]  /*83c0*/  SHFL.IDX PT, R2, R7, 0x1, 0x181f ;  /* 0x00381f0007027f89 */ /* 0x001e3600000e0000 */
[----:B------:R-:W-:-:S04]  /*83d0*/  @!P0 LEA R14, P1, R20, R14, 0x1 ;  /* 0x0000000e140e8211 */ /* 0x000fc800078208ff */
[----:B0-----:R-:W-:Y:S01]  /*83e0*/  @!P0 IADD3.X R5, RZ, R2, RZ, P1, !PT ;  /* 0x00000002ff058210 */ /* 0x001fe20000ffe4ff */
[----:B------:R-:W-:Y:S01]  /*83f0*/  @!P0 IMAD.MOV.U32 R2, RZ, RZ, R14 ;  /* 0x000000ffff028224 */ /* 0x000fe200078e000e */
[----:B------:R-:W-:Y:S01]  /*8400*/  ISETP.GE.AND P1, PT, R4, UR37, PT ;  /* 0x0000002504007c0c */ /* 0x000fe2000bf26270 */
[----:B------:R-:W0:Y:S02]  /*8410*/  SHFL.IDX PT, R14, R6, 0x2, 0x181f ;  /* 0x00581f00060e7f89 */ /* 0x000e2400000e0000 */
[----:B------:R-:W-:-:S05]  /*8420*/  @!P0 IMAD.MOV.U32 R3, RZ, RZ, R5 ;  /* 0x000000ffff038224 */ /* 0x000fca00078e0005 */
[----:B------:R1:W-:Y:S04]  /*8430*/  @!P0 LDGSTS.E.BYPASS.LTC128B.128 [R18+0xcc00], desc[UR50][R2.64], !P5 ;  /* 0x0cc0000002128fae */ /* 0x0003e8000e901d72 */
[----:B-1----:R-:W1:Y:S04]  /*8440*/  SHFL.IDX PT, R2, R7, 0x2, 0x181f ;  /* 0x00581f0007027f89 */ /* 0x002e6800000e0000 */
[----:B------:R-:W2:Y:S01]  /*8450*/  SHFL.IDX PT, R7, R7, 0x3, 0x181f ;  /* 0x00781f0007077f89 */ /* 0x000ea200000e0000 */
[----:B0-----:R-:W-:-:S05]  /*8460*/  @!P1 LEA R14, P0, R20, R14, 0x1 ;  /* 0x0000000e140e9211 */ /* 0x001fca00078008ff */
[----:B-1----:R-:W-:Y:S02]  /*8470*/  @!P1 IMAD.X R3, RZ, RZ, R2, P0 ;  /* 0x000000ffff039224 */ /* 0x002fe400000e0602 */
[----:B------:R-:W-:Y:S02]  /*8480*/  @!P1 IMAD.MOV.U32 R2, RZ, RZ, R14 ;  /* 0x000000ffff029224 */ /* 0x000fe400078e000e */
[----:B------:R0:W1:Y:S04]  /*8490*/  SHFL.IDX PT, R14, R6, 0x3, 0x181f ;  /* 0x00781f00060e7f89 */ /* 0x00006800000e0000 */
[----:B--2---:R0:W-:Y:S02]  /*84a0*/  @!P1 LDGSTS.E.BYPASS.LTC128B.128 [R18+0xd400], desc[UR50][R2.64], !P5 ;  /* 0x0d40000002129fae */ /* 0x0041e4000e901d72 */
.L_x_128:
[----:B------:R-:W2:Y:S01]  /*84b0*/  LDL R5, [R1+0xc] ;  /* 0x00000c0001057983 */ /* 0x000ea20000100800 */
[----:B------:R-:W-:-:S05]  /*84c0*/  VIADD R0, R0, 0xb0 ;  /* 0x000000b000007836 */ /* 0x000fca0000000000 */
[----:B------:R-:W-:-:S13]  /*84d0*/  ISETP.GE.AND P0, PT, R0, UR37, PT ;  /* 0x0000002500007c0c */ /* 0x000fda000bf06270 */
[----:B01----:R-:W-:-:S05]  /*84e0*/  @!P0 LEA R2, P1, R20, R14, 0x1 ;  /* 0x0000000e14028211 */ /* 0x003fca00078208ff */
[----:B------:R-:W-:-:S05]  /*84f0*/  @!P0 IMAD.X R3, RZ, RZ, R7, P1 ;  /* 0x000000ffff038224 */ /* 0x000fca00008e0607 */
[----:B------:R-:W-:Y:S01]  /*8500*/  @!PT LDS RZ, [RZ] ;  /* 0x00000000fffff984 */ /* 0x000fe20000000800 */
[----:B------:R-:W-:Y:S01]  /*8510*/  @!PT LDS RZ, [RZ] ;  /* 0x00000000fffff984 */ /* 0x000fe20000000800 */
[----:B------:R-:W-:Y:S01]  /*8520*/  @!PT LDS RZ, [RZ] ;  /* 0x00000000fffff984 */ /* 0x000fe20000000800 */
[----:B------:R0:W-:Y:S01]  /*8530*/  @!P0 LDGSTS.E.BYPASS.LTC128B.128 [R18+0xdc00], desc[UR50][R2.64], !P5 ;  /* 0x0dc0000002128fae */ /* 0x0001e2000e901d72 */
[----:B------:R-:W-:Y:S01]  /*8540*/  NOP ;  /* 0x0000000000007918 */ /* 0x000fe20000000000 */
[----:B------:R-:W-:Y:S02]  /*8550*/  SYNCS.ARRIVE.TRANS64.RED.A0T1 RZ, [UR38+0x16800], RZ ;  /* 0x016800ffffff79a7 */ /* 0x000fe40008200426 */
[----:B------:R-:W-:Y:S01]  /*8560*/  ARRIVES.LDGSTSBAR.64.TRANSCNT [UR38+0x16800] ;  /* 0x01680000ff0079b0 */ /* 0x000fe20008000aa6 */
[----:B--2---:R-:W-:-:S04]  /*8570*/  LOP3.LUT R0, R5, 0x1, RZ, 0xc, !PT ;  /* 0x0000000105007812 */ /* 0x004fc800078e0cff */
[----:B------:R-:W-:Y:S01]  /*8580*/  SHF.L.U32 R0, R0, 0x1f, RZ ;  /* 0x0000001f00007819 */ /* 0x000fe200000006ff */
[----:B------:R-:W-:Y:S01]  /*8590*/  NOP ;  /* 0x0000000000007918 */ /* 0x000fe20000000000 */
[----:B------:R-:W-:Y:S01]  /*85a0*/  SYNCS.ARRIVE.TRANS64.A1T0 RZ, [UR38+0x16800], RZ ;  /* 0x016800ffffff79a7 */ /* 0x000fe20008100026 */
[----:B------:R-:W-:Y:S01]  /*85b0*/  BSSY B0, `(.L_x_45) ;  /* 0x0000003000007945 */ /* 0x000fe20003800000 */
[----:B------:R-:W1:Y:S03]  /*85c0*/  SYNCS.PHASECHK.TRANS64.TRYWAIT P0, [UR38+0x16820], R0 ;  /* 0x01682000ff0075a7 */ /* 0x000e660008000166 */
[----:B01----:R-:W-:Y:S05]  /*85d0*/  @!P0 BRA `(.L_x_46) ;  /* 0x0000003400b08947 */ /* 0x003fea0003800000 */
.L_x_129:
[----:B------:R-:W-:Y:S05]  /*85e0*/  BSYNC B0 ;  /* 0x0000000000007941 */ /* 0x000fea0003800000 */
.L_x_45:
[----:B------:R-:W-:Y:S01]  /*85f0*/  UISETP.GE.AND UP0, UPT, UR36, 0x81, UPT ;  /* 0x000000812400788c */ /* 0x000fe2000bf06270 */
[----:B------:R-:W-:-:S05]  /*8600*/  MOV R18, UR42 ;  /* 0x0000002a00127c02 */ /* 0x000fca0008000f00 */
[----:B------:R-:W-:-:S13]  /*8610*/  PLOP3.LUT P0, PT, PT, PT, UP0, 0x80, 0x0 ;  /* 0x000000000000781c */ /* 0x000fda0003f0f008 */
[----:B------:R-:W-:Y:S05]  /*8620*/  @!P0 BRA `(.L_x_47) ;  /* 0x0000000c00dc8947 */ /* 0x000fea0003800000 */
[----:B------:R-:W-:Y:S01]  /*8630*/  BSSY B0, `(.L_x_47) ;  /* 0x00000f6000007945 */ /* 0x000fe20003800000 */
[----:B------:R-:W-:Y:S02]  /*8640*/  IMAD.MOV.U32 R20, RZ, RZ, R24 ;  /* 0x000000ffff147224 */ /* 0x000fe400078e0018 */
[----:B------:R-:W-:Y:S02]  /*8650*/  IMAD.MOV.U32 R6, RZ, RZ, R22 ;  /* 0x000000ffff067224 */ /* 0x000fe400078e0016 */
[----:B------:R-:W-:Y:S02]  /*8660*/  IMAD.U32 R7, RZ, RZ, UR40 ;  /* 0x00000028ff077e24 */ /* 0x000fe4000f8e00ff */
[----:B------:R-:W-:-:S07]  /*8670*/  IMAD.U32 R26, RZ, RZ, UR42 ;  /* 0x0000002aff1a7e24 */ /* 0x000fce000f8e00ff */
.L_x_60:
[----:B------:R-:W2:Y:S01]  /*8680*/  LDL R8, [R1+0x4] ;  /* 0x0000040001087983 */ /* 0x000ea20000100800 */
[----:B------:R-:W1:Y:S01]  /*8690*/  LDC R2, c[0x0][0x430] ;  /* 0x00010c00ff027b82 */ /* 0x000e620000000800 */
[----:B------:R-:W-:Y:S02]  /*86a0*/  ULDC UR4, c[0x0][0x430] ;  /* 0x00010c0000047ab9 */ /* 0x000fe40000000800 */
[----:B------:R-:W3:Y:S01]  /*86b0*/  LDL R4, [R1] ;  /* 0x0000000001047983 */ /* 0x000ee20000100800 */
[----:B0-----:R-:W0:Y:S01]  /*86c0*/  S2R R0, SR_TID.X ;  /* 0x0000000000007919 */ /* 0x001e220000002100 */
[----:B-1----:R-:W-:-:S13]  /*86d0*/  ISETP.NE.AND P0, PT, R2, 0x1, PT ;  /* 0x000000010200780c */ /* 0x002fda0003f05270 */
[----:B------:R-:W1:Y:S01]  /*86e0*/  @P0 LDC R2, c[0x0][0x434] ;  /* 0x00010d00ff020b82 */ /* 0x000e620000000800 */
[----:B0-----:R-:W-:Y:S01]  /*86f0*/  IMAD.SHL.U32 R5, R0, 0x10, RZ ;  /* 0x0000001000057824 */ /* 0x001fe200078e00ff */
[----:B------:R-:W-:-:S06]  /*8700*/  SHF.R.U32.HI R3, RZ, 0x3, R0 ;  /* 0x00000003ff037819 */ /* 0x000fcc0000011600 */
[----:B------:R-:W0:Y:S01]  /*8710*/  @P0 LDC R0, c[0x0][0x438] ;  /* 0x00010e00ff000b82 */ /* 0x000e220000000800 */
[----:B------:R-:W-:Y:S02]  /*8720*/  LOP3.LUT R3, R3, 0xf, RZ, 0xc0, !PT ;  /* 0x0000000f03037812 */ /* 0x000fe400078ec0ff */
[----:B------:R-:W-:-:S03]  /*8730*/  LOP3.LUT R5, R5, 0x70, RZ, 0xc0, !PT ;  /* 0x0000007005057812 */ /* 0x000fc600078ec0ff */
[----:B------:R-:W-:-:S05]  /*8740*/  IMAD R3, R7, 0x80, R3 ;  /* 0x0000008007037824 */ /* 0x000fca00078e0203 */
[----:B--2---:R-:W-:-:S05]  /*8750*/  IADD3 R3, R5, R3, R8 ;  /* 0x0000000305037210 */ /* 0x004fca0007ffe008 */
[----:B-1----:R-:W-:-:S04]  /*8760*/  @P0 IMAD.HI.U32 R5, R3, R2, RZ ;  /* 0x0000000203050227 */ /* 0x002fc800078e00ff */
[----:B------:R-:W-:Y:S01]  /*8770*/  IMAD.MOV.U32 R2, RZ, RZ, R3 ;  /* 0x000000ffff027224 */ /* 0x000fe200078e0003 */
[----:B0-----:R-:W-:-:S04]  /*8780*/  @P0 SHF.R.U32.HI R2, RZ, R0, R5 ;  /* 0x00000000ff020219 */ /* 0x001fc80000011605 */
[----:B------:R-:W-:-:S05]  /*8790*/  IADD3 R0, -R2, RZ, RZ ;  /* 0x000000ff02007210 */ /* 0x000fca0007ffe1ff */
[----:B------:R-:W-:Y:S01]  /*87a0*/  IMAD R0, R0, UR4, R3 ;  /* 0x0000000400007c24 */ /* 0x000fe2000f8e0203 */
[----:B------:R-:W-:Y:S01]  /*87b0*/  ULDC.64 UR4, c[0x0][0x428] ;  /* 0x00010a0000047ab9 */ /* 0x000fe20000000a00 */
[----:B------:R-:W-:Y:S01]  /*87c0*/  SHF.R.S32.HI R3, RZ, 0x1f, R2 ;  /* 0x0000001fff037819 */ /* 0x000fe20000011402 */
[----:B---3--:R-:W-:-:S04]  /*87d0*/  IMAD R4, R4, UR4, RZ ;  /* 0x0000000404047c24 */ /* 0x008fc8000f8e02ff */
[C---:B------:R-:W-:Y:S02]  /*87e0*/  IMAD R4, R28.reuse, UR5, R4 ;  /* 0x000000051c047c24 */ /* 0x040fe4000f8e0204 */
[----:B------:R-:W-:Y:S01]  /*87f0*/  IMAD.WIDE.U32 R2, R28, UR4, R2 ;  /* 0x000000041c027c25 */ /* 0x000fe2000f8e0002 */
[----:B------:R-:W-:-:S03]  /*8800*/  ULDC.64 UR4, c[0x0][0x418] ;  /* 0x0001060000047ab9 */ /* 0x000fc60000000a00 */
[----:B------:R-:W-:Y:S01]  /*8810*/  IMAD.IADD R3, R4, 0x1, R3 ;  /* 0x0000000104037824 */ /* 0x000fe200078e0203 */
[----:B------:R-:W-:-:S04]  /*8820*/  LEA R4, P0, R2, UR4, 0x2 ;  /* 0x0000000402047c11 */ /* 0x000fc8000f8010ff */
[----:B------:R-:W-:-:S05]  /*8830*/  LEA.HI.X R5, R2, UR5, R3, 0x2, P0 ;  /* 0x0000000502057c11 */ /* 0x000fca00080f1403 */
[----:B------:R-:W2:Y:S01]  /*8840*/  LDG.E R4, desc[UR50][R4.64] ;  /* 0x0000003204047981 */ /* 0x000ea2000c1e1900 */
[----:B------:R-:W-:Y:S02]  /*8850*/  IMAD.U32 R8, RZ, RZ, UR41 ;  /* 0x00000029ff087e24 */ /* 0x000fe4000f8e00ff */
[----:B------:R-:W-:-:S03]  /*8860*/  VIADD R22, R6, 0x1 ;  /* 0x0000000106167836 */ /* 0x000fc60000000000 */
[----:B------:R-:W-:Y:S02]  /*8870*/  ISETP.NE.AND P1, PT, R8, 0x3, PT ;  /* 0x000000030800780c */ /* 0x000fe40003f25270 */
[----:B------:R-:W-:-:S04]  /*8880*/  ISETP.NE.AND P0, PT, R22, 0x2, PT ;  /* 0x000000021600780c */ /* 0x000fc80003f05270 */
[----:B------:R-:W-:Y:S01]  /*8890*/  SEL R24, RZ, 0x1, P0 ;  /* 0x00000001ff187807 */ /* 0x000fe20000000000 */
[----:B------:R-:W-:Y:S01]  /*88a0*/  IMAD.MOV.U32 R18, RZ, RZ, R7 ;  /* 0x000000ffff127224 */ /* 0x000fe200078e0007 */
[----:B------:R-:W-:Y:S02]  /*88b0*/  SEL R22, R22, RZ, P0 ;  /* 0x000000ff16167207 */ /* 0x000fe40000000000 */
[----:B------:R-:W-:Y:S02]  /*88c0*/  LOP3.LUT R24, R20, R24, RZ, 0x3c, !PT ;  /* 0x0000001814187212 */ /* 0x000fe400078e3cff */
[----:B--2---:R-:W-:Y:S01]  /*88d0*/  SHF.R.S32.HI R23, RZ, 0x1f, R4 ;  /* 0x0000001fff177819 */ /* 0x004fe20000011404 */
[----:B------:R-:W-:Y:S06]  /*88e0*/  @!P1 BRA `(.L_x_48) ;  /* 0x0000000000049947 */ /* 0x000fec0003800000 */
[----:B------:R-:W-:Y:S01]  /*88f0*/  BPT.TRAP 0x1 ;  /* 0x000000040000795c */ /* 0x000fe20000300000 */
.L_x_48:
[----:B------:R-:W-:Y:S01]  /*8900*/  LEA R5, R22, UR38, 0x3 ;  /* 0x0000002616057c11 */ /* 0x000fe2000f8e18ff */
[----:B------:R-:W-:Y:S01]  /*8910*/  BSSY B1, `(.L_x_49) ;  /* 0x0000004000017945 */ /* 0x000fe20003800000 */
[----:B------:R-:W-:-:S04]  /*8920*/  SHF.L.U32 R2, R24, 0x1f, RZ ;  /* 0x0000001f18027819 */ /* 0x000fc800000006ff */
[----:B------:R-:W0:Y:S02]  /*8930*/  SYNCS.PHASECHK.TRANS64.TRYWAIT P0, [R5+URZ+0x16840], R2 ;  /* 0x01684002050075a7 */ /* 0x000e24000800017f */
[----:B0-----:R-:W-:Y:S05]  /*8940*/  @!P0 BRA `(.L_x_50) ;  /* 0x0000003000ec8947 */ /* 0x001fea0003800000 */
.L_x_130:
[----:B------:R-:W-:Y:S05]  /*8950*/  BSYNC B1 ;  /* 0x0000000000017941 */ /* 0x000fea0003800000 */
.L_x_49:
[----:B------:R-:W-:Y:S01]  /*8960*/  SHF.R.S32.HI R21, RZ, 0x1f, R0 ;  /* 0x0000001fff157819 */ /* 0x000fe20000011400 */
[----:B------:R-:W-:Y:S01]  /*8970*/  ULDC.64 UR4, c[0x0][0x300] ;  /* 0x0000c00000047ab9 */ /* 0x000fe20000000a00 */
[----:B------:R-:W-:Y:S01]  /*8980*/  LOP3.LUT P1, RZ, R25, 0x1, RZ, 0xc0, !PT ;  /* 0x0000000119ff7812 */ /* 0x000fe2000782c0ff */
[----:B0-----:R-:W-:Y:S01]  /*8990*/  IMAD.WIDE.U32 R2, R0, UR4, RZ ;  /* 0x0000000400027c25 */ /* 0x001fe2000f8e00ff */
[----:B------:R-:W-:-:S03]  /*89a0*/  LEA R8, R22, R29, 0xd ;  /* 0x0000001d16087211 */ /* 0x000fc600078e68ff */
[----:B------:R-:W-:-:S04]  /*89b0*/  IMAD R7, R21, UR4, RZ ;  /* 0x0000000415077c24 */ /* 0x000fc8000f8e02ff */
[----:B------:R-:W-:Y:S01]  /*89c0*/  IMAD R7, R0, UR5, R7 ;  /* 0x0000000500077c24 */ /* 0x000fe2000f8e0207 */
[----:B------:R-:W-:-:S03]  /*89d0*/  ULDC.64 UR4, c[0x0][0x310] ;  /* 0x0000c40000047ab9 */ /* 0x000fc60000000a00 */
[----:B------:R-:W-:Y:S02]  /*89e0*/  IMAD.IADD R3, R3, 0x1, R7 ;  /* 0x0000000103037824 */ /* 0x000fe400078e0207 */
[----:B------:R-:W-:Y:S02]  /*89f0*/  IMAD R7, R23, UR4, RZ ;  /* 0x0000000417077c24 */ /* 0x000fe4000f8e02ff */
[----:B------:R-:W-:-:S04]  /*8a00*/  IMAD.WIDE.U32 R2, R4, UR4, R2 ;  /* 0x0000000404027c25 */ /* 0x000fc8000f8e0002 */
[----:B------:R-:W-:Y:S01]  /*8a10*/  IMAD R7, R4, UR5, R7 ;  /* 0x0000000504077c24 */ /* 0x000fe2000f8e0207 */
[----:B------:R-:W-:-:S03]  /*8a20*/  ULDC.64 UR4, c[0x0][0x308] ;  /* 0x0000c20000047ab9 */ /* 0x000fc60000000a00 */
[----:B------:R-:W-:Y:S02]  /*8a30*/  IMAD.IADD R3, R3, 0x1, R7 ;  /* 0x0000000103037824 */ /* 0x000fe400078e0207 */
[----:B------:R-:W-:Y:S02]  /*8a40*/  IMAD R7, R27, UR4, RZ ;  /* 0x000000041b077c24 */ /* 0x000fe4000f8e02ff */
[----:B------:R-:W-:-:S04]  /*8a50*/  IMAD.WIDE.U32 R2, R19, UR4, R2 ;  /* 0x0000000413027c25 */ /* 0x000fc8000f8e0002 */
[----:B------:R-:W-:Y:S01]  /*8a60*/  IMAD R7, R19, UR5, R7 ;  /* 0x0000000513077c24 */ /* 0x000fe2000f8e0207 */
[----:B------:R-:W-:Y:S02]  /*8a70*/  ULDC.64 UR4, c[0x0][0x2e8] ;  /* 0x0000ba0000047ab9 */ /* 0x000fe40000000a00 */
[----:B------:R-:W-:Y:S01]  /*8a80*/  LEA R9, P0, R2, UR4, 0x1 ;  /* 0x0000000402097c11 */ /* 0x000fe2000f8008ff */
[----:B------:R-:W-:Y:S01]  /*8a90*/  IMAD.IADD R7, R7, 0x1, R3 ;  /* 0x0000000107077824 */ /* 0x000fe200078e0203 */
[----:B------:R-:W-:-:S04]  /*8aa0*/  UMOV UR4, 0xffffffff ;  /* 0xffffffff00047882 */ /* 0x000fc80000000000 */
[----:B------:R-:W-:Y:S01]  /*8ab0*/  LEA.HI.X R10, R2, UR5, R7, 0x1, P0 ;  /* 0x00000005020a7c11 */ /* 0x000fe200080f0c07 */
[----:B------:R-:W-:Y:S06]  /*8ac0*/  BRA.DIV UR4, `(.L_x_51) ;  /* 0x0000003204a07947 */ /* 0x000fec000b800000 */
[----:B------:R-:W0:Y:S01]  /*8ad0*/  S2R R3, SR_TID.X ;  /* 0x0000000000037919 */ /* 0x000e220000002100 */
[----:B------:R-:W-:Y:S01]  /*8ae0*/  LEA R8, R8, UR38, 0x1 ;  /* 0x0000002608087c11 */ /* 0x000fe2000f8e08ff */
[----:B------:R-:W1:Y:S01]  /*8af0*/  SHFL.IDX PT, R2, R9, RZ, 0x181f ;  /* 0x00181fff09027589 */ /* 0x000e6200000e0000 */
[----:B0-----:R-:W-:-:S03]  /*8b00*/  IMAD.SHL.U32 R11, R3, 0x8, RZ ;  /* 0x00000008030b7824 */ /* 0x001fc600078e00ff */
[----:B------:R-:W0:Y:S02]  /*8b10*/  SHFL.IDX PT, R3, R10, RZ, 0x181f ;  /* 0x00181fff0a037589 */ /* 0x000e2400000e0000 */
[----:B------:R-:W-:-:S05]  /*8b20*/  LOP3.LUT R11, R11, 0x38, RZ, 0xc0, !PT ;  /* 0x000000380b0b7812 */ /* 0x000fca00078ec0ff */
[----:B------:R-:W-:-:S05]  /*8b30*/  IMAD.SHL.U32 R7, R11, 0x2, RZ ;  /* 0x000000020b077824 */ /* 0x000fca00078e00ff */
[----:B-1----:R-:W-:-:S05]  /*8b40*/  IADD3 R2, P0, R2, R7, RZ ;  /* 0x0000000702027210 */ /* 0x002fca0007f1e0ff */
[----:B0-----:R-:W-:-:S05]  /*8b50*/  IMAD.X R3, RZ, RZ, R3, P0 ;  /* 0x000000ffff037224 */ /* 0x001fca00000e0603 */
[----:B------:R-:W-:Y:S01]  /*8b60*/  @!PT LDS RZ, [RZ] ;  /* 0x00000000fffff984 */ /* 0x000fe20000000800 */
[----:B------:R0:W-:Y:S04]  /*8b70*/  LDGSTS.E.BYPASS.LTC128B.128 [R8+0xe400], desc[UR50][R2.64], !P1 ;  /* 0x0e40000002087fae */ /* 0x0001e8000c901d72 */
[----:B0-----:R-:W0:Y:S04]  /*8b80*/  SHFL.IDX PT, R2, R9, 0x1, 0x181f ;  /* 0x00381f0009027f89 */ /* 0x001e2800000e0000 */
[----:B------:R-:W1:Y:S01]  /*8b90*/  SHFL.IDX PT, R3, R10, 0x1, 0x181f ;  /* 0x00381f000a037f89 */ /* 0x000e6200000e0000 */
[----:B0-----:R-:W-:-:S05]  /*8ba0*/  IADD3 R2, P0, R2, R7, RZ ;  /* 0x0000000702027210 */ /* 0x001fca0007f1e0ff */
[----:B-1----:R-:W-:-:S05]  /*8bb0*/  IMAD.X R3, RZ, RZ, R3, P0 ;  /* 0x000000ffff037224 */ /* 0x002fca00000e0603 */
        /* <DEDUP_REMOVED lines=18> */
[----:B0-----:R-:W-:-:S04]  /*8ce0*/  IADD3 R2, P0, R2, R7, RZ ;  /* 0x0000000702027210 */ /* 0x001fc80007f1e0ff */
[----:B-1----:R-:W-:-:S05]  /*8cf0*/  IADD3.X R3, RZ, R3, RZ, P0, !PT ;  /* 0x00000003ff037210 */ /* 0x002fca00007fe4ff */
[----:B------:R0:W-:Y:S04]  /*8d00*/  LDGSTS.E.BYPASS.LTC128B.128 [R8+0x10c00], desc[UR50][R2.64], !P1 ;  /* 0x10c0000002087fae */ /* 0x0001e8000c901d72 */
[----:B0-----:R-:W0:Y:S04]  /*8d10*/  SHFL.IDX PT, R2, R9, 0x6, 0x181f ;  /* 0x00d81f0009027f89 */ /* 0x001e2800000e0000 */
[----:B------:R-:W1:Y:S04]  /*8d20*/  SHFL.IDX PT, R3, R10, 0x6, 0x181f ;  /* 0x00d81f000a037f89 */ /* 0x000e6800000e0000 */
[----:B------:R-:W2:Y:S01]  /*8d30*/  SHFL.IDX PT, R10, R10, 0x7, 0x181f ;  /* 0x00f81f000a0a7f89 */ /* 0x000ea200000e0000 */
[----:B0-----:R-:W-:-:S05]  /*8d40*/  IADD3 R2, P0, R2, R7, RZ ;  /* 0x0000000702027210 */ /* 0x001fca0007f1e0ff */
[----:B-1----:R-:W-:-:S05]  /*8d50*/  IMAD.X R3, RZ, RZ, R3, P0 ;  /* 0x000000ffff037224 */ /* 0x002fca00000e0603 */
[----:B------:R0:W-:Y:S04]  /*8d60*/  LDGSTS.E.BYPASS.LTC128B.128 [R8+0x11400], desc[UR50][R2.64], !P1 ;  /* 0x1140000002087fae */ /* 0x0001e8000c901d72 */
[----:B0-2---:R0:W1:Y:S02]  /*8d70*/  SHFL.IDX PT, R2, R9, 0x7, 0x181f ;  /* 0x00f81f0009027f89 */ /* 0x00506400000e0000 */
.L_x_148:
[----:B-1----:R-:W-:-:S05]  /*8d80*/  IADD3 R2, P0, R2, R7, RZ ;  /* 0x0000000702027210 */ /* 0x002fca0007f1e0ff */
[----:B------:R-:W-:Y:S01]  /*8d90*/  IMAD.X R3, RZ, RZ, R10, P0 ;  /* 0x000000ffff037224 */ /* 0x000fe200000e060a */
[----:B------:R-:W-:-:S04]  /*8da0*/  PLOP3.LUT P0, PT, PT, PT, PT, 0x80, 0x0 ;  /* 0x000000000000781c */ /* 0x000fc80003f0f070 */
[----:B------:R-:W-:Y:S01]  /*8db0*/  @!PT LDS RZ, [RZ] ;  /* 0x00000000fffff984 */ /* 0x000fe20000000800 */
[----:B------:R-:W-:Y:S01]  /*8dc0*/  @!PT LDS RZ, [RZ] ;  /* 0x00000000fffff984 */ /* 0x000fe20000000800 */
[----:B------:R-:W-:Y:S01]  /*8dd0*/  @!PT LDS RZ, [RZ] ;  /* 0x00000000fffff984 */ /* 0x000fe20000000800 */
[----:B------:R1:W-:Y:S01]  /*8de0*/  LDGSTS.E.BYPASS.LTC128B.128 [R8+0x11c00], desc[UR50][R2.64], !P1 ;  /* 0x11c0000002087fae */ /* 0x0003e2000c901d72 */
[----:B------:R-:W-:-:S08]  /*8df0*/  NOP ;  /* 0x0000000000007918 */ /* 0x000fd00000000000 */
.L_x_52:
[----:B------:R-:W-:Y:S02]  /*8e00*/  PLOP3.LUT P1, PT, P1, P0, PT, 0xa2, 0x0 ;  /* 0x000000000000781c */ /* 0x000fe40000f21472 */
[----:B------:R-:W-:-:S08]  /*8e10*/  @P0 R2UR P1, UR4, R5 ;  /* 0x00000000050402ca */ /* 0x000fd00000020000 */
[----:B------:R-:W-:-:S05]  /*8e20*/  @P0 PLOP3.LUT P0, PT, P1, PT, PT, 0x80, 0x0 ;  /* 0x000000000000081c */ /* 0x000fca0000f0f070 */
[----:B------:R-:W-:Y:S01]  /*8e30*/  @!P1 SYNCS.ARRIVE.TRANS64.RED.A0T1 RZ, [UR4+0x16830], RZ ;  /* 0x016830ffffff99a7 */ /* 0x000fe20008200404 */
[----:B------:R-:W-:Y:S07]  /*8e40*/  @!P1 ARRIVES.LDGSTSBAR.64.TRANSCNT [UR4+0x16830] ;  /* 0x01683000ff0099b0 */ /* 0x000fee0008000a84 */
[----:B------:R-:W-:Y:S05]  /*8e50*/  @P0 BRA.U.ANY `(.L_x_52) ;  /* 0xfffffffd00e80947 */ /* 0x000fea000393ffff */
[----:B------:R-:W-:Y:S01]  /*8e60*/  NOP ;  /* 0x0000000000007918 */ /* 0x000fe20000000000 */
[----:B-1----:R-:W-:-:S05]  /*8e70*/  IMAD.U32 R2, RZ, RZ, UR41 ;  /* 0x00000029ff027e24 */ /* 0x002fca000f8e00ff */
[----:B------:R-:W-:-:S13]  /*8e80*/  ISETP.NE.AND P2, PT, R2, 0x3, PT ;  /* 0x000000030200780c */ /* 0x000fda0003f45270 */
[----:B------:R-:W-:Y:S05]  /*8e90*/  @!P2 BRA `(.L_x_53) ;  /* 0x000000000004a947 */ /* 0x000fea0003800000 */
[----:B------:R-:W-:Y:S01]  /*8ea0*/  BPT.TRAP 0x1 ;  /* 0x000000040000795c */ /* 0x000fe20000300000 */
.L_x_53:
[----:B------:R1:W-:Y:S01]  /*8eb0*/  SYNCS.ARRIVE.TRANS64.A1T0 RZ, [R5+URZ+0x16830], RZ ;  /* 0x016830ff05ff79a7 */ /* 0x0003e2000810003f */
[----:B------:R-:W-:Y:S05]  /*8ec0*/  @!P2 BRA `(.L_x_54) ;  /* 0x000000000004a947 */ /* 0x000fea0003800000 */
[----:B------:R-:W-:Y:S01]  /*8ed0*/  BPT.TRAP 0x1 ;  /* 0x000000040000795c */ /* 0x000fe20000300000 */
.L_x_54:
[----:B------:R-:W-:Y:S01]  /*8ee0*/  SHF.L.U32 R2, R20, 0x1f, RZ ;  /* 0x0000001f14027819 */ /* 0x000fe200000006ff */
[----:B------:R-:W-:Y:S01]  /*8ef0*/  BSSY B1, `(.L_x_55) ;  /* 0x0000004000017945 */ /* 0x000fe20003800000 */
[----:B-1----:R-:W-:-:S04]  /*8f00*/  LEA R5, R6, UR38, 0x3 ;  /* 0x0000002606057c11 */ /* 0x002fc8000f8e18ff */
[----:B------:R-:W1:Y:S02]  /*8f10*/  SYNCS.PHASECHK.TRANS64.TRYWAIT P0, [R5+URZ+0x16860], R2 ;  /* 0x01686002050075a7 */ /* 0x000e64000800017f */
[----:B-1----:R-:W-:Y:S05]  /*8f20*/  @!P0 BRA `(.L_x_56) ;  /* 0x0000003400c48947 */ /* 0x002fea0003800000 */
.L_x_149:
[----:B------:R-:W-:Y:S05]  /*8f30*/  BSYNC B1 ;  /* 0x0000000000017941 */ /* 0x000fea0003800000 */
.L_x_55:
[----:B------:R-:W2:Y:S01]  /*8f40*/  S2R R3, SR_TID.X ;  /* 0x0000000000037919 */ /* 0x000ea20000002100 */
[----:B-1----:R-:W-:Y:S01]  /*8f50*/  IMAD.MOV.U32 R2, RZ, RZ, -0x80 ;  /* 0xffffff80ff027424 */ /* 0x002fe200078e00ff */
[----:B------:R-:W-:Y:S01]  /*8f60*/  UMOV UR4, 0xffffffff ;  /* 0xffffffff00047882 */ /* 0x000fe20000000000 */
[----:B------:R-:W-:Y:S01]  /*8f70*/  LOP3.LUT P2, RZ, R25, 0x2, RZ, 0xc0, !PT ;  /* 0x0000000219ff7812 */ /* 0x000fe2000784c0ff */
[----:B------:R-:W-:Y:S02]  /*8f80*/  IMAD R6, R6, 0x2000, R29 ;  /* 0x0000200006067824 */ /* 0x000fe400078e021d */
[----:B------:R-:W-:Y:S01]  /*8f90*/  IMAD R2, R26, R2, UR36 ;  /* 0x000000241a027e24 */ /* 0x000fe2000f8e0202 */
[----:B--2---:R-:W-:-:S04]  /*8fa0*/  SHF.R.U32.HI R3, RZ, 0x3, R3 ;  /* 0x00000003ff037819 */ /* 0x004fc80000011603 */
[----:B------:R-:W-:-:S05]  /*8fb0*/  LOP3.LUT R3, R3, 0xf, RZ, 0xc0, !PT ;  /* 0x0000000f03037812 */ /* 0x000fca00078ec0ff */
[----:B------:R-:W-:Y:S01]  /*8fc0*/  IMAD.IADD R8, R2, 0x1, -R3 ;  /* 0x0000000102087824 */ /* 0x000fe200078e0a03 */
[----:B------:R-:W-:Y:S06]  /*8fd0*/  BRA.DIV UR4, `(.L_x_57) ;  /* 0x0000003604ac7947 */ /* 0x000fec000b800000 */
[----:B------:R-:W1:Y:S01]  /*8fe0*/  SHFL.IDX PT, R2, R16, RZ, 0x181f ;  /* 0x00181fff10027589 */ /* 0x000e6200000e0000 */
[----:B------:R-:W-:Y:S02]  /*8ff0*/  ISETP.LT.OR P0, PT, R8, 0x1, P2 ;  /* 0x000000010800780c */ /* 0x000fe40001701670 */
[----:B------:R-:W-:Y:S01]  /*9000*/  LEA R6, R6, UR38, 0x1 ;  /* 0x0000002606067c11 */ /* 0x000fe2000f8e08ff */
[----:B------:R-:W2:Y:S01]  /*9010*/  SHFL.IDX PT, R3, R17, RZ, 0x181f ;  /* 0x00181fff11037589 */ /* 0x000ea200000e0000 */
[----:B-1----:R-:W-:-:S05]  /*9020*/  IADD3 R2, P1, R2, R7, RZ ;  /* 0x0000000702027210 */ /* 0x002fca0007f3e0ff */
[----:B--2---:R-:W-:-:S05]  /*9030*/  IMAD.X R3, RZ, RZ, R3, P1 ;  /* 0x000000ffff037224 */ /* 0x004fca00008e0603 */
[----:B------:R-:W-:Y:S01]  /*9040*/  @!PT LDS RZ, [RZ] ;  /* 0x00000000fffff984 */ /* 0x000fe20000000800 */
[----:B------:R1:W-:Y:S01]  /*9050*/  LDGSTS.E.BYPASS.LTC128B.128 [R6+0x400], desc[UR50][R2.64], !P0 ;  /* 0x0040000002067fae */ /* 0x0003e2000c101d72 */
[----:B------:R-:W-:-:S03]  /*9060*/  ISETP.LT.OR P0, PT, R8, 0x11, P2 ;  /* 0x000000110800780c */ /* 0x000fc60001701670 */
[----:B-1----:R-:W1:Y:S04]  /*9070*/  SHFL.IDX PT, R2, R16, 0x1, 0x181f ;  /* 0x00381f0010027f89 */ /* 0x002e6800000e0000 */
[----:B------:R-:W2:Y:S01]  /*9080*/  SHFL.IDX PT, R3, R17, 0x1, 0x181f ;  /* 0x00381f0011037f89 */ /* 0x000ea200000e0000 */
[----:B-1----:R-:W-:-:S04]  /*9090*/  IADD3 R2, P1, R2, R7, RZ ;  /* 0x0000000702027210 */ /* 0x002fc80007f3e0ff */
[----:B--2---:R-:W-:-:S05]  /*90a0*/  IADD3.X R3, RZ, R3, RZ, P1, !PT ;  /* 0x00000003ff037210 */ /* 0x004fca0000ffe4ff */
[----:B------:R1:W-:Y:S01]  /*90b0*/  LDGSTS.E.BYPASS.LTC128B.128 [R6+0xc00], desc[UR50][R2.64], !P0 ;  /* 0x00c0000002067fae */ /* 0x0003e2000c101d72 */
[----:B------:R-:W-:-:S03]  /*90c0*/  ISETP.LT.OR P0, PT, R8, 0x21, P2 ;  /* 0x000000210800780c */ /* 0x000fc60001701670 */
[----:B-1----:R-:W1:Y:S04]  /*90d0*/  SHFL.IDX PT, R2, R16, 0x2, 0x181f ;  /* 0x00581f0010027f89 */ /* 0x002e6800000e0000 */
[----:B------:R-:W2:Y:S01]  /*90e0*/  SHFL.IDX PT, R3, R17, 0x2, 0x181f ;  /* 0x00581f0011037f89 */ /* 0x000ea200000e0000 */
[----:B-1----:R-:W-:-:S05]  /*90f0*/  IADD3 R2, P1, R2, R7, RZ ;  /* 0x0000000702027210 */ /* 0x002fca0007f3e0ff */
[----:B--2---:R-:W-:-:S05]  /*9100*/  IMAD.X R3, RZ, RZ, R3, P1 ;  /* 0x000000ffff037224 */ /* 0x004fca00008e0603 */
        /* <DEDUP_REMOVED lines=21> */
[----:B------:R-:W2:Y:S04]  /*9260*/  SHFL.IDX PT, R3, R17, 0x6, 0x181f ;  /* 0x00d81f0011037f89 */ /* 0x000ea800000e0000 */
[----:B------:R-:W3:Y:S01]  /*9270*/  SHFL.IDX PT, R17, R17, 0x7, 0x181f ;  /* 0x00f81f0011117f89 */ /* 0x000ee200000e0000 */
[----:B-1----:R-:W-:-:S05]  /*9280*/  IADD3 R2, P1, R2, R7, RZ ;  /* 0x0000000702027210 */ /* 0x002fca0007f3e0ff */
[----:B--2---:R-:W-:-:S05]  /*9290*/  IMAD.X R3, RZ, RZ, R3, P1 ;  /* 0x000000ffff037224 */ /* 0x004fca00008e0603 */
[----:B------:R1:W-:Y:S04]  /*92a0*/  LDGSTS.E.BYPASS.LTC128B.128 [R6+0x3400], desc[UR50][R2.64], !P0 ;  /* 0x0340000002067fae */ /* 0x0003e8000c101d72 */
[----:B-1-3--:R1:W2:Y:S02]  /*92b0*/  SHFL.IDX PT, R2, R16, 0x7, 0x181f ;  /* 0x00f81f0010027f89 */ /* 0x00a2a400000e0000 */
.L_x_167:
[----:B------:R-:W-:Y:S01]  /*92c0*/  ISETP.LT.OR P0, PT, R8, 0x71, P2 ;  /* 0x000000710800780c */ /* 0x000fe20001701670 */
[----:B------:R-:W-:Y:S01]  /*92d0*/  ULDC.64 UR4, c[0x0][0x328] ;  /* 0x0000ca0000047ab9 */ /* 0x000fe20000000a00 */
[----:B--2---:R-:W-:Y:S01]  /*92e0*/  IADD3 R2, P1, R2, R7, RZ ;  /* 0x0000000702027210 */ /* 0x004fe20007f3e0ff */
[----:B------:R-:W-:-:S04]  /*92f0*/  IMAD R21, R21, UR4, RZ ;  /* 0x0000000415157c24 */ /* 0x000fc8000f8e02ff */
[----:B------:R-:W-:Y:S02]  /*9300*/  IMAD.X R3, RZ, RZ, R17, P1 ;  /* 0x000000ffff037224 */ /* 0x000fe400008e0611 */
[----:B------:R-:W-:-:S04]  /*9310*/  IMAD R21, R0, UR5, R21 ;  /* 0x0000000500157c24 */ /* 0x000fc8000f8e0215 */
[----:B------:R-:W-:Y:S01]  /*9320*/  @!PT LDS RZ, [RZ] ;  /* 0x00000000fffff984 */ /* 0x000fe20000000800 */
[----:B------:R-:W-:Y:S01]  /*9330*/  @!PT LDS RZ, [RZ] ;  /* 0x00000000fffff984 */ /* 0x000fe20000000800 */
[----:B------:R-:W-:Y:S01]  /*9340*/  @!PT LDS RZ, [RZ] ;  /* 0x00000000fffff984 */ /* 0x000fe20000000800 */
[----:B------:R2:W-:Y:S01]  /*9350*/  LDGSTS.E.BYPASS.LTC128B.128 [R6+0x3c00], desc[UR50][R2.64], !P0 ;  /* 0x03c0000002067fae */ /* 0x0005e2000c101d72 */
[----:B------:R-:W-:Y:S01]  /*9360*/  PLOP3.LUT P0, PT, PT, PT, PT, 0x80, 0x0 ;  /* 0x000000000000781c */ /* 0x000fe20003f0f070 */
[----:B------:R-:W-:Y:S01]  /*9370*/  NOP ;  /* 0x0000000000007918 */ /* 0x000fe20000000000 */
[----:B--2---:R-:W-:Y:S01]  /*9380*/  IMAD.WIDE.U32 R2, R0, UR4, RZ ;  /* 0x0000000400027c25 */ /* 0x004fe2000f8e00ff */
[----:B------:R-:W-:-:S03]  /*9390*/  ULDC.64 UR4, c[0x0][0x338] ;  /* 0x0000ce0000047ab9 */ /* 0x000fc60000000a00 */
[----:B------:R-:W-:Y:S02]  /*93a0*/  IMAD.IADD R3, R3, 0x1, R21 ;  /* 0x0000000103037824 */ /* 0x000fe400078e0215 */
[----:B------:R-:W-:Y:S02]  /*93b0*/  IMAD R23, R23, UR4, RZ ;  /* 0x0000000417177c24 */ /* 0x000fe4000f8e02ff */
[----:B------:R-:W-:-:S04]  /*93c0*/  IMAD.WIDE.U32 R2, R4, UR4, R2 ;  /* 0x0000000404027c25 */ /* 0x000fc8000f8e0002 */
[----:B------:R-:W-:Y:S01]  /*93d0*/  IMAD R23, R4, UR5, R23 ;  /* 0x0000000504177c24 */ /* 0x000fe2000f8e0217 */
[----:B------:R-:W-:Y:S02]  /*93e0*/  ULDC.64 UR4, c[0x0][0x330] ;  /* 0x0000cc0000047ab9 */ /* 0x000fe40000000a00 */
[----:B------:R-:W-:Y:S02]  /*93f0*/  IMAD R0, R27, UR4, RZ ;  /* 0x000000041b007c24 */ /* 0x000fe4000f8e02ff */
[----:B------:R-:W-:Y:S02]  /*9400*/  IADD3 R3, R3, R23, RZ ;  /* 0x0000001703037210 */ /* 0x000fe40007ffe0ff */
[C---:B------:R-:W-:Y:S02]  /*9410*/  IMAD R7, R19.reuse, UR5, R0 ;  /* 0x0000000513077c24 */ /* 0x040fe4000f8e0200 */
[----:B------:R-:W-:Y:S01]  /*9420*/  IMAD.WIDE.U32 R2, R19, UR4, R2 ;  /* 0x0000000413027c25 */ /* 0x000fe2000f8e0002 */
[----:B------:R-:W-:-:S03]  /*9430*/  ULDC.64 UR4, c[0x0][0x318] ;  /* 0x0000c60000047ab9 */ /* 0x000fc60000000a00 */
[----:B------:R-:W-:Y:S01]  /*9440*/  IMAD.IADD R3, R7, 0x1, R3 ;  /* 0x0000000107037824 */ /* 0x000fe200078e0203 */
[----:B-1----:R-:W-:-:S04]  /*9450*/  LEA R16, P1, R2, UR4, 0x1 ;  /* 0x0000000402107c11 */ /* 0x002fc8000f8208ff */
[----:B------:R-:W-:-:S09]  /*9460*/  LEA.HI.X R17, R2, UR5, R3, 0x1, P1 ;  /* 0x0000000502117c11 */ /* 0x000fd200088f0c03 */
.L_x_58:
[----:B------:R-:W-:Y:S02]  /*9470*/  PLOP3.LUT P1, PT, P1, P0, PT, 0xa2, 0x0 ;  /* 0x000000000000781c */ /* 0x000fe40000f21472 */
[----:B------:R-:W-:-:S08]  /*9480*/  @P0 R2UR P1, UR4, R5 ;  /* 0x00000000050402ca */ /* 0x000fd00000020000 */
[----:B------:R-:W-:-:S05]  /*9490*/  @P0 PLOP3.LUT P0, PT, P1, PT, PT, 0x80, 0x0 ;  /* 0x000000000000081c */ /* 0x000fca0000f0f070 */
[----:B------:R-:W-:Y:S01]  /*94a0*/  @!P1 SYNCS.ARRIVE.TRANS64.RED.A0T1 RZ, [UR4+0x16850], RZ ;  /* 0x016850ffffff99a7 */ /* 0x000fe20008200404 */
[----:B------:R-:W-:Y:S07]  /*94b0*/  @!P1 ARRIVES.LDGSTSBAR.64.TRANSCNT [UR4+0x16850] ;  /* 0x01685000ff0099b0 */ /* 0x000fee0008000a84 */
[----:B------:R-:W-:Y:S05]  /*94c0*/  @P0 BRA.U.ANY `(.L_x_58) ;  /* 0xfffffffd00e80947 */ /* 0x000fea000393ffff */
[----:B------:R-:W-:Y:S01]  /*94d0*/  NOP ;  /* 0x0000000000007918 */ /* 0x000fe20000000000 */
[----:B------:R-:W-:-:S05]  /*94e0*/  IMAD.U32 R0, RZ, RZ, UR41 ;  /* 0x00000029ff007e24 */ /* 0x000fca000f8e00ff */
[----:B------:R-:W-:-:S13]  /*94f0*/  ISETP.NE.AND P2, PT, R0, 0x3, PT ;  /* 0x000000030000780c */ /* 0x000fda0003f45270 */
[----:B------:R-:W-:Y:S05]  /*9500*/  @!P2 BRA `(.L_x_59) ;  /* 0x000000000004a947 */ /* 0x000fea0003800000 */
[----:B------:R-:W-:Y:S01]  /*9510*/  BPT.TRAP 0x1 ;  /* 0x000000040000795c */ /* 0x000fe20000300000 */
.L_x_59:
[C---:B------:R-:W-:Y:S01]  /*9520*/  ISETP.GT.AND P0, PT, R18.reuse, RZ, PT ;  /* 0x000000ff1200720c */ /* 0x040fe20003f04270 */
[----:B------:R1:W-:Y:S01]  /*9530*/  SYNCS.ARRIVE.TRANS64.A1T0 RZ, [R5+URZ+0x16850], RZ ;  /* 0x016850ff05ff79a7 */ /* 0x0003e2000810003f */
[----:B------:R-:W-:Y:S02]  /*9540*/  VIADD R7, R18, 0xffffffff ;  /* 0xffffffff12077836 */ /* 0x000fe40000000000 */
[----:B------:R-:W-:Y:S02]  /*9550*/  IMAD.MOV.U32 R20, RZ, RZ, R24 ;  /* 0x000000ffff147224 */ /* 0x000fe400078e0018 */
[----:B------:R-:W-:Y:S02]  /*9560*/  IMAD.MOV.U32 R6, RZ, RZ, R22 ;  /* 0x000000ffff067224 */ /* 0x000fe400078e0016 */
[----:B------:R-:W-:-:S05]  /*9570*/  IMAD.MOV.U32 R26, RZ, RZ, R18 ;  /* 0x000000ffff1a7224 */ /* 0x000fca00078e0012 */
[----:B-1----:R-:W-:Y:S05]  /*9580*/  @P0 BRA `(.L_x_60) ;  /* 0xfffffff0003c0947 */ /* 0x002fea000383ffff */
[----:B------:R-:W-:Y:S05]  /*9590*/  BSYNC B0 ;  /* 0x0000000000007941 */ /* 0x000fea0003800000 */
.L_x_47:
[----:B0-----:R-:W-:-:S05]  /*95a0*/  IMAD.U32 R0, RZ, RZ, UR41 ;  /* 0x00000029ff007e24 */ /* 0x001fca000f8e00ff */
[----:B------:R-:W-:-:S13]  /*95b0*/  ISETP.NE.AND P0, PT, R0, 0x3, PT ;  /* 0x000000030000780c */ /* 0x000fda0003f05270 */
[----:B------:R-:W-:Y:S05]  /*95c0*/  @!P0 BRA `(.L_x_61) ;  /* 0x0000000000048947 */ /* 0x000fea0003800000 */
[----:B------:R-:W-:Y:S01]  /*95d0*/  BPT.TRAP 0x1 ;  /* 0x000000040000795c */ /* 0x000fe20000300000 */
.L_x_61:
[----:B------:R-:W-:Y:S01]  /*95e0*/  LEA R4, R22, UR38, 0x3 ;  /* 0x0000002616047c11 */ /* 0x000fe2000f8e18ff */
[----:B------:R-:W-:Y:S01]  /*95f0*/  BSSY B0, `(.L_x_62) ;  /* 0x0000006000007945 */ /* 0x000fe20003800000 */
[----:B------:R-:W-:Y:S02]  /*9600*/  SHF.L.U32 R3, R24, 0x1f, RZ ;  /* 0x0000001f18037819 */ /* 0x000fe400000006ff */
[----:B------:R-:W-:Y:S02]  /*9610*/  MOV R5, 0xffffff80 ;  /* 0xffffff8000057802 */ /* 0x000fe40000000f00 */
[----:B------:R-:W0:Y:S03]  /*9620*/  SYNCS.PHASECHK.TRANS64.TRYWAIT P0, [R4+URZ+0x16860], R3 ;  /* 0x01686003040075a7 */ /* 0x000e26000800017f */
[----:B------:R-:W-:Y:S01]  /*9630*/  IMAD R6, R18, R5, UR36 ;  /* 0x0000002412067e24 */ /* 0x000fe2000f8e0205 */
[----:B0-----:R-:W-:Y:S06]  /*9640*/  @!P0 BRA `(.L_x_63) ;  /* 0x0000003800588947 */ /* 0x001fec0003800000 */
.L_x_168:
[----:B------:R-:W-:Y:S05]  /*9650*/  BSYNC B0 ;  /* 0x0000000000007941 */ /* 0x000fea0003800000 */
.L_x_62:
[----:B------:R-:W1:Y:S01]  /*9660*/  S2R R0, SR_TID.X ;  /* 0x0000000000007919 */ /* 0x000e620000002100 */
[----:B------:R-:W-:Y:S01]  /*9670*/  UMOV UR4, 0xffffffff ;  /* 0xffffffff00047882 */ /* 0x000fe20000000000 */
[----:B------:R-:W-:Y:S01]  /*9680*/  LOP3.LUT P2, RZ, R25, 0x2, RZ, 0xc0, !PT ;  /* 0x0000000219ff7812 */ /* 0x000fe2000784c0ff */
[----:B------:R-:W-:Y:S01]  /*9690*/  IMAD R8, R22, 0x2000, R29 ;  /* 0x0000200016087824 */ /* 0x000fe200078e021d */
[----:B-1----:R-:W-:-:S04]  /*96a0*/  SHF.R.U32.HI R0, RZ, 0x3, R0 ;  /* 0x00000003ff007819 */ /* 0x002fc80000011600 */
[----:B------:R-:W-:-:S05]  /*96b0*/  LOP3.LUT R0, R0, 0xf, RZ, 0xc0, !PT ;  /* 0x0000000f00007812 */ /* 0x000fca00078ec0ff */
[----:B------:R-:W-:Y:S01]  /*96c0*/  IMAD.IADD R6, R6, 0x1, -R0 ;  /* 0x0000000106067824 */ /* 0x000fe200078e0a00 */
[----:B------:R-:W-:Y:S06]  /*96d0*/  BRA.DIV UR4, `(.L_x_64) ;  /* 0x0000003a04487947 */ /* 0x000fec000b800000 */
[----:B------:R-:W0:Y:S01]  /*96e0*/  S2R R2, SR_TID.X ;  /* 0x0000000000027919 */ /* 0x000e220000002100 */
[----:B------:R-:W-:Y:S01]  /*96f0*/  ISETP.LT.OR P0, PT, R6, 0x1, P2 ;  /* 0x000000010600780c */ /* 0x000fe20001701670 */
[----:B------:R-:W-:Y:S04]  /*9700*/  SHFL.IDX PT, R0, R17, RZ, 0x181f ;  /* 0x00181fff11007589 */ /* 0x000fe800000e0000 */
[----:B------:R-:W-:Y:S04]  /*9710*/  SHFL.IDX PT, R14, R16, 0x1, 0x181f ;  /* 0x00381f00100e7f89 */ /* 0x000fe800000e0000 */
[----:B------:R-:W-:Y:S04]  /*9720*/  SHFL.IDX PT, R7, R17, 0x1, 0x181f ;  /* 0x00381f0011077f89 */ /* 0x000fe800000e0000 */
[----:B------:R-:W-:Y:S01]  /*9730*/  SHFL.IDX PT, R10, R16, 0x2, 0x181f ;  /* 0x00581f00100a7f89 */ /* 0x000fe200000e0000 */
[----:B0-----:R-:W-:-:S03]  /*9740*/  IMAD.SHL.U32 R3, R2, 0x8, RZ ;  /* 0x0000000802037824 */ /* 0x001fc600078e00ff */
[----:B------:R-:W0:Y:S02]  /*9750*/  SHFL.IDX PT, R2, R16, RZ, 0x181f ;  /* 0x00181fff10027589 */ /* 0x000e2400000e0000 */
[----:B------:R-:W-:-:S05]  /*9760*/  LOP3.LUT R3, R3, 0x38, RZ, 0xc0, !PT ;  /* 0x0000003803037812 */ /* 0x000fca00078ec0ff */
[----:B------:R-:W-:-:S05]  /*9770*/  IMAD.SHL.U32 R5, R3, 0x2, RZ ;  /* 0x0000000203057824 */ /* 0x000fca00078e00ff */
[----:B0-----:R-:W-:-:S05]  /*9780*/  IADD3 R2, P1, R2, R5, RZ ;  /* 0x0000000502027210 */ /* 0x001fca0007f3e0ff */
[----:B------:R-:W-:Y:S01]  /*9790*/  IMAD.X R3, RZ, RZ, R0, P1 ;  /* 0x000000ffff037224 */ /* 0x000fe200008e0600 */
[----:B------:R-:W-:Y:S02]  /*97a0*/  LEA R0, R8, UR38, 0x1 ;  /* 0x0000002608007c11 */ /* 0x000fe4000f8e08ff */
[----:B------:R-:W0:Y:S04]  /*97b0*/  SHFL.IDX PT, R8, R17, 0x2, 0x181f ;  /* 0x00581f0011087f89 */ /* 0x000e2800000e0000 */
[----:B------:R1:W-:Y:S01]  /*97c0*/  LDGSTS.E.BYPASS.LTC128B.128 [R0+0x400], desc[UR50][R2.64], !P0 ;  /* 0x0040000002007fae */ /* 0x0003e2000c101d72 */
[----:B------:R-:W-:Y:S02]  /*97d0*/  ISETP.LT.OR P0, PT, R6, 0x11, P2 ;  /* 0x000000110600780c */ /* 0x000fe40001701670 */
[----:B-1----:R-:W-:-:S02]  /*97e0*/  IADD3 R2, P1, R14, R5, RZ ;  /* 0x000000050e027210 */ /* 0x002fc40007f3e0ff */
[----:B------:R-:W1:Y:S03]  /*97f0*/  SHFL.IDX PT, R14, R16, 0x3, 0x181f ;  /* 0x00781f00100e7f89 */ /* 0x000e6600000e0000 */
[----:B------:R-:W-:Y:S02]  /*9800*/  IMAD.X R3, RZ, RZ, R7, P1 ;  /* 0x000000ffff037224 */ /* 0x000fe400008e0607 */
[----:B------:R-:W2:Y:S04]  /*9810*/  SHFL.IDX PT, R7, R17, 0x3, 0x181f ;  /* 0x00781f0011077f89 */ /* 0x000ea800000e0000 */
[----:B------:R3:W-:Y:S01]  /*9820*/  LDGSTS.E.BYPASS.LTC128B.128 [R0+0xc00], desc[UR50][R2.64], !P0 ;  /* 0x00c0000002007fae */ /* 0x0007e2000c101d72 */
[----:B------:R-:W-:-:S02]  /*9830*/  ISETP.LT.OR P0, PT, R6, 0x21, P2 ;  /* 0x000000210600780c */ /* 0x000fc40001701670 */
[----:B---3--:R-:W-:Y:S02]  /*9840*/  IADD3 R2, P1, R10, R5, RZ ;  /* 0x000000050a027210 */ /* 0x008fe40007f3e0ff */
[----:B------:R-:W3:Y:S03]  /*9850*/  SHFL.IDX PT, R10, R16, 0x4, 0x181f ;  /* 0x00981f00100a7f89 */ /* 0x000ee600000e0000 */
[----:B0-----:R-:W-:Y:S02]  /*9860*/  IMAD.X R3, RZ, RZ, R8, P1 ;  /* 0x000000ffff037224 */ /* 0x001fe400008e0608 */
[----:B------:R-:W0:Y:S04]  /*9870*/  SHFL.IDX PT, R8, R17, 0x4, 0x181f ;  /* 0x00981f0011087f89 */ /* 0x000e2800000e0000 */
[----:B------:R1:W-:Y:S01]  /*9880*/  LDGSTS.E.BYPASS.LTC128B.128 [R0+0x1400], desc[UR50][R2.64], !P0 ;  /* 0x0140000002007fae */ /* 0x0003e2000c101d72 */
[----:B------:R-:W-:-:S02]  /*9890*/  ISETP.LT.OR P0, PT, R6, 0x31, P2 ;  /* 0x000000310600780c */ /* 0x000fc40001701670 */
[----:B-1----:R-:W-:Y:S02]  /*98a0*/  IADD3 R2, P1, R14, R5, RZ ;  /* 0x000000050e027210 */ /* 0x002fe40007f3e0ff */
[----:B------:R-:W1:Y:S02]  /*98b0*/  SHFL.IDX PT, R14, R16, 0x5, 0x181f ;  /* 0x00b81f00100e7f89 */ /* 0x000e6400000e0000 */
[----:B--2---:R-:W-:Y:S02]  /*98c0*/  IADD3.X R3, RZ, R7, RZ, P1, !PT ;  /* 0x00000007ff037210 */ /* 0x004fe40000ffe4ff */
[----:B------:R-:W2:Y:S05]  /*98d0*/  SHFL.IDX PT, R7, R17, 0x5, 0x181f ;  /* 0x00b81f0011077f89 */ /* 0x000eaa00000e0000 */
        /* <DEDUP_REMOVED lines=9> */
[----:B------:R1:W4:Y:S03]  /*9970*/  SHFL.IDX PT, R14, R16, 0x7, 0x181f ;  /* 0x00f81f00100e7f89 */ /* 0x00032600000e0000 */
[----:B--2---:R-:W-:Y:S02]  /*9980*/  IMAD.X R3, RZ, RZ, R7, P1 ;  /* 0x000000ffff037224 */ /* 0x004fe400008e0607 */
[----:B------:R1:W2:Y:S04]  /*9990*/  SHFL.IDX PT, R7, R17, 0x7, 0x181f ;  /* 0x00f81f0011077f89 */ /* 0x0002a800000e0000 */
[----:B------:R3:W-:Y:S01]  /*99a0*/  LDGSTS.E.BYPASS.LTC128B.128 [R0+0x2c00], desc[UR50][R2.64], !P0 ;  /* 0x02c0000002007fae */ /* 0x0007e2000c101d72 */
[----:B------:R-:W-:-:S02]  /*99b0*/  ISETP.LT.OR P0, PT, R6, 0x61, P2 ;  /* 0x000000610600780c */ /* 0x000fc40001701670 */
[----:B---3--:R-:W-:-:S05]  /*99c0*/  IADD3 R2, P1, R10, R5, RZ ;  /* 0x000000050a027210 */ /* 0x008fca0007f3e0ff */
[----:B0-----:R-:W-:-:S06]  /*99d0*/  IMAD.X R3, RZ, RZ, R8, P1 ;  /* 0x000000ffff037224 */ /* 0x001fcc00008e0608 */
[----:B--2-4-:R1:W-:Y:S02]  /*99e0*/  LDGSTS.E.BYPASS.LTC128B.128 [R0+0x3400], desc[UR50][R2.64], !P0 ;  /* 0x0340000002007fae */ /* 0x0143e4000c101d72 */
.L_x_186:
[----:B------:R-:W-:Y:S02]  /*99f0*/  ISETP.LT.OR P0, PT, R6, 0x71, P2 ;  /* 0x000000710600780c */ /* 0x000fe40001701670 */
[----:B-1----:R-:W-:-:S05]  /*9a00*/  IADD3 R2, P1, R14, R5, RZ ;  /* 0x000000050e027210 */ /* 0x002fca0007f3e0ff */
[----:B------:R-:W-:-:S06]  /*9a10*/  IMAD.X R3, RZ, RZ, R7, P1 ;  /* 0x000000ffff037224 */ /* 0x000fcc00008e0607 */
[----:B------:R-:W-:Y:S01]  /*9a20*/  @!PT LDS RZ, [RZ] ;  /* 0x00000000fffff984 */ /* 0x000fe20000000800 */
[----:B------:R-:W-:Y:S01]  /*9a30*/  @!PT LDS RZ, [RZ] ;  /* 0x00000000fffff984 */ /* 0x000fe20000000800 */
[----:B------:R-:W-:Y:S01]  /*9a40*/  @!PT LDS RZ, [RZ] ;  /* 0x00000000fffff984 */ /* 0x000fe20000000800 */
[----:B------:R0:W-:Y:S01]  /*9a50*/  LDGSTS.E.BYPASS.LTC128B.128 [R0+0x3c00], desc[UR50][R2.64], !P0 ;  /* 0x03c0000002007fae */ /* 0x0001e2000c101d72 */
[----:B------:R-:W-:Y:S01]  /*9a60*/  PLOP3.LUT P0, PT, PT, PT, PT, 0x80, 0x0 ;  /* 0x000000000000781c */ /* 0x000fe20003f0f070 */
[----:B------:R-:W-:-:S12]  /*9a70*/  NOP ;  /* 0x0000000000007918 */ /* 0x000fd80000000000 */
.L_x_65:
        /* <DEDUP_REMOVED lines=11> */
.L_x_66:
[----:B------:R-:W2:Y:S01]  /*9b30*/  LDL.LU R2, [R1+0x8] ;  /* 0x0000080001027983 */ /* 0x000ea20000300800 */
[----:B------:R-:W-:Y:S01]  /*9b40*/  ULDC UR4, c[0x0][0xc34] ;  /* 0x00030d0000047ab9 */ /* 0x000fe20000000800 */
[----:B------:R0:W-:Y:S02]  /*9b50*/  SYNCS.ARRIVE.TRANS64.A1T0 RZ, [R4+URZ+0x16850], RZ ;  /* 0x016850ff04ff79a7 */ /* 0x0001e4000810003f */
[----:B------:R-:W3:Y:S01]  /*9b60*/  LDL.LU R0, [R1+0xc] ;  /* 0x00000c0001007983 */ /* 0x000ee20000300800 */
[----:B------:R-:W-:-:S05]  /*9b70*/  VIADD R22, R22, 0x1 ;  /* 0x0000000116167836 */ /* 0x000fca0000000000 */
[----:B------:R-:W-:-:S04]  /*9b80*/  ISETP.NE.AND P0, PT, R22, 0x2, PT ;  /* 0x000000021600780c */ /* 0x000fc80003f05270 */
[----:B------:R-:W-:Y:S02]  /*9b90*/  SEL R3, RZ, 0x1, P0 ;  /* 0x00000001ff037807 */ /* 0x000fe40000000000 */
[----:B------:R-:W-:Y:S02]  /*9ba0*/  SEL R22, R22, RZ, P0 ;  /* 0x000000ff16167207 */ /* 0x000fe40000000000 */
[----:B------:R-:W-:Y:S01]  /*9bb0*/  LOP3.LUT R24, R24, R3, RZ, 0x3c, !PT ;  /* 0x0000000318187212 */ /* 0x000fe200078e3cff */
[----:B--2---:R-:W-:Y:S01]  /*9bc0*/  VIADD R2, R2, UR43 ;  /* 0x0000002b02027c36 */ /* 0x004fe20008000000 */
[----:B---3--:R-:W-:-:S04]  /*9bd0*/  IADD3 R0, R0, 0x1, RZ ;  /* 0x0000000100007810 */ /* 0x008fc80007ffe0ff */
[----:B------:R0:W-:Y:S01]  /*9be0*/  STL [R1+0x8], R2 ;  /* 0x0000080201007387 */ /* 0x0001e20000100800 */
[----:B------:R-:W-:-:S03]  /*9bf0*/  ISETP.GE.AND P1, PT, R2, UR4, PT ;  /* 0x0000000402007c0c */ /* 0x000fc6000bf26270 */
[----:B------:R0:W-:Y:S10]  /*9c00*/  STL [R1+0xc], R0 ;  /* 0x00000c0001007387 */ /* 0x0001f40000100800 */
[----:B0-----:R-:W-:Y:S05]  /*9c10*/  @!P1 BRA `(.L_x_67) ;  /* 0xffffffc800909947 */ /* 0x001fea000383ffff */
[----:B------:R-:W-:-:S07]  /*9c20*/  LOP3.LUT R0, R0, 0x1, RZ, 0xc, !PT ;  /* 0x0000000100007812 */ /* 0x000fce00078e0cff */
.L_x_32:
[----:B------:R-:W0:Y:S01]  /*9c30*/  S2R R3, SR_CgaCtaId ;  /* 0x0000000000037919 */ /* 0x000e220000008800 */
[----:B------:R-:W-:Y:S01]  /*9c40*/  MOV R2, 0x400 ;  /* 0x0000040000027802 */ /* 0x000fe20000000f00 */
[----:B------:R-:W-:Y:S01]  /*9c50*/  BSSY B0, `(.L_x_68) ;  /* 0x0000005000007945 */ /* 0x000fe20003800000 */
[----:B------:R-:W-:Y:S02]  /*9c60*/  SHF.L.U32 R0, R0, 0x1f, RZ ;  /* 0x0000001f00007819 */ /* 0x000fe400000006ff */
[----:B0-----:R-:W-:-:S04]  /*9c70*/  LEA R7, R3, R2, 0x18 ;  /* 0x0000000203077211 */ /* 0x001fc800078ec0ff */
[----:B------:R-:W0:Y:S02]  /*9c80*/  SYNCS.PHASECHK.TRANS64.TRYWAIT P0, [R7+URZ+0x16820], R0 ;  /* 0x01682000070075a7 */ /* 0x000e24000800017f */
[----:B0-----:R-:W-:Y:S05]  /*9c90*/  @!P0 BRA `(.L_x_69) ;  /* 0x0000003c00208947 */ /* 0x001fea0003800000 */
.L_x_187:
[----:B-1----:R-:W-:Y:S05]  /*9ca0*/  BSYNC B0 ;  /* 0x0000000000007941 */ /* 0x002fea0003800000 */
.L_x_68:
[----:B------:R-:W-:-:S03]  /*9cb0*/  UMOV UR4, 0xffffffff ;  /* 0xffffffff00047882 */ /* 0x000fc60000000000 */
[----:B------:R-:W-:Y:S05]  /*9cc0*/  BRA.DIV UR4, `(.L_x_70) ;  /* 0x0000003e04287947 */ /* 0x000fea000b800000 */
[----:B0-----:R-:W0:Y:S02]  /*9cd0*/  S2R R0, SR_TID.X ;  /* 0x0000000000007919 */ /* 0x001e240000002100 */
[----:B0-----:R-:W-:-:S04]  /*9ce0*/  SHF.R.U32.HI R0, RZ, 0x5, R0 ;  /* 0x00000005ff007819 */ /* 0x001fc80000011600 */
[----:B------:R-:W-:-:S05]  /*9cf0*/  LOP3.LUT R0, R0, 0x3, RZ, 0xc0, !PT ;  /* 0x0000000300007812 */ /* 0x000fca00078ec0ff */
[----:B------:R0:W1:Y:S02]  /*9d00*/  SHFL.IDX PT, R14, R0, RZ, 0x1f ;  /* 0x00001fff000e7589 */ /* 0x00006400000e0000 */
.L_x_190:
[----:B-1----:R-:W-:Y:S01]  /*9d10*/  ISETP.NE.AND P0, PT, R14, RZ, PT ;  /* 0x000000ff0e00720c */ /* 0x002fe20003f05270 */
[----:B------:R-:W-:-:S12]  /*9d20*/  BSSY B0, `(.L_x_71) ;  /* 0x0000024000007945 */ /* 0x000fd80003800000 */
[----:B------:R-:W-:Y:S05]  /*9d30*/  @P0 BRA `(.L_x_72) ;  /* 0x0000000000880947 */ /* 0x000fea0003800000 */
[----:B------:R-:W-:-:S03]  /*9d40*/  UMOV UR4, 0xffffffff ;  /* 0xffffffff00047882 */ /* 0x000fc60000000000 */
[----:B------:R-:W-:Y:S05]  /*9d50*/  BRA.DIV UR4, `(.L_x_73) ;  /* 0x0000003e04387947 */ /* 0x000fea000b800000 */
[----:B------:R-:W-:-:S13]  /*9d60*/  ELECT P6, URZ, PT ;  /* 0x00000000003f782f */ /* 0x000fda00038c0000 */
.L_x_193:
[----:B------:R-:W-:Y:S05]  /*9d70*/  @!P6 BRA `(.L_x_72) ;  /* 0x000000000078e947 */ /* 0x000fea0003800000 */
[----:B------:R-:W-:-:S06]  /*9d80*/  ULOP3.LUT UR4, UR39, 0x2, URZ, 0xfc, !UPT ;  /* 0x0000000227047892 */ /* 0x000fcc000f8efc3f */
[----:B0-----:R-:W-:-:S05]  /*9d90*/  IMAD.U32 R0, RZ, RZ, UR4 ;  /* 0x00000004ff007e24 */ /* 0x001fca000f8e00ff */
[----:B------:R-:W-:-:S13]  /*9da0*/  ISETP.NE.AND P0, PT, R0, 0x3, PT ;  /* 0x000000030000780c */ /* 0x000fda0003f05270 */
[----:B------:R-:W-:Y:S05]  /*9db0*/  @!P0 BRA `(.L_x_74) ;  /* 0x0000000000048947 */ /* 0x000fea0003800000 */
[----:B------:R-:W-:Y:S01]  /*9dc0*/  BPT.TRAP 0x1 ;  /* 0x000000040000795c */ /* 0x000fe20000300000 */
.L_x_74:
[----:B------:R-:W-:Y:S01]  /*9dd0*/  IMAD R5, R22, 0x8, R7 ;  /* 0x0000000816057824 */ /* 0x000fe200078e0207 */
[----:B------:R-:W-:Y:S01]  /*9de0*/  SHF.L.U32 R0, R24, 0x1f, RZ ;  /* 0x0000001f18007819 */ /* 0x000fe200000006ff */
[----:B------:R-:W-:-:S03]  /*9df0*/  VIADD R22, R22, 0x1 ;  /* 0x0000000116167836 */ /* 0x000fc60000000000 */
[----:B------:R-:W0:Y:S02]  /*9e00*/  SYNCS.PHASECHK.TRANS64.TRYWAIT P1, [R5+URZ+0x16840], R0 ;  /* 0x01684000050075a7 */ /* 0x000e24000802017f */
[----:B------:R-:W-:-:S04]  /*9e10*/  ISETP.NE.AND P2, PT, R22, 0x2, PT ;  /* 0x000000021600780c */ /* 0x000fc80003f45270 */
[----:B------:R-:W-:Y:S01]  /*9e20*/  SEL R3, RZ, 0x1, P2 ;  /* 0x00000001ff037807 */ /* 0x000fe20001000000 */
[----:B0-----:R-:W-:Y:S08]  /*9e30*/  @!P1 BRA `(.L_x_75) ;  /* 0x0000003c00209947 */ /* 0x001ff00003800000 */
.L_x_194:
[----:B------:R-:W-:Y:S02]  /*9e40*/  SEL R22, R22, RZ, P2 ;  /* 0x000000ff16167207 */ /* 0x000fe40001000000 */
[----:B------:R-:W-:Y:S01]  /*9e50*/  LOP3.LUT R2, R24, R3, RZ, 0x3c, !PT ;  /* 0x0000000318027212 */ /* 0x000fe200078e3cff */
[----:B------:R-:W-:Y:S06]  /*9e60*/  @!P0 BRA `(.L_x_76) ;  /* 0x0000000000048947 */ /* 0x000fec0003800000 */
[----:B------:R-:W-:Y:S01]  /*9e70*/  BPT.TRAP 0x1 ;  /* 0x000000040000795c */ /* 0x000fe20000300000 */
.L_x_76:
[----:B------:R-:W-:Y:S01]  /*9e80*/  IMAD R3, R22, 0x8, R7 ;  /* 0x0000000816037824 */ /* 0x000fe200078e0207 */
[----:B------:R-:W-:-:S04]  /*9e90*/  SHF.L.U32 R2, R2, 0x1f, RZ ;  /* 0x0000001f02027819 */ /* 0x000fc800000006ff */
[----:B------:R-:W1:Y:S02]  /*9ea0*/  SYNCS.PHASECHK.TRANS64.TRYWAIT P1, [R3+URZ+0x16840], R2 ;  /* 0x01684002030075a7 */ /* 0x000e64000802017f */
[----:B-1----:R-:W-:Y:S05]  /*9eb0*/  @!P1 BRA `(.L_x_77) ;  /* 0x0000003c00149947 */ /* 0x002fea0003800000 */
.L_x_195:
[----:B------:R-:W-:Y:S05]  /*9ec0*/  @!P0 BRA `(.L_x_78) ;  /* 0x0000000000048947 */ /* 0x000fea0003800000 */
[----:B------:R-:W-:Y:S01]  /*9ed0*/  BPT.TRAP 0x1 ;  /* 0x000000040000795c */ /* 0x000fe20000300000 */
.L_x_78:
[----:B------:R-:W2:Y:S02]  /*9ee0*/  SYNCS.PHASECHK.TRANS64.TRYWAIT P1, [R5+URZ+0x16860], R0 ;  /* 0x01686000050075a7 */ /* 0x000ea4000802017f */
[----:B--2---:R-:W-:Y:S05]  /*9ef0*/  @!P1 BRA `(.L_x_79) ;  /* 0x0000003c00189947 */ /* 0x004fea0003800000 */
.L_x_196:
[----:B------:R-:W-:Y:S05]  /*9f00*/  @!P0 BRA `(.L_x_80) ;  /* 0x0000000000048947 */ /* 0x000fea0003800000 */
[----:B------:R-:W-:Y:S01]  /*9f10*/  BPT.TRAP 0x1 ;  /* 0x000000040000795c */ /* 0x000fe20000300000 */
.L_x_80:
[----:B---3--:R3:W4:Y:S02]  /*9f20*/  SYNCS.PHASECHK.TRANS64.TRYWAIT P0, [R3+URZ+0x16860], R2 ;  /* 0x01686002030075a7 */ /* 0x008724000800017f */
[----:B----4-:R-:W-:Y:S05]  /*9f30*/  @!P0 NANOSLEEP.SYNCS 0x989680 ;  /* 0x009896800000895d */ /* 0x010fea0003900000 */
[----:B------:R-:W4:Y:S02]  /*9f40*/  @!P0 SYNCS.PHASECHK.TRANS64 P0, [R3+URZ+0x16860], R2 ;  /* 0x01686002030085a7 */ /* 0x000f24000800007f */
[----:B----4-:R-:W-:Y:S05]  /*9f50*/  @!P0 BRA `(.L_x_80) ;  /* 0xfffffffc00f08947 */ /* 0x010fea000383ffff */
.L_x_72:
[----:B------:R-:W-:Y:S05]  /*9f60*/  BSYNC B0 ;  /* 0x0000000000007941 */ /* 0x000fea0003800000 */
.L_x_71:
[----:B------:R-:W-:Y:S05]  /*9f70*/  EXIT ;  /* 0x000000000000794d */ /* 0x000fea0003800000 */
.L_x_8:
[----:B0-----:R-:W-:-:S04]  /*9f80*/  IMAD.U32 R3, RZ, RZ, UR44 ;  /* 0x0000002cff037e24 */ /* 0x001fc8000f8e00ff */
[----:B------:R0:W1:Y:S03]  /*9f90*/  SYNCS.PHASECHK.TRANS64.TRYWAIT P1, [R3+URZ+0x16800], R0 ;  /* 0x01680000030075a7 */ /* 0x000066000802017f */
[----:B-1----:R-:W-:Y:S05]  /*9fa0*/  @!P1 NANOSLEEP.SYNCS 0x989680 ;  /* 0x009896800000995d */ /* 0x002fea0003900000 */
[----:B------:R-:W1:Y:S02]  /*9fb0*/  @!P1 SYNCS.PHASECHK.TRANS64 P1, [R3+URZ+0x16800], R0 ;  /* 0x01680000030095a7 */ /* 0x000e64000802007f */
[----:B-1----:R-:W-:Y:S05]  /*9fc0*/  @!P1 BRA `(.L_x_8) ;  /* 0xfffffffc00ec9947 */ /* 0x002fea000383ffff */
[----:B------:R-:W-:Y:S05]  /*9fd0*/  BRA `(.L_x_81) ;  /* 0xffffff7000287947 */ /* 0x000fea000383ffff */
.L_x_12:
[----:B-1----:R1:W2:Y:S02]  /*9fe0*/  SYNCS.PHASECHK.TRANS64.TRYWAIT P1, [R4+URZ+0x16830], R3 ;  /* 0x01683003040075a7 */ /* 0x0022a4000802017f */
[----:B--2---:R-:W-:Y:S05]  /*9ff0*/  @!P1 NANOSLEEP.SYNCS 0x989680 ;  /* 0x009896800000995d */ /* 0x004fea0003900000 */
[----:B------:R-:W2:Y:S02]  /*a000*/  @!P1 SYNCS.PHASECHK.TRANS64 P1, [R4+URZ+0x16830], R3 ;  /* 0x01683003040095a7 */ /* 0x000ea4000802007f */
[----:B--2---:R-:W-:Y:S05]  /*a010*/  @!P1 BRA `(.L_x_12) ;  /* 0xfffffffc00f09947 */ /* 0x004fea000383ffff */
[----:B------:R-:W-:Y:S05]  /*a020*/  BRA `(.L_x_11) ;  /* 0xffffff7000487947 */ /* 0x000fea000383ffff */
.L_x_18:
[----:B-1----:R-:W-:-:S04]  /*a030*/  IMAD.U32 R3, RZ, RZ, UR6 ;  /* 0x00000006ff037e24 */ /* 0x002fc8000f8e00ff */
[----:B------:R1:W2:Y:S03]  /*a040*/  SYNCS.PHASECHK.TRANS64.TRYWAIT P1, [R3+URZ+0x16830], R0 ;  /* 0x01683000030075a7 */ /* 0x0002a6000802017f */
[----:B--2---:R-:W-:Y:S05]  /*a050*/  @!P1 NANOSLEEP.SYNCS 0x989680 ;  /* 0x009896800000995d */ /* 0x004fea0003900000 */
[----:B------:R-:W2:Y:S02]  /*a060*/  @!P1 SYNCS.PHASECHK.TRANS64 P1, [R3+URZ+0x16830], R0 ;  /* 0x01683000030095a7 */ /* 0x000ea4000802007f */
[----:B--2---:R-:W-:Y:S05]  /*a070*/  @!P1 BRA `(.L_x_18) ;  /* 0xfffffffc00ec9947 */ /* 0x004fea000383ffff */
[----:B------:R-:W-:Y:S05]  /*a080*/  BRA `(.L_x_15) ;  /* 0xffffff9000647947 */ /* 0x000fea000383ffff */
.L_x_22:
[----:B-1----:R-:W-:-:S04]  /*a090*/  IMAD.U32 R3, RZ, RZ, UR6 ;  /* 0x00000006ff037e24 */ /* 0x002fc8000f8e00ff */
[----:B------:R1:W2:Y:S03]  /*a0a0*/  SYNCS.PHASECHK.TRANS64.TRYWAIT P1, [R3+URZ+0x16850], R0 ;  /* 0x01685000030075a7 */ /* 0x0002a6000802017f */
[----:B--2---:R-:W-:Y:S05]  /*a0b0*/  @!P1 NANOSLEEP.SYNCS 0x989680 ;  /* 0x009896800000995d */ /* 0x004fea0003900000 */
[----:B------:R-:W2:Y:S02]  /*a0c0*/  @!P1 SYNCS.PHASECHK.TRANS64 P1, [R3+URZ+0x16850], R0 ;  /* 0x01685000030095a7 */ /* 0x000ea4000802007f */
[----:B--2---:R-:W-:Y:S05]  /*a0d0*/  @!P1 BRA `(.L_x_22) ;  /* 0xfffffffc00ec9947 */ /* 0x004fea000383ffff */
[----:B------:R-:W-:Y:S05]  /*a0e0*/  BRA `(.L_x_19) ;  /* 0xffffff9000e07947 */ /* 0x000fea000383ffff */
.L_x_29:
[----:B-1----:R-:W-:-:S04]  /*a0f0*/  MOV R11, UR4 ;  /* 0x00000004000b7c02 */ /* 0x002fc80008000f00 */
[----:B------:R1:W2:Y:S03]  /*a100*/  SYNCS.PHASECHK.TRANS64.TRYWAIT P1, [R11+URZ+0x16850], R4 ;  /* 0x016850040b0075a7 */ /* 0x0002a6000802017f */
[----:B--2---:R-:W-:Y:S05]  /*a110*/  @!P1 NANOSLEEP.SYNCS 0x989680 ;  /* 0x009896800000995d */ /* 0x004fea0003900000 */
[----:B------:R-:W2:Y:S02]  /*a120*/  @!P1 SYNCS.PHASECHK.TRANS64 P1, [R11+URZ+0x16850], R4 ;  /* 0x016850040b0095a7 */ /* 0x000ea4000802007f */
[----:B--2---:R-:W-:Y:S05]  /*a130*/  @!P1 BRA `(.L_x_29) ;  /* 0xfffffffc00ec9947 */ /* 0x004fea000383ffff */
[----:B------:R-:W-:Y:S05]  /*a140*/  BRA `(.L_x_28) ;  /* 0xffffffac00507947 */ /* 0x000fea000383ffff */
.L_x_36:
[----:B------:R-:W1:Y:S01]  /*a150*/  S2R R16, SR_TID.X ;  /* 0x0000000000107919 */ /* 0x000e620000002100 */
[----:B------:R-:W-:Y:S01]  /*a160*/  BSSY B0, `(.L_x_82) ;  /* 0x000000a000007945 */ /* 0x000fe20003800000 */
[----:B------:R-:W-:Y:S02]  /*a170*/  IMAD.MOV.U32 R12, RZ, RZ, RZ ;  /* 0x000000ffff0c7224 */ /* 0x000fe400078e00ff */
[----:B------:R-:W-:Y:S02]  /*a180*/  IMAD.MOV.U32 R11, RZ, RZ, 0x1f ;  /* 0x0000001fff0b7424 */ /* 0x000fe400078e00ff */
[----:B------:R-:W-:Y:S01]  /*a190*/  IMAD.MOV.U32 R15, RZ, RZ, -0x1 ;  /* 0xffffffffff0f7424 */ /* 0x000fe200078e00ff */
[----:B-1----:R-:W-:-:S04]  /*a1a0*/  SHF.R.U32.HI R16, RZ, 0x5, R16 ;  /* 0x00000005ff107819 */ /* 0x002fc80000011610 */
[----:B------:R-:W-:-:S05]  /*a1b0*/  LOP3.LUT R16, R16, 0x3, RZ, 0xc0, !PT ;  /* 0x0000000310107812 */ /* 0x000fca00078ec0ff */
[----:B------:R-:W-:-:S07]  /*a1c0*/  IMAD.MOV.U32 R13, RZ, RZ, R16 ;  /* 0x000000ffff0d7224 */ /* 0x000fce00078e0010 */
[----:B0----5:R-:W-:Y:S05]  /*a1d0*/  WARPSYNC.COLLECTIVE R15, `(.L_x_83) ;  /* 0x000000000f087348 */ /* 0x021fea0003c00000 */
[----:B------:R1:W2:Y:S02]  /*a1e0*/  SHFL.IDX P6, R14, R13, R12, R11 ;  /* 0x0000000c0d0e7389 */ /* 0x0002a400000c000b */
[----:B012--5:R-:W-:Y:S01]  /*a1f0*/  ENDCOLLECTIVE ;  /* 0x000000000000791b */ /* 0x027fe20003800000 */
.L_x_83:
[----:B------:R-:W-:Y:S05]  /*a200*/  BSYNC B0 ;  /* 0x0000000000007941 */ /* 0x000fea0003800000 */
.L_x_82:
[----:B------:R-:W-:Y:S05]  /*a210*/  BRA `(.L_x_84) ;  /* 0xffffffcc00107947 */ /* 0x000fea000383ffff */
.L_x_39:
[----:B0-----:R0:W1:Y:S02]  /*a220*/  SYNCS.PHASECHK.TRANS64.TRYWAIT P0, [R0+URZ+0x16840], R2 ;  /* 0x01684002000075a7 */ /* 0x001064000800017f */
[----:B-1----:R-:W-:Y:S05]  /*a230*/  @!P0 NANOSLEEP.SYNCS 0x989680 ;  /* 0x009896800000895d */ /* 0x002fea0003900000 */
[----:B------:R-:W1:Y:S02]  /*a240*/  @!P0 SYNCS.PHASECHK.TRANS64 P0, [R0+URZ+0x16840], R2 ;  /* 0x01684002000085a7 */ /* 0x000e64000800007f */
[----:B-1----:R-:W-:Y:S05]  /*a250*/  @!P0 BRA `(.L_x_39) ;  /* 0xfffffffc00f08947 */ /* 0x002fea000383ffff */
[----:B------:R-:W-:Y:S05]  /*a260*/  BRA `(.L_x_85) ;  /* 0xffffffcc006c7947 */ /* 0x000fea000383ffff */
.L_x_40:
[----:B------:R-:W-:Y:S01]  /*a270*/  BSSY B0, `(.L_x_86) ;  /* 0x0000008000007945 */ /* 0x000fe20003800000 */
[----:B------:R-:W-:Y:S01]  /*a280*/  IMAD.MOV.U32 R13, RZ, RZ, R5 ;  /* 0x000000ffff0d7224 */ /* 0x000fe200078e0005 */
[----:B------:R-:W-:Y:S01]  /*a290*/  MOV R15, 0xffffffff ;  /* 0xffffffff000f7802 */ /* 0x000fe20000000f00 */
[----:B------:R-:W-:Y:S02]  /*a2a0*/  IMAD.MOV.U32 R12, RZ, RZ, RZ ;  /* 0x000000ffff0c7224 */ /* 0x000fe400078e00ff */
[----:B------:R-:W-:-:S07]  /*a2b0*/  IMAD.MOV.U32 R11, RZ, RZ, 0x181f ;  /* 0x0000181fff0b7424 */ /* 0x000fce00078e00ff */
[----:B------:R-:W-:Y:S05]  /*a2c0*/  WARPSYNC.COLLECTIVE R15, `(.L_x_87) ;  /* 0x000000000f087348 */ /* 0x000fea0003c00000 */
[----:B------:R0:W1:Y:S02]  /*a2d0*/  SHFL.IDX P6, R14, R13, R12, R11 ;  /* 0x0000000c0d0e7389 */ /* 0x00006400000c000b */
[----:B01----:R-:W-:Y:S01]  /*a2e0*/  ENDCOLLECTIVE ;  /* 0x000000000000791b */ /* 0x003fe20003800000 */
.L_x_87:
[----:B------:R-:W-:Y:S05]  /*a2f0*/  BSYNC B0 ;  /* 0x0000000000007941 */ /* 0x000fea0003800000 */
.L_x_86:
[----:B------:R-:W-:Y:S01]  /*a300*/  IMAD.MOV.U32 R13, RZ, RZ, R4 ;  /* 0x000000ffff0d7224 */ /* 0x000fe200078e0004 */
[----:B------:R-:W-:Y:S01]  /*a310*/  ISETP.GE.AND P1, PT, R9, 0x1, PT ;  /* 0x000000010900780c */ /* 0x000fe20003f26270 */
[----:B------:R-:W-:Y:S02]  /*a320*/  IMAD.MOV.U32 R12, RZ, RZ, RZ ;  /* 0x000000ffff0c7224 */ /* 0x000fe400078e00ff */
[----:B------:R-:W-:Y:S02]  /*a330*/  IMAD.MOV.U32 R11, RZ, RZ, 0x181f ;  /* 0x0000181fff0b7424 */ /* 0x000fe400078e00ff */
[----:B------:R-:W-:Y:S02]  /*a340*/  IMAD.MOV.U32 R15, RZ, RZ, -0x1 ;  /* 0xffffffffff0f7424 */ /* 0x000fe400078e00ff */
[----:B------:R-:W-:-:S07]  /*a350*/  IMAD.MOV.U32 R2, RZ, RZ, R14 ;  /* 0x000000ffff027224 */ /* 0x000fce00078e000e */
[----:B------:R-:W-:Y:S05]  /*a360*/  WARPSYNC.COLLECTIVE R15, `(.L_x_88) ;  /* 0x000000000f087348 */ /* 0x000fea0003c00000 */
[----:B------:R0:W1:Y:S02]  /*a370*/  SHFL.IDX P6, R14, R13, R12, R11 ;  /* 0x0000000c0d0e7389 */ /* 0x00006400000c000b */
[----:B01----:R-:W-:Y:S01]  /*a380*/  ENDCOLLECTIVE ;  /* 0x000000000000791b */ /* 0x003fe20003800000 */
.L_x_88:
[----:B------:R-:W-:Y:S02]  /*a390*/  @P1 LEA R7, R6, UR38, 0x1 ;  /* 0x0000002606071c11 */ /* 0x000fe4000f8e08ff */
[----:B------:R-:W-:Y:S01]  /*a3a0*/  MOV R13, R5 ;  /* 0x00000005000d7202 */ /* 0x000fe20000000f00 */
[----:B------:R-:W-:Y:S02]  /*a3b0*/  IMAD.MOV.U32 R12, RZ, RZ, 0x1 ;  /* 0x00000001ff0c7424 */ /* 0x000fe400078e00ff */
[----:B------:R-:W-:-:S07]  /*a3c0*/  IMAD.MOV.U32 R3, RZ, RZ, R14 ;  /* 0x000000ffff037224 */ /* 0x000fce00078e000e */
[----:B------:R-:W-:Y:S05]  /*a3d0*/  WARPSYNC.COLLECTIVE R15, `(.L_x_89) ;  /* 0x000000000f087348 */ /* 0x000fea0003c00000 */
[----:B------:R0:W1:Y:S02]  /*a3e0*/  SHFL.IDX P6, R14, R13, R12, R11 ;  /* 0x0000000c0d0e7389 */ /* 0x00006400000c000b */
[----:B01----:R-:W-:Y:S01]  /*a3f0*/  ENDCOLLECTIVE ;  /* 0x000000000000791b */ /* 0x003fe20003800000 */
.L_x_89:
[----:B------:R-:W-:-:S05]  /*a400*/  @P1 LEA R3, P0, R8, R3, 0x1 ;  /* 0x0000000308031211 */ /* 0x000fca00078008ff */
[----:B------:R-:W-:-:S05]  /*a410*/  @P1 IMAD.X R2, RZ, RZ, R2, P0 ;  /* 0x000000ffff021224 */ /* 0x000fca00000e0602 */
[----:B------:R-:W-:Y:S01]  /*a420*/  @P1 LOP3.LUT R3, R3, R2, RZ, 0x3c, !PT ;  /* 0x0000000203031212 */ /* 0x000fe200078e3cff */
[----:B------:R-:W-:-:S03]  /*a430*/  IMAD.MOV.U32 R13, RZ, RZ, R4 ;  /* 0x000000ffff0d7224 */ /* 0x000fc600078e0004 */
[----:B------:R-:W-:-:S04]  /*a440*/  @P1 LOP3.LUT R2, R3, R2, RZ, 0x3c, !PT ;  /* 0x0000000203021212 */ /* 0x000fc800078e3cff */
[----:B------:R-:W-:-:S05]  /*a450*/  @P1 LOP3.LUT R3, R3, R2, RZ, 0x3c, !PT ;  /* 0x0000000203031212 */ /* 0x000fca00078e3cff */
[----:B------:R-:W-:Y:S01]  /*a460*/  @!PT LDS RZ, [RZ] ;  /* 0x00000000fffff984 */ /* 0x000fe20000000800 */
[----:B------:R-:W-:Y:S01]  /*a470*/  @!PT LDS RZ, [RZ] ;  /* 0x00000000fffff984 */ /* 0x000fe20000000800 */
[----:B------:R-:W-:Y:S01]  /*a480*/  @!PT LDS RZ, [RZ] ;  /* 0x00000000fffff984 */ /* 0x000fe20000000800 */
[----:B------:R0:W-:Y:S01]  /*a490*/  @P1 LDGSTS.E.BYPASS.LTC128B.128 [R7+0xe400], desc[UR50][R2.64], !P2 ;  /* 0x0e40000002071fae */ /* 0x0001e2000d101d72 */
[----:B------:R-:W-:Y:S01]  /*a4a0*/  ISETP.GE.AND P1, PT, R9, 0x11, PT ;  /* 0x000000110900780c */ /* 0x000fe20003f26270 */
[----:B0-----:R-:W-:-:S12]  /*a4b0*/  IMAD.MOV.U32 R2, RZ, RZ, R14 ;  /* 0x000000ffff027224 */ /* 0x001fd800078e000e */
[----:B------:R-:W-:Y:S05]  /*a4c0*/  WARPSYNC.COLLECTIVE R15, `(.L_x_90) ;  /* 0x000000000f087348 */ /* 0x000fea0003c00000 */
[----:B------:R0:W1:Y:S02]  /*a4d0*/  SHFL.IDX P6, R14, R13, R12, R11 ;  /* 0x0000000c0d0e7389 */ /* 0x00006400000c000b */
[----:B01----:R-:W-:Y:S01]  /*a4e0*/  ENDCOLLECTIVE ;  /* 0x000000000000791b */ /* 0x003fe20003800000 */
.L_x_90:
[----:B------:R-:W-:Y:S01]  /*a4f0*/  @P1 LEA R7, R6, UR38, 0x1 ;  /* 0x0000002606071c11 */ /* 0x000fe2000f8e08ff */
[----:B------:R-:W-:Y:S02]  /*a500*/  IMAD.MOV.U32 R13, RZ, RZ, R5 ;  /* 0x000000ffff0d7224 */ /* 0x000fe400078e0005 */
[----:B------:R-:W-:Y:S02]  /*a510*/  IMAD.MOV.U32 R12, RZ, RZ, 0x2 ;  /* 0x00000002ff0c7424 */ /* 0x000fe400078e00ff */
[----:B------:R-:W-:-:S07]  /*a520*/  IMAD.MOV.U32 R3, RZ, RZ, R14 ;  /* 0x000000ffff037224 */ /* 0x000fce00078e000e */
[----:B------:R-:W-:Y:S05]  /*a530*/  WARPSYNC.COLLECTIVE R15, `(.L_x_91) ;  /* 0x000000000f087348 */ /* 0x000fea0003c00000 */
[----:B------:R0:W1:Y:S02]  /*a540*/  SHFL.IDX P6, R14, R13, R12, R11 ;  /* 0x0000000c0d0e7389 */ /* 0x00006400000c000b */
[----:B01----:R-:W-:Y:S01]  /*a550*/  ENDCOLLECTIVE ;  /* 0x000000000000791b */ /* 0x003fe20003800000 */
.L_x_91:
        /* <DEDUP_REMOVED lines=10> */
[----:B------:R-:W-:Y:S02]  /*a600*/  ISETP.GE.AND P1, PT, R9, 0x21, PT ;  /* 0x000000210900780c */ /* 0x000fe40003f26270 */
[----:B0-----:R-:W-:-:S11]  /*a610*/  MOV R2, R14 ;  /* 0x0000000e00027202 */ /* 0x001fd60000000f00 */
[----:B------:R-:W-:Y:S05]  /*a620*/  WARPSYNC.COLLECTIVE R15, `(.L_x_92) ;  /* 0x000000000f087348 */ /* 0x000fea0003c00000 */
[----:B------:R0:W1:Y:S02]  /*a630*/  SHFL.IDX P6, R14, R13, R12, R11 ;  /* 0x0000000c0d0e7389 */ /* 0x00006400000c000b */
[----:B01----:R-:W-:Y:S01]  /*a640*/  ENDCOLLECTIVE ;  /* 0x000000000000791b */ /* 0x003fe20003800000 */
.L_x_92:
[----:B------:R-:W-:Y:S01]  /*a650*/  @P1 LEA R7, R6, UR38, 0x1 ;  /* 0x0000002606071c11 */ /* 0x000fe2000f8e08ff */
[----:B------:R-:W-:Y:S02]  /*a660*/  IMAD.MOV.U32 R13, RZ, RZ, R5 ;  /* 0x000000ffff0d7224 */ /* 0x000fe400078e0005 */
[----:B------:R-:W-:Y:S02]  /*a670*/  IMAD.MOV.U32 R12, RZ, RZ, 0x3 ;  /* 0x00000003ff0c7424 */ /* 0x000fe400078e00ff */
[----:B------:R-:W-:-:S07]  /*a680*/  IMAD.MOV.U32 R3, RZ, RZ, R14 ;  /* 0x000000ffff037224 */ /* 0x000fce00078e000e */
[----:B------:R-:W-:Y:S05]  /*a690*/  WARPSYNC.COLLECTIVE R15, `(.L_x_93) ;  /* 0x000000000f087348 */ /* 0x000fea0003c00000 */
[----:B------:R0:W1:Y:S02]  /*a6a0*/  SHFL.IDX P6, R14, R13, R12, R11 ;  /* 0x0000000c0d0e7389 */ /* 0x00006400000c000b */
[----:B01----:R-:W-:Y:S01]  /*a6b0*/  ENDCOLLECTIVE ;  /* 0x000000000000791b */ /* 0x003fe20003800000 */
.L_x_93:
        /* <DEDUP_REMOVED lines=15> */
.L_x_94:
[----:B------:R-:W-:Y:S01]  /*a7b0*/  @P1 LEA R7, R6, UR38, 0x1 ;  /* 0x0000002606071c11 */ /* 0x000fe2000f8e08ff */
[----:B------:R-:W-:Y:S02]  /*a7c0*/  IMAD.MOV.U32 R13, RZ, RZ, R5 ;  /* 0x000000ffff0d7224 */ /* 0x000fe400078e0005 */
[----:B------:R-:W-:Y:S01]  /*a7d0*/  IMAD.MOV.U32 R12, RZ, RZ, 0x4 ;  /* 0x00000004ff0c7424 */ /* 0x000fe200078e00ff */
[----:B------:R-:W-:-:S07]  /*a7e0*/  MOV R3, R14 ;  /* 0x0000000e00037202 */ /* 0x000fce0000000f00 */
[----:B------:R-:W-:Y:S05]  /*a7f0*/  WARPSYNC.COLLECTIVE R15, `(.L_x_95) ;  /* 0x000000000f087348 */ /* 0x000fea0003c00000 */
[----:B------:R0:W1:Y:S02]  /*a800*/  SHFL.IDX P6, R14, R13, R12, R11 ;  /* 0x0000000c0d0e7389 */ /* 0x00006400000c000b */
[----:B01----:R-:W-:Y:S01]  /*a810*/  ENDCOLLECTIVE ;  /* 0x000000000000791b */ /* 0x003fe20003800000 */
.L_x_95:
        /* <DEDUP_REMOVED lines=15> */
.L_x_96:
[----:B------:R-:W-:Y:S02]  /*a910*/  @P1 LEA R7, R6, UR38, 0x1 ;  /* 0x0000002606071c11 */ /* 0x000fe4000f8e08ff */
[----:B------:R-:W-:Y:S01]  /*a920*/  MOV R13, R5 ;  /* 0x00000005000d7202 */ /* 0x000fe20000000f00 */
[----:B------:R-:W-:Y:S02]  /*a930*/  IMAD.MOV.U32 R12, RZ, RZ, 0x5 ;  /* 0x00000005ff0c7424 */ /* 0x000fe400078e00ff */
[----:B------:R-:W-:-:S07]  /*a940*/  IMAD.MOV.U32 R3, RZ, RZ, R14 ;  /* 0x000000ffff037224 */ /* 0x000fce00078e000e */
[----:B------:R-:W-:Y:S05]  /*a950*/  WARPSYNC.COLLECTIVE R15, `(.L_x_97) ;  /* 0x000000000f087348 */ /* 0x000fea0003c00000 */
[----:B------:R0:W1:Y:S02]  /*a960*/  SHFL.IDX P6, R14, R13, R12, R11 ;  /* 0x0000000c0d0e7389 */ /* 0x00006400000c000b */
[----:B01----:R-:W-:Y:S01]  /*a970*/  ENDCOLLECTIVE ;  /* 0x000000000000791b */ /* 0x003fe20003800000 */
.L_x_97:
        /* <DEDUP_REMOVED lines=15> */
.L_x_98:
[----:B------:R-:W-:Y:S01]  /*aa70*/  @P1 LEA R7, R6, UR38, 0x1 ;  /* 0x0000002606071c11 */ /* 0x000fe2000f8e08ff */
[----:B------:R-:W-:Y:S02]  /*aa80*/  IMAD.MOV.U32 R13, RZ, RZ, R5 ;  /* 0x000000ffff0d7224 */ /* 0x000fe400078e0005 */
[----:B------:R-:W-:Y:S02]  /*aa90*/  IMAD.MOV.U32 R12, RZ, RZ, 0x6 ;  /* 0x00000006ff0c7424 */ /* 0x000fe400078e00ff */
[----:B------:R-:W-:-:S07]  /*aaa0*/  IMAD.MOV.U32 R3, RZ, RZ, R14 ;  /* 0x000000ffff037224 */ /* 0x000fce00078e000e */
[----:B------:R-:W-:Y:S05]  /*aab0*/  WARPSYNC.COLLECTIVE R15, `(.L_x_99) ;  /* 0x000000000f087348 */ /* 0x000fea0003c00000 */
[----:B------:R0:W1:Y:S02]  /*aac0*/  SHFL.IDX P6, R14, R13, R12, R11 ;  /* 0x0000000c0d0e7389 */ /* 0x00006400000c000b */
[----:B01----:R-:W-:Y:S01]  /*aad0*/  ENDCOLLECTIVE ;  /* 0x000000000000791b */ /* 0x003fe20003800000 */
.L_x_99:
        /* <DEDUP_REMOVED lines=15> */
.L_x_100:
[----:B------:R-:W-:Y:S01]  /*abd0*/  @P1 LEA R7, R6, UR38, 0x1 ;  /* 0x0000002606071c11 */ /* 0x000fe2000f8e08ff */
[----:B------:R-:W-:Y:S02]  /*abe0*/  IMAD.MOV.U32 R13, RZ, RZ, R5 ;  /* 0x000000ffff0d7224 */ /* 0x000fe400078e0005 */
[----:B------:R-:W-:Y:S02]  /*abf0*/  IMAD.MOV.U32 R12, RZ, RZ, 0x7 ;  /* 0x00000007ff0c7424 */ /* 0x000fe400078e00ff */
[----:B------:R-:W-:-:S07]  /*ac00*/  IMAD.MOV.U32 R3, RZ, RZ, R14 ;  /* 0x000000ffff037224 */ /* 0x000fce00078e000e */
[----:B------:R-:W-:Y:S05]  /*ac10*/  WARPSYNC.COLLECTIVE R15, `(.L_x_101) ;  /* 0x000000000f087348 */ /* 0x000fea0003c00000 */
[----:B------:R0:W1:Y:S02]  /*ac20*/  SHFL.IDX P6, R14, R13, R12, R11 ;  /* 0x0000000c0d0e7389 */ /* 0x00006400000c000b */
[----:B01----:R-:W-:Y:S01]  /*ac30*/  ENDCOLLECTIVE ;  /* 0x000000000000791b */ /* 0x003fe20003800000 */
.L_x_101:
[----:B------:R-:W-:-:S05]  /*ac40*/  @P1 LEA R3, P0, R8, R3, 0x1 ;  /* 0x0000000308031211 */ /* 0x000fca00078008ff */
[----:B------:R-:W-:-:S05]  /*ac50*/  @P1 IMAD.X R2, RZ, RZ, R2, P0 ;  /* 0x000000ffff021224 */ /* 0x000fca00000e0602 */
[----:B------:R-:W-:Y:S01]  /*ac60*/  @P1 LOP3.LUT R3, R3, R2, RZ, 0x3c, !PT ;  /* 0x0000000203031212 */ /* 0x000fe200078e3cff */
[----:B------:R-:W-:-:S03]  /*ac70*/  IMAD.MOV.U32 R13, RZ, RZ, R4 ;  /* 0x000000ffff0d7224 */ /* 0x000fc600078e0004 */
[----:B------:R-:W-:-:S04]  /*ac80*/  @P1 LOP3.LUT R2, R3, R2, RZ, 0x3c, !PT ;  /* 0x0000000203021212 */ /* 0x000fc800078e3cff */
[----:B------:R-:W-:Y:S01]  /*ac90*/  @P1 LOP3.LUT R3, R3, R2, RZ, 0x3c, !PT ;  /* 0x0000000203031212 */ /* 0x000fe200078e3cff */
[----:B------:R-:W-:-:S04]  /*aca0*/  IMAD.MOV.U32 R5, RZ, RZ, R14 ;  /* 0x000000ffff057224 */ /* 0x000fc800078e000e */
[----:B------:R-:W-:Y:S01]  /*acb0*/  @!PT LDS RZ, [RZ] ;  /* 0x00000000fffff984 */ /* 0x000fe20000000800 */
[----:B------:R-:W-:Y:S01]  /*acc0*/  @!PT LDS RZ, [RZ] ;  /* 0x00000000fffff984 */ /* 0x000fe20000000800 */
[----:B------:R-:W-:Y:S01]  /*acd0*/  @!PT LDS RZ, [RZ] ;  /* 0x00000000fffff984 */ /* 0x000fe20000000800 */
[----:B------:R0:W-:Y:S03]  /*ace0*/  @P1 LDGSTS.E.BYPASS.LTC128B.128 [R7+0x11400], desc[UR50][R2.64], !P2 ;  /* 0x1140000002071fae */ /* 0x0001e6000d101d72 */
[----:B0-----:R-:W-:Y:S05]  /*acf0*/  WARPSYNC.COLLECTIVE R15, `(.L_x_102) ;  /* 0x000000000f087348 */ /* 0x001fea0003c00000 */
[----:B------:R1:W2:Y:S02]  /*ad00*/  SHFL.IDX P6, R14, R13, R12, R11 ;  /* 0x0000000c0d0e7389 */ /* 0x0002a400000c000b */
[----:B012---:R-:W-:Y:S01]  /*ad10*/  ENDCOLLECTIVE ;  /* 0x000000000000791b */ /* 0x007fe20003800000 */
.L_x_102:
[----:B------:R-:W-:Y:S05]  /*ad20*/  BRA `(.L_x_103) ;  /* 0xffffffc800587947 */ /* 0x000fea000383ffff */
.L_x_44:
[----:B------:R-:W-:Y:S01]  /*ad30*/  MOV R13, R4 ;  /* 0x00000004000d7202 */ /* 0x000fe20000000f00 */
[----:B------:R-:W-:Y:S02]  /*ad40*/  IMAD.MOV.U32 R12, RZ, RZ, RZ ;  /* 0x000000ffff0c7224 */ /* 0x000fe400078e00ff */
[----:B------:R-:W-:Y:S02]  /*ad50*/  IMAD.MOV.U32 R11, RZ, RZ, 0x181f ;  /* 0x0000181fff0b7424 */ /* 0x000fe400078e00ff */
[----:B------:R-:W-:Y:S02]  /*ad60*/  IMAD.MOV.U32 R15, RZ, RZ, -0x1 ;  /* 0xffffffffff0f7424 */ /* 0x000fe400078e00ff */
[----:B------:R-:W-:-:S07]  /*ad70*/  IMAD R0, R0, 0xc0, R21 ;  /* 0x000000c000007824 */ /* 0x000fce00078e0215 */
[----:B------:R-:W-:Y:S05]  /*ad80*/  WARPSYNC.COLLECTIVE R15, `(.L_x_104) ;  /* 0x000000000f087348 */ /* 0x000fea0003c00000 */
[----:B------:R0:W1:Y:S02]  /*ad90*/  SHFL.IDX P6, R14, R13, R12, R11 ;  /* 0x0000000c0d0e7389 */ /* 0x00006400000c000b */
[----:B01----:R-:W-:Y:S01]  /*ada0*/  ENDCOLLECTIVE ;  /* 0x000000000000791b */ /* 0x003fe20003800000 */
.L_x_104:
[C---:B------:R-:W-:Y:S02]  /*adb0*/  ISETP.GE.AND P1, PT, R0.reuse, UR37, PT ;  /* 0x0000002500007c0c */ /* 0x040fe4000bf26270 */
[----:B------:R-:W-:Y:S01]  /*adc0*/  IADD3 R8, R0, 0x10, RZ ;  /* 0x0000001000087810 */ /* 0x000fe20007ffe0ff */
[----:B------:R-:W-:Y:S02]  /*add0*/  IMAD.MOV.U32 R13, RZ, RZ, R5 ;  /* 0x000000ffff0d7224 */ /* 0x000fe400078e0005 */
[----:B------:R-:W-:-:S08]  /*ade0*/  IMAD.MOV.U32 R2, RZ, RZ, R14 ;  /* 0x000000ffff027224 */ /* 0x000fd000078e000e */
[----:B------:R-:W-:Y:S05]  /*adf0*/  WARPSYNC.COLLECTIVE R15, `(.L_x_105) ;  /* 0x000000000f087348 */ /* 0x000fea0003c00000 */
[----:B------:R0:W1:Y:S02]  /*ae00*/  SHFL.IDX P6, R14, R13, R12, R11 ;  /* 0x0000000c0d0e7389 */ /* 0x00006400000c000b */
[----:B01----:R-:W-:Y:S01]  /*ae10*/  ENDCOLLECTIVE ;  /* 0x000000000000791b */ /* 0x003fe20003800000 */
.L_x_105:
[----:B------:R-:W-:Y:S02]  /*ae20*/  IMAD.MOV.U32 R13, RZ, RZ, R4 ;  /* 0x000000ffff0d7224 */ /* 0x000fe400078e0004 */
[----:B------:R-:W-:Y:S02]  /*ae30*/  IMAD.MOV.U32 R12, RZ, RZ, 0x1 ;  /* 0x00000001ff0c7424 */ /* 0x000fe400078e00ff */
[----:B------:R-:W-:-:S07]  /*ae40*/  IMAD.MOV.U32 R3, RZ, RZ, R14 ;  /* 0x000000ffff037224 */ /* 0x000fce00078e000e */
[----:B------:R-:W-:Y:S05]  /*ae50*/  WARPSYNC.COLLECTIVE R15, `(.L_x_106) ;  /* 0x000000000f087348 */ /* 0x000fea0003c00000 */
[----:B------:R0:W1:Y:S02]  /*ae60*/  SHFL.IDX P6, R14, R13, R12, R11 ;  /* 0x0000000c0d0e7389 */ /* 0x00006400000c000b */
[----:B01----:R-:W-:Y:S01]  /*ae70*/  ENDCOLLECTIVE ;  /* 0x000000000000791b */ /* 0x003fe20003800000 */
.L_x_106:
[----:B------:R-:W-:-:S05]  /*ae80*/  @!P1 LEA R3, P0, R20, R3, 0x1 ;  /* 0x0000000314039211 */ /* 0x000fca00078008ff */
[----:B------:R-:W-:Y:S01]  /*ae90*/  @!P1 IMAD.X R2, RZ, RZ, R2, P0 ;  /* 0x000000ffff029224 */ /* 0x000fe200000e0602 */
[----:B------:R-:W-:Y:S01]  /*aea0*/  ISETP.GE.AND P0, PT, R8, UR37, PT ;  /* 0x0000002508007c0c */ /* 0x000fe2000bf06270 */
[----:B------:R-:W-:-:S03]  /*aeb0*/  VIADD R8, R0, 0x20 ;  /* 0x0000002000087836 */ /* 0x000fc60000000000 */
[----:B------:R-:W-:Y:S01]  /*aec0*/  @!P1 LOP3.LUT R3, R3, R2, RZ, 0x3c, !PT ;  /* 0x0000000203039212 */ /* 0x000fe200078e3cff */
[----:B------:R-:W-:-:S03]  /*aed0*/  IMAD.MOV.U32 R13, RZ, RZ, R5 ;  /* 0x000000ffff0d7224 */ /* 0x000fc600078e0005 */
[----:B------:R-:W-:-:S04]  /*aee0*/  @!P1 LOP3.LUT R2, R3, R2, RZ, 0x3c, !PT ;  /* 0x0000000203029212 */ /* 0x000fc800078e3cff */
[----:B------:R-:W-:-:S05]  /*aef0*/  @!P1 LOP3.LUT R3, R3, R2, RZ, 0x3c, !PT ;  /* 0x0000000203039212 */ /* 0x000fca00078e3cff */
[----:B------:R-:W-:Y:S01]  /*af00*/  @!PT LDS RZ, [RZ] ;  /* 0x00000000fffff984 */ /* 0x000fe20000000800 */
[----:B------:R-:W-:Y:S01]  /*af10*/  @!PT LDS RZ, [RZ] ;  /* 0x00000000fffff984 */ /* 0x000fe20000000800 */
[----:B------:R-:W-:Y:S01]  /*af20*/  @!PT LDS RZ, [RZ] ;  /* 0x00000000fffff984 */ /* 0x000fe20000000800 */
[----:B------:R0:W-:Y:S02]  /*af30*/  @!P1 LDGSTS.E.BYPASS.LTC128B.128 [R18+0x8400], desc[UR50][R2.64], !P5 ;  /* 0x0840000002129fae */ /* 0x0001e4000e901d72 */
[----:B0-----:R-:W-:-:S07]  /*af40*/  IMAD.MOV.U32 R2, RZ, RZ, R14 ;  /* 0x000000ffff027224 */ /* 0x001fce00078e000e */
[----:B------:R-:W-:Y:S05]  /*af50*/  WARPSYNC.COLLECTIVE R15, `(.L_x_107) ;  /* 0x000000000f087348 */ /* 0x000fea0003c00000 */
[----:B------:R0:W1:Y:S02]  /*af60*/  SHFL.IDX P6, R14, R13, R12, R11 ;  /* 0x0000000c0d0e7389 */ /* 0x00006400000c000b */
[----:B01----:R-:W-:Y:S01]  /*af70*/  ENDCOLLECTIVE ;  /* 0x000000000000791b */ /* 0x003fe20003800000 */
.L_x_107:
[----:B------:R-:W-:Y:S01]  /*af80*/  MOV R13, R4 ;  /* 0x00000004000d7202 */ /* 0x000fe20000000f00 */
[----:B------:R-:W-:Y:S02]  /*af90*/  IMAD.MOV.U32 R12, RZ, RZ, 0x2 ;  /* 0x00000002ff0c7424 */ /* 0x000fe400078e00ff */
[----:B------:R-:W-:-:S07]  /*afa0*/  IMAD.MOV.U32 R3, RZ, RZ, R14 ;  /* 0x000000ffff037224 */ /* 0x000fce00078e000e */
[----:B------:R-:W-:Y:S05]  /*afb0*/  WARPSYNC.COLLECTIVE R15, `(.L_x_108) ;  /* 0x000000000f087348 */ /* 0x000fea0003c00000 */
[----:B------:R0:W1:Y:S02]  /*afc0*/  SHFL.IDX P6, R14, R13, R12, R11 ;  /* 0x0000000c0d0e7389 */ /* 0x00006400000c000b */
[----:B01----:R-:W-:Y:S01]  /*afd0*/  ENDCOLLECTIVE ;  /* 0x000000000000791b */ /* 0x003fe20003800000 */
.L_x_108:
[----:B------:R-:W-:-:S05]  /*afe0*/  @!P0 LEA R3, P1, R20, R3, 0x1 ;  /* 0x0000000314038211 */ /* 0x000fca00078208ff */
[----:B------:R-:W-:-:S05]  /*aff0*/  @!P0 IMAD.X R2, RZ, RZ, R2, P1 ;  /* 0x000000ffff028224 */ /* 0x000fca00008e0602 */
[----:B------:R-:W-:Y:S01]  /*b000*/  @!P0 LOP3.LUT R3, R3, R2, RZ, 0x3c, !PT ;  /* 0x0000000203038212 */ /* 0x000fe200078e3cff */
[----:B------:R-:W-:-:S03]  /*b010*/  IMAD.MOV.U32 R13, RZ, RZ, R5 ;  /* 0x000000ffff0d7224 */ /* 0x000fc600078e0005 */
[----:B------:R-:W-:-:S04]  /*b020*/  @!P0 LOP3.LUT R2, R3, R2, RZ, 0x3c, !PT ;  /* 0x0000000203028212 */ /* 0x000fc800078e3cff */
[----:B------:R-:W-:-:S05]  /*b030*/  @!P0 LOP3.LUT R3, R3, R2, RZ, 0x3c, !PT ;  /* 0x0000000203038212 */ /* 0x000fca00078e3cff */
[----:B------:R-:W-:Y:S01]  /*b040*/  @!PT LDS RZ, [RZ] ;  /* 0x00000000fffff984 */ /* 0x000fe20000000800 */
[----:B------:R-:W-:Y:S01]  /*b050*/  @!PT LDS RZ, [RZ] ;  /* 0x00000000fffff984 */ /* 0x000fe20000000800 */
[----:B------:R-:W-:Y:S01]  /*b060*/  @!PT LDS RZ, [RZ] ;  /* 0x00000000fffff984 */ /* 0x000fe20000000800 */
[----:B------:R0:W-:Y:S01]  /*b070*/  @!P0 LDGSTS.E.BYPASS.LTC128B.128 [R18+0x8c00], desc[UR50][R2.64], !P5 ;  /* 0x08c0000002128fae */ /* 0x0001e2000e901d72 */
[----:B------:R-:W-:Y:S01]  /*b080*/  ISETP.GE.AND P0, PT, R8, UR37, PT ;  /* 0x0000002508007c0c */ /* 0x000fe2000bf06270 */
[----:B------:R-:W-:Y:S02]  /*b090*/  VIADD R8, R0, 0x30 ;  /* 0x0000003000087836 */ /* 0x000fe40000000000 */
[----:B0-----:R-:W-:-:S10]  /*b0a0*/  IMAD.MOV.U32 R2, RZ, RZ, R14 ;  /* 0x000000ffff027224 */ /* 0x001fd400078e000e */
[----:B------:R-:W-:Y:S05]  /*b0b0*/  WARPSYNC.COLLECTIVE R15, `(.L_x_109) ;  /* 0x000000000f087348 */ /* 0x000fea0003c00000 */
[----:B------:R0:W1:Y:S02]  /*b0c0*/  SHFL.IDX P6, R14, R13, R12, R11 ;  /* 0x0000000c0d0e7389 */ /* 0x00006400000c000b */
[----:B01----:R-:W-:Y:S01]  /*b0d0*/  ENDCOLLECTIVE ;  /* 0x000000000000791b */ /* 0x003fe20003800000 */
.L_x_109:
[----:B------:R-:W-:Y:S01]  /*b0e0*/  IMAD.MOV.U32 R13, RZ, RZ, R4 ;  /* 0x000000ffff0d7224 */ /* 0x000fe200078e0004 */
[----:B------:R-:W-:Y:S01]  /*b0f0*/  MOV R12, 0x3 ;  /* 0x00000003000c7802 */ /* 0x000fe20000000f00 */
[----:B------:R-:W-:-:S07]  /*b100*/  IMAD.MOV.U32 R3, RZ, RZ, R14 ;  /* 0x000000ffff037224 */ /* 0x000fce00078e000e */
[----:B------:R-:W-:Y:S05]  /*b110*/  WARPSYNC.COLLECTIVE R15, `(.L_x_110) ;  /* 0x000000000f087348 */ /* 0x000fea0003c00000 */
[----:B------:R0:W1:Y:S02]  /*b120*/  SHFL.IDX P6, R14, R13, R12, R11 ;  /* 0x0000000c0d0e7389 */ /* 0x00006400000c000b */
[----:B01----:R-:W-:Y:S01]  /*b130*/  ENDCOLLECTIVE ;  /* 0x000000000000791b */ /* 0x003fe20003800000 */
.L_x_110:
        /* <DEDUP_REMOVED lines=16> */
.L_x_111:
[----:B------:R-:W-:Y:S02]  /*b240*/  IMAD.MOV.U32 R13, RZ, RZ, R4 ;  /* 0x000000ffff0d7224 */ /* 0x000fe400078e0004 */
[----:B------:R-:W-:Y:S02]  /*b250*/  IMAD.MOV.U32 R12, RZ, RZ, 0x4 ;  /* 0x00000004ff0c7424 */ /* 0x000fe400078e00ff */
[----:B------:R-:W-:-:S07]  /*b260*/  IMAD.MOV.U32 R3, RZ, RZ, R14 ;  /* 0x000000ffff037224 */ /* 0x000fce00078e000e */
[----:B------:R-:W-:Y:S05]  /*b270*/  WARPSYNC.COLLECTIVE R15, `(.L_x_112) ;  /* 0x000000000f087348 */ /* 0x000fea0003c00000 */
[----:B------:R0:W1:Y:S02]  /*b280*/  SHFL.IDX P6, R14, R13, R12, R11 ;  /* 0x0000000c0d0e7389 */ /* 0x00006400000c000b */
[----:B01----:R-:W-:Y:S01]  /*b290*/  ENDCOLLECTIVE ;  /* 0x000000000000791b */ /* 0x003fe20003800000 */
.L_x_112:
        /* <DEDUP_REMOVED lines=11> */
[----:B------:R-:W-:Y:S01]  /*b350*/  VIADD R8, R0, 0x50 ;  /* 0x0000005000087836 */ /* 0x000fe20000000000 */
[----:B0-----:R-:W-:-:S11]  /*b360*/  MOV R2, R14 ;  /* 0x0000000e00027202 */ /* 0x001fd60000000f00 */
[----:B------:R-:W-:Y:S05]  /*b370*/  WARPSYNC.COLLECTIVE R15, `(.L_x_113) ;  /* 0x000000000f087348 */ /* 0x000fea0003c00000 */
[----:B------:R0:W1:Y:S02]  /*b380*/  SHFL.IDX P6, R14, R13, R12, R11 ;  /* 0x0000000c0d0e7389 */ /* 0x00006400000c000b */
[----:B01----:R-:W-:Y:S01]  /*b390*/  ENDCOLLECTIVE ;  /* 0x000000000000791b */ /* 0x003fe20003800000 */
.L_x_113:
[----:B------:R-:W-:Y:S02]  /*b3a0*/  IMAD.MOV.U32 R13, RZ, RZ, R4 ;  /* 0x000000ffff0d7224 */ /* 0x000fe400078e0004 */
[----:B------:R-:W-:Y:S02]  /*b3b0*/  IMAD.MOV.U32 R12, RZ, RZ, 0x5 ;  /* 0x00000005ff0c7424 */ /* 0x000fe400078e00ff */
[----:B------:R-:W-:-:S07]  /*b3c0*/  IMAD.MOV.U32 R3, RZ, RZ, R14 ;  /* 0x000000ffff037224 */ /* 0x000fce00078e000e */
[----:B------:R-:W-:Y:S05]  /*b3d0*/  WARPSYNC.COLLECTIVE R15, `(.L_x_114) ;  /* 0x000000000f087348 */ /* 0x000fea0003c00000 */
[----:B------:R0:W1:Y:S02]  /*b3e0*/  SHFL.IDX P6, R14, R13, R12, R11 ;  /* 0x0000000c0d0e7389 */ /* 0x00006400000c000b */
[----:B01----:R-:W-:Y:S01]  /*b3f0*/  ENDCOLLECTIVE ;  /* 0x000000000000791b */ /* 0x003fe20003800000 */
.L_x_114:
[----:B------:R-:W-:-:S05]  /*b400*/  @!P0 LEA R3, P1, R20, R3, 0x1 ;  /* 0x0000000314038211 */ /* 0x000fca00078208ff */
[----:B------:R-:W-:-:S05]  /*b410*/  @!P0 IMAD.X R2, RZ, RZ, R2, P1 ;  /* 0x000000ffff028224 */ /* 0x000fca00008e0602 */
[-C--:B------:R-:W-:Y:S02]  /*b420*/  @!P0 LOP3.LUT R3, R3, R2.reuse, RZ, 0x3c, !PT ;  /* 0x0000000203038212 */ /* 0x080fe400078e3cff */
[----:B------:R-:W-:Y:S02]  /*b430*/  MOV R13, R5 ;  /* 0x00000005000d7202 */ /* 0x000fe40000000f00 */
        /* <DEDUP_REMOVED lines=12> */
.L_x_115:
[----:B------:R-:W-:Y:S02]  /*b500*/  IMAD.MOV.U32 R13, RZ, RZ, R4 ;  /* 0x000000ffff0d7224 */ /* 0x000fe400078e0004 */
[----:B------:R-:W-:Y:S02]  /*b510*/  IMAD.MOV.U32 R12, RZ, RZ, 0x6 ;  /* 0x00000006ff0c7424 */ /* 0x000fe400078e00ff */
[----:B------:R-:W-:-:S07]  /*b520*/  IMAD.MOV.U32 R3, RZ, RZ, R14 ;  /* 0x000000ffff037224 */ /* 0x000fce00078e000e */
[----:B------:R-:W-:Y:S05]  /*b530*/  WARPSYNC.COLLECTIVE R15, `(.L_x_116) ;  /* 0x000000000f087348 */ /* 0x000fea0003c00000 */
[----:B------:R0:W1:Y:S02]  /*b540*/  SHFL.IDX P6, R14, R13, R12, R11 ;  /* 0x0000000c0d0e7389 */ /* 0x00006400000c000b */
[----:B01----:R-:W-:Y:S01]  /*b550*/  ENDCOLLECTIVE ;  /* 0x000000000000791b */ /* 0x003fe20003800000 */
.L_x_116:
        /* <DEDUP_REMOVED lines=11> */
[----:B0-----:R-:W-:-:S12]  /*b610*/  IMAD.MOV.U32 R2, RZ, RZ, R14 ;  /* 0x000000ffff027224 */ /* 0x001fd800078e000e */
[----:B------:R-:W-:Y:S05]  /*b620*/  WARPSYNC.COLLECTIVE R15, `(.L_x_117) ;  /* 0x000000000f087348 */ /* 0x000fea0003c00000 */
[----:B------:R0:W1:Y:S02]  /*b630*/  SHFL.IDX P6, R14, R13, R12, R11 ;  /* 0x0000000c0d0e7389 */ /* 0x00006400000c000b */
[----:B01----:R-:W-:Y:S01]  /*b640*/  ENDCOLLECTIVE ;  /* 0x000000000000791b */ /* 0x003fe20003800000 */
.L_x_117:
[----:B------:R-:W-:Y:S02]  /*b650*/  IMAD.MOV.U32 R13, RZ, RZ, R4 ;  /* 0x000000ffff0d7224 */ /* 0x000fe400078e0004 */
[----:B------:R-:W-:Y:S01]  /*b660*/  IMAD.MOV.U32 R12, RZ, RZ, 0x7 ;  /* 0x00000007ff0c7424 */ /* 0x000fe200078e00ff */
[----:B------:R-:W-:-:S07]  /*b670*/  MOV R3, R14 ;  /* 0x0000000e00037202 */ /* 0x000fce0000000f00 */
[----:B------:R-:W-:Y:S05]  /*b680*/  WARPSYNC.COLLECTIVE R15, `(.L_x_118) ;  /* 0x000000000f087348 */ /* 0x000fea0003c00000 */
[----:B------:R0:W1:Y:S02]  /*b690*/  SHFL.IDX P6, R14, R13, R12, R11 ;  /* 0x0000000c0d0e7389 */ /* 0x00006400000c000b */
[----:B01----:R-:W-:Y:S01]  /*b6a0*/  ENDCOLLECTIVE ;  /* 0x000000000000791b */ /* 0x003fe20003800000 */
.L_x_118:
[----:B------:R-:W-:-:S05]  /*b6b0*/  @!P0 LEA R3, P1, R20, R3, 0x1 ;  /* 0x0000000314038211 */ /* 0x000fca00078208ff */
[----:B------:R-:W-:-:S05]  /*b6c0*/  @!P0 IMAD.X R2, RZ, RZ, R2, P1 ;  /* 0x000000ffff028224 */ /* 0x000fca00008e0602 */
[----:B------:R-:W-:Y:S01]  /*b6d0*/  @!P0 LOP3.LUT R3, R3, R2, RZ, 0x3c, !PT ;  /* 0x0000000203038212 */ /* 0x000fe200078e3cff */
[----:B------:R-:W-:-:S03]  /*b6e0*/  IMAD.MOV.U32 R13, RZ, RZ, R5 ;  /* 0x000000ffff0d7224 */ /* 0x000fc600078e0005 */
[----:B------:R-:W-:-:S04]  /*b6f0*/  @!P0 LOP3.LUT R2, R3, R2, RZ, 0x3c, !PT ;  /* 0x0000000203028212 */ /* 0x000fc800078e3cff */
[----:B------:R-:W-:Y:S01]  /*b700*/  @!P0 LOP3.LUT R3, R3, R2, RZ, 0x3c, !PT ;  /* 0x0000000203038212 */ /* 0x000fe200078e3cff */
[----:B------:R-:W-:-:S04]  /*b710*/  IMAD.MOV.U32 R4, RZ, RZ, R14 ;  /* 0x000000ffff047224 */ /* 0x000fc800078e000e */
[----:B------:R-:W-:Y:S01]  /*b720*/  @!PT LDS RZ, [RZ] ;  /* 0x00000000fffff984 */ /* 0x000fe20000000800 */
[----:B------:R-:W-:Y:S01]  /*b730*/  @!PT LDS RZ, [RZ] ;  /* 0x00000000fffff984 */ /* 0x000fe20000000800 */
[----:B------:R-:W-:Y:S01]  /*b740*/  @!PT LDS RZ, [RZ] ;  /* 0x00000000fffff984 */ /* 0x000fe20000000800 */
[----:B------:R0:W-:Y:S03]  /*b750*/  @!P0 LDGSTS.E.BYPASS.LTC128B.128 [R18+0xb400], desc[UR50][R2.64], !P5 ;  /* 0x0b40000002128fae */ /* 0x0001e6000e901d72 */
[----:B0-----:R-:W-:Y:S05]  /*b760*/  WARPSYNC.COLLECTIVE R15, `(.L_x_119) ;  /* 0x000000000f087348 */ /* 0x001fea0003c00000 */
[----:B------:R1:W2:Y:S02]  /*b770*/  SHFL.IDX P6, R14, R13, R12, R11 ;  /* 0x0000000c0d0e7389 */ /* 0x0002a400000c000b */
[----:B012---:R-:W-:Y:S01]  /*b780*/  ENDCOLLECTIVE ;  /* 0x000000000000791b */ /* 0x007fe20003800000 */
.L_x_119:
[----:B------:R-:W-:-:S05]  /*b790*/  VIADD R2, R0, 0x70 ;  /* 0x0000007000027836 */ /* 0x000fca0000000000 */
[----:B------:R-:W-:Y:S01]  /*b7a0*/  ISETP.GE.AND P0, PT, R2, UR37, PT ;  /* 0x0000002502007c0c */ /* 0x000fe2000bf06270 */
[----:B------:R-:W-:Y:S02]  /*b7b0*/  IMAD.MOV.U32 R13, RZ, RZ, R7 ;  /* 0x000000ffff0d7224 */ /* 0x000fe400078e0007 */
[----:B------:R-:W-:-:S10]  /*b7c0*/  IMAD.MOV.U32 R12, RZ, RZ, RZ ;  /* 0x000000ffff0c7224 */ /* 0x000fd400078e00ff */
[----:B------:R-:W-:-:S13]  /*b7d0*/  @!P0 LEA R3, P1, R20, R14, 0x1 ;  /* 0x0000000e14038211 */ /* 0x000fda00078208ff */
[----:B------:R-:W-:Y:S05]  /*b7e0*/  WARPSYNC.COLLECTIVE R15, `(.L_x_120) ;  /* 0x000000000f087348 */ /* 0x000fea0003c00000 */
[----:B------:R0:W1:Y:S02]  /*b7f0*/  SHFL.IDX P6, R14, R13, R12, R11 ;  /* 0x0000000c0d0e7389 */ /* 0x00006400000c000b */
[----:B01----:R-:W-:Y:S01]  /*b800*/  ENDCOLLECTIVE ;  /* 0x000000000000791b */ /* 0x003fe20003800000 */
.L_x_120:
[----:B------:R-:W-:Y:S01]  /*b810*/  @!P0 MOV R2, R3 ;  /* 0x0000000300028202 */ /* 0x000fe20000000f00 */
[----:B------:R-:W-:Y:S02]  /*b820*/  @!P0 IMAD.X R8, RZ, RZ, R4, P1 ;  /* 0x000000ffff088224 */ /* 0x000fe400008e0604 */
[----:B------:R-:W-:Y:S02]  /*b830*/  VIADD R4, R0, 0x80 ;  /* 0x0000008000047836 */ /* 0x000fe40000000000 */
[----:B------:R-:W-:-:S05]  /*b840*/  @!P0 IMAD.MOV.U32 R3, RZ, RZ, R8 ;  /* 0x000000ffff038224 */ /* 0x000fca00078e0008 */
[----:B------:R-:W-:Y:S01]  /*b850*/  @!PT LDS RZ, [RZ] ;  /* 0x00000000fffff984 */ /* 0x000fe20000000800 */
[----:B------:R-:W-:Y:S01]  /*b860*/  @!PT LDS RZ, [RZ] ;  /* 0x00000000fffff984 */ /* 0x000fe20000000800 */
[----:B------:R-:W-:Y:S01]  /*b870*/  @!PT LDS RZ, [RZ] ;  /* 0x00000000fffff984 */ /* 0x000fe20000000800 */
[----:B------:R0:W-:Y:S01]  /*b880*/  @!P0 LDGSTS.E.BYPASS.LTC128B.128 [R18+0xbc00], desc[UR50][R2.64], !P5 ;  /* 0x0bc0000002128fae */ /* 0x0001e2000e901d72 */
[----:B------:R-:W-:Y:S01]  /*b890*/  ISETP.GE.AND P0, PT, R4, UR37, PT ;  /* 0x0000002504007c0c */ /* 0x000fe2000bf06270 */
[----:B------:R-:W-:Y:S02]  /*b8a0*/  IMAD.MOV.U32 R13, RZ, RZ, R6 ;  /* 0x000000ffff0d7224 */ /* 0x000fe400078e0006 */
[----:B0-----:R-:W-:-:S10]  /*b8b0*/  IMAD.MOV.U32 R2, RZ, RZ, R14 ;  /* 0x000000ffff027224 */ /* 0x001fd400078e000e */
[----:B------:R-:W-:Y:S05]  /*b8c0*/  WARPSYNC.COLLECTIVE R15, `(.L_x_121) ;  /* 0x000000000f087348 */ /* 0x000fea0003c00000 */
[----:B------:R0:W1:Y:S02]  /*b8d0*/  SHFL.IDX P6, R14, R13, R12, R11 ;  /* 0x0000000c0d0e7389 */ /* 0x00006400000c000b */
[----:B01----:R-:W-:Y:S01]  /*b8e0*/  ENDCOLLECTIVE ;  /* 0x000000000000791b */ /* 0x003fe20003800000 */
.L_x_121:
[----:B------:R-:W-:Y:S02]  /*b8f0*/  IMAD.MOV.U32 R13, RZ, RZ, R7 ;  /* 0x000000ffff0d7224 */ /* 0x000fe400078e0007 */
[----:B------:R-:W-:Y:S02]  /*b900*/  IMAD.MOV.U32 R12, RZ, RZ, 0x1 ;  /* 0x00000001ff0c7424 */ /* 0x000fe400078e00ff */
[----:B------:R-:W-:-:S07]  /*b910*/  IMAD.MOV.U32 R4, RZ, RZ, R14 ;  /* 0x000000ffff047224 */ /* 0x000fce00078e000e */
[----:B------:R-:W-:Y:S05]  /*b920*/  WARPSYNC.COLLECTIVE R15, `(.L_x_122) ;  /* 0x000000000f087348 */ /* 0x000fea0003c00000 */
[----:B------:R0:W1:Y:S02]  /*b930*/  SHFL.IDX P6, R14, R13, R12, R11 ;  /* 0x0000000c0d0e7389 */ /* 0x00006400000c000b */
[----:B01----:R-:W-:Y:S01]  /*b940*/  ENDCOLLECTIVE ;  /* 0x000000000000791b */ /* 0x003fe20003800000 */
.L_x_122:
[----:B------:R-:W-:-:S04]  /*b950*/  @!P0 LEA R4, P2, R20, R4, 0x1 ;  /* 0x0000000414048211 */ /* 0x000fc800078408ff */
[----:B------:R-:W-:Y:S01]  /*b960*/  @!P0 IADD3.X R5, RZ, R2, RZ, P2, !PT ;  /* 0x00000002ff058210 */ /* 0x000fe200017fe4ff */
[----:B------:R-:W-:Y:S02]  /*b970*/  @!P0 IMAD.MOV.U32 R2, RZ, RZ, R4 ;  /* 0x000000ffff028224 */ /* 0x000fe400078e0004 */
[----:B------:R-:W-:Y:S02]  /*b980*/  VIADD R4, R0, 0x90 ;  /* 0x0000009000047836 */ /* 0x000fe40000000000 */
[----:B------:R-:W-:Y:S02]  /*b990*/  @!P0 IMAD.MOV.U32 R3, RZ, RZ, R5 ;  /* 0x000000ffff038224 */ /* 0x000fe400078e0005 */
[----:B------:R-:W-:-:S03]  /*b9a0*/  IMAD.MOV.U32 R13, RZ, RZ, R6 ;  /* 0x000000ffff0d7224 */ /* 0x000fc600078e0006 */
        /* <DEDUP_REMOVED lines=9> */
.L_x_123:
[----:B------:R-:W-:Y:S02]  /*ba40*/  IMAD.MOV.U32 R13, RZ, RZ, R7 ;  /* 0x000000ffff0d7224 */ /* 0x000fe400078e0007 */
[----:B------:R-:W-:Y:S01]  /*ba50*/  IMAD.MOV.U32 R12, RZ, RZ, 0x2 ;  /* 0x00000002ff0c7424 */ /* 0x000fe200078e00ff */
[----:B------:R-:W-:-:S04]  /*ba60*/  @!P0 LEA R14, P1, R20, R14, 0x1 ;  /* 0x0000000e140e8211 */ /* 0x000fc800078208ff */
[----:B------:R-:W-:Y:S01]  /*ba70*/  @!P0 IADD3.X R5, RZ, R2, RZ, P1, !PT ;  /* 0x00000002ff058210 */ /* 0x000fe20000ffe4ff */
[----:B------:R-:W-:-:S08]  /*ba80*/  @!P0 IMAD.MOV.U32 R2, RZ, RZ, R14 ;  /* 0x000000ffff028224 */ /* 0x000fd000078e000e */
[----:B------:R-:W-:Y:S05]  /*ba90*/  WARPSYNC.COLLECTIVE R15, `(.L_x_124) ;  /* 0x000000000f087348 */ /* 0x000fea0003c00000 */
[----:B------:R0:W1:Y:S02]  /*baa0*/  SHFL.IDX P6, R14, R13, R12, R11 ;  /* 0x0000000c0d0e7389 */ /* 0x00006400000c000b */
[----:B01----:R-:W-:Y:S01]  /*bab0*/  ENDCOLLECTIVE ;  /* 0x000000000000791b */ /* 0x003fe20003800000 */
.L_x_124:
[----:B------:R-:W-:-:S05]  /*bac0*/  @!P0 IMAD.MOV.U32 R3, RZ, RZ, R5 ;  /* 0x000000ffff038224 */ /* 0x000fca00078e0005 */
[----:B------:R-:W-:Y:S01]  /*bad0*/  @!PT LDS RZ, [RZ] ;  /* 0x00000000fffff984 */ /* 0x000fe20000000800 */
[----:B------:R-:W-:Y:S01]  /*bae0*/  @!PT LDS RZ, [RZ] ;  /* 0x00000000fffff984 */ /* 0x000fe20000000800 */
[----:B------:R-:W-:Y:S01]  /*baf0*/  @!PT LDS RZ, [RZ] ;  /* 0x00000000fffff984 */ /* 0x000fe20000000800 */
[----:B------:R0:W-:Y:S01]  /*bb00*/  @!P0 LDGSTS.E.BYPASS.LTC128B.128 [R18+0xcc00], desc[UR50][R2.64], !P5 ;  /* 0x0cc0000002128fae */ /* 0x0001e2000e901d72 */
[----:B------:R-:W-:Y:S02]  /*bb10*/  IMAD.MOV.U32 R13, RZ, RZ, R6 ;  /* 0x000000ffff0d7224 */ /* 0x000fe400078e0006 */
[----:B0-----:R-:W-:Y:S02]  /*bb20*/  VIADD R3, R0, 0xa0 ;  /* 0x000000a000037836 */ /* 0x001fe40000000000 */
[----:B------:R-:W-:-:S03]  /*bb30*/  IMAD.MOV.U32 R2, RZ, RZ, R14 ;  /* 0x000000ffff027224 */ /* 0x000fc600078e000e */
[----:B------:R-:W-:-:S13]  /*bb40*/  ISETP.GE.AND P1, PT, R3, UR37, PT ;  /* 0x0000002503007c0c */ /* 0x000fda000bf26270 */
[----:B------:R-:W-:Y:S05]  /*bb50*/  WARPSYNC.COLLECTIVE R15, `(.L_x_125) ;  /* 0x000000000f087348 */ /* 0x000fea0003c00000 */
[----:B------:R0:W1:Y:S02]  /*bb60*/  SHFL.IDX P6, R14, R13, R12, R11 ;  /* 0x0000000c0d0e7389 */ /* 0x00006400000c000b */
[----:B01----:R-:W-:Y:S01]  /*bb70*/  ENDCOLLECTIVE ;  /* 0x000000000000791b */ /* 0x003fe20003800000 */
.L_x_125:
        /* <DEDUP_REMOVED lines=8> */
.L_x_126:
[----:B------:R-:W-:Y:S01]  /*bc00*/  @!PT LDS RZ, [RZ] ;  /* 0x00000000fffff984 */ /* 0x000fe20000000800 */
[----:B------:R-:W-:Y:S01]  /*bc10*/  @!PT LDS RZ, [RZ] ;  /* 0x00000000fffff984 */ /* 0x000fe20000000800 */
[----:B------:R-:W-:Y:S01]  /*bc20*/  @!PT LDS RZ, [RZ] ;  /* 0x00000000fffff984 */ /* 0x000fe20000000800 */
[----:B------:R0:W-:Y:S01]  /*bc30*/  @!P1 LDGSTS.E.BYPASS.LTC128B.128 [R18+0xd400], desc[UR50][R2.64], !P5 ;  /* 0x0d40000002129fae */ /* 0x0001e2000e901d72 */
[----:B------:R-:W-:Y:S02]  /*bc40*/  IMAD.MOV.U32 R13, RZ, RZ, R6 ;  /* 0x000000ffff0d7224 */ /* 0x000fe400078e0006 */
[----:B------:R-:W-:-:S07]  /*bc50*/  IMAD.MOV.U32 R7, RZ, RZ, R14 ;  /* 0x000000ffff077224 */ /* 0x000fce00078e000e */
[----:B0-----:R-:W-:Y:S05]  /*bc60*/  WARPSYNC.COLLECTIVE R15, `(.L_x_127) ;  /* 0x000000000f087348 */ /* 0x001fea0003c00000 */
[----:B------:R1:W2:Y:S02]  /*bc70*/  SHFL.IDX P6, R14, R13, R12, R11 ;  /* 0x0000000c0d0e7389 */ /* 0x0002a400000c000b */
[----:B012---:R-:W-:Y:S01]  /*bc80*/  ENDCOLLECTIVE ;  /* 0x000000000000791b */ /* 0x007fe20003800000 */
.L_x_127:
[----:B------:R-:W-:Y:S05]  /*bc90*/  BRA `(.L_x_128) ;  /* 0xffffffc800047947 */ /* 0x000fea000383ffff */
.L_x_46:
[----:B0-----:R-:W-:-:S04]  /*bca0*/  IMAD.U32 R3, RZ, RZ, UR38 ;  /* 0x00000026ff037e24 */ /* 0x001fc8000f8e00ff */
[----:B------:R0:W1:Y:S03]  /*bcb0*/  SYNCS.PHASECHK.TRANS64.TRYWAIT P0, [R3+URZ+0x16820], R0 ;  /* 0x01682000030075a7 */ /* 0x000066000800017f */
[----:B-1----:R-:W-:Y:S05]  /*bcc0*/  @!P0 NANOSLEEP.SYNCS 0x989680 ;  /* 0x009896800000895d */ /* 0x002fea0003900000 */
[----:B------:R-:W1:Y:S02]  /*bcd0*/  @!P0 SYNCS.PHASECHK.TRANS64 P0, [R3+URZ+0x16820], R0 ;  /* 0x01682000030085a7 */ /* 0x000e64000800007f */
[----:B-1----:R-:W-:Y:S05]  /*bce0*/  @!P0 BRA `(.L_x_46) ;  /* 0xfffffffc00ec8947 */ /* 0x002fea000383ffff */
[----:B------:R-:W-:Y:S05]  /*bcf0*/  BRA `(.L_x_129) ;  /* 0xffffffc800387947 */ /* 0x000fea000383ffff */
.L_x_50:
[----:B0-----:R0:W1:Y:S02]  /*bd00*/  SYNCS.PHASECHK.TRANS64.TRYWAIT P0, [R5+URZ+0x16840], R2 ;  /* 0x01684002050075a7 */ /* 0x001064000800017f */
[----:B-1----:R-:W-:Y:S05]  /*bd10*/  @!P0 NANOSLEEP.SYNCS 0x989680 ;  /* 0x009896800000895d */ /* 0x002fea0003900000 */
[----:B------:R-:W1:Y:S02]  /*bd20*/  @!P0 SYNCS.PHASECHK.TRANS64 P0, [R5+URZ+0x16840], R2 ;  /* 0x01684002050085a7 */ /* 0x000e64000800007f */
[----:B-1----:R-:W-:Y:S05]  /*bd30*/  @!P0 BRA `(.L_x_50) ;  /* 0xfffffffc00f08947 */ /* 0x002fea000383ffff */
[----:B------:R-:W-:Y:S05]  /*bd40*/  BRA `(.L_x_130) ;  /* 0xffffffcc00007947 */ /* 0x000fea000383ffff */
.L_x_51:
[----:B------:R-:W-:Y:S01]  /*bd50*/  BSSY B1, `(.L_x_131) ;  /* 0x0000008000017945 */ /* 0x000fe20003800000 */
[----:B------:R-:W-:Y:S01]  /*bd60*/  IMAD.MOV.U32 R13, RZ, RZ, R10 ;  /* 0x000000ffff0d7224 */ /* 0x000fe200078e000a */
[----:B------:R-:W-:Y:S01]  /*bd70*/  MOV R12, RZ ;  /* 0x000000ff000c7202 */ /* 0x000fe20000000f00 */
[----:B------:R-:W-:Y:S02]  /*bd80*/  IMAD.MOV.U32 R11, RZ, RZ, 0x181f ;  /* 0x0000181fff0b7424 */ /* 0x000fe400078e00ff */
[----:B------:R-:W-:-:S07]  /*bd90*/  IMAD.MOV.U32 R15, RZ, RZ, -0x1 ;  /* 0xffffffffff0f7424 */ /* 0x000fce00078e00ff */
[----:B------:R-:W-:Y:S05]  /*bda0*/  WARPSYNC.COLLECTIVE R15, `(.L_x_132) ;  /* 0x000000000f087348 */ /* 0x000fea0003c00000 */
[----:B------:R0:W1:Y:S02]  /*bdb0*/  SHFL.IDX P6, R14, R13, R12, R11 ;  /* 0x0000000c0d0e7389 */ /* 0x00006400000c000b */
[----:B01----:R-:W-:Y:S01]  /*bdc0*/  ENDCOLLECTIVE ;  /* 0x000000000000791b */ /* 0x003fe20003800000 */
.L_x_132:
[----:B------:R-:W-:Y:S05]  /*bdd0*/  BSYNC B1 ;  /* 0x0000000000017941 */ /* 0x000fea0003800000 */
.L_x_131:
[----:B------:R-:W0:Y:S01]  /*bde0*/  S2R R7, SR_TID.X ;  /* 0x0000000000077919 */ /* 0x000e220000002100 */
[----:B------:R-:W-:Y:S01]  /*bdf0*/  IMAD.MOV.U32 R13, RZ, RZ, R9 ;  /* 0x000000ffff0d7224 */ /* 0x000fe200078e0009 */
[----:B------:R-:W-:Y:S01]  /*be00*/  LEA R8, R8, UR38, 0x1 ;  /* 0x0000002608087c11 */ /* 0x000fe2000f8e08ff */
[----:B------:R-:W-:Y:S02]  /*be10*/  IMAD.MOV.U32 R12, RZ, RZ, RZ ;  /* 0x000000ffff0c7224 */ /* 0x000fe400078e00ff */
[----:B------:R-:W-:Y:S02]  /*be20*/  IMAD.MOV.U32 R11, RZ, RZ, 0x181f ;  /* 0x0000181fff0b7424 */ /* 0x000fe400078e00ff */
[----:B------:R-:W-:Y:S02]  /*be30*/  IMAD.MOV.U32 R15, RZ, RZ, -0x1 ;  /* 0xffffffffff0f7424 */ /* 0x000fe400078e00ff */
[----:B------:R-:W-:-:S07]  /*be40*/  IMAD.MOV.U32 R3, RZ, RZ, R14 ;  /* 0x000000ffff037224 */ /* 0x000fce00078e000e */
[----:B0-----:R-:W-:Y:S05]  /*be50*/  WARPSYNC.COLLECTIVE R15, `(.L_x_133) ;  /* 0x000000000f087348 */ /* 0x001fea0003c00000 */
[----:B------:R1:W2:Y:S02]  /*be60*/  SHFL.IDX P6, R14, R13, R12, R11 ;  /* 0x0000000c0d0e7389 */ /* 0x0002a400000c000b */
[----:B012---:R-:W-:Y:S01]  /*be70*/  ENDCOLLECTIVE ;  /* 0x000000000000791b */ /* 0x007fe20003800000 */
.L_x_133:
[----:B------:R-:W-:Y:S02]  /*be80*/  IMAD.MOV.U32 R13, RZ, RZ, R10 ;  /* 0x000000ffff0d7224 */ /* 0x000fe400078e000a */
[----:B------:R-:W-:Y:S01]  /*be90*/  IMAD.MOV.U32 R12, RZ, RZ, 0x1 ;  /* 0x00000001ff0c7424 */ /* 0x000fe200078e00ff */
[----:B------:R-:W-:Y:S01]  /*bea0*/  SHF.L.U32 R7, R7, 0x3, RZ ;  /* 0x0000000307077819 */ /* 0x000fe200000006ff */
[----:B------:R-:W-:-:S03]  /*beb0*/  IMAD.MOV.U32 R2, RZ, RZ, R14 ;  /* 0x000000ffff027224 */ /* 0x000fc600078e000e */
[----:B------:R-:W-:-:S07]  /*bec0*/  LOP3.LUT R7, R7, 0x38, RZ, 0xc0, !PT ;  /* 0x0000003807077812 */ /* 0x000fce00078ec0ff */
[----:B------:R-:W-:Y:S05]  /*bed0*/  WARPSYNC.COLLECTIVE R15, `(.L_x_134) ;  /* 0x000000000f087348 */ /* 0x000fea0003c00000 */
[----:B------:R0:W1:Y:S02]  /*bee0*/  SHFL.IDX P6, R14, R13, R12, R11 ;  /* 0x0000000c0d0e7389 */ /* 0x00006400000c000b */
[----:B01----:R-:W-:Y:S01]  /*bef0*/  ENDCOLLECTIVE ;  /* 0x000000000000791b */ /* 0x003fe20003800000 */
.L_x_134:
[----:B------:R-:W-:-:S05]  /*bf00*/  IMAD.SHL.U32 R7, R7, 0x2, RZ ;  /* 0x0000000207077824 */ /* 0x000fca00078e00ff */
[----:B------:R-:W-:-:S05]  /*bf10*/  IADD3 R2, P0, R2, R7, RZ ;  /* 0x0000000702027210 */ /* 0x000fca0007f1e0ff */
[----:B------:R-:W-:Y:S02]  /*bf20*/  IMAD.X R3, RZ, RZ, R3, P0 ;  /* 0x000000ffff037224 */ /* 0x000fe400000e0603 */
[----:B------:R-:W-:-:S03]  /*bf30*/  IMAD.MOV.U32 R13, RZ, RZ, R9 ;  /* 0x000000ffff0d7224 */ /* 0x000fc600078e0009 */
[----:B------:R-:W-:Y:S01]  /*bf40*/  @!PT LDS RZ, [RZ] ;  /* 0x00000000fffff984 */ /* 0x000fe20000000800 */
[----:B------:R-:W-:Y:S01]  /*bf50*/  @!PT LDS RZ, [RZ] ;  /* 0x00000000fffff984 */ /* 0x000fe20000000800 */
[----:B------:R-:W-:Y:S01]  /*bf60*/  @!PT LDS RZ, [RZ] ;  /* 0x00000000fffff984 */ /* 0x000fe20000000800 */
[----:B------:R0:W-:Y:S02]  /*bf70*/  LDGSTS.E.BYPASS.LTC128B.128 [R8+0xe400], desc[UR50][R2.64], !P1 ;  /* 0x0e40000002087fae */ /* 0x0001e4000c901d72 */
[----:B0-----:R-:W-:-:S07]  /*bf80*/  MOV R3, R14 ;  /* 0x0000000e00037202 */ /* 0x001fce0000000f00 */
[----:B------:R-:W-:Y:S05]  /*bf90*/  WARPSYNC.COLLECTIVE R15, `(.L_x_135) ;  /* 0x000000000f087348 */ /* 0x000fea0003c00000 */
[----:B------:R0:W1:Y:S02]  /*bfa0*/  SHFL.IDX P6, R14, R13, R12, R11 ;  /* 0x0000000c0d0e7389 */ /* 0x00006400000c000b */
[----:B01----:R-:W-:Y:S01]  /*bfb0*/  ENDCOLLECTIVE ;  /* 0x000000000000791b */ /* 0x003fe20003800000 */
.L_x_135:
[----:B------:R-:W-:Y:S02]  /*bfc0*/  IMAD.MOV.U32 R13, RZ, RZ, R10 ;  /* 0x000000ffff0d7224 */ /* 0x000fe400078e000a */
[----:B------:R-:W-:Y:S02]  /*bfd0*/  IMAD.MOV.U32 R12, RZ, RZ, 0x2 ;  /* 0x00000002ff0c7424 */ /* 0x000fe400078e00ff */
[----:B------:R-:W-:-:S07]  /*bfe0*/  IMAD.MOV.U32 R2, RZ, RZ, R14 ;  /* 0x000000ffff027224 */ /* 0x000fce00078e000e */
[----:B------:R-:W-:Y:S05]  /*bff0*/  WARPSYNC.COLLECTIVE R15, `(.L_x_136) ;  /* 0x000000000f087348 */ /* 0x000fea0003c00000 */
[----:B------:R0:W1:Y:S02]  /*c000*/  SHFL.IDX P6, R14, R13, R12, R11 ;  /* 0x0000000c0d0e7389 */ /* 0x00006400000c000b */
[----:B01----:R-:W-:Y:S01]  /*c010*/  ENDCOLLECTIVE ;  /* 0x000000000000791b */ /* 0x003fe20003800000 */
.L_x_136:
[----:B------:R-:W-:-:S05]  /*c020*/  IADD3 R2, P0, R2, R7, RZ ;  /* 0x0000000702027210 */ /* 0x000fca0007f1e0ff */
[----:B------:R-:W-:-:S05]  /*c030*/  IMAD.X R3, RZ, RZ, R3, P0 ;  /* 0x000000ffff037224 */ /* 0x000fca00000e0603 */
[----:B------:R-:W-:Y:S01]  /*c040*/  @!PT LDS RZ, [RZ] ;  /* 0x00000000fffff984 */ /* 0x000fe20000000800 */
[----:B------:R-:W-:Y:S01]  /*c050*/  @!PT LDS RZ, [RZ] ;  /* 0x00000000fffff984 */ /* 0x000fe20000000800 */
[----:B------:R-:W-:Y:S01]  /*c060*/  @!PT LDS RZ, [RZ] ;  /* 0x00000000fffff984 */ /* 0x000fe20000000800 */
[----:B------:R0:W-:Y:S01]  /*c070*/  LDGSTS.E.BYPASS.LTC128B.128 [R8+0xec00], desc[UR50][R2.64], !P1 ;  /* 0x0ec0000002087fae */ /* 0x0001e2000c901d72 */
[----:B------:R-:W-:Y:S01]  /*c080*/  MOV R13, R9 ;  /* 0x00000009000d7202 */ /* 0x000fe20000000f00 */
[----:B0-----:R-:W-:-:S07]  /*c090*/  IMAD.MOV.U32 R3, RZ, RZ, R14 ;  /* 0x000000ffff037224 */ /* 0x001fce00078e000e */
[----:B------:R-:W-:Y:S05]  /*c0a0*/  WARPSYNC.COLLECTIVE R15, `(.L_x_137) ;  /* 0x000000000f087348 */ /* 0x000fea0003c00000 */
[----:B------:R0:W1:Y:S02]  /*c0b0*/  SHFL.IDX P6, R14, R13, R12, R11 ;  /* 0x0000000c0d0e7389 */ /* 0x00006400000c000b */
[----:B01----:R-:W-:Y:S01]  /*c0c0*/  ENDCOLLECTIVE ;  /* 0x000000000000791b */ /* 0x003fe20003800000 */
.L_x_137:
[----:B------:R-:W-:Y:S02]  /*c0d0*/  IMAD.MOV.U32 R13, RZ, RZ, R10 ;  /* 0x000000ffff0d7224 */ /* 0x000fe400078e000a */
[----:B------:R-:W-:Y:S02]  /*c0e0*/  IMAD.MOV.U32 R12, RZ, RZ, 0x3 ;  /* 0x00000003ff0c7424 */ /* 0x000fe400078e00ff */
[----:B------:R-:W-:-:S07]  /*c0f0*/  IMAD.MOV.U32 R2, RZ, RZ, R14 ;  /* 0x000000ffff027224 */ /* 0x000fce00078e000e */
[----:B------:R-:W-:Y:S05]  /*c100*/  WARPSYNC.COLLECTIVE R15, `(.L_x_138) ;  /* 0x000000000f087348 */ /* 0x000fea0003c00000 */
[----:B------:R0:W1:Y:S02]  /*c110*/  SHFL.IDX P6, R14, R13, R12, R11 ;  /* 0x0000000c0d0e7389 */ /* 0x00006400000c000b */
[----:B01----:R-:W-:Y:S01]  /*c120*/  ENDCOLLECTIVE ;  /* 0x000000000000791b */ /* 0x003fe20003800000 */
.L_x_138:
[----:B------:R-:W-:-:S05]  /*c130*/  IADD3 R2, P0, R2, R7, RZ ;  /* 0x0000000702027210 */ /* 0x000fca0007f1e0ff */
[----:B------:R-:W-:-:S05]  /*c140*/  IMAD.X R3, RZ, RZ, R3, P0 ;  /* 0x000000ffff037224 */ /* 0x000fca00000e0603 */
[----:B------:R-:W-:Y:S01]  /*c150*/  @!PT LDS RZ, [RZ] ;  /* 0x00000000fffff984 */ /* 0x000fe20000000800 */
[----:B------:R-:W-:Y:S01]  /*c160*/  @!PT LDS RZ, [RZ] ;  /* 0x00000000fffff984 */ /* 0x000fe20000000800 */
[----:B------:R-:W-:Y:S01]  /*c170*/  @!PT LDS RZ, [RZ] ;  /* 0x00000000fffff984 */ /* 0x000fe20000000800 */
[----:B------:R0:W-:Y:S01]  /*c180*/  LDGSTS.E.BYPASS.LTC128B.128 [R8+0xf400], desc[UR50][R2.64], !P1 ;  /* 0x0f40000002087fae */ /* 0x0001e2000c901d72 */
[----:B------:R-:W-:Y:S02]  /*c190*/  IMAD.MOV.U32 R13, RZ, RZ, R9 ;  /* 0x000000ffff0d7224 */ /* 0x000fe400078e0009 */
[----:B0-----:R-:W-:-:S07]  /*c1a0*/  IMAD.MOV.U32 R3, RZ, RZ, R14 ;  /* 0x000000ffff037224 */ /* 0x001fce00078e000e */
[----:B------:R-:W-:Y:S05]  /*c1b0*/  WARPSYNC.COLLECTIVE R15, `(.L_x_139) ;  /* 0x000000000f087348 */ /* 0x000fea0003c00000 */
[----:B------:R0:W1:Y:S02]  /*c1c0*/  SHFL.IDX P6, R14, R13, R12, R11 ;  /* 0x0000000c0d0e7389 */ /* 0x00006400000c000b */
[----:B01----:R-:W-:Y:S01]  /*c1d0*/  ENDCOLLECTIVE ;  /* 0x000000000000791b */ /* 0x003fe20003800000 */
.L_x_139:
[----:B------:R-:W-:Y:S02]  /*c1e0*/  IMAD.MOV.U32 R13, RZ, RZ, R10 ;  /* 0x000000ffff0d7224 */ /* 0x000fe400078e000a */
[----:B------:R-:W-:Y:S01]  /*c1f0*/  IMAD.MOV.U32 R12, RZ, RZ, 0x4 ;  /* 0x00000004ff0c7424 */ /* 0x000fe200078e00ff */
[----:B------:R-:W-:-:S07]  /*c200*/  MOV R2, R14 ;  /* 0x0000000e00027202 */ /* 0x000fce0000000f00 */
[----:B------:R-:W-:Y:S05]  /*c210*/  WARPSYNC.COLLECTIVE R15, `(.L_x_140) ;  /* 0x000000000f087348 */ /* 0x000fea0003c00000 */
[----:B------:R0:W1:Y:S02]  /*c220*/  SHFL.IDX P6, R14, R13, R12, R11 ;  /* 0x0000000c0d0e7389 */ /* 0x00006400000c000b */
[----:B01----:R-:W-:Y:S01]  /*c230*/  ENDCOLLECTIVE ;  /* 0x000000000000791b */ /* 0x003fe20003800000 */
.L_x_140:
        /* <DEDUP_REMOVED lines=11> */
.L_x_141:
[----:B------:R-:W-:Y:S02]  /*c2f0*/  IMAD.MOV.U32 R13, RZ, RZ, R10 ;  /* 0x000000ffff0d7224 */ /* 0x000fe400078e000a */
[----:B------:R-:W-:Y:S02]  /*c300*/  IMAD.MOV.U32 R12, RZ, RZ, 0x5 ;  /* 0x00000005ff0c7424 */ /* 0x000fe400078e00ff */
[----:B------:R-:W-:-:S07]  /*c310*/  IMAD.MOV.U32 R2, RZ, RZ, R14 ;  /* 0x000000ffff027224 */ /* 0x000fce00078e000e */
[----:B------:R-:W-:Y:S05]  /*c320*/  WARPSYNC.COLLECTIVE R15, `(.L_x_142) ;  /* 0x000000000f087348 */ /* 0x000fea0003c00000 */
[----:B------:R0:W1:Y:S02]  /*c330*/  SHFL.IDX P6, R14, R13, R12, R11 ;  /* 0x0000000c0d0e7389 */ /* 0x00006400000c000b */
[----:B01----:R-:W-:Y:S01]  /*c340*/  ENDCOLLECTIVE ;  /* 0x000000000000791b */ /* 0x003fe20003800000 */
.L_x_142:
[----:B------:R-:W-:-:S04]  /*c350*/  IADD3 R2, P0, R2, R7, RZ ;  /* 0x0000000702027210 */ /* 0x000fc80007f1e0ff */
[----:B------:R-:W-:-:S05]  /*c360*/  IADD3.X R3, RZ, R3, RZ, P0, !PT ;  /* 0x00000003ff037210 */ /* 0x000fca00007fe4ff */
        /* <DEDUP_REMOVED lines=9> */
.L_x_143:
[----:B------:R-:W-:Y:S01]  /*c400*/  MOV R13, R10 ;  /* 0x0000000a000d7202 */ /* 0x000fe20000000f00 */
[----:B------:R-:W-:Y:S02]  /*c410*/  IMAD.MOV.U32 R12, RZ, RZ, 0x6 ;  /* 0x00000006ff0c7424 */ /* 0x000fe400078e00ff */
[----:B------:R-:W-:-:S07]  /*c420*/  IMAD.MOV.U32 R2, RZ, RZ, R14 ;  /* 0x000000ffff027224 */ /* 0x000fce00078e000e */
[----:B------:R-:W-:Y:S05]  /*c430*/  WARPSYNC.COLLECTIVE R15, `(.L_x_144) ;  /* 0x000000000f087348 */ /* 0x000fea0003c00000 */
[----:B------:R0:W1:Y:S02]  /*c440*/  SHFL.IDX P6, R14, R13, R12, R11 ;  /* 0x0000000c0d0e7389 */ /* 0x00006400000c000b */
[----:B01----:R-:W-:Y:S01]  /*c450*/  ENDCOLLECTIVE ;  /* 0x000000000000791b */ /* 0x003fe20003800000 */
.L_x_144:
        /* <DEDUP_REMOVED lines=11> */
.L_x_145:
[----:B------:R-:W-:Y:S01]  /*c510*/  IMAD.MOV.U32 R13, RZ, RZ, R10 ;  /* 0x000000ffff0d7224 */ /* 0x000fe200078e000a */
[----:B------:R-:W-:Y:S01]  /*c520*/  MOV R12, 0x7 ;  /* 0x00000007000c7802 */ /* 0x000fe20000000f00 */
[----:B------:R-:W-:-:S07]  /*c530*/  IMAD.MOV.U32 R2, RZ, RZ, R14 ;  /* 0x000000ffff027224 */ /* 0x000fce00078e000e */
[----:B------:R-:W-:Y:S05]  /*c540*/  WARPSYNC.COLLECTIVE R15, `(.L_x_146) ;  /* 0x000000000f087348 */ /* 0x000fea0003c00000 */
[----:B------:R0:W1:Y:S02]  /*c550*/  SHFL.IDX P6, R14, R13, R12, R11 ;  /* 0x0000000c0d0e7389 */ /* 0x00006400000c000b */
[----:B01----:R-:W-:Y:S01]  /*c560*/  ENDCOLLECTIVE ;  /* 0x000000000000791b */ /* 0x003fe20003800000 */
.L_x_146:
[----:B------:R-:W-:-:S05]  /*c570*/  IADD3 R2, P0, R2, R7, RZ ;  /* 0x0000000702027210 */ /* 0x000fca0007f1e0ff */
[----:B------:R-:W-:-:S05]  /*c580*/  IMAD.X R3, RZ, RZ, R3, P0 ;  /* 0x000000ffff037224 */ /* 0x000fca00000e0603 */
[----:B------:R-:W-:Y:S01]  /*c590*/  @!PT LDS RZ, [RZ] ;  /* 0x00000000fffff984 */ /* 0x000fe20000000800 */
[----:B------:R-:W-:Y:S01]  /*c5a0*/  @!PT LDS RZ, [RZ] ;  /* 0x00000000fffff984 */ /* 0x000fe20000000800 */
[----:B------:R-:W-:Y:S01]  /*c5b0*/  @!PT LDS RZ, [RZ] ;  /* 0x00000000fffff984 */ /* 0x000fe20000000800 */
[----:B------:R0:W-:Y:S01]  /*c5c0*/  LDGSTS.E.BYPASS.LTC128B.128 [R8+0x11400], desc[UR50][R2.64], !P1 ;  /* 0x1140000002087fae */ /* 0x0001e2000c901d72 */
[----:B------:R-:W-:Y:S02]  /*c5d0*/  IMAD.MOV.U32 R13, RZ, RZ, R9 ;  /* 0x000000ffff0d7224 */ /* 0x000fe400078e0009 */
[----:B------:R-:W-:-:S07]  /*c5e0*/  IMAD.MOV.U32 R10, RZ, RZ, R14 ;  /* 0x000000ffff0a7224 */ /* 0x000fce00078e000e */
[----:B0-----:R-:W-:Y:S05]  /*c5f0*/  WARPSYNC.COLLECTIVE R15, `(.L_x_147) ;  /* 0x000000000f087348 */ /* 0x001fea0003c00000 */
[----:B------:R1:W2:Y:S02]  /*c600*/  SHFL.IDX P6, R14, R13, R12, R11 ;  /* 0x0000000c0d0e7389 */ /* 0x0002a400000c000b */
[----:B012---:R-:W-:Y:S01]  /*c610*/  ENDCOLLECTIVE ;  /* 0x000000000000791b */ /* 0x007fe20003800000 */
.L_x_147:
[----:B------:R-:W-:Y:S01]  /*c620*/  IMAD.MOV.U32 R2, RZ, RZ, R14 ;  /* 0x000000ffff027224 */ /* 0x000fe200078e000e */
[----:B------:R-:W-:Y:S06]  /*c630*/  BRA `(.L_x_148) ;  /* 0xffffffc400d07947 */ /* 0x000fec000383ffff */
.L_x_56:
[----:B-1----:R1:W2:Y:S02]  /*c640*/  SYNCS.PHASECHK.TRANS64.TRYWAIT P0, [R5+URZ+0x16860], R2 ;  /* 0x01686002050075a7 */ /* 0x0022a4000800017f */
[----:B--2---:R-:W-:Y:S05]  /*c650*/  @!P0 NANOSLEEP.SYNCS 0x989680 ;  /* 0x009896800000895d */ /* 0x004fea0003900000 */
[----:B------:R-:W2:Y:S02]  /*c660*/  @!P0 SYNCS.PHASECHK.TRANS64 P0, [R5+URZ+0x16860], R2 ;  /* 0x01686002050085a7 */ /* 0x000ea4000800007f */
[----:B--2---:R-:W-:Y:S05]  /*c670*/  @!P0 BRA `(.L_x_56) ;  /* 0xfffffffc00f08947 */ /* 0x004fea000383ffff */
[----:B------:R-:W-:Y:S05]  /*c680*/  BRA `(.L_x_149) ;  /* 0xffffffc800287947 */ /* 0x000fea000383ffff */
.L_x_57:
[----:B------:R-:W-:Y:S01]  /*c690*/  BSSY B1, `(.L_x_150) ;  /* 0x0000008000017945 */ /* 0x000fe20003800000 */
[----:B------:R-:W-:Y:S01]  /*c6a0*/  IMAD.MOV.U32 R13, RZ, RZ, R17 ;  /* 0x000000ffff0d7224 */ /* 0x000fe200078e0011 */
[----:B------:R-:W-:Y:S01]  /*c6b0*/  MOV R15, 0xffffffff ;  /* 0xffffffff000f7802 */ /* 0x000fe20000000f00 */
[----:B------:R-:W-:Y:S02]  /*c6c0*/  IMAD.MOV.U32 R12, RZ, RZ, RZ ;  /* 0x000000ffff0c7224 */ /* 0x000fe400078e00ff */
[----:B------:R-:W-:-:S07]  /*c6d0*/  IMAD.MOV.U32 R11, RZ, RZ, 0x181f ;  /* 0x0000181fff0b7424 */ /* 0x000fce00078e00ff */
[----:B0-----:R-:W-:Y:S05]  /*c6e0*/  WARPSYNC.COLLECTIVE R15, `(.L_x_151) ;  /* 0x000000000f087348 */ /* 0x001fea0003c00000 */
[----:B------:R1:W2:Y:S02]  /*c6f0*/  SHFL.IDX P6, R14, R13, R12, R11 ;  /* 0x0000000c0d0e7389 */ /* 0x0002a400000c000b */
[----:B012---:R-:W-:Y:S01]  /*c700*/  ENDCOLLECTIVE ;  /* 0x000000000000791b */ /* 0x007fe20003800000 */
.L_x_151:
[----:B------:R-:W-:Y:S05]  /*c710*/  BSYNC B1 ;  /* 0x0000000000017941 */ /* 0x000fea0003800000 */
.L_x_150:
[----:B------:R-:W-:Y:S01]  /*c720*/  IMAD.MOV.U32 R13, RZ, RZ, R16 ;  /* 0x000000ffff0d7224 */ /* 0x000fe200078e0010 */
[----:B------:R-:W-:Y:S01]  /*c730*/  ISETP.LT.OR P1, PT, R8, 0x1, P2 ;  /* 0x000000010800780c */ /* 0x000fe20001721670 */
[----:B------:R-:W-:Y:S01]  /*c740*/  IMAD.MOV.U32 R12, RZ, RZ, RZ ;  /* 0x000000ffff0c7224 */ /* 0x000fe200078e00ff */
[----:B------:R-:W-:Y:S01]  /*c750*/  LEA R6, R6, UR38, 0x1 ;  /* 0x0000002606067c11 */ /* 0x000fe2000f8e08ff */
[----:B------:R-:W-:Y:S02]  /*c760*/  IMAD.MOV.U32 R11, RZ, RZ, 0x181f ;  /* 0x0000181fff0b7424 */ /* 0x000fe400078e00ff */
[----:B------:R-:W-:Y:S02]  /*c770*/  IMAD.MOV.U32 R15, RZ, RZ, -0x1 ;  /* 0xffffffffff0f7424 */ /* 0x000fe400078e00ff */
[----:B------:R-:W-:-:S07]  /*c780*/  IMAD.MOV.U32 R3, RZ, RZ, R14 ;  /* 0x000000ffff037224 */ /* 0x000fce00078e000e */
[----:B------:R-:W-:Y:S05]  /*c790*/  WARPSYNC.COLLECTIVE R15, `(.L_x_152) ;  /* 0x000000000f087348 */ /* 0x000fea0003c00000 */
[----:B------:R0:W1:Y:S02]  /*c7a0*/  SHFL.IDX P6, R14, R13, R12, R11 ;  /* 0x0000000c0d0e7389 */ /* 0x00006400000c000b */
[----:B01----:R-:W-:Y:S01]  /*c7b0*/  ENDCOLLECTIVE ;  /* 0x000000000000791b */ /* 0x003fe20003800000 */
.L_x_152:
[----:B------:R-:W-:Y:S02]  /*c7c0*/  IMAD.MOV.U32 R13, RZ, RZ, R17 ;  /* 0x000000ffff0d7224 */ /* 0x000fe400078e0011 */
[----:B------:R-:W-:Y:S02]  /*c7d0*/  IMAD.MOV.U32 R12, RZ, RZ, 0x1 ;  /* 0x00000001ff0c7424 */ /* 0x000fe400078e00ff */
[----:B------:R-:W-:-:S07]  /*c7e0*/  IMAD.MOV.U32 R2, RZ, RZ, R14 ;  /* 0x000000ffff027224 */ /* 0x000fce00078e000e */
[----:B------:R-:W-:Y:S05]  /*c7f0*/  WARPSYNC.COLLECTIVE R15, `(.L_x_153) ;  /* 0x000000000f087348 */ /* 0x000fea0003c00000 */
[----:B------:R0:W1:Y:S02]  /*c800*/  SHFL.IDX P6, R14, R13, R12, R11 ;  /* 0x0000000c0d0e7389 */ /* 0x00006400000c000b */
[----:B01----:R-:W-:Y:S01]  /*c810*/  ENDCOLLECTIVE ;  /* 0x000000000000791b */ /* 0x003fe20003800000 */
.L_x_153:
[----:B------:R-:W-:-:S04]  /*c820*/  IADD3 R2, P0, R2, R7, RZ ;  /* 0x0000000702027210 */ /* 0x000fc80007f1e0ff */
[----:B------:R-:W-:-:S05]  /*c830*/  IADD3.X R3, RZ, R3, RZ, P0, !PT ;  /* 0x00000003ff037210 */ /* 0x000fca00007fe4ff */
[----:B------:R-:W-:Y:S01]  /*c840*/  @!PT LDS RZ, [RZ] ;  /* 0x00000000fffff984 */ /* 0x000fe20000000800 */
[----:B------:R-:W-:Y:S01]  /*c850*/  @!PT LDS RZ, [RZ] ;  /* 0x00000000fffff984 */ /* 0x000fe20000000800 */
[----:B------:R-:W-:Y:S01]  /*c860*/  @!PT LDS RZ, [RZ] ;  /* 0x00000000fffff984 */ /* 0x000fe20000000800 */
[----:B------:R0:W-:Y:S01]  /*c870*/  LDGSTS.E.BYPASS.LTC128B.128 [R6+0x400], desc[UR50][R2.64], !P1 ;  /* 0x0040000002067fae */ /* 0x0001e2000c901d72 */
[----:B------:R-:W-:Y:S01]  /*c880*/  ISETP.LT.OR P1, PT, R8, 0x11, P2 ;  /* 0x000000110800780c */ /* 0x000fe20001721670 */
[----:B------:R-:W-:Y:S02]  /*c890*/  IMAD.MOV.U32 R13, RZ, RZ, R16 ;  /* 0x000000ffff0d7224 */ /* 0x000fe400078e0010 */
[----:B0-----:R-:W-:-:S10]  /*c8a0*/  IMAD.MOV.U32 R3, RZ, RZ, R14 ;  /* 0x000000ffff037224 */ /* 0x001fd400078e000e */
[----:B------:R-:W-:Y:S05]  /*c8b0*/  WARPSYNC.COLLECTIVE R15, `(.L_x_154) ;  /* 0x000000000f087348 */ /* 0x000fea0003c00000 */
[----:B------:R0:W1:Y:S02]  /*c8c0*/  SHFL.IDX P6, R14, R13, R12, R11 ;  /* 0x0000000c0d0e7389 */ /* 0x00006400000c000b */
[----:B01----:R-:W-:Y:S01]  /*c8d0*/  ENDCOLLECTIVE ;  /* 0x000000000000791b */ /* 0x003fe20003800000 */
.L_x_154:
[----:B------:R-:W-:Y:S01]  /*c8e0*/  MOV R13, R17 ;  /* 0x00000011000d7202 */ /* 0x000fe20000000f00 */
[----:B------:R-:W-:Y:S02]  /*c8f0*/  IMAD.MOV.U32 R12, RZ, RZ, 0x2 ;  /* 0x00000002ff0c7424 */ /* 0x000fe400078e00ff */
[----:B------:R-:W-:-:S07]  /*c900*/  IMAD.MOV.U32 R2, RZ, RZ, R14 ;  /* 0x000000ffff027224 */ /* 0x000fce00078e000e */
[----:B------:R-:W-:Y:S05]  /*c910*/  WARPSYNC.COLLECTIVE R15, `(.L_x_155) ;  /* 0x000000000f087348 */ /* 0x000fea0003c00000 */
[----:B------:R0:W1:Y:S02]  /*c920*/  SHFL.IDX P6, R14, R13, R12, R11 ;  /* 0x0000000c0d0e7389 */ /* 0x00006400000c000b */
[----:B01----:R-:W-:Y:S01]  /*c930*/  ENDCOLLECTIVE ;  /* 0x000000000000791b */ /* 0x003fe20003800000 */
.L_x_155:
[----:B------:R-:W-:-:S05]  /*c940*/  IADD3 R2, P0, R2, R7, RZ ;  /* 0x0000000702027210 */ /* 0x000fca0007f1e0ff */
[----:B------:R-:W-:-:S05]  /*c950*/  IMAD.X R3, RZ, RZ, R3, P0 ;  /* 0x000000ffff037224 */ /* 0x000fca00000e0603 */
[----:B------:R-:W-:Y:S01]  /*c960*/  @!PT LDS RZ, [RZ] ;  /* 0x00000000fffff984 */ /* 0x000fe20000000800 */
[----:B------:R-:W-:Y:S01]  /*c970*/  @!PT LDS RZ, [RZ] ;  /* 0x00000000fffff984 */ /* 0x000fe20000000800 */
[----:B------:R-:W-:Y:S01]  /*c980*/  @!PT LDS RZ, [RZ] ;  /* 0x00000000fffff984 */ /* 0x000fe20000000800 */
[----:B------:R0:W-:Y:S01]  /*c990*/  LDGSTS.E.BYPASS.LTC128B.128 [R6+0xc00], desc[UR50][R2.64], !P1 ;  /* 0x00c0000002067fae */ /* 0x0001e2000c901d72 */
[----:B------:R-:W-:Y:S01]  /*c9a0*/  IMAD.MOV.U32 R13, RZ, RZ, R16 ;  /* 0x000000ffff0d7224 */ /* 0x000fe200078e0010 */
[----:B------:R-:W-:Y:S01]  /*c9b0*/  ISETP.LT.OR P1, PT, R8, 0x21, P2 ;  /* 0x000000210800780c */ /* 0x000fe20001721670 */
[----:B0-----:R-:W-:-:S12]  /*c9c0*/  IMAD.MOV.U32 R3, RZ, RZ, R14 ;  /* 0x000000ffff037224 */ /* 0x001fd800078e000e */
[----:B------:R-:W-:Y:S05]  /*c9d0*/  WARPSYNC.COLLECTIVE R15, `(.L_x_156) ;  /* 0x000000000f087348 */ /* 0x000fea0003c00000 */
[----:B------:R0:W1:Y:S02]  /*c9e0*/  SHFL.IDX P6, R14, R13, R12, R11 ;  /* 0x0000000c0d0e7389 */ /* 0x00006400000c000b */
[----:B01----:R-:W-:Y:S01]  /*c9f0*/  ENDCOLLECTIVE ;  /* 0x000000000000791b */ /* 0x003fe20003800000 */
.L_x_156:
[----:B------:R-:W-:Y:S01]  /*ca00*/  IMAD.MOV.U32 R13, RZ, RZ, R17 ;  /* 0x000000ffff0d7224 */ /* 0x000fe200078e0011 */
[----:B------:R-:W-:Y:S01]  /*ca10*/  MOV R12, 0x3 ;  /* 0x00000003000c7802 */ /* 0x000fe20000000f00 */
[----:B------:R-:W-:-:S07]  /*ca20*/  IMAD.MOV.U32 R2, RZ, RZ, R14 ;  /* 0x000000ffff027224 */ /* 0x000fce00078e000e */
[----:B------:R-:W-:Y:S05]  /*ca30*/  WARPSYNC.COLLECTIVE R15, `(.L_x_157) ;  /* 0x000000000f087348 */ /* 0x000fea0003c00000 */
[----:B------:R0:W1:Y:S02]  /*ca40*/  SHFL.IDX P6, R14, R13, R12, R11 ;  /* 0x0000000c0d0e7389 */ /* 0x00006400000c000b */
[----:B01----:R-:W-:Y:S01]  /*ca50*/  ENDCOLLECTIVE ;  /* 0x000000000000791b */ /* 0x003fe20003800000 */
.L_x_157:
        /* <DEDUP_REMOVED lines=12> */
.L_x_158:
[----:B------:R-:W-:Y:S02]  /*cb20*/  IMAD.MOV.U32 R13, RZ, RZ, R17 ;  /* 0x000000ffff0d7224 */ /* 0x000fe400078e0011 */
[----:B------:R-:W-:Y:S02]  /*cb30*/  IMAD.MOV.U32 R12, RZ, RZ, 0x4 ;  /* 0x00000004ff0c7424 */ /* 0x000fe400078e00ff */
[----:B------:R-:W-:-:S07]  /*cb40*/  IMAD.MOV.U32 R2, RZ, RZ, R14 ;  /* 0x000000ffff027224 */ /* 0x000fce00078e000e */
[----:B------:R-:W-:Y:S05]  /*cb50*/  WARPSYNC.COLLECTIVE R15, `(.L_x_159) ;  /* 0x000000000f087348 */ /* 0x000fea0003c00000 */
[----:B------:R0:W1:Y:S02]  /*cb60*/  SHFL.IDX P6, R14, R13, R12, R11 ;  /* 0x0000000c0d0e7389 */ /* 0x00006400000c000b */
[----:B01----:R-:W-:Y:S01]  /*cb70*/  ENDCOLLECTIVE ;  /* 0x000000000000791b */ /* 0x003fe20003800000 */
.L_x_159:
[----:B------:R-:W-:-:S05]  /*cb80*/  IADD3 R2, P0, R2, R7, RZ ;  /* 0x0000000702027210 */ /* 0x000fca0007f1e0ff */
[----:B------:R-:W-:-:S05]  /*cb90*/  IMAD.X R3, RZ, RZ, R3, P0 ;  /* 0x000000ffff037224 */ /* 0x000fca00000e0603 */
[----:B------:R-:W-:Y:S01]  /*cba0*/  @!PT LDS RZ, [RZ] ;  /* 0x00000000fffff984 */ /* 0x000fe20000000800 */
[----:B------:R-:W-:Y:S01]  /*cbb0*/  @!PT LDS RZ, [RZ] ;  /* 0x00000000fffff984 */ /* 0x000fe20000000800 */
[----:B------:R-:W-:Y:S01]  /*cbc0*/  @!PT LDS RZ, [RZ] ;  /* 0x00000000fffff984 */ /* 0x000fe20000000800 */
[----:B------:R0:W-:Y:S01]  /*cbd0*/  LDGSTS.E.BYPASS.LTC128B.128 [R6+0x1c00], desc[UR50][R2.64], !P1 ;  /* 0x01c0000002067fae */ /* 0x0001e2000c901d72 */
[----:B------:R-:W-:Y:S01]  /*cbe0*/  IMAD.MOV.U32 R13, RZ, RZ, R16 ;  /* 0x000000ffff0d7224 */ /* 0x000fe200078e0010 */
[----:B------:R-:W-:Y:S02]  /*cbf0*/  ISETP.LT.OR P1, PT, R8, 0x41, P2 ;  /* 0x000000410800780c */ /* 0x000fe40001721670 */
[----:B0-----:R-:W-:-:S11]  /*cc00*/  MOV R3, R14 ;  /* 0x0000000e00037202 */ /* 0x001fd60000000f00 */
[----:B------:R-:W-:Y:S05]  /*cc10*/  WARPSYNC.COLLECTIVE R15, `(.L_x_160) ;  /* 0x000000000f087348 */ /* 0x000fea0003c00000 */
[----:B------:R0:W1:Y:S02]  /*cc20*/  SHFL.IDX P6, R14, R13, R12, R11 ;  /* 0x0000000c0d0e7389 */ /* 0x00006400000c000b */
[----:B01----:R-:W-:Y:S01]  /*cc30*/  ENDCOLLECTIVE ;  /* 0x000000000000791b */ /* 0x003fe20003800000 */
.L_x_160:
[----:B------:R-:W-:Y:S02]  /*cc40*/  IMAD.MOV.U32 R13, RZ, RZ, R17 ;  /* 0x000000ffff0d7224 */ /* 0x000fe400078e0011 */
[----:B------:R-:W-:Y:S02]  /*cc50*/  IMAD.MOV.U32 R12, RZ, RZ, 0x5 ;  /* 0x00000005ff0c7424 */ /* 0x000fe400078e00ff */
[----:B------:R-:W-:-:S07]  /*cc60*/  IMAD.MOV.U32 R2, RZ, RZ, R14 ;  /* 0x000000ffff027224 */ /* 0x000fce00078e000e */
[----:B------:R-:W-:Y:S05]  /*cc70*/  WARPSYNC.COLLECTIVE R15, `(.L_x_161) ;  /* 0x000000000f087348 */ /* 0x000fea0003c00000 */
[----:B------:R0:W1:Y:S02]  /*cc80*/  SHFL.IDX P6, R14, R13, R12, R11 ;  /* 0x0000000c0d0e7389 */ /* 0x00006400000c000b */
[----:B01----:R-:W-:Y:S01]  /*cc90*/  ENDCOLLECTIVE ;  /* 0x000000000000791b */ /* 0x003fe20003800000 */
.L_x_161:
[----:B------:R-:W-:-:S05]  /*cca0*/  IADD3 R2, P0, R2, R7, RZ ;  /* 0x0000000702027210 */ /* 0x000fca0007f1e0ff */
[----:B------:R-:W-:-:S05]  /*ccb0*/  IMAD.X R3, RZ, RZ, R3, P0 ;  /* 0x000000ffff037224 */ /* 0x000fca00000e0603 */
[----:B------:R-:W-:Y:S01]  /*ccc0*/  @!PT LDS RZ, [RZ] ;  /* 0x00000000fffff984 */ /* 0x000fe20000000800 */
[----:B------:R-:W-:Y:S01]  /*ccd0*/  @!PT LDS RZ, [RZ] ;  /* 0x00000000fffff984 */ /* 0x000fe20000000800 */
[----:B------:R-:W-:Y:S01]  /*cce0*/  @!PT LDS RZ, [RZ] ;  /* 0x00000000fffff984 */ /* 0x000fe20000000800 */
[----:B------:R0:W-:Y:S01]  /*ccf0*/  LDGSTS.E.BYPASS.LTC128B.128 [R6+0x2400], desc[UR50][R2.64], !P1 ;  /* 0x0240000002067fae */ /* 0x0001e2000c901d72 */
[----:B------:R-:W-:Y:S02]  /*cd00*/  MOV R13, R16 ;  /* 0x00000010000d7202 */ /* 0x000fe40000000f00 */
[----:B------:R-:W-:Y:S01]  /*cd10*/  ISETP.LT.OR P1, PT, R8, 0x51, P2 ;  /* 0x000000510800780c */ /* 0x000fe20001721670 */
[----:B0-----:R-:W-:-:S12]  /*cd20*/  IMAD.MOV.U32 R3, RZ, RZ, R14 ;  /* 0x000000ffff037224 */ /* 0x001fd800078e000e */
[----:B------:R-:W-:Y:S05]  /*cd30*/  WARPSYNC.COLLECTIVE R15, `(.L_x_162) ;  /* 0x000000000f087348 */ /* 0x000fea0003c00000 */
[----:B------:R0:W1:Y:S02]  /*cd40*/  SHFL.IDX P6, R14, R13, R12, R11 ;  /* 0x0000000c0d0e7389 */ /* 0x00006400000c000b */
[----:B01----:R-:W-:Y:S01]  /*cd50*/  ENDCOLLECTIVE ;  /* 0x000000000000791b */ /* 0x003fe20003800000 */
.L_x_162:
[----:B------:R-:W-:Y:S02]  /*cd60*/  IMAD.MOV.U32 R13, RZ, RZ, R17 ;  /* 0x000000ffff0d7224 */ /* 0x000fe400078e0011 */
[----:B------:R-:W-:Y:S02]  /*cd70*/  IMAD.MOV.U32 R12, RZ, RZ, 0x6 ;  /* 0x00000006ff0c7424 */ /* 0x000fe400078e00ff */
[----:B------:R-:W-:-:S07]  /*cd80*/  IMAD.MOV.U32 R2, RZ, RZ, R14 ;  /* 0x000000ffff027224 */ /* 0x000fce00078e000e */
[----:B------:R-:W-:Y:S05]  /*cd90*/  WARPSYNC.COLLECTIVE R15, `(.L_x_163) ;  /* 0x000000000f087348 */ /* 0x000fea0003c00000 */
[----:B------:R0:W1:Y:S02]  /*cda0*/  SHFL.IDX P6, R14, R13, R12, R11 ;  /* 0x0000000c0d0e7389 */ /* 0x00006400000c000b */
[----:B01----:R-:W-:Y:S01]  /*cdb0*/  ENDCOLLECTIVE ;  /* 0x000000000000791b */ /* 0x003fe20003800000 */
.L_x_163:
        /* <DEDUP_REMOVED lines=12> */
.L_x_164:
[----:B------:R-:W-:Y:S02]  /*ce80*/  IMAD.MOV.U32 R13, RZ, RZ, R17 ;  /* 0x000000ffff0d7224 */ /* 0x000fe400078e0011 */
[----:B------:R-:W-:Y:S01]  /*ce90*/  IMAD.MOV.U32 R12, RZ, RZ, 0x7 ;  /* 0x00000007ff0c7424 */ /* 0x000fe200078e00ff */
[----:B------:R-:W-:-:S07]  /*cea0*/  MOV R2, R14 ;  /* 0x0000000e00027202 */ /* 0x000fce0000000f00 */
[----:B------:R-:W-:Y:S05]  /*ceb0*/  WARPSYNC.COLLECTIVE R15, `(.L_x_165) ;  /* 0x000000000f087348 */ /* 0x000fea0003c00000 */
[----:B------:R0:W1:Y:S02]  /*cec0*/  SHFL.IDX P6, R14, R13, R12, R11 ;  /* 0x0000000c0d0e7389 */ /* 0x00006400000c000b */
[----:B01----:R-:W-:Y:S01]  /*ced0*/  ENDCOLLECTIVE ;  /* 0x000000000000791b */ /* 0x003fe20003800000 */
.L_x_165:
        /* <DEDUP_REMOVED lines=11> */
.L_x_166:
[----:B------:R-:W-:Y:S01]  /*cf90*/  IMAD.MOV.U32 R2, RZ, RZ, R14 ;  /* 0x000000ffff027224 */ /* 0x000fe200078e000e */
[----:B------:R-:W-:Y:S06]  /*cfa0*/  BRA `(.L_x_167) ;  /* 0xffffffc000c47947 */ /* 0x000fec000383ffff */
.L_x_63:
[----:B0-----:R0:W1:Y:S02]  /*cfb0*/  SYNCS.PHASECHK.TRANS64.TRYWAIT P0, [R4+URZ+0x16860], R3 ;  /* 0x01686003040075a7 */ /* 0x001064000800017f */
[----:B-1----:R-:W-:Y:S05]  /*cfc0*/  @!P0 NANOSLEEP.SYNCS 0x989680 ;  /* 0x009896800000895d */ /* 0x002fea0003900000 */
[----:B------:R-:W1:Y:S02]  /*cfd0*/  @!P0 SYNCS.PHASECHK.TRANS64 P0, [R4+URZ+0x16860], R3 ;  /* 0x01686003040085a7 */ /* 0x000e64000800007f */
[----:B-1----:R-:W-:Y:S05]  /*cfe0*/  @!P0 BRA `(.L_x_63) ;  /* 0xfffffffc00f08947 */ /* 0x002fea000383ffff */
[----:B------:R-:W-:Y:S05]  /*cff0*/  BRA `(.L_x_168) ;  /* 0xffffffc400947947 */ /* 0x000fea000383ffff */
.L_x_64:
[----:B------:R-:W-:Y:S01]  /*d000*/  BSSY B0, `(.L_x_169) ;  /* 0x0000008000007945 */ /* 0x000fe20003800000 */
[----:B------:R-:W-:Y:S01]  /*d010*/  MOV R13, R17 ;  /* 0x00000011000d7202 */ /* 0x000fe20000000f00 */
[----:B------:R-:W-:Y:S02]  /*d020*/  IMAD.MOV.U32 R12, RZ, RZ, RZ ;  /* 0x000000ffff0c7224 */ /* 0x000fe400078e00ff */
[----:B------:R-:W-:Y:S02]  /*d030*/  IMAD.MOV.U32 R11, RZ, RZ, 0x181f ;  /* 0x0000181fff0b7424 */ /* 0x000fe400078e00ff */
[----:B------:R-:W-:-:S07]  /*d040*/  IMAD.MOV.U32 R15, RZ, RZ, -0x1 ;  /* 0xffffffffff0f7424 */ /* 0x000fce00078e00ff */
[----:B0-----:R-:W-:Y:S05]  /*d050*/  WARPSYNC.COLLECTIVE R15, `(.L_x_170) ;  /* 0x000000000f087348 */ /* 0x001fea0003c00000 */
[----:B------:R1:W2:Y:S02]  /*d060*/  SHFL.IDX P6, R14, R13, R12, R11 ;  /* 0x0000000c0d0e7389 */ /* 0x0002a400000c000b */
[----:B012---:R-:W-:Y:S01]  /*d070*/  ENDCOLLECTIVE ;  /* 0x000000000000791b */ /* 0x007fe20003800000 */
.L_x_170:
[----:B------:R-:W-:Y:S05]  /*d080*/  BSYNC B0 ;  /* 0x0000000000007941 */ /* 0x000fea0003800000 */
.L_x_169:
[----:B------:R-:W0:Y:S01]  /*d090*/  S2R R2, SR_TID.X ;  /* 0x0000000000027919 */ /* 0x000e220000002100 */
[----:B------:R-:W-:Y:S01]  /*d0a0*/  IMAD.MOV.U32 R13, RZ, RZ, R16 ;  /* 0x000000ffff0d7224 */ /* 0x000fe200078e0010 */
[----:B------:R-:W-:Y:S01]  /*d0b0*/  MOV R11, 0x181f ;  /* 0x0000181f000b7802 */ /* 0x000fe20000000f00 */
[----:B------:R-:W-:Y:S01]  /*d0c0*/  IMAD.MOV.U32 R12, RZ, RZ, RZ ;  /* 0x000000ffff0c7224 */ /* 0x000fe200078e00ff */
[----:B------:R-:W-:Y:S01]  /*d0d0*/  ISETP.LT.OR P1, PT, R6, 0x1, P2 ;  /* 0x000000010600780c */ /* 0x000fe20001721670 */
[----:B------:R-:W-:Y:S02]  /*d0e0*/  IMAD.MOV.U32 R15, RZ, RZ, -0x1 ;  /* 0xffffffffff0f7424 */ /* 0x000fe400078e00ff */
[----:B------:R-:W-:-:S10]  /*d0f0*/  IMAD.MOV.U32 R0, RZ, RZ, R14 ;  /* 0x000000ffff007224 */ /* 0x000fd400078e000e */
[----:B0-----:R-:W-:Y:S05]  /*d100*/  WARPSYNC.COLLECTIVE R15, `(.L_x_171) ;  /* 0x000000000f087348 */ /* 0x001fea0003c00000 */
[----:B------:R1:W2:Y:S02]  /*d110*/  SHFL.IDX P6, R14, R13, R12, R11 ;  /* 0x0000000c0d0e7389 */ /* 0x0002a400000c000b */
[----:B012---:R-:W-:Y:S01]  /*d120*/  ENDCOLLECTIVE ;  /* 0x000000000000791b */ /* 0x007fe20003800000 */
.L_x_171:
[----:B------:R-:W-:Y:S01]  /*d130*/  IMAD.MOV.U32 R13, RZ, RZ, R17 ;  /* 0x000000ffff0d7224 */ /* 0x000fe200078e0011 */
[----:B------:R-:W-:Y:S01]  /*d140*/  MOV R12, 0x1 ;  /* 0x00000001000c7802 */ /* 0x000fe20000000f00 */
[----:B------:R-:W-:Y:S02]  /*d150*/  IMAD.SHL.U32 R5, R2, 0x8, RZ ;  /* 0x0000000802057824 */ /* 0x000fe400078e00ff */
[----:B------:R-:W-:-:S07]  /*d160*/  IMAD.MOV.U32 R2, RZ, RZ, R14 ;  /* 0x000000ffff027224 */ /* 0x000fce00078e000e */
[----:B------:R-:W-:Y:S05]  /*d170*/  WARPSYNC.COLLECTIVE R15, `(.L_x_172) ;  /* 0x000000000f087348 */ /* 0x000fea0003c00000 */
[----:B------:R0:W1:Y:S02]  /*d180*/  SHFL.IDX P6, R14, R13, R12, R11 ;  /* 0x0000000c0d0e7389 */ /* 0x00006400000c000b */
[----:B01----:R-:W-:Y:S01]  /*d190*/  ENDCOLLECTIVE ;  /* 0x000000000000791b */ /* 0x003fe20003800000 */
.L_x_172:
[----:B------:R-:W-:-:S05]  /*d1a0*/  LOP3.LUT R5, R5, 0x38, RZ, 0xc0, !PT ;  /* 0x0000003805057812 */ /* 0x000fca00078ec0ff */
[----:B------:R-:W-:-:S05]  /*d1b0*/  IMAD.SHL.U32 R5, R5, 0x2, RZ ;  /* 0x0000000205057824 */ /* 0x000fca00078e00ff */
[----:B------:R-:W-:Y:S01]  /*d1c0*/  IADD3 R2, P0, R2, R5, RZ ;  /* 0x0000000502027210 */ /* 0x000fe20007f1e0ff */
[----:B------:R-:W-:-:S04]  /*d1d0*/  IMAD.MOV.U32 R13, RZ, RZ, R16 ;  /* 0x000000ffff0d7224 */ /* 0x000fc800078e0010 */
[----:B------:R-:W-:Y:S01]  /*d1e0*/  IMAD.X R3, RZ, RZ, R0, P0 ;  /* 0x000000ffff037224 */ /* 0x000fe200000e0600 */
[----:B------:R-:W-:-:S05]  /*d1f0*/  LEA R0, R8, UR38, 0x1 ;  /* 0x0000002608007c11 */ /* 0x000fca000f8e08ff */
[----:B------:R-:W-:Y:S01]  /*d200*/  @!PT LDS RZ, [RZ] ;  /* 0x00000000fffff984 */ /* 0x000fe20000000800 */
[----:B------:R-:W-:Y:S01]  /*d210*/  @!PT LDS RZ, [RZ] ;  /* 0x00000000fffff984 */ /* 0x000fe20000000800 */
[----:B------:R-:W-:Y:S01]  /*d220*/  @!PT LDS RZ, [RZ] ;  /* 0x00000000fffff984 */ /* 0x000fe20000000800 */
[----:B------:R0:W-:Y:S01]  /*d230*/  LDGSTS.E.BYPASS.LTC128B.128 [R0+0x400], desc[UR50][R2.64], !P1 ;  /* 0x0040000002007fae */ /* 0x0001e2000c901d72 */
[----:B------:R-:W-:Y:S01]  /*d240*/  ISETP.LT.OR P1, PT, R6, 0x11, P2 ;  /* 0x000000110600780c */ /* 0x000fe20001721670 */
[----:B------:R-:W-:-:S12]  /*d250*/  IMAD.MOV.U32 R7, RZ, RZ, R14 ;  /* 0x000000ffff077224 */ /* 0x000fd800078e000e */
[----:B0-----:R-:W-:Y:S05]  /*d260*/  WARPSYNC.COLLECTIVE R15, `(.L_x_173) ;  /* 0x000000000f087348 */ /* 0x001fea0003c00000 */
[----:B------:R1:W2:Y:S02]  /*d270*/  SHFL.IDX P6, R14, R13, R12, R11 ;  /* 0x0000000c0d0e7389 */ /* 0x0002a400000c000b */
[----:B012---:R-:W-:Y:S01]  /*d280*/  ENDCOLLECTIVE ;  /* 0x000000000000791b */ /* 0x007fe20003800000 */
.L_x_173:
[----:B------:R-:W-:Y:S02]  /*d290*/  IMAD.MOV.U32 R13, RZ, RZ, R17 ;  /* 0x000000ffff0d7224 */ /* 0x000fe400078e0011 */
[----:B------:R-:W-:Y:S01]  /*d2a0*/  IMAD.MOV.U32 R12, RZ, RZ, 0x2 ;  /* 0x00000002ff0c7424 */ /* 0x000fe200078e00ff */
[----:B------:R-:W-:-:S13]  /*d2b0*/  IADD3 R2, P0, R14, R5, RZ ;  /* 0x000000050e027210 */ /* 0x000fda0007f1e0ff */
[----:B------:R-:W-:Y:S05]  /*d2c0*/  WARPSYNC.COLLECTIVE R15, `(.L_x_174) ;  /* 0x000000000f087348 */ /* 0x000fea0003c00000 */
[----:B------:R0:W1:Y:S02]  /*d2d0*/  SHFL.IDX P6, R14, R13, R12, R11 ;  /* 0x0000000c0d0e7389 */ /* 0x00006400000c000b */
[----:B01----:R-:W-:Y:S01]  /*d2e0*/  ENDCOLLECTIVE ;  /* 0x000000000000791b */ /* 0x003fe20003800000 */
.L_x_174:
[----:B------:R-:W-:-:S05]  /*d2f0*/  IMAD.X R3, RZ, RZ, R7, P0 ;  /* 0x000000ffff037224 */ /* 0x000fca00000e0607 */
[----:B------:R-:W-:Y:S01]  /*d300*/  @!PT LDS RZ, [RZ] ;  /* 0x00000000fffff984 */ /* 0x000fe20000000800 */
[----:B------:R-:W-:Y:S01]  /*d310*/  @!PT LDS RZ, [RZ] ;  /* 0x00000000fffff984 */ /* 0x000fe20000000800 */
[----:B------:R-:W-:Y:S01]  /*d320*/  @!PT LDS RZ, [RZ] ;  /* 0x00000000fffff984 */ /* 0x000fe20000000800 */
[----:B------:R0:W-:Y:S01]  /*d330*/  LDGSTS.E.BYPASS.LTC128B.128 [R0+0xc00], desc[UR50][R2.64], !P1 ;  /* 0x00c0000002007fae */ /* 0x0001e2000c901d72 */
[----:B------:R-:W-:Y:S02]  /*d340*/  ISETP.LT.OR P1, PT, R6, 0x21, P2 ;  /* 0x000000210600780c */ /* 0x000fe40001721670 */
[----:B------:R-:W-:Y:S01]  /*d350*/  MOV R13, R16 ;  /* 0x00000010000d7202 */ /* 0x000fe20000000f00 */
[----:B------:R-:W-:-:S10]  /*d360*/  IMAD.MOV.U32 R8, RZ, RZ, R14 ;  /* 0x000000ffff087224 */ /* 0x000fd400078e000e */
[----:B0-----:R-:W-:Y:S05]  /*d370*/  WARPSYNC.COLLECTIVE R15, `(.L_x_175) ;  /* 0x000000000f087348 */ /* 0x001fea0003c00000 */
[----:B------:R1:W2:Y:S02]  /*d380*/  SHFL.IDX P6, R14, R13, R12, R11 ;  /* 0x0000000c0d0e7389 */ /* 0x0002a400000c000b */
[----:B012---:R-:W-:Y:S01]  /*d390*/  ENDCOLLECTIVE ;  /* 0x000000000000791b */ /* 0x007fe20003800000 */
.L_x_175:
[----:B------:R-:W-:Y:S02]  /*d3a0*/  IMAD.MOV.U32 R13, RZ, RZ, R17 ;  /* 0x000000ffff0d7224 */ /* 0x000fe400078e0011 */
[----:B------:R-:W-:Y:S02]  /*d3b0*/  IMAD.MOV.U32 R12, RZ, RZ, 0x3 ;  /* 0x00000003ff0c7424 */ /* 0x000fe400078e00ff */
[----:B------:R-:W-:-:S07]  /*d3c0*/  IMAD.MOV.U32 R10, RZ, RZ, R14 ;  /* 0x000000ffff0a7224 */ /* 0x000fce00078e000e */
[----:B------:R-:W-:Y:S05]  /*d3d0*/  WARPSYNC.COLLECTIVE R15, `(.L_x_176) ;  /* 0x000000000f087348 */ /* 0x000fea0003c00000 */
[----:B------:R0:W1:Y:S02]  /*d3e0*/  SHFL.IDX P6, R14, R13, R12, R11 ;  /* 0x0000000c0d0e7389 */ /* 0x00006400000c000b */
[----:B01----:R-:W-:Y:S01]  /*d3f0*/  ENDCOLLECTIVE ;  /* 0x000000000000791b */ /* 0x003fe20003800000 */
.L_x_176:
        /* <DEDUP_REMOVED lines=8> */
[----:B------:R-:W-:-:S12]  /*d480*/  IMAD.MOV.U32 R7, RZ, RZ, R14 ;  /* 0x000000ffff077224 */ /* 0x000fd800078e000e */
[----:B0-----:R-:W-:Y:S05]  /*d490*/  WARPSYNC.COLLECTIVE R15, `(.L_x_177) ;  /* 0x000000000f087348 */ /* 0x001fea0003c00000 */
[----:B------:R1:W2:Y:S02]  /*d4a0*/  SHFL.IDX P6, R14, R13, R12, R11 ;  /* 0x0000000c0d0e7389 */ /* 0x0002a400000c000b */
[----:B012---:R-:W-:Y:S01]  /*d4b0*/  ENDCOLLECTIVE ;  /* 0x000000000000791b */ /* 0x007fe20003800000 */
.L_x_177:
[----:B------:R-:W-:Y:S02]  /*d4c0*/  IMAD.MOV.U32 R13, RZ, RZ, R17 ;  /* 0x000000ffff0d7224 */ /* 0x000fe400078e0011 */
[----:B------:R-:W-:Y:S01]  /*d4d0*/  IMAD.MOV.U32 R12, RZ, RZ, 0x4 ;  /* 0x00000004ff0c7424 */ /* 0x000fe200078e00ff */
[----:B------:R-:W-:-:S13]  /*d4e0*/  IADD3 R2, P0, R14, R5, RZ ;  /* 0x000000050e027210 */ /* 0x000fda0007f1e0ff */
[----:B------:R-:W-:Y:S05]  /*d4f0*/  WARPSYNC.COLLECTIVE R15, `(.L_x_178) ;  /* 0x000000000f087348 */ /* 0x000fea0003c00000 */
[----:B------:R0:W1:Y:S02]  /*d500*/  SHFL.IDX P6, R14, R13, R12, R11 ;  /* 0x0000000c0d0e7389 */ /* 0x00006400000c000b */
[----:B01----:R-:W-:Y:S01]  /*d510*/  ENDCOLLECTIVE ;  /* 0x000000000000791b */ /* 0x003fe20003800000 */
.L_x_178:
[----:B------:R-:W-:-:S05]  /*d520*/  IADD3.X R3, RZ, R7, RZ, P0, !PT ;  /* 0x00000007ff037210 */ /* 0x000fca00007fe4ff */
[----:B------:R-:W-:Y:S01]  /*d530*/  @!PT LDS RZ, [RZ] ;  /* 0x00000000fffff984 */ /* 0x000fe20000000800 */
[----:B------:R-:W-:Y:S01]  /*d540*/  @!PT LDS RZ, [RZ] ;  /* 0x00000000fffff984 */ /* 0x000fe20000000800 */
[----:B------:R-:W-:Y:S01]  /*d550*/  @!PT LDS RZ, [RZ] ;  /* 0x00000000fffff984 */ /* 0x000fe20000000800 */
[----:B------:R0:W-:Y:S01]  /*d560*/  LDGSTS.E.BYPASS.LTC128B.128 [R0+0x1c00], desc[UR50][R2.64], !P1 ;  /* 0x01c0000002007fae */ /* 0x0001e2000c901d72 */
[----:B------:R-:W-:Y:S01]  /*d570*/  ISETP.LT.OR P1, PT, R6, 0x41, P2 ;  /* 0x000000410600780c */ /* 0x000fe20001721670 */
[----:B------:R-:W-:Y:S02]  /*d580*/  IMAD.MOV.U32 R13, RZ, RZ, R16 ;  /* 0x000000ffff0d7224 */ /* 0x000fe400078e0010 */
[----:B------:R-:W-:-:S10]  /*d590*/  IMAD.MOV.U32 R8, RZ, RZ, R14 ;  /* 0x000000ffff087224 */ /* 0x000fd400078e000e */
[----:B0-----:R-:W-:Y:S05]  /*d5a0*/  WARPSYNC.COLLECTIVE R15, `(.L_x_179) ;  /* 0x000000000f087348 */ /* 0x001fea0003c00000 */
[----:B------:R1:W2:Y:S02]  /*d5b0*/  SHFL.IDX P6, R14, R13, R12, R11 ;  /* 0x0000000c0d0e7389 */ /* 0x0002a400000c000b */
[----:B012---:R-:W-:Y:S01]  /*d5c0*/  ENDCOLLECTIVE ;  /* 0x000000000000791b */ /* 0x007fe20003800000 */
.L_x_179:
[----:B------:R-:W-:Y:S01]  /*d5d0*/  MOV R13, R17 ;  /* 0x00000011000d7202 */ /* 0x000fe20000000f00 */
[----:B------:R-:W-:Y:S02]  /*d5e0*/  IMAD.MOV.U32 R12, RZ, RZ, 0x5 ;  /* 0x00000005ff0c7424 */ /* 0x000fe400078e00ff */
[----:B------:R-:W-:-:S07]  /*d5f0*/  IMAD.MOV.U32 R10, RZ, RZ, R14 ;  /* 0x000000ffff0a7224 */ /* 0x000fce00078e000e */
[----:B------:R-:W-:Y:S05]  /*d600*/  WARPSYNC.COLLECTIVE R15, `(.L_x_180) ;  /* 0x000000000f087348 */ /* 0x000fea0003c00000 */
[----:B------:R0:W1:Y:S02]  /*d610*/  SHFL.IDX P6, R14, R13, R12, R11 ;  /* 0x0000000c0d0e7389 */ /* 0x00006400000c000b */
[----:B01----:R-:W-:Y:S01]  /*d620*/  ENDCOLLECTIVE ;  /* 0x000000000000791b */ /* 0x003fe20003800000 */
.L_x_180:
        /* <DEDUP_REMOVED lines=12> */
.L_x_181:
[----:B------:R-:W-:Y:S02]  /*d6f0*/  IMAD.MOV.U32 R13, RZ, RZ, R17 ;  /* 0x000000ffff0d7224 */ /* 0x000fe400078e0011 */
[----:B------:R-:W-:Y:S01]  /*d700*/  IMAD.MOV.U32 R12, RZ, RZ, 0x6 ;  /* 0x00000006ff0c7424 */ /* 0x000fe200078e00ff */
[----:B------:R-:W-:-:S13]  /*d710*/  IADD3 R2, P0, R14, R5, RZ ;  /* 0x000000050e027210 */ /* 0x000fda0007f1e0ff */
[----:B------:R-:W-:Y:S05]  /*d720*/  WARPSYNC.COLLECTIVE R15, `(.L_x_182) ;  /* 0x000000000f087348 */ /* 0x000fea0003c00000 */
[----:B------:R0:W1:Y:S02]  /*d730*/  SHFL.IDX P6, R14, R13, R12, R11 ;  /* 0x0000000c0d0e7389 */ /* 0x00006400000c000b */
[----:B01----:R-:W-:Y:S01]  /*d740*/  ENDCOLLECTIVE ;  /* 0x000000000000791b */ /* 0x003fe20003800000 */
.L_x_182:
[----:B------:R-:W-:-:S05]  /*d750*/  IMAD.X R3, RZ, RZ, R7, P0 ;  /* 0x000000ffff037224 */ /* 0x000fca00000e0607 */
[----:B------:R-:W-:Y:S01]  /*d760*/  @!PT LDS RZ, [RZ] ;  /* 0x00000000fffff984 */ /* 0x000fe20000000800 */
[----:B------:R-:W-:Y:S01]  /*d770*/  @!PT LDS RZ, [RZ] ;  /* 0x00000000fffff984 */ /* 0x000fe20000000800 */
[----:B------:R-:W-:Y:S01]  /*d780*/  @!PT LDS RZ, [RZ] ;  /* 0x00000000fffff984 */ /* 0x000fe20000000800 */
[----:B------:R0:W-:Y:S01]  /*d790*/  LDGSTS.E.BYPASS.LTC128B.128 [R0+0x2c00], desc[UR50][R2.64], !P1 ;  /* 0x02c0000002007fae */ /* 0x0001e2000c901d72 */
[----:B------:R-:W-:Y:S01]  /*d7a0*/  ISETP.LT.OR P1, PT, R6, 0x61, P2 ;  /* 0x000000610600780c */ /* 0x000fe20001721670 */
[----:B------:R-:W-:Y:S01]  /*d7b0*/  IMAD.MOV.U32 R13, RZ, RZ, R16 ;  /* 0x000000ffff0d7224 */ /* 0x000fe200078e0010 */
[----:B------:R-:W-:-:S11]  /*d7c0*/  MOV R8, R14 ;  /* 0x0000000e00087202 */ /* 0x000fd60000000f00 */
[----:B0-----:R-:W-:Y:S05]  /*d7d0*/  WARPSYNC.COLLECTIVE R15, `(.L_x_183) ;  /* 0x000000000f087348 */ /* 0x001fea0003c00000 */
[----:B------:R1:W2:Y:S02]  /*d7e0*/  SHFL.IDX P6, R14, R13, R12, R11 ;  /* 0x0000000c0d0e7389 */ /* 0x0002a400000c000b */
[----:B012---:R-:W-:Y:S01]  /*d7f0*/  ENDCOLLECTIVE ;  /* 0x000000000000791b */ /* 0x007fe20003800000 */
.L_x_183:
[----:B------:R-:W-:Y:S02]  /*d800*/  IMAD.MOV.U32 R13, RZ, RZ, R17 ;  /* 0x000000ffff0d7224 */ /* 0x000fe400078e0011 */
[----:B------:R-:W-:Y:S02]  /*d810*/  IMAD.MOV.U32 R12, RZ, RZ, 0x7 ;  /* 0x00000007ff0c7424 */ /* 0x000fe400078e00ff */
[----:B------:R-:W-:-:S07]  /*d820*/  IMAD.MOV.U32 R10, RZ, RZ, R14 ;  /* 0x000000ffff0a7224 */ /* 0x000fce00078e000e */
[----:B------:R-:W-:Y:S05]  /*d830*/  WARPSYNC.COLLECTIVE R15, `(.L_x_184) ;  /* 0x000000000f087348 */ /* 0x000fea0003c00000 */
[----:B------:R0:W1:Y:S02]  /*d840*/  SHFL.IDX P6, R14, R13, R12, R11 ;  /* 0x0000000c0d0e7389 */ /* 0x00006400000c000b */
[----:B01----:R-:W-:Y:S01]  /*d850*/  ENDCOLLECTIVE ;  /* 0x000000000000791b */ /* 0x003fe20003800000 */
.L_x_184:
[----:B------:R-:W-:-:S05]  /*d860*/  IADD3 R2, P0, R10, R5, RZ ;  /* 0x000000050a027210 */ /* 0x000fca0007f1e0ff */
[----:B------:R-:W-:-:S05]  /*d870*/  IMAD.X R3, RZ, RZ, R8, P0 ;  /* 0x000000ffff037224 */ /* 0x000fca00000e0608 */
[----:B------:R-:W-:Y:S01]  /*d880*/  @!PT LDS RZ, [RZ] ;  /* 0x00000000fffff984 */ /* 0x000fe20000000800 */
[----:B------:R-:W-:Y:S01]  /*d890*/  @!PT LDS RZ, [RZ] ;  /* 0x00000000fffff984 */ /* 0x000fe20000000800 */
[----:B------:R-:W-:Y:S01]  /*d8a0*/  @!PT LDS RZ, [RZ] ;  /* 0x00000000fffff984 */ /* 0x000fe20000000800 */
[----:B------:R0:W-:Y:S01]  /*d8b0*/  LDGSTS.E.BYPASS.LTC128B.128 [R0+0x3400], desc[UR50][R2.64], !P1 ;  /* 0x0340000002007fae */ /* 0x0001e2000c901d72 */
[----:B------:R-:W-:Y:S01]  /*d8c0*/  MOV R13, R16 ;  /* 0x00000010000d7202 */ /* 0x000fe20000000f00 */
[----:B------:R-:W-:-:S07]  /*d8d0*/  IMAD.MOV.U32 R7, RZ, RZ, R14 ;  /* 0x000000ffff077224 */ /* 0x000fce00078e000e */
[----:B0-----:R-:W-:Y:S05]  /*d8e0*/  WARPSYNC.COLLECTIVE R15, `(.L_x_185) ;  /* 0x000000000f087348 */ /* 0x001fea0003c00000 */
[----:B------:R1:W2:Y:S02]  /*d8f0*/  SHFL.IDX P6, R14, R13, R12, R11 ;  /* 0x0000000c0d0e7389 */ /* 0x0002a400000c000b */
[----:B012---:R-:W-:Y:S01]  /*d900*/  ENDCOLLECTIVE ;  /* 0x000000000000791b */ /* 0x007fe20003800000 */
.L_x_185:
[----:B------:R-:W-:Y:S05]  /*d910*/  BRA `(.L_x_186) ;  /* 0xffffffc000347947 */ /* 0x000fea000383ffff */
.L_x_69:
[----:B0-----:R0:W2:Y:S02]  /*d920*/  SYNCS.PHASECHK.TRANS64.TRYWAIT P0, [R7+URZ+0x16820], R0 ;  /* 0x01682000070075a7 */ /* 0x0010a4000800017f */
[----:B--2---:R-:W-:Y:S05]  /*d930*/  @!P0 NANOSLEEP.SYNCS 0x989680 ;  /* 0x009896800000895d */ /* 0x004fea0003900000 */
[----:B------:R-:W2:Y:S02]  /*d940*/  @!P0 SYNCS.PHASECHK.TRANS64 P0, [R7+URZ+0x16820], R0 ;  /* 0x01682000070085a7 */ /* 0x000ea4000800007f */
[----:B--2---:R-:W-:Y:S05]  /*d950*/  @!P0 BRA `(.L_x_69) ;  /* 0xfffffffc00f08947 */ /* 0x004fea000383ffff */
[----:B------:R-:W-:Y:S05]  /*d960*/  BRA `(.L_x_187) ;  /* 0xffffffc000cc7947 */ /* 0x000fea000383ffff */
.L_x_70:
        /* <DEDUP_REMOVED lines=8> */
[----:B0-----:R-:W-:Y:S05]  /*d9f0*/  WARPSYNC.COLLECTIVE R15, `(.L_x_189) ;  /* 0x000000000f087348 */ /* 0x001fea0003c00000 */
[----:B------:R1:W2:Y:S02]  /*da00*/  SHFL.IDX P6, R14, R13, R12, R11 ;  /* 0x0000000c0d0e7389 */ /* 0x0002a400000c000b */
[----:B012---:R-:W-:Y:S01]  /*da10*/  ENDCOLLECTIVE ;  /* 0x000000000000791b */ /* 0x007fe20003800000 */
.L_x_189:
[----:B------:R-:W-:Y:S05]  /*da20*/  BSYNC B0 ;  /* 0x0000000000007941 */ /* 0x000fea0003800000 */
.L_x_188:
[----:B------:R-:W-:Y:S05]  /*da30*/  BRA `(.L_x_190) ;  /* 0xffffffc000b47947 */ /* 0x000fea000383ffff */
.L_x_73:
[----:B------:R-:W-:Y:S01]  /*da40*/  BSSY B1, `(.L_x_191) ;  /* 0x0000006000017945 */ /* 0x000fe20003800000 */
[----:B------:R-:W-:-:S07]  /*da50*/  IMAD.MOV.U32 R15, RZ, RZ, -0x1 ;  /* 0xffffffffff0f7424 */ /* 0x000fce00078e00ff */
[----:B0-----:R-:W-:Y:S05]  /*da60*/  WARPSYNC.COLLECTIVE R15, `(.L_x_192) ;  /* 0x000000000f0c7348 */ /* 0x001fea0003c00000 */
[----:B------:R-:W-:Y:S02]  /*da70*/  ELECT P6, UR62, PT ;  /* 0x00000000003e782f */ /* 0x000fe400038c0000 */
[----:B------:R-:W-:Y:S01]  /*da80*/  MOV R14, UR62 ;  /* 0x0000003e000e7c02 */ /* 0x000fe20008000f00 */
[----:B0-----:R-:W-:Y:S10]  /*da90*/  ENDCOLLECTIVE ;  /* 0x000000000000791b */ /* 0x001ff40003800000 */
.L_x_192:
[----:B------:R-:W-:Y:S05]  /*daa0*/  BSYNC B1 ;  /* 0x0000000000017941 */ /* 0x000fea0003800000 */
.L_x_191:
[----:B------:R-:W-:Y:S05]  /*dab0*/  BRA `(.L_x_193) ;  /* 0xffffffc000ac7947 */ /* 0x000fea000383ffff */
.L_x_75:
[----:B0-----:R0:W1:Y:S02]  /*dac0*/  SYNCS.PHASECHK.TRANS64.TRYWAIT P1, [R5+URZ+0x16840], R0 ;  /* 0x01684000050075a7 */ /* 0x001064000802017f */
[----:B-1----:R-:W-:Y:S05]  /*dad0*/  @!P1 NANOSLEEP.SYNCS 0x989680 ;  /* 0x009896800000995d */ /* 0x002fea0003900000 */
[----:B------:R-:W1:Y:S02]  /*dae0*/  @!P1 SYNCS.PHASECHK.TRANS64 P1, [R5+URZ+0x16840], R0 ;  /* 0x01684000050095a7 */ /* 0x000e64000802007f */
[----:B-1----:R-:W-:Y:S05]  /*daf0*/  @!P1 BRA `(.L_x_75) ;  /* 0xfffffffc00f09947 */ /* 0x002fea000383ffff */
[----:B------:R-:W-:Y:S05]  /*db00*/  BRA `(.L_x_194) ;  /* 0xffffffc000cc7947 */ /* 0x000fea000383ffff */
.L_x_77:
[----:B-1----:R1:W2:Y:S02]  /*db10*/  SYNCS.PHASECHK.TRANS64.TRYWAIT P1, [R3+URZ+0x16840], R2 ;  /* 0x01684002030075a7 */ /* 0x0022a4000802017f */
[----:B--2---:R-:W-:Y:S05]  /*db20*/  @!P1 NANOSLEEP.SYNCS 0x989680 ;  /* 0x009896800000995d */ /* 0x004fea0003900000 */
[----:B------:R-:W2:Y:S02]  /*db30*/  @!P1 SYNCS.PHASECHK.TRANS64 P1, [R3+URZ+0x16840], R2 ;  /* 0x01684002030095a7 */ /* 0x000ea4000802007f */
[----:B--2---:R-:W-:Y:S05]  /*db40*/  @!P1 BRA `(.L_x_77) ;  /* 0xfffffffc00f09947 */ /* 0x004fea000383ffff */
[----:B------:R-:W-:Y:S05]  /*db50*/  BRA `(.L_x_195) ;  /* 0xffffffc000d87947 */ /* 0x000fea000383ffff */
.L_x_79:
[----:B--2---:R2:W3:Y:S02]  /*db60*/  SYNCS.PHASECHK.TRANS64.TRYWAIT P1, [R5+URZ+0x16860], R0 ;  /* 0x01686000050075a7 */ /* 0x0044e4000802017f */
[----:B---3--:R-:W-:Y:S05]  /*db70*/  @!P1 NANOSLEEP.SYNCS 0x989680 ;  /* 0x009896800000995d */ /* 0x008fea0003900000 */
[----:B------:R-:W3:Y:S02]  /*db80*/  @!P1 SYNCS.PHASECHK.TRANS64 P1, [R5+URZ+0x16860], R0 ;  /* 0x01686000050095a7 */ /* 0x000ee4000802007f */
[----:B---3--:R-:W-:Y:S05]  /*db90*/  @!P1 BRA `(.L_x_79) ;  /* 0xfffffffc00f09947 */ /* 0x008fea000383ffff */
[----:B------:R-:W-:Y:S05]  /*dba0*/  BRA `(.L_x_196) ;  /* 0xffffffc000d47947 */ /* 0x000fea000383ffff */
.L_x_197:
[----:B------:R-:W-:-:S00]  /*dbb0*/  BRA `(.L_x_197) ;  /* 0xfffffffc00fc7947 */ /* 0x000fc0000383ffff */
[----:B------:R-:W-:-:S00]  /*dbc0*/  NOP ;  /* 0x0000000000007918 */ /* 0x000fc00000000000 */
        /* <DEDUP_REMOVED lines=11> */
.L_x_3105:


//--------------------- .text._ZN7cutlass13device_kernelIN5flash11enable_sm90INS1_16FlashAttnFwdSm90INS1_25CollectiveMainloopFwdSm90ILi2EN4cute5tupleIJNS5_1CILi1EEES8_S8_EEENS6_IJNS7_ILi192EEENS7_ILi128EEENS7_ILi64EEEEEELi64ENS_6half_tEfNS_4arch4Sm90ELb0ELb0ELb0ELb1ELb1ELb0ELb0ELb1ELb1ELb1ELb0ELb0EEENS1_21CollectiveEpilogueFwdINS6_IJSA_SC_SB_EEES9_SE_SG_Li384ELb1ELb1ELb0ELb0EEENS1_36VarlenDynamicPersistentTileSchedulerILi192ELi128ELi384ELi128ELb0ELb1ELb1ELb0ELb1ELb1EEEEEEEEEvNT_6ParamsE --------------------------
	.section	.text._ZN7cutlass13device_kernelIN5flash11enable_sm90INS1_16FlashAttnFwdSm90INS1_25CollectiveMainloopFwdSm90ILi2EN4cute5tupleIJNS5_1CILi1EEES8_S8_EEENS6_IJNS7_ILi192EEENS7_ILi128EEENS7_ILi64EEEEEELi64ENS_6half_tEfNS_4arch4Sm90ELb0ELb0ELb0ELb1ELb1ELb0ELb0ELb1ELb1ELb1ELb0ELb0EEENS1_21CollectiveEpilogueFwdINS6_IJSA_SC_SB_EEES9_SE_SG_Li384ELb1ELb1ELb0ELb0EEENS1_36VarlenDynamicPersistentTileSchedulerILi192ELi128ELi384ELi128ELb0ELb1ELb1ELb0ELb1ELb1EEEEEEEEEvNT_6ParamsE,"ax",@progbits
	.align	128
.text._ZN7cutlass13device_kernelIN5flash11enable_sm90INS1_16FlashAttnFwdSm90INS1_25CollectiveMainloopFwdSm90ILi2EN4cute5tupleIJNS5_1CILi1EEES8_S8_EEENS6_IJNS7_ILi192EEENS7_ILi128EEENS7_ILi64EEEEEELi64ENS_6half_tEfNS_4arch4Sm90ELb0ELb0ELb0ELb1ELb1ELb0ELb0ELb1ELb1ELb1ELb0ELb0EEENS1_21CollectiveEpilogueFwdINS6_IJSA_SC_SB_EEES9_SE_SG_Li384ELb1ELb1ELb0ELb0EEENS1_36VarlenDynamicPersistentTileSchedulerILi192ELi128ELi384ELi128ELb0ELb1ELb1ELb0ELb1ELb1EEEEEEEEEvNT_6ParamsE:
        .type           _ZN7cutlass13device_kernelIN5flash11enable_sm90INS1_16FlashAttnFwdSm90INS1_25CollectiveMainloopFwdSm90ILi2EN4cute5tupleIJNS5_1CILi1EEES8_S8_EEENS6_IJNS7_ILi192EEENS7_ILi128EEENS7_ILi64EEEEEELi64ENS_6half_tEfNS_4arch4Sm90ELb0ELb0ELb0ELb1ELb1ELb0ELb0ELb1ELb1ELb1ELb0ELb0EEENS1_21CollectiveEpilogueFwdINS6_IJSA_SC_SB_EEES9_SE_SG_Li384ELb1ELb1ELb0ELb0EEENS1_36VarlenDynamicPersistentTileSchedulerILi192ELi128ELi384ELi128ELb0ELb1ELb1ELb0ELb1ELb1EEEEEEEEEvNT_6ParamsE,@function
        .size           _ZN7cutlass13device_kernelIN5flash11enable_sm90INS1_16FlashAttnFwdSm90INS1_25CollectiveMainloopFwdSm90ILi2EN4cute5tupleIJNS5_1CILi1EEES8_S8_EEENS6_IJNS7_ILi192EEENS7_ILi128EEENS7_ILi64EEEEEELi64ENS_6half_tEfNS_4arch4Sm90ELb0ELb0ELb0ELb1ELb1ELb0ELb0ELb1ELb1ELb1ELb0ELb0EEENS1_21CollectiveEpilogueFwdINS6_IJSA_SC_SB_EEES9_SE_SG_Li384ELb1ELb1ELb0ELb0EEENS1_36VarlenDynamicPersistentTileSchedulerILi192ELi128ELi384ELi128ELb0ELb1ELb1ELb0ELb1ELb1EEEEEEEEEvNT_6ParamsE,(.L_x_3106 - _ZN7cutlass13device_kernelIN5flash11enable_sm90INS1_16FlashAttnFwdSm90INS1_25CollectiveMainloopFwdSm90ILi2EN4cute5tupleIJNS5_1CILi1EEES8_S8_EEENS6_IJNS7_ILi192EEENS7_ILi128EEENS7_ILi64EEEEEELi64ENS_6half_tEfNS_4arch4Sm90ELb0ELb0ELb0ELb1ELb1ELb0ELb0ELb1ELb1ELb1ELb0ELb0EEENS1_21CollectiveEpilogueFwdINS6_IJSA_SC_SB_EEES9_SE_SG_Li384ELb1ELb1ELb0ELb0EEENS1_36VarlenDynamicPersistentTileSchedulerILi192ELi128ELi384ELi128ELb0ELb1ELb1ELb0ELb1ELb1EEEEEEEEEvNT_6ParamsE)
        .other          _ZN7cutlass13device_kernelIN5flash11enable_sm90INS1_16FlashAttnFwdSm90INS1_25CollectiveMainloopFwdSm90ILi2EN4cute5tupleIJNS5_1CILi1EEES8_S8_EEENS6_IJNS7_ILi192EEENS7_ILi128EEENS7_ILi64EEEEEELi64ENS_6half_tEfNS_4arch4Sm90ELb0ELb0ELb0ELb1ELb1ELb0ELb0ELb1ELb1ELb1ELb0ELb0EEENS1_21CollectiveEpilogueFwdINS6_IJSA_SC_SB_EEES9_SE_SG_Li384ELb1ELb1ELb0ELb0EEENS1_36VarlenDynamicPersistentTileSchedulerILi192ELi128ELi384ELi128ELb0ELb1ELb1ELb0ELb1ELb1EEEEEEEEEvNT_6ParamsE,@"STO_CUDA_ENTRY STV_DEFAULT"
_ZN7cutlass13device_kernelIN5flash11enable_sm90INS1_16FlashAttnFwdSm90INS1_25CollectiveMainloopFwdSm90ILi2EN4cute5tupleIJNS5_1CILi1EEES8_S8_EEENS6_IJNS7_ILi192EEENS7_ILi128EEENS7_ILi64EEEEEELi64ENS_6half_tEfNS_4arch4Sm90ELb0ELb0ELb0ELb1ELb1ELb0ELb0ELb1ELb1ELb1ELb0ELb0EEENS1_21CollectiveEpilogueFwdINS6_IJSA_SC_SB_EEES9_SE_SG_Li384ELb1ELb1ELb0ELb0EEENS1_36VarlenDynamicPersistentTileSchedulerILi192ELi128ELi384ELi128ELb0ELb1ELb1ELb0ELb1ELb1EEEEEEEEEvNT_6ParamsE:
        /* <DEDUP_REMOVED lines=45> */
.L_x_198:
        /* <DEDUP_REMOVED lines=22> */
.L_x_199:
        /* <DEDUP_REMOVED lines=18> */
.L_x_200:
        /* <DEDUP_REMOVED lines=22> */
.L_x_201:
        /* <DEDUP_REMOVED lines=23> */
.L_x_202:
        /* <DEDUP_REMOVED lines=8> */
.L_x_204:
[----:B------:R-:W-:-:S08]  /*08a0*/  NOP ;  /* 0x0000000000007918 */ /* 0x000fd00000000000 */
[----:B------:R-:W0:Y:S02]  /*08b0*/  USETMAXREG.TRY_ALLOC.CTAPOOL UP0, 0xa0 ;  /* 0x000000a0000079c8 */ /* 0x000e240008000600 */
[----:B0-----:R-:W-:-:S13]  /*08c0*/  PLOP3.LUT P0, PT, PT, PT, UP0, 0x80, 0x0 ;  /* 0x000000000000781c */ /* 0x001fda0003f0f008 */
[----:B------:R-:W-:Y:S05]  /*08d0*/  @!P0 BRA `(.L_x_204) ;  /* 0xfffffffc00f08947 */ /* 0x000fea000383ffff */
[----:B------:R-:W0:Y:S01]  /*08e0*/  S2R R2, SR_TID.X ;  /* 0x0000000000027919 */ /* 0x000e220000002100 */
[----:B-1----:R-:W1:Y:S01]  /*08f0*/  S2UR UR5, SR_CgaCtaId ;  /* 0x00000000000579c3 */ /* 0x002e620000008800 */
[----:B------:R-:W-:-:S07]  /*0900*/  UMOV UR4, 0x400 ;  /* 0x0000040000047882 */ /* 0x000fce0000000000 */
[----:B------:R-:W-:Y:S06]  /*0910*/  BAR.ARV 0x8, 0x200 ;  /* 0x0208000000007b1d */ /* 0x000fec0000002000 */
[----:B-1----:R-:W-:Y:S01]  /*0920*/  ULEA UR4, UR5, UR4, 0x18 ;  /* 0x0000000405047291 */ /* 0x002fe2000f8ec03f */
[----:B0-----:R-:W-:-:S04]  /*0930*/  LOP3.LUT R0, R2, 0xffffff80, RZ, 0xc0, !PT ;  /* 0xffffff8002007812 */ /* 0x001fc800078ec0ff */
[----:B------:R-:W-:-:S13]  /*0940*/  ISETP.NE.AND P0, PT, R0, 0x80, PT ;  /* 0x000000800000780c */ /* 0x000fda0003f05270 */
[----:B------:R-:W-:Y:S08]  /*0950*/  @!P0 BAR.ARV 0x9, 0x100 ;  /* 0x0244000000008b1d */ /* 0x000ff00000002000 */
[----:B------:R-:W-:Y:S06]  /*0960*/  BAR.SYNC.DEFER_BLOCKING 0x5, 0x200 ;  /* 0x0148000000007b1d */ /* 0x000fec0000010000 */
[----:B------:R-:W0:Y:S01]  /*0970*/  LDS.128 R32, [UR4+0x168d0] ;  /* 0x0168d004ff207984 */ /* 0x000e220008000c00 */
[----:B------:R-:W-:Y:S01]  /*0980*/  ULDC UR4, c[0x0][0xc3c] ;  /* 0x00030f0000047ab9 */ /* 0x000fe20000000800 */
[----:B------:R-:W-:Y:S06]  /*0990*/  BAR.ARV 0x4, 0x200 ;  /* 0x0108000000007b1d */ /* 0x000fec0000002000 */
[----:B0-----:R-:W-:-:S13]  /*09a0*/  ISETP.GE.AND P0, PT, R35, UR4, PT ;  /* 0x0000000423007c0c */ /* 0x001fda000bf06270 */
[----:B------:R-:W-:Y:S05]  /*09b0*/  @P0 EXIT ;  /* 0x000000000000094d */ /* 0x000fea0003800000 */
[----:B------:R-:W-:Y:S01]  /*09c0*/  VIADD R156, R2, 0xffffff80 ;  /* 0xffffff80029c7836 */ /* 0x000fe20000000000 */
[----:B------:R-:W-:Y:S01]  /*09d0*/  R2UR UR6, R33 ;  /* 0x00000000210672ca */ /* 0x000fe200000e0000 */
[----:B------:R-:W-:Y:S01]  /*09e0*/  IMAD.MOV.U32 R152, RZ, RZ, -0x2 ;  /* 0xfffffffeff987424 */ /* 0x000fe200078e00ff */
[----:B------:R-:W-:Y:S01]  /*09f0*/  R2UR UR5, R34 ;  /* 0x00000000220572ca */ /* 0x000fe200000e0000 */
[----:B------:R-:W-:Y:S01]  /*0a00*/  ULOP3.LUT UR48, UR37, 0x1, URZ, 0xfc, !UPT ;  /* 0x0000000125307892 */ /* 0x000fe2000f8efc3f */
[----:B------:R-:W-:Y:S01]  /*0a10*/  SHF.R.S32.HI R3, RZ, 0x1f, R156 ;  /* 0x0000001fff037819 */ /* 0x000fe2000001149c */
[----:B------:R-:W-:Y:S01]  /*0a20*/  UMOV UR47, URZ ;  /* 0x0000003f002f7c82 */ /* 0x000fe20008000000 */
[----:B------:R-:W-:Y:S01]  /*0a30*/  UMOV UR46, URZ ;  /* 0x0000003f002e7c82 */ /* 0x000fe20008000000 */
[----:B------:R-:W-:Y:S01]  /*0a40*/  UMOV UR36, URZ ;  /* 0x0000003f00247c82 */ /* 0x000fe20008000000 */
[CC--:B------:R-:W-:Y:S02]  /*0a50*/  LEA.HI R22, R3.reuse, R156.reuse, RZ, 0x7 ;  /* 0x0000009c03167211 */ /* 0x0c0fe400078f38ff */
[----:B------:R-:W-:-:S02]  /*0a60*/  LEA.HI R0, R3, R156, RZ, 0x4 ;  /* 0x0000009c03007211 */ /* 0x000fc400078f20ff */
[----:B------:R-:W-:Y:S02]  /*0a70*/  LOP3.LUT R5, R22, 0xffffff80, RZ, 0xc0, !PT ;  /* 0xffffff8016057812 */ /* 0x000fe400078ec0ff */
[----:B------:R-:W-:Y:S02]  /*0a80*/  LEA.HI R2, R3, R156, RZ, 0x5 ;  /* 0x0000009c03027211 */ /* 0x000fe400078f28ff */
[----:B------:R-:W-:Y:S01]  /*0a90*/  SHF.R.S32.HI R7, RZ, 0x4, R0 ;  /* 0x00000004ff077819 */ /* 0x000fe20000011400 */
[----:B------:R-:W-:Y:S01]  /*0aa0*/  IMAD.IADD R18, R156, 0x1, -R5 ;  /* 0x000000019c127824 */ /* 0x000fe200078e0a05 */
[----:B------:R-:W-:Y:S01]  /*0ab0*/  LOP3.LUT R5, R0, 0x3fffff0, RZ, 0xc0, !PT ;  /* 0x03fffff000057812 */ /* 0x000fe200078ec0ff */
[----:B------:R-:W-:Y:S01]  /*0ac0*/  IMAD.SHL.U32 R2, R2, 0x20, RZ ;  /* 0x0000002002027824 */ /* 0x000fe200078e00ff */
[----:B------:R-:W-:Y:S02]  /*0ad0*/  LEA.HI R0, R0, R7, RZ, 0x1 ;  /* 0x0000000700007211 */ /* 0x000fe400078f08ff */
[----:B------:R-:W-:Y:S01]  /*0ae0*/  SHF.R.S32.HI R9, RZ, 0x1f, R18 ;  /* 0x0000001fff097819 */ /* 0x000fe20000011412 */
[----:B------:R-:W-:Y:S01]  /*0af0*/  IMAD.IADD R5, R156, 0x1, -R5 ;  /* 0x000000019c057824 */ /* 0x000fe200078e0a05 */
[----:B------:R-:W-:-:S02]  /*0b00*/  LOP3.LUT R2, R2, 0xfffffc00, RZ, 0xc0, !PT ;  /* 0xfffffc0002027812 */ /* 0x000fc400078ec0ff */
[----:B------:R-:W-:Y:S02]  /*0b10*/  LOP3.LUT R0, R0, 0x1ffffffe, RZ, 0xc0, !PT ;  /* 0x1ffffffe00007812 */ /* 0x000fe400078ec0ff */
[----:B------:R-:W-:Y:S01]  /*0b20*/  LEA.HI R4, R9, R18, RZ, 0x2 ;  /* 0x0000001209047211 */ /* 0x000fe200078f10ff */
[----:B------:R-:W-:Y:S01]  /*0b30*/  IMAD R5, R5, 0x40, R2 ;  /* 0x0000004005057824 */ /* 0x000fe200078e0202 */
[----:B------:R-:W-:Y:S01]  /*0b40*/  LEA.HI R2, R3, R156, RZ, 0x2 ;  /* 0x0000009c03027211 */ /* 0x000fe200078f10ff */
[----:B------:R-:W-:Y:S01]  /*0b50*/  IMAD.IADD R0, R7, 0x1, -R0 ;  /* 0x0000000107007824 */ /* 0x000fe200078e0a00 */
[----:B------:R-:W-:Y:S02]  /*0b60*/  SHF.R.S32.HI R22, RZ, 0x7, R22 ;  /* 0x00000007ff167819 */ /* 0x000fe40000011416 */
[--C-:B------:R-:W-:Y:S02]  /*0b70*/  SHF.R.S32.HI R6, RZ, 0x2, R4.reuse ;  /* 0x00000002ff067819 */ /* 0x100fe40000011404 */
[----:B------:R-:W-:Y:S01]  /*0b80*/  LEA R154, R0, R5, 0x3 ;  /* 0x00000005009a7211 */ /* 0x000fe200078e18ff */
[----:B------:R-:W-:Y:S01]  /*0b90*/  IMAD.HI R0, R22, 0x55555556, RZ ;  /* 0x5555555616007827 */ /* 0x000fe200078e02ff */
[----:B------:R-:W-:-:S02]  /*0ba0*/  SHF.R.S32.HI R11, RZ, 0x1f, R4 ;  /* 0x0000001fff0b7819 */ /* 0x000fc40000011404 */
[----:B------:R-:W-:Y:S02]  /*0bb0*/  LOP3.LUT R5, R2, 0xfffffffc, RZ, 0xc0, !PT ;  /* 0xfffffffc02057812 */ /* 0x000fe400078ec0ff */
[----:B------:R-:W-:Y:S02]  /*0bc0*/  LEA.HI R11, R11, R6, RZ, 0x3 ;  /* 0x000000060b0b7211 */ /* 0x000fe400078f18ff */
[----:B------:R-:W-:Y:S01]  /*0bd0*/  LEA.HI R7, R0, R0, RZ, 0x1 ;  /* 0x0000000000077211 */ /* 0x000fe200078f08ff */
[----:B------:R-:W-:Y:S01]  /*0be0*/  IMAD.IADD R2, R156, 0x1, -R5 ;  /* 0x000000019c027824 */ /* 0x000fe200078e0a05 */
[----:B------:R-:W-:Y:S02]  /*0bf0*/  LOP3.LUT R11, R11, 0xfffffff8, RZ, 0xc0, !PT ;  /* 0xfffffff80b0b7812 */ /* 0x000fe400078ec0ff */
[----:B------:R-:W-:Y:S01]  /*0c00*/  LEA.HI R9, R9, R18, RZ, 0x5 ;  /* 0x0000001209097211 */ /* 0x000fe200078f28ff */
[----:B------:R-:W-:Y:S01]  /*0c10*/  IMAD R7, R7, -0x3, R22 ;  /* 0xfffffffd07077824 */ /* 0x000fe200078e0216 */
[----:B------:R-:W-:Y:S01]  /*0c20*/  LEA.HI R0, R2, R2, RZ, 0x1 ;  /* 0x0000000202007211 */ /* 0x000fe200078f08ff */
[----:B------:R-:W-:Y:S01]  /*0c30*/  IMAD.IADD R6, R6, 0x1, -R11 ;  /* 0x0000000106067824 */ /* 0x000fe200078e0a0b */
[----:B------:R-:W-:-:S02]  /*0c40*/  LEA.HI R3, R3, R156, RZ, 0x3 ;  /* 0x0000009c03037211 */ /* 0x000fc400078f18ff */
[----:B------:R-:W-:Y:S02]  /*0c50*/  SHF.R.S32.HI R9, RZ, 0x5, R9 ;  /* 0x00000005ff097819 */ /* 0x000fe40000011409 */
[----:B------:R-:W-:Y:S02]  /*0c60*/  LOP3.LUT R11, R0, 0x1ffffffe, RZ, 0xc0, !PT ;  /* 0x1ffffffe000b7812 */ /* 0x000fe400078ec0ff */
[----:B------:R-:W-:Y:S01]  /*0c70*/  LOP3.LUT R5, R3, 0xfffffff8, RZ, 0xc0, !PT ;  /* 0xfffffff803057812 */ /* 0x000fe200078ec0ff */
[----:B------:R-:W-:Y:S01]  /*0c80*/  IMAD R6, R9, 0x10, R6 ;  /* 0x0000001009067824 */ /* 0x000fe200078e0206 */
[----:B------:R-:W-:Y:S01]  /*0c90*/  LOP3.LUT R13, R4, 0x7ffffffc, RZ, 0xc0, !PT ;  /* 0x7ffffffc040d7812 */ /* 0x000fe200078ec0ff */
[----:B------:R-:W-:Y:S01]  /*0ca0*/  IMAD.IADD R0, R2, 0x1, -R11 ;  /* 0x0000000102007824 */ /* 0x000fe200078e0a0b */
[----:B------:R-:W-:Y:S01]  /*0cb0*/  SHF.R.S32.HI R17, RZ, 0x3, R3 ;  /* 0x00000003ff117819 */ /* 0x000fe20000011403 */
[----:B------:R-:W-:Y:S01]  /*0cc0*/  IMAD.IADD R2, R156, 0x1, -R5 ;  /* 0x000000019c027824 */ /* 0x000fe200078e0a05 */
[----:B------:R-:W-:Y:S01]  /*0cd0*/  LEA R23, R7, R6, 0x6 ;  /* 0x0000000607177211 */ /* 0x000fe200078e30ff */
[----:B------:R-:W-:-:S02]  /*0ce0*/  IMAD.IADD R13, R18, 0x1, -R13 ;  /* 0x00000001120d7824 */ /* 0x000fc400078e0a0d */
[----:B------:R-:W-:Y:S02]  /*0cf0*/  IMAD.SHL.U32 R16, R2, 0x8, RZ ;  /* 0x0000000802107824 */ /* 0x000fe400078e00ff */
[----:B------:R-:W-:Y:S02]  /*0d00*/  IMAD R152, R13, R152, 0x80 ;  /* 0x000000800d987424 */ /* 0x000fe400078e0298 */
[----:B------:R-:W-:Y:S01]  /*0d10*/  IMAD R153, R0, 0x8, R23 ;  /* 0x0000000800997824 */ /* 0x000fe200078e0217 */
[----:B------:R-:W-:-:S07]  /*0d20*/  SHF.R.S32.HI R155, RZ, 0x1f, R16 ;  /* 0x0000001fff9b7819 */ /* 0x000fce0000011410 */
.L_x_238:
[----:B012---:R-:W0:Y:S01]  /*0d30*/  LDC.64 R4, c[0x0][0xc88] ;  /* 0x00032200ff047b82 */ /* 0x007e220000000a00 */
[----:B------:R-:W-:Y:S01]  /*0d40*/  ULDC.64 UR8, c[0x0][0xa28] ;  /* 0x00028a0000087ab9 */ /* 0x000fe20000000a00 */
[----:B------:R-:W-:Y:S01]  /*0d50*/  ULDC.64 UR10, c[0x0][0xa20] ;  /* 0x00028800000a7ab9 */ /* 0x000fe20000000a00 */
[----:B------:R-:W-:Y:S01]  /*0d60*/  ULDC UR4, c[0x0][0x424] ;  /* 0x0001090000047ab9 */ /* 0x000fe20000000800 */
[----:B0-----:R-:W-:-:S06]  /*0d70*/  IMAD.WIDE R4, R35, 0x4, R4 ;  /* 0x0000000423047825 */ /* 0x001fcc00078e0204 */
[----:B------:R-:W2:Y:S01]  /*0d80*/  LDG.E R4, desc[UR50][R4.64] ;  /* 0x0000003204047981 */ /* 0x000ea2000c1e1900 */
[----:B------:R-:W-:Y:S02]  /*0d90*/  UISETP.NE.U32.AND UP0, UPT, UR8, URZ, UPT ;  /* 0x0000003f0800728c */ /* 0x000fe4000bf05070 */
[----:B------:R-:W-:Y:S02]  /*0da0*/  UISETP.NE.U32.AND UP1, UPT, UR10, URZ, UPT ;  /* 0x0000003f0a00728c */ /* 0x000fe4000bf25070 */
[----:B------:R-:W-:Y:S02]  /*0db0*/  UISETP.NE.AND.EX UP0, UPT, UR9, URZ, UPT, UP0 ;  /* 0x0000003f0900728c */ /* 0x000fe4000bf05300 */
[----:B------:R-:W-:-:S04]  /*0dc0*/  UISETP.NE.AND.EX UP1, UPT, UR11, URZ, UPT, UP1 ;  /* 0x0000003f0b00728c */ /* 0x000fc8000bf25310 */
[----:B------:R-:W-:Y:S02]  /*0dd0*/  PLOP3.LUT P0, PT, PT, PT, UP0, 0x80, 0x0 ;  /* 0x000000000000781c */ /* 0x000fe40003f0f008 */
[----:B------:R-:W-:Y:S02]  /*0de0*/  PLOP3.LUT P1, PT, PT, PT, UP1, 0x80, 0x0 ;  /* 0x000000000000781c */ /* 0x000fe40003f2f018 */
[----:B--2---:R-:W-:-:S13]  /*0df0*/  R2UR UR38, R4 ;  /* 0x00000000042672ca */ /* 0x004fda00000e0000 */
[----:B------:R-:W-:Y:S02]  /*0e00*/  USHF.R.S32.HI UR39, URZ, 0x1f, UR38 ;  /* 0x0000001f3f277899 */ /* 0x000fe40008011426 */
[----:B------:R-:W-:Y:S02]  /*0e10*/  @UP0 ULEA UR8, UP2, UR38, UR8, 0x2 ;  /* 0x0000000826080291 */ /* 0x000fe4000f84103f */
[----:B------:R-:W-:Y:S02]  /*0e20*/  @UP1 ULEA UR10, UP3, UR38, UR10, 0x2 ;  /* 0x0000000a260a1291 */ /* 0x000fe4000f86103f */
[----:B------:R-:W-:Y:S02]  /*0e30*/  @UP0 ULEA.HI.X UR9, UR38, UR9, UR39, 0x2, UP2 ;  /* 0x0000000926090291 */ /* 0x000fe400090f1427 */
[----:B------:R-:W-:Y:S01]  /*0e40*/  @UP1 ULEA.HI.X UR11, UR38, UR11, UR39, 0x2, UP3 ;  /* 0x0000000b260b1291 */ /* 0x000fe200098f1427 */
[----:B------:R-:W-:Y:S02]  /*0e50*/  IMAD.U32 R4, RZ, RZ, UR8 ;  /* 0x00000008ff047e24 */ /* 0x000fe4000f8e00ff */
[----:B------:R-:W-:-:S02]  /*0e60*/  IMAD.U32 R6, RZ, RZ, UR10 ;  /* 0x0000000aff067e24 */ /* 0x000fc4000f8e00ff */
[----:B------:R-:W-:Y:S01]  /*0e70*/  IMAD.U32 R5, RZ, RZ, UR9 ;  /* 0x00000009ff057e24 */ /* 0x000fe2000f8e00ff */
[----:B------:R-:W-:Y:S01]  /*0e80*/  ULDC.64 UR8, c[0x0][0x418] ;  /* 0x0001060000087ab9 */ /* 0x000fe20000000a00 */
[----:B------:R-:W-:-:S03]  /*0e90*/  IMAD.U32 R7, RZ, RZ, UR11 ;  /* 0x0000000bff077e24 */ /* 0x000fc6000f8e00ff */
[----:B------:R-:W2:Y:S04]  /*0ea0*/  @P0 LDG.E R4, desc[UR50][R4.64] ;  /* 0x0000003204040981 */ /* 0x000ea8000c1e1900 */
[----:B------:R-:W3:Y:S01]  /*0eb0*/  @P1 LDG.E R6, desc[UR50][R6.64] ;  /* 0x0000003206061981 */ /* 0x000ee2000c1e1900 */
[----:B------:R-:W-:Y:S01]  /*0ec0*/  UISETP.NE.U32.AND UP0, UPT, UR8, URZ, UPT ;  /* 0x0000003f0800728c */ /* 0x000fe2000bf05070 */
[----:B------:R-:W-:Y:S01]  /*0ed0*/  CS2R R28, SRZ ;  /* 0x00000000001c7805 */ /* 0x000fe2000001ff00 */
[----:B------:R-:W-:Y:S01]  /*0ee0*/  UMOV UR40, UR6 ;  /* 0x0000000600287c82 */ /* 0x000fe20008000000 */
[----:B------:R-:W-:Y:S01]  /*0ef0*/  ULDC UR6, c[0x0][0x2f0] ;  /* 0x0000bc0000067ab9 */ /* 0x000fe20000000800 */
[----:B------:R-:W-:Y:S01]  /*0f00*/  UISETP.NE.AND.EX UP0, UPT, UR9, URZ, UPT, UP0 ;  /* 0x0000003f0900728c */ /* 0x000fe2000bf05300 */
[----:B------:R-:W-:Y:S01]  /*0f10*/  IMAD.MOV.U32 R119, RZ, RZ, RZ ;  /* 0x000000ffff777224 */ /* 0x000fe200078e00ff */
[----:B------:R-:W-:Y:S01]  /*0f20*/  UMOV UR42, URZ ;  /* 0x0000003f002a7c82 */ /* 0x000fe20008000000 */
[----:B------:R-:W-:Y:S01]  /*0f30*/  UMOV UR41, UR5 ;  /* 0x0000000500297c82 */ /* 0x000fe20008000000 */
[----:B------:R-:W-:Y:S01]  /*0f40*/  USEL UR4, UR4, 0x1, UP0 ;  /* 0x0000000104047887 */ /* 0x000fe20008000000 */
[----:B------:R-:W-:-:S02]  /*0f50*/  CS2R R24, SRZ ;  /* 0x0000000000187805 */ /* 0x000fc4000001ff00 */
[----:B------:R-:W-:Y:S02]  /*0f60*/  MOV R3, RZ ;  /* 0x000000ff00037202 */ /* 0x000fe40000000f00 */
[----:B------:R-:W-:Y:S01]  /*0f70*/  CS2R R26, SRZ ;  /* 0x00000000001a7805 */ /* 0x000fe2000001ff00 */
[----:B------:R-:W-:Y:S01]  /*0f80*/  UIMAD UR4, UR4, UR6, URZ ;  /* 0x00000006040472a4 */ /* 0x000fe2000f8e023f */
[----:B------:R-:W-:Y:S02]  /*0f90*/  CS2R R30, SRZ ;  /* 0x00000000001e7805 */ /* 0x000fe4000001ff00 */
[----:B------:R-:W-:Y:S02]  /*0fa0*/  CS2R R36, SRZ ;  /* 0x0000000000247805 */ /* 0x000fe4000001ff00 */
[----:B-----5:R-:W-:Y:S02]  /*0fb0*/  CS2R R14, SRZ ;  /* 0x00000000000e7805 */ /* 0x020fe4000001ff00 */
[----:B------:R-:W-:-:S02]  /*0fc0*/  CS2R R38, SRZ ;  /* 0x0000000000267805 */ /* 0x000fc4000001ff00 */
[----:B------:R-:W-:Y:S02]  /*0fd0*/  CS2R R12, SRZ ;  /* 0x00000000000c7805 */ /* 0x000fe4000001ff00 */
[----:B------:R-:W-:Y:S01]  /*0fe0*/  CS2R R40, SRZ ;  /* 0x0000000000287805 */ /* 0x000fe2000001ff00 */
[----:B------:R-:W-:Y:S01]  /*0ff0*/  IMAD.MOV.U32 R42, RZ, RZ, RZ ;  /* 0x000000ffff2a7224 */ /* 0x000fe200078e00ff */
[----:B--2---:R-:W-:Y:S02]  /*1000*/  @P0 R2UR UR42, R4 ;  /* 0x00000000042a02ca */ /* 0x004fe400000e0000 */
[----:B------:R-:W-:Y:S02]  /*1010*/  PLOP3.LUT P0, PT, PT, PT, PT, 0x80, 0x0 ;  /* 0x000000000000781c */ /* 0x000fe40003f0f070 */
[----:B---3--:R-:W-:Y:S01]  /*1020*/  @P1 R2UR UR4, R6 ;  /* 0x00000000060412ca */ /* 0x008fe200000e0000 */
[----:B------:R-:W-:-:S14]  /*1030*/  @P1 BRA `(.L_x_205) ;  /* 0x0000000000341947 */ /* 0x000fdc0003800000 */
[----:B------:R-:W-:Y:S02]  /*1040*/  ULDC.64 UR6, c[0x0][0xa08] ;  /* 0x0002820000067ab9 */ /* 0x000fe40000000a00 */
[----:B------:R-:W-:-:S04]  /*1050*/  ISETP.NE.U32.AND P1, PT, RZ, UR6, PT ;  /* 0x00000006ff007c0c */ /* 0x000fc8000bf25070 */
[----:B------:R-:W-:-:S13]  /*1060*/  ISETP.NE.AND.EX P1, PT, RZ, UR7, PT, P1 ;  /* 0x00000007ff007c0c */ /* 0x000fda000bf25310 */
[----:B------:R-:W-:Y:S05]  /*1070*/  @!P1 BRA `(.L_x_205) ;  /* 0x0000000000249947 */ /* 0x000fea0003800000 */
[----:B------:R-:W-:Y:S02]  /*1080*/  ULDC.64 UR4, c[0x0][0xa08] ;  /* 0x0002820000047ab9 */ /* 0x000fe40000000a00 */
[----:B------:R-:W-:-:S06]  /*1090*/  UIMAD.WIDE UR4, UR38, 0x4, UR4 ;  /* 0x00000004260478a5 */ /* 0x000fcc000f8e0204 */
[----:B------:R-:W-:Y:S02]  /*10a0*/  IMAD.U32 R4, RZ, RZ, UR4 ;  /* 0x00000004ff047e24 */ /* 0x000fe4000f8e00ff */
[----:B------:R-:W-:-:S05]  /*10b0*/  IMAD.U32 R5, RZ, RZ, UR5 ;  /* 0x00000005ff057e24 */ /* 0x000fca000f8e00ff */
[----:B------:R-:W2:Y:S04]  /*10c0*/  LDG.E R6, desc[UR50][R4.64] ;  /* 0x0000003204067981 */ /* 0x000ea8000c1e1900 */
[----:B------:R-:W3:Y:S01]  /*10d0*/  LDG.E R0, desc[UR50][R4.64+0x4] ;  /* 0x0000043204007981 */ /* 0x000ee2000c1e1900 */
[----:B--2---:R-:W-:Y:S02]  /*10e0*/  R2UR UR4, R6 ;  /* 0x00000000060472ca */ /* 0x004fe400000e0000 */
[----:B---3--:R-:W-:-:S13]  /*10f0*/  R2UR UR5, R0 ;  /* 0x00000000000572ca */ /* 0x008fda00000e0000 */
[----:B------:R-:W-:-:S12]  /*1100*/  UIADD3 UR4, -UR4, UR5, URZ ;  /* 0x0000000504047290 */ /* 0x000fd8000fffe13f */
.L_x_205:
[----:B------:R-:W-:Y:S01]  /*1110*/  UIADD3 UR42, -UR42, UR4, URZ ;  /* 0x000000042a2a7290 */ /* 0x000fe2000fffe13f */
[----:B------:R-:W-:Y:S01]  /*1120*/  CS2R R44, SRZ ;  /* 0x00000000002c7805 */ /* 0x000fe2000001ff00 */
[----:B------:R-:W-:Y:S01]  /*1130*/  IMAD.MOV.U32 R43, RZ, RZ, RZ ;  /* 0x000000ffff2b7224 */ /* 0x000fe200078e00ff */
[----:B------:R-:W-:Y:S01]  /*1140*/  CS2R R46, SRZ ;  /* 0x00000000002e7805 */ /* 0x000fe2000001ff00 */
[----:B------:R-:W-:Y:S01]  /*1150*/  UISETP.GE.AND UP0, UPT, UR42, 0x1, UPT ;  /* 0x000000012a00788c */ /* 0x000fe2000bf06270 */
[----:B------:R-:W-:Y:S01]  /*1160*/  CS2R R48, SRZ ;  /* 0x0000000000307805 */ /* 0x000fe2000001ff00 */
[----:B------:R-:W-:Y:S01]  /*1170*/  UIADD3 UR4, UR42, 0x7f, URZ ;  /* 0x0000007f2a047890 */ /* 0x000fe2000fffe03f */
[----:B------:R-:W-:Y:S02]  /*1180*/  CS2R R50, SRZ ;  /* 0x0000000000327805 */ /* 0x000fe4000001ff00 */
[----:B------:R-:W-:Y:S01]  /*1190*/  CS2R R52, SRZ ;  /* 0x0000000000347805 */ /* 0x000fe2000001ff00 */
[----:B------:R-:W-:Y:S01]  /*11a0*/  IMAD.MOV.U32 R54, RZ, RZ, RZ ;  /* 0x000000ffff367224 */ /* 0x000fe200078e00ff */
[----:B------:R-:W-:Y:S01]  /*11b0*/  PLOP3.LUT P1, PT, PT, PT, UP0, 0x80, 0x0 ;  /* 0x000000000000781c */ /* 0x000fe20003f2f008 */
[----:B------:R-:W-:Y:S01]  /*11c0*/  USHF.R.S32.HI UR5, URZ, 0x1f, UR4 ;  /* 0x0000001f3f057899 */ /* 0x000fe20008011404 */
[----:B------:R-:W-:-:S03]  /*11d0*/  IMAD.MOV.U32 R56, RZ, RZ, RZ ;  /* 0x000000ffff387224 */ /* 0x000fc600078e00ff */
[----:B------:R-:W-:-:S08]  /*11e0*/  ULEA.HI UR45, UR5, UR4, URZ, 0x7 ;  /* 0x00000004052d7291 */ /* 0x000fd0000f8f383f */
[----:B------:R-:W-:Y:S05]  /*11f0*/  @!P1 BRA `(.L_x_206) ;  /* 0x0000004800309947 */ /* 0x000fea0003800000 */
[----:B------:R-:W0:Y:S01]  /*1200*/  SHFL.IDX PT, R0, R22, RZ, 0x1f ;  /* 0x00001fff16007589 */ /* 0x000e2200000e0000 */
[----:B------:R-:W1:Y:S01]  /*1210*/  S2UR UR43, SR_CgaCtaId ;  /* 0x00000000002b79c3 */ /* 0x000e620000008800 */
[----:B------:R-:W-:Y:S01]  /*1220*/  UMOV UR49, 0x400 ;  /* 0x0000040000317882 */ /* 0x000fe20000000000 */
[----:B------:R-:W-:Y:S01]  /*1230*/  USHF.R.S32.HI UR45, URZ, 0x7, UR45 ;  /* 0x000000073f2d7899 */ /* 0x000fe2000801142d */
[----:B0-----:R-:W-:Y:S01]  /*1240*/  R2UR UR44, R0 ;  /* 0x00000000002c72ca */ /* 0x001fe200000e0000 */
[----:B-1----:R-:W-:-:S12]  /*1250*/  ULEA UR49, UR43, UR49, 0x18 ;  /* 0x000000312b317291 */ /* 0x002fd8000f8ec03f */
[----:B------:R-:W-:Y:S02]  /*1260*/  UIMAD.WIDE UR4, UR44, 0x55555556, URZ ;  /* 0x555555562c0478a5 */ /* 0x000fe4000f8e023f */
[----:B------:R-:W-:Y:S02]  /*1270*/  UIADD3 UR4, UR49, 0x8400, URZ ;  /* 0x0000840031047890 */ /* 0x000fe4000fffe03f */
[----:B------:R-:W-:Y:S02]  /*1280*/  ULEA.HI UR5, UR5, UR5, URZ, 0x1 ;  /* 0x0000000505057291 */ /* 0x000fe4000f8f083f */
[----:B------:R-:W-:Y:S02]  /*1290*/  ULOP3.LUT UP0, URZ, UR4, 0x3ff, URZ, 0xc0, !UPT ;  /* 0x000003ff043f7892 */ /* 0x000fe4000f80c03f */
[----:B------:R-:W-:-:S04]  /*12a0*/  UIMAD UR5, UR5, -0x3, UR44 ;  /* 0xfffffffd050578a4 */ /* 0x000fc8000f8e022c */
[----:B------:R-:W-:Y:S01]  /*12b0*/  PLOP3.LUT P0, PT, PT, PT, UP0, 0x80, 0x0 ;  /* 0x000000000000781c */ /* 0x000fe20003f0f008 */
[----:B------:R-:W-:-:S04]  /*12c0*/  ULEA UR5, UR5, UR4, 0xd ;  /* 0x0000000405057291 */ /* 0x000fc8000f8e683f */
[----:B------:R-:W-:-:S04]  /*12d0*/  USHF.R.U32.HI UR5, URZ, 0x4, UR5 ;  /* 0x000000043f057899 */ /* 0x000fc80008011605 */
[----:B------:R-:W-:-:S04]  /*12e0*/  ULOP3.LUT UR52, UR5, 0x3fff, URZ, 0xc0, !UPT ;  /* 0x00003fff05347892 */ /* 0x000fc8000f8ec03f */
[----:B------:R-:W-:Y:S08]  /*12f0*/  @!P0 BRA `(.L_x_207) ;  /* 0x0000000000408947 */ /* 0x000ff00003800000 */
[----:B------:R-:W-:Y:S01]  /*1300*/  MOV R0, 0x0 ;  /* 0x0000000000007802 */ /* 0x000fe20000000f00 */
[----:B------:R-:W-:Y:S01]  /*1310*/  ULDC.64 UR4, c[0x4][0x88] ;  /* 0x0100220000047ab9 */ /* 0x000fe20000000a00 */
[----:B------:R-:W-:Y:S01]  /*1320*/  ULDC.64 UR6, c[0x4][0x28] ;  /* 0x01000a0000067ab9 */ /* 0x000fe20000000a00 */
[----:B------:R-:W-:Y:S01]  /*1330*/  IMAD.U32 R4, RZ, RZ, UR4 ;  /* 0x00000004ff047e24 */ /* 0x000fe2000f8e00ff */
[----:B------:R0:W1:Y:S01]  /*1340*/  LDC.64 R14, c[0x4][R0] ;  /* 0x01000000000e7b82 */ /* 0x0000620000000a00 */
[----:B------:R-:W-:Y:S01]  /*1350*/  MOV R5, UR5 ;  /* 0x0000000500057c02 */ /* 0x000fe20008000f00 */
[----:B------:R-:W-:Y:S01]  /*1360*/  ULDC.64 UR4, c[0x4][0x90] ;  /* 0x0100240000047ab9 */ /* 0x000fe20000000a00 */
        /* <DEDUP_REMOVED lines=9> */
.L_x_207:
[----:B------:R-:W-:Y:S01]  /*1400*/  ULEA.HI UR4, UR47, UR47, URZ, 0x1 ;  /* 0x0000002f2f047291 */ /* 0x000fe2000f8f083f */
[----:B------:R-:W-:-:S03]  /*1410*/  IMAD.U32 R3, RZ, RZ, UR48 ;  /* 0x00000030ff037e24 */ /* 0x000fc6000f8e00ff */
[----:B------:R-:W-:Y:S02]  /*1420*/  ULOP3.LUT UR4, UR4, 0xfffffffe, URZ, 0xc0, !UPT ;  /* 0xfffffffe04047892 */ /* 0x000fe4000f8ec03f */
[----:B------:R-:W-:Y:S02]  /*1430*/  ISETP.NE.AND P0, PT, R3, 0x3, PT ;  /* 0x000000030300780c */ /* 0x000fe40003f05270 */
[----:B------:R-:W-:-:S06]  /*1440*/  UIADD3 UR4, UR47, -UR4, URZ ;  /* 0x800000042f047290 */ /* 0x000fcc000fffe03f */
[----:B------:R-:W-:-:S04]  /*1450*/  MOV R0, UR4 ;  /* 0x0000000400007c02 */ /* 0x000fc80008000f00 */
[----:B------:R-:W-:-:S04]  /*1460*/  SHF.L.U32 R0, R0, 0x1f, RZ ;  /* 0x0000001f00007819 */ /* 0x000fc800000006ff */
[----:B------:R-:W0:Y:S02]  /*1470*/  SYNCS.PHASECHK.TRANS64.TRYWAIT P1, [UR49+0x16800], R0 ;  /* 0x01680000ff0075a7 */ /* 0x000e240008020171 */
[----:B0-----:R-:W-:Y:S05]  /*1480*/  @!P1 BRA `(.L_x_208) ;  /* 0x000000b400bc9947 */ /* 0x001fea0003800000 */
.L_x_323:
[----:B------:R-:W-:Y:S05]  /*1490*/  @!P0 BRA `(.L_x_209) ;  /* 0x0000000000048947 */ /* 0x000fea0003800000 */
[----:B------:R-:W-:Y:S01]  /*14a0*/  BPT.TRAP 0x1 ;  /* 0x000000040000795c */ /* 0x000fe20000300000 */
.L_x_209:
[----:B------:R-:W-:Y:S02]  /*14b0*/  IMAD.U32 R4, RZ, RZ, UR36 ;  /* 0x00000024ff047e24 */ /* 0x000fe4000f8e00ff */
[----:B0-----:R-:W-:-:S03]  /*14c0*/  IMAD.U32 R3, RZ, RZ, UR46 ;  /* 0x0000002eff037e24 */ /* 0x001fc6000f8e00ff */
[----:B------:R-:W-:Y:S02]  /*14d0*/  LEA R4, R4, UR49, 0x3 ;  /* 0x0000003104047c11 */ /* 0x000fe4000f8e18ff */
[----:B------:R-:W-:-:S04]  /*14e0*/  SHF.L.U32 R3, R3, 0x1f, RZ ;  /* 0x0000001f03037819 */ /* 0x000fc800000006ff */
[----:B------:R0:W1:Y:S01]  /*14f0*/  SYNCS.PHASECHK.TRANS64.TRYWAIT P1, [R4+URZ+0x16830], R3 ;  /* 0x01683003040075a7 */ /* 0x000062000802017f */
[----:B------:R-:W-:Y:S05]  /*1500*/  @!P0 BRA `(.L_x_210) ;  /* 0x0000000000048947 */ /* 0x000fea0003800000 */
[----:B------:R-:W-:Y:S01]  /*1510*/  BPT.TRAP 0x1 ;  /* 0x000000040000795c */ /* 0x000fe20000300000 */
.L_x_210:
[----:B------:R-:W-:Y:S01]  /*1520*/  IMAD.MOV.U32 R119, RZ, RZ, RZ ;  /* 0x000000ffff777224 */ /* 0x000fe200078e00ff */
[----:B-1----:R-:W-:Y:S06]  /*1530*/  @P1 BRA `(.L_x_211) ;  /* 0x0000000000081947 */ /* 0x002fec0003800000 */
[----:B------:R-:W1:Y:S02]  /*1540*/  SYNCS.PHASECHK.TRANS64.TRYWAIT P1, [R4+URZ+0x16830], R3 ;  /* 0x01683003040075a7 */ /* 0x000e64000802017f */
[----:B-1----:R-:W-:Y:S05]  /*1550*/  @!P1 BRA `(.L_x_212) ;  /* 0x000000b400a09947 */ /* 0x002fea0003800000 */
.L_x_211:
[----:B------:R-:W-:Y:S05]  /*1560*/  WARPSYNC.ALL ;  /* 0x0000000000007948 */ /* 0x000fea0003800000 */
[----:B------:R-:W-:Y:S01]  /*1570*/  UIADD3 UR49, UR49, 0xe400, URZ ;  /* 0x0000e40031317890 */ /* 0x000fe2000fffe03f */
[----:B------:R-:W-:Y:S01]  /*1580*/  WARPGROUP.ARRIVE ;  /* 0x00000000000079c5 */ /* 0x000fe20000000000 */
[----:B------:R-:W-:Y:S02]  /*1590*/  ULOP3.LUT UR4, UR52, 0x10000, URZ, 0xfc, !UPT ;  /* 0x0001000034047892 */ /* 0x000fe4000f8efc3f */
[----:B------:R-:W-:Y:S01]  /*15a0*/  USHF.R.U32.HI UR49, URZ, 0x4, UR49 ;  /* 0x000000043f317899 */ /* 0x000fe20008011631 */
[----:B------:R-:W-:Y:S01]  /*15b0*/  UMOV UR5, 0x40000040 ;  /* 0x4000004000057882 */ /* 0x000fe20000000000 */
[----:B------:R-:W-:-:S02]  /*15c0*/  UMOV UR7, 0x40000040 ;  /* 0x4000004000077882 */ /* 0x000fc40000000000 */
[----:B------:R-:W-:Y:S02]  /*15d0*/  ULOP3.LUT UR20, UR49, 0x3fff, URZ, 0xc0, !UPT ;  /* 0x00003fff31147892 */ /* 0x000fe4000f8ec03f */
[----:B------:R-:W-:Y:S02]  /*15e0*/  UIADD3 UR8, UR4, 0x2, URZ ;  /* 0x0000000204087890 */ /* 0x000fe4000fffe03f */
[----:B------:R-:W-:Y:S01]  /*15f0*/  ULOP3.LUT UR20, UR20, 0x10000, URZ, 0xfc, !UPT ;  /* 0x0001000014147892 */ /* 0x000fe2000f8efc3f */
[----:B------:R-:W-:Y:S01]  /*1600*/  UMOV UR9, 0x40000040 ;  /* 0x4000004000097882 */ /* 0x000fe20000000000 */
[----:B------:R-:W-:Y:S02]  /*1610*/  UMOV UR11, 0x40000040 ;  /* 0x40000040000b7882 */ /* 0x000fe40000000000 */
        /* <DEDUP_REMOVED lines=23> */
.L_x_213:
[----:B------:R-:W-:Y:S01]  /*1790*/  VIADD R8, R152, UR42 ;  /* 0x0000002a98087c36 */ /* 0x000fe20008000000 */
[----:B------:R-:W-:Y:S01]  /*17a0*/  P2R R10, PR, RZ, 0x1 ;  /* 0x00000001ff0a7803 */ /* 0x000fe20000000000 */
[----:B01----:R-:W-:Y:S01]  /*17b0*/  IMAD.U32 R3, RZ, RZ, UR45 ;  /* 0x0000002dff037e24 */ /* 0x003fe2000f8e00ff */
[----:B------:R-:W-:Y:S01]  /*17c0*/  ULDC UR6, c[0x0][0x988] ;  /* 0x0002620000067ab9 */ /* 0x000fe20000000800 */
[----:B------:R-:W-:Y:S01]  /*17d0*/  UISETP.GE.AND UP0, UPT, UR42, 0x81, UPT ;  /* 0x000000812a00788c */ /* 0x000fe2000bf06270 */
[-C--:B------:R-:W-:Y:S01]  /*17e0*/  MOV R118, R119.reuse ;  /* 0x0000007700767202 */ /* 0x080fe20000000f00 */
[----:B------:R-:W-:Y:S01]  /*17f0*/  IMAD R8, R3, -0x80, R8 ;  /* 0xffffff8003087824 */ /* 0x000fe200078e0208 */
[-C--:B------:R-:W-:Y:S01]  /*1800*/  MOV R110, R119.reuse ;  /* 0x00000077006e7202 */ /* 0x080fe20000000f00 */
[--C-:B------:R-:W-:Y:S01]  /*1810*/  IMAD.MOV.U32 R116, RZ, RZ, R119.reuse ;  /* 0x000000ffff747224 */ /* 0x100fe200078e0077 */
[----:B------:R-:W-:Y:S01]  /*1820*/  MOV R102, R119 ;  /* 0x0000007700667202 */ /* 0x000fe20000000f00 */
        /* <DEDUP_REMOVED lines=20> */
[----:B------:R-:W-:Y:S01]  /*1970*/  IMAD.MOV.U32 R88, RZ, RZ, R119 ;  /* 0x000000ffff587224 */ /* 0x000fe200078e0077 */
[----:B------:R-:W-:-:S02]  /*1980*/  FMNMX.FTZ R0, R105, R0, !PT ;  /* 0x0000000069007209 */ /* 0x000fc40007810000 */
        /* <DEDUP_REMOVED lines=68> */
[C---:B------:R-:W-:Y:S02]  /*1dd0*/  ISETP.GT.AND P6, PT, R8.reuse, 0x58, PT ;  /* 0x000000580800780c */ /* 0x040fe40003fc4270 */
[----:B------:R-:W-:Y:S02]  /*1de0*/  FSEL R65, R65, -INF , P2 ;  /* 0xff80000041417808 */ /* 0x000fe40001000000 */
[----:B------:R-:W-:Y:S02]  /*1df0*/  FMNMX.FTZ R0, R127, R0, !PT ;  /* 0x000000007f007209 */ /* 0x000fe40007810000 */
[----:B------:R-:W-:-:S02]  /*1e00*/  ISETP.GT.AND P0, PT, R8, 0x59, PT ;  /* 0x000000590800780c */ /* 0x000fc40003f04270 */
[----:B------:R-:W-:Y:S02]  /*1e10*/  FSEL R129, R68, -INF , P6 ;  /* 0xff80000044817808 */ /* 0x000fe40003000000 */
[----:B------:R-:W-:Y:S02]  /*1e20*/  FMNMX.FTZ R0, R65, R0, !PT ;  /* 0x0000000041007209 */ /* 0x000fe40007810000 */
[----:B------:R-:W-:Y:S02]  /*1e30*/  FSEL R59, R59, -INF , P5 ;  /* 0xff8000003b3b7808 */ /* 0x000fe40002800000 */
[----:B------:R-:W-:Y:S02]  /*1e40*/  ISETP.GT.AND P5, PT, R8, 0x60, PT ;  /* 0x000000600800780c */ /* 0x000fe40003fa4270 */
[----:B------:R-:W-:Y:S02]  /*1e50*/  FSEL R131, R69, -INF , P0 ;  /* 0xff80000045837808 */ /* 0x000fe40000000000 */
        /* <DEDUP_REMOVED lines=13> */
[----:B------:R-:W-:Y:S02]  /*1f30*/  FSEL R77, R77, -INF , P2 ;  /* 0xff8000004d4d7808 */ /* 0x000fe40001000000 */
[----:B------:R-:W-:Y:S02]  /*1f40*/  FMNMX.FTZ R0, R135, R0, !PT ;  /* 0x0000000087007209 */ /* 0x000fe40007810000 */
[----:B------:R-:W-:Y:S02]  /*1f50*/  ISETP.GT.AND P3, PT, R8, 0x70, PT ;  /* 0x000000700800780c */ /* 0x000fe40003f64270 */
[----:B------:R-:W-:Y:S02]  /*1f60*/  FSEL R37, R62, -INF , P4 ;  /* 0xff8000003e257808 */ /* 0x000fe40002000000 */
[----:B------:R-:W-:Y:S02]  /*1f70*/  FSEL R137, R80, -INF , P3 ;  /* 0xff80000050897808 */ /* 0x000fe40001800000 */
[----:B------:R-:W-:-:S02]  /*1f80*/  FMNMX.FTZ R0, R77, R0, !PT ;  /* 0x000000004d007209 */ /* 0x000fc40007810000 */
[C---:B------:R-:W-:Y:S02]  /*1f90*/  ISETP.GT.AND P4, PT, R8.reuse, 0x71, PT ;  /* 0x000000710800780c */ /* 0x040fe40003f84270 */
[----:B------:R-:W-:Y:S02]  /*1fa0*/  FMNMX.FTZ R0, R137, R0, !PT ;  /* 0x0000000089007209 */ /* 0x000fe40007810000 */
[----:B------:R-:W-:Y:S02]  /*1fb0*/  FSEL R139, R81, -INF , P4 ;  /* 0xff800000518b7808 */ /* 0x000fe40002000000 */
[----:B------:R-:W-:Y:S02]  /*1fc0*/  ISETP.GT.AND P5, PT, R8, 0x78, PT ;  /* 0x000000780800780c */ /* 0x000fe40003fa4270 */
[----:B------:R-:W-:Y:S02]  /*1fd0*/  FMNMX.FTZ R0, R139, R0, !PT ;  /* 0x000000008b007209 */ /* 0x000fe40007810000 */
[----:B------:R-:W-:-:S02]  /*1fe0*/  FSEL R81, R84, -INF , P5 ;  /* 0xff80000054517808 */ /* 0x000fc40002800000 */
[----:B------:R-:W-:Y:S02]  /*1ff0*/  ISETP.GT.AND P6, PT, R8, 0x79, PT ;  /* 0x000000790800780c */ /* 0x000fe40003fc4270 */
[----:B------:R-:W-:Y:S02]  /*2000*/  FMNMX.FTZ R0, R81, R0, !PT ;  /* 0x0000000051007209 */ /* 0x000fe40007810000 */
[----:B------:R-:W-:Y:S02]  /*2010*/  FSEL R85, R85, -INF , P6 ;  /* 0xff80000055557808 */ /* 0x000fe40003000000 */
[----:B------:R-:W-:Y:S02]  /*2020*/  P2R R24, PR, RZ, 0x8 ;  /* 0x00000008ff187803 */ /* 0x000fe40000000000 */
[----:B------:R-:W-:Y:S01]  /*2030*/  FMNMX.FTZ R12, R85, R0, !PT ;  /* 0x00000000550c7209 */ /* 0x000fe20007810000 */
[----:B------:R-:W-:Y:S01]  /*2040*/  IMAD.U32 R0, RZ, RZ, UR6 ;  /* 0x00000006ff007e24 */ /* 0x000fe2000f8e00ff */
[----:B------:R-:W-:-:S02]  /*2050*/  P2R R30, PR, RZ, 0x1 ;  /* 0x00000001ff1e7803 */ /* 0x000fc40000000000 */
[----:B------:R-:W-:Y:S01]  /*2060*/  P2R R28, PR, RZ, 0x2 ;  /* 0x00000002ff1c7803 */ /* 0x000fe20000000000 */
[----:B------:R-:W0:Y:S01]  /*2070*/  SHFL.BFLY PT, R3, R12, 0x2, 0x1f ;  /* 0x0c401f000c037f89 */ /* 0x000e2200000e0000 */
[----:B------:R-:W-:Y:S02]  /*2080*/  P2R R26, PR, RZ, 0x4 ;  /* 0x00000004ff1a7803 */ /* 0x000fe40000000000 */
[C---:B------:R-:W-:Y:S02]  /*2090*/  ISETP.GT.AND P2, PT, R8.reuse, 0x58, PT ;  /* 0x000000580800780c */ /* 0x040fe40003f44270 */
[C---:B------:R-:W-:Y:S02]  /*20a0*/  ISETP.GT.AND P1, PT, R8.reuse, 0x59, PT ;  /* 0x000000590800780c */ /* 0x040fe40003f24270 */
[----:B------:R-:W-:Y:S02]  /*20b0*/  ISETP.GT.AND P0, PT, R8, 0x60, PT ;  /* 0x000000600800780c */ /* 0x000fe40003f04270 */
[----:B------:R-:W-:-:S02]  /*20c0*/  FSEL R45, R70, -INF , P2 ;  /* 0xff800000462d7808 */ /* 0x000fc40001000000 */
[----:B------:R-:W-:Y:S02]  /*20d0*/  FSEL R71, R71, -INF , P1 ;  /* 0xff80000047477808 */ /* 0x000fe40000800000 */
[----:B------:R-:W-:Y:S02]  /*20e0*/  FSEL R49, R74, -INF , P0 ;  /* 0xff8000004a317808 */ /* 0x000fe40000000000 */
[----:B------:R-:W-:Y:S02]  /*20f0*/  ISETP.NE.AND P0, PT, R30, RZ, PT ;  /* 0x000000ff1e00720c */ /* 0x000fe40003f05270 */
[----:B------:R-:W-:Y:S02]  /*2100*/  ISETP.NE.AND P1, PT, R28, RZ, PT ;  /* 0x000000ff1c00720c */ /* 0x000fe40003f25270 */
[----:B------:R-:W-:Y:S02]  /*2110*/  FSEL R75, R75, -INF , P0 ;  /* 0xff8000004b4b7808 */ /* 0x000fe40000000000 */
[----:B------:R-:W-:-:S02]  /*2120*/  ISETP.NE.AND P2, PT, R26, RZ, PT ;  /* 0x000000ff1a00720c */ /* 0x000fc40003f45270 */
[----:B------:R-:W-:Y:S02]  /*2130*/  ISETP.NE.AND P0, PT, R10, RZ, PT ;  /* 0x000000ff0a00720c */ /* 0x000fe40003f05270 */
[----:B0-----:R-:W-:Y:S02]  /*2140*/  FMNMX.FTZ R14, R12, R3, !PT ;  /* 0x000000030c0e7209 */ /* 0x001fe40007810000 */
[----:B------:R-:W-:Y:S02]  /*2150*/  R2UR UR6, R4 ;  /* 0x00000000040672ca */ /* 0x000fe400000e0000 */
[----:B------:R-:W-:Y:S01]  /*2160*/  MOV R94, R119 ;  /* 0x00000077005e7202 */ /* 0x000fe20000000f00 */
[----:B------:R-:W0:Y:S10]  /*2170*/  SHFL.BFLY PT, R3, R14, 0x1, 0x1f ;  /* 0x0c201f000e037f89 */ /* 0x000e3400000e0000 */
[----:B------:R-:W-:-:S04]  /*2180*/  UIADD3 UR6, UR6, 0x16840, URZ ;  /* 0x0001684006067890 */ /* 0x000fc8000fffe03f */
[----:B------:R-:W-:-:S09]  /*2190*/  UPRMT UR6, UR43, 0x654, UR6 ;  /* 0x000006542b067896 */ /* 0x000fd20008000006 */
[----:B------:R-:W-:Y:S01]  /*21a0*/  SYNCS.ARRIVE.TRANS64.RED.A1T0 RZ, [UR6], RZ ;  /* 0x000000ffffff79a7 */ /* 0x000fe20008100406 */
[----:B0-----:R-:W-:-:S04]  /*21b0*/  FMNMX.FTZ R3, R14, R3, !PT ;  /* 0x000000030e037209 */ /* 0x001fc80007810000 */
        /* <DEDUP_REMOVED lines=27> */
[----:B------:R-:W-:Y:S01]  /*2370*/  FSEL R105, R87, -INF , P6 ;  /* 0xff80000057697808 */ /* 0x000fe20003000000 */
        /* <DEDUP_REMOVED lines=31> */
[-CC-:B------:R-:W-:Y:S01]  /*2570*/  FFMA.FTZ R109, R139, R0.reuse, -R8.reuse ;  /* 0x000000008b6d7223 */ /* 0x180fe20000010808 */
[----:B------:R-:W-:Y:S01]  /*2580*/  FFMA.FTZ R81, R85, R0, -R8 ;  /* 0x0000000055517223 */ /* 0x000fe20000010808 */
[----:B------:R-:W-:Y:S01]  /*2590*/  FMNMX.FTZ R6, R55, R6, !PT ;  /* 0x0000000637067209 */ /* 0x000fe20007810000 */
[----:B------:R-:W-:-:S02]  /*25a0*/  IMAD.MOV.U32 R117, RZ, RZ, R119 ;  /* 0x000000ffff757224 */ /* 0x000fc400078e0077 */
[----:B------:R-:W4:Y:S01]  /*25b0*/  MUFU.EX2 R124, R124 ;  /* 0x0000007c007c7308 */ /* 0x000f220000000800 */
[----:B------:R-:W-:Y:S01]  /*25c0*/  FMNMX.FTZ R6, R33, R6, !PT ;  /* 0x0000000621067209 */ /* 0x000fe20007810000 */
[--C-:B------:R-:W-:Y:S02]  /*25d0*/  IMAD.MOV.U32 R115, RZ, RZ, R119.reuse ;  /* 0x000000ffff737224 */ /* 0x100fe400078e0077 */
[--C-:B------:R-:W-:Y:S01]  /*25e0*/  IMAD.MOV.U32 R113, RZ, RZ, R119.reuse ;  /* 0x000000ffff717224 */ /* 0x100fe200078e0077 */
[----:B------:R-:W-:Y:S01]  /*25f0*/  FMNMX.FTZ R6, R59, R6, !PT ;  /* 0x000000063b067209 */ /* 0x000fe20007810000 */
[----:B------:R-:W-:Y:S02]  /*2600*/  IMAD.MOV.U32 R111, RZ, RZ, R119 ;  /* 0x000000ffff6f7224 */ /* 0x000fe400078e0077 */
        /* <DEDUP_REMOVED lines=93> */
[----:B------:R-:W-:Y:S01]  /*2be0*/  F2FP.F16.F32.PACK_AB R130, R91, R130 ;  /* 0x000000825b82723e */ /* 0x000fe200000000ff */
[----:B------:R-:W-:Y:S01]  /*2bf0*/  IMAD.MOV.U32 R89, RZ, RZ, R119 ;  /* 0x000000ffff597224 */ /* 0x000fe200078e0077 */
[----:B------:R-:W-:Y:S01]  /*2c00*/  F2FP.F16.F32.PACK_AB R120, R53, R120 ;  /* 0x000000783578723e */ /* 0x000fe200000000ff */
[----:B------:R-:W-:Y:S01]  /*2c10*/  FADD.FTZ R9, R91, R34 ;  /* 0x000000225b097221 */ /* 0x000fe20000010000 */
[----:B------:R-:W-:Y:S01]  /*2c20*/  FFMA.FTZ R34, R67, R0, -R26 ;  /* 0x0000000043227223 */ /* 0x000fe2000001081a */
[----:B------:R-:W0:Y:S01]  /*2c30*/  MUFU.EX2 R12, R12 ;  /* 0x0000000c000c7308 */ /* 0x000e220000000800 */
[----:B-1----:R-:W-:Y:S01]  /*2c40*/  FADD.FTZ R36, R10, R7 ;  /* 0x000000070a247221 */ /* 0x002fe20000010000 */
[----:B------:R-:W-:Y:S01]  /*2c50*/  FADD.FTZ R38, R132, R9 ;  /* 0x0000000984267221 */ /* 0x000fe20000010000 */
[----:B------:R-:W-:Y:S01]  /*2c60*/  F2FP.F16.F32.PACK_AB R132, R93, R132 ;  /* 0x000000845d84723e */ /* 0x000fe200000000ff */
[----:B------:R-:W-:Y:S01]  /*2c70*/  IMAD.MOV.U32 R91, RZ, RZ, R119 ;  /* 0x000000ffff5b7224 */ /* 0x000fe200078e0077 */
[----:B------:R-:W-:Y:S01]  /*2c80*/  F2FP.F16.F32.PACK_AB R122, R57, R122 ;  /* 0x0000007a397a723e */ /* 0x000fe200000000ff */
[----:B------:R-:W-:Y:S01]  /*2c90*/  FADD.FTZ R9, R93, R38 ;  /* 0x000000265d097221 */ /* 0x000fe20000010000 */
[----:B------:R-:W-:Y:S01]  /*2ca0*/  F2FP.F16.F32.PACK_AB R124, R61, R124 ;  /* 0x0000007c3d7c723e */ /* 0x000fe200000000ff */
[----:B------:R-:W1:Y:S01]  /*2cb0*/  MUFU.EX2 R129, R129 ;  /* 0x0000008100817308 */ /* 0x000e620000000800 */
[----:B--2---:R-:W-:Y:S01]  /*2cc0*/  FADD.FTZ R7, R127, R36 ;  /* 0x000000247f077221 */ /* 0x004fe20000010000 */
[----:B------:R-:W-:Y:S01]  /*2cd0*/  FADD.FTZ R38, R134, R9 ;  /* 0x0000000986267221 */ /* 0x000fe20000010000 */
[----:B------:R-:W-:Y:S01]  /*2ce0*/  F2FP.F16.F32.PACK_AB R126, R69, R126 ;  /* 0x0000007e457e723e */ /* 0x000fe200000000ff */
[----:B------:R-:W-:Y:S01]  /*2cf0*/  IMAD.MOV.U32 R93, RZ, RZ, R119 ;  /* 0x000000ffff5d7224 */ /* 0x000fe200078e0077 */
[C---:B------:R-:W-:Y:S01]  /*2d00*/  F2FP.F16.F32.PACK_AB R134, R79.reuse, R134 ;  /* 0x000000864f86723e */ /* 0x040fe200000000ff */
[----:B------:R-:W-:Y:S01]  /*2d10*/  FADD.FTZ R9, R79, R38 ;  /* 0x000000264f097221 */ /* 0x000fe20000010000 */
[----:B------:R-:W-:Y:S01]  /*2d20*/  F2FP.F16.F32.PACK_AB R125, R10, R125 ;  /* 0x0000007d0a7d723e */ /* 0x000fe200000000ff */
[----:B------:R-:W2:Y:S01]  /*2d30*/  MUFU.EX2 R14, R14 ;  /* 0x0000000e000e7308 */ /* 0x000ea20000000800 */
[----:B0-----:R-:W-:Y:S01]  /*2d40*/  FADD.FTZ R36, R12, R7 ;  /* 0x000000070c247221 */ /* 0x001fe20000010000 */
[----:B------:R-:W-:Y:S01]  /*2d50*/  FADD.FTZ R38, R136, R9 ;  /* 0x0000000988267221 */ /* 0x000fe20000010000 */
[----:B------:R-:W-:-:S02]  /*2d60*/  F2FP.F16.F32.PACK_AB R136, R83, R136 ;  /* 0x000000885388723e */ /* 0x000fc400000000ff */
[----:B------:R-:W-:Y:S01]  /*2d70*/  F2FP.F16.F32.PACK_AB R127, R12, R127 ;  /* 0x0000007f0c7f723e */ /* 0x000fe200000000ff */
[----:B------:R-:W-:Y:S02]  /*2d80*/  FADD.FTZ R9, R83, R38 ;  /* 0x0000002653097221 */ /* 0x000fe40000010000 */
        /* <DEDUP_REMOVED lines=37> */
[----:B------:R-:W-:Y:S01]  /*2fe0*/  F2FP.F16.F32.PACK_AB R142, R107, R142 ;  /* 0x0000008e6b8e723e */ /* 0x000fe200000000ff */
[----:B------:R-:W-:-:S05]  /*2ff0*/  IMAD.MOV.U32 R107, RZ, RZ, R119 ;  /* 0x000000ffff6b7224 */ /* 0x000fca00078e0077 */
        /* <DEDUP_REMOVED lines=19> */
[----:B------:R-:W-:-:S06]  /*3130*/  F2FP.F16.F32.PACK_AB R146, R77, R146 ;  /* 0x000000924d92723e */ /* 0x000fcc00000000ff */
        /* <DEDUP_REMOVED lines=10> */
[----:B--2---:R-:W-:-:S06]  /*31e0*/  IMAD.MOV.U32 R97, RZ, RZ, R119 ;  /* 0x000000ffff617224 */ /* 0x004fcc00078e0077 */
        /* <DEDUP_REMOVED lines=17> */
[----:B------:R2:W3:Y:S01]  /*3300*/  MUFU.EX2 R6, R105 ;  /* 0x0000006900067308 */ /* 0x0004e20000000800 */
[----:B-1----:R-:W-:-:S07]  /*3310*/  FADD.FTZ R42, R150, R9 ;  /* 0x00000009962a7221 */ /* 0x002fce0000010000 */
[----:B------:R-:W1:Y:S01]  /*3320*/  MUFU.EX2 R81, R81 ;  /* 0x0000005100517308 */ /* 0x000e620000000800 */
[----:B0-----:R-:W-:Y:S01]  /*3330*/  FADD.FTZ R7, R103, R8 ;  /* 0x0000000867077221 */ /* 0x001fe20000010000 */
[----:B--2---:R-:W-:Y:S01]  /*3340*/  IMAD.MOV.U32 R105, RZ, RZ, R119 ;  /* 0x000000ffff697224 */ /* 0x004fe200078e0077 */
[C---:B---3--:R-:W-:Y:S02]  /*3350*/  F2FP.F16.F32.PACK_AB R151, R6.reuse, R103 ;  /* 0x000000670697723e */ /* 0x048fe400000000ff */
[----:B------:R-:W-:Y:S01]  /*3360*/  FADD.FTZ R7, R6, R7 ;  /* 0x0000000706077221 */ /* 0x000fe20000010000 */
[----:B------:R-:W-:Y:S02]  /*3370*/  IMAD.MOV.U32 R103, RZ, RZ, R119 ;  /* 0x000000ffff677224 */ /* 0x000fe400078e0077 */
[C---:B-1----:R-:W-:Y:S01]  /*3380*/  FADD.FTZ R9, R81.reuse, R42 ;  /* 0x0000002a51097221 */ /* 0x042fe20000010000 */
[----:B------:R-:W-:Y:S01]  /*3390*/  F2FP.F16.F32.PACK_AB R150, R81, R150 ;  /* 0x000000965196723e */ /* 0x000fe200000000ff */
[----:B------:R-:W-:Y:S06]  /*33a0*/  @!P1 BRA `(.L_x_214) ;  /* 0x0000001c00b09947 */ /* 0x000fec0003800000 */
[----:B------:R-:W-:Y:S01]  /*33b0*/  IMAD.MOV.U32 R6, RZ, RZ, R5 ;  /* 0x000000ffff067224 */ /* 0x000fe200078e0005 */
[----:B------:R-:W-:Y:S02]  /*33c0*/  MOV R4, R3 ;  /* 0x0000000300047202 */ /* 0x000fe40000000f00 */
        /* <DEDUP_REMOVED lines=15> */
[----:B------:R-:W-:Y:S01]  /*34c0*/  CS2R R88, SRZ ;  /* 0x0000000000587805 */ /* 0x000fe2000001ff00 */
[----:B------:R-:W-:Y:S01]  /*34d0*/  UIADD3 UR45, UR45, -0x2, URZ ;  /* 0xfffffffe2d2d7890 */ /* 0x000fe2000fffe03f */
[----:B------:R-:W-:Y:S01]  /*34e0*/  UMOV UR22, UR46 ;  /* 0x0000002e00167c82 */ /* 0x000fe20008000000 */
[----:B------:R-:W-:-:S10]  /*34f0*/  UMOV UR21, UR36 ;  /* 0x0000002400157c82 */ /* 0x000fd40008000000 */
.L_x_225:
[----:B------:R-:W-:Y:S01]  /*3500*/  ISETP.NE.AND P2, PT, RZ, UR44, PT ;  /* 0x0000002cff007c0c */ /* 0x000fe2000bf45270 */
[----:B------:R-:W-:-:S04]  /*3510*/  UISETP.NE.AND UP0, UPT, UR21, 0x1, UPT ;  /* 0x000000011500788c */ /* 0x000fc8000bf05270 */
[----:B------:R-:W-:-:S04]  /*3520*/  USEL UR46, URZ, 0x1, UP0 ;  /* 0x000000013f2e7887 */ /* 0x000fc80008000000 */
[----:B------:R-:W-:-:S04]  /*3530*/  ULOP3.LUT UR46, UR22, UR46, URZ, 0x3c, !UPT ;  /* 0x0000002e162e7292 */ /* 0x000fc8000f8e3c3f */
[----:B------:R-:W-:Y:S08]  /*3540*/  @P2 BRA `(.L_x_215) ;  /* 0x0000000000442947 */ /* 0x000ff00003800000 */
[----:B------:R-:W-:Y:S05]  /*3550*/  @!P0 BRA `(.L_x_216) ;  /* 0x0000000000048947 */ /* 0x000fea0003800000 */
[----:B------:R-:W-:Y:S01]  /*3560*/  BPT.TRAP 0x1 ;  /* 0x000000040000795c */ /* 0x000fe20000300000 */
.L_x_216:
[----:B------:R-:W0:Y:S01]  /*3570*/  S2UR UR10, SR_CgaCtaId ;  /* 0x00000000000a79c3 */ /* 0x000e220000008800 */
[----:B------:R-:W-:Y:S01]  /*3580*/  UIADD3 UR6, UR21, 0x1, URZ ;  /* 0x0000000115067890 */ /* 0x000fe2000fffe03f */
[----:B------:R-:W-:Y:S01]  /*3590*/  IMAD.U32 R0, RZ, RZ, UR46 ;  /* 0x0000002eff007e24 */ /* 0x000fe2000f8e00ff */
[----:B------:R-:W-:Y:S02]  /*35a0*/  UMOV UR7, 0x400 ;  /* 0x0000040000077882 */ /* 0x000fe40000000000 */
[----:B------:R-:W-:Y:S02]  /*35b0*/  UISETP.NE.AND UP0, UPT, UR6, 0x2, UPT ;  /* 0x000000020600788c */ /* 0x000fe4000bf05270 */
[----:B------:R-:W-:Y:S02]  /*35c0*/  SHF.L.U32 R0, R0, 0x1f, RZ ;  /* 0x0000001f00007819 */ /* 0x000fe400000006ff */
[----:B------:R-:W-:Y:S02]  /*35d0*/  USEL UR6, UR6, URZ, UP0 ;  /* 0x0000003f06067287 */ /* 0x000fe40008000000 */
[----:B0-----:R-:W-:-:S04]  /*35e0*/  ULEA UR7, UR10, UR7, 0x18 ;  /* 0x000000070a077291 */ /* 0x001fc8000f8ec03f */
[----:B------:R-:W-:-:S09]  /*35f0*/  ULEA UR6, UR6, UR7, 0x3 ;  /* 0x0000000706067291 */ /* 0x000fd2000f8e183f */
[----:B------:R0:W1:Y:S01]  /*3600*/  SYNCS.PHASECHK.TRANS64.TRYWAIT P1, [UR6+0x16830], R0 ;  /* 0x01683000ff0075a7 */ /* 0x0000620008020146 */
[----:B------:R-:W-:Y:S05]  /*3610*/  @!P0 BRA `(.L_x_217) ;  /* 0x0000000000048947 */ /* 0x000fea0003800000 */
[----:B------:R-:W-:Y:S01]  /*3620*/  BPT.TRAP 0x1 ;  /* 0x000000040000795c */ /* 0x000fe20000300000 */
.L_x_217:
[----:B-1----:R-:W-:Y:S05]  /*3630*/  @P1 BRA `(.L_x_215) ;  /* 0x0000000000081947 */ /* 0x002fea0003800000 */
[----:B------:R-:W1:Y:S02]  /*3640*/  SYNCS.PHASECHK.TRANS64.TRYWAIT P1, [UR6+0x16830], R0 ;  /* 0x01683000ff0075a7 */ /* 0x000e640008020146 */
[----:B-1----:R-:W-:Y:S05]  /*3650*/  @!P1 BRA `(.L_x_218) ;  /* 0x0000009400749947 */ /* 0x002fea0003800000 */
.L_x_215:
        /* <DEDUP_REMOVED lines=28> */
.L_x_220:
[----:B------:R-:W0:Y:S01]  /*3820*/  S2UR UR7, SR_CgaCtaId ;  /* 0x00000000000779c3 */ /* 0x000e220000008800 */
[----:B------:R-:W-:Y:S01]  /*3830*/  UMOV UR6, 0x400 ;  /* 0x0000040000067882 */ /* 0x000fe20000000000 */
[----:B------:R-:W-:-:S05]  /*3840*/  IMAD.U32 R0, RZ, RZ, UR22 ;  /* 0x00000016ff007e24 */ /* 0x000fca000f8e00ff */
[----:B------:R-:W-:Y:S01]  /*3850*/  SHF.L.U32 R0, R0, 0x1f, RZ ;  /* 0x0000001f00007819 */ /* 0x000fe200000006ff */
[----:B0-----:R-:W-:-:S04]  /*3860*/  ULEA UR6, UR7, UR6, 0x18 ;  /* 0x0000000607067291 */ /* 0x001fc8000f8ec03f */
[----:B------:R-:W-:-:S09]  /*3870*/  ULEA UR6, UR21, UR6, 0x3 ;  /* 0x0000000615067291 */ /* 0x000fd2000f8e183f */
[----:B------:R0:W1:Y:S01]  /*3880*/  SYNCS.PHASECHK.TRANS64.TRYWAIT P1, [UR6+0x16850], R0 ;  /* 0x01685000ff0075a7 */ /* 0x0000620008020146 */
[----:B------:R-:W-:Y:S05]  /*3890*/  @!P0 BRA `(.L_x_221) ;  /* 0x0000000000048947 */ /* 0x000fea0003800000 */
[----:B------:R-:W-:Y:S01]  /*38a0*/  BPT.TRAP 0x1 ;  /* 0x000000040000795c */ /* 0x000fe20000300000 */
.L_x_221:
[----:B-1----:R-:W-:Y:S05]  /*38b0*/  @P1 BRA `(.L_x_219) ;  /* 0x0000000000081947 */ /* 0x002fea0003800000 */
[----:B------:R-:W1:Y:S02]  /*38c0*/  SYNCS.PHASECHK.TRANS64.TRYWAIT P1, [UR6+0x16850], R0 ;  /* 0x01685000ff0075a7 */ /* 0x000e640008020146 */
[----:B-1----:R-:W-:Y:S05]  /*38d0*/  @!P1 BRA `(.L_x_222) ;  /* 0x0000009000ec9947 */ /* 0x002fea0003800000 */
.L_x_219:
[----:B------:R-:W2:Y:S01]  /*38e0*/  S2UR UR11, SR_CgaCtaId ;  /* 0x00000000000b79c3 */ /* 0x000ea20000008800 */
[----:B------:R-:W-:Y:S01]  /*38f0*/  UMOV UR6, 0x400 ;  /* 0x0000040000067882 */ /* 0x000fe20000000000 */
[----:B------:R-:W-:Y:S01]  /*3900*/  WARPGROUP.ARRIVE ;  /* 0x00000000000079c5 */ /* 0x000fe20000000000 */
[----:B------:R-:W-:-:S05]  /*3910*/  UMOV UR7, 0x40000040 ;  /* 0x4000004000077882 */ /* 0x000fca0000000000 */
[----:B-1----:R-:W1:Y:S01]  /*3920*/  S2R R3, SR_TID.X ;  /* 0x0000000000037919 */ /* 0x002e620000002100 */
[----:B0-----:R-:W-:Y:S01]  /*3930*/  VIADD R0, R19, 0x9 ;  /* 0x0000000913007836 */ /* 0x001fe20000000000 */
[----:B--2---:R-:W-:-:S04]  /*3940*/  ULEA UR14, UR11, UR6, 0x18 ;  /* 0x000000060b0e7291 */ /* 0x004fc8000f8ec03f */
[----:B------:R-:W-:-:S04]  /*3950*/  UIADD3 UR6, UR14, 0x400, URZ ;  /* 0x000004000e067890 */ /* 0x000fc8000fffe03f */
[----:B------:R-:W-:-:S04]  /*3960*/  USHF.R.U32.HI UR6, URZ, 0x4, UR6 ;  /* 0x000000043f067899 */ /* 0x000fc80008011606 */
[----:B------:R-:W-:Y:S01]  /*3970*/  ULOP3.LUT UR6, UR6, 0x3fff, URZ, 0xc0, !UPT ;  /* 0x00003fff06067892 */ /* 0x000fe2000f8ec03f */
[----:B-1----:R-:W-:-:S03]  /*3980*/  ISETP.GE.U32.AND P1, PT, R3, 0x180, PT ;  /* 0x000001800300780c */ /* 0x002fc60003f26070 */
[----:B------:R-:W-:Y:S01]  /*3990*/  ULEA UR10, UR21, UR6, 0xa ;  /* 0x00000006150a7291 */ /* 0x000fe2000f8e503f */
[----:B------:R-:W-:-:S06]  /*39a0*/  SEL R0, R0, 0x9, !P1 ;  /* 0x0000000900007807 */ /* 0x000fcc0004800000 */
[----:B------:R-:W-:Y:S02]  /*39b0*/  UMOV UR6, UR10 ;  /* 0x0000000a00067c82 */ /* 0x000fe40008000000 */
        /* <DEDUP_REMOVED lines=40> */
.L_x_223:
        /* <DEDUP_REMOVED lines=279> */
.L_x_224:
        /* <DEDUP_REMOVED lines=74> */
[----:B------:R-:W-:Y:S01]  /*5250*/  F2FP.F16.F32.PACK_AB R151, R53, R151 ;  /* 0x000000973597723e */ /* 0x000fe200000000ff */
[----:B------:R-:W-:Y:S06]  /*5260*/  @P1 BRA `(.L_x_225) ;  /* 0xffffffe000a41947 */ /* 0x000fec000383ffff */
.L_x_214:
[----:B------:R-:W-:Y:S06]  /*5270*/  BAR.ARV 0x8, 0x200 ;  /* 0x0208000000007b1d */ /* 0x000fec0000002000 */
[----:B------:R-:W-:Y:S05]  /*5280*/  @!P0 BRA `(.L_x_226) ;  /* 0x0000000000048947 */ /* 0x000fea0003800000 */
[----:B------:R-:W-:Y:S01]  /*5290*/  BPT.TRAP 0x1 ;  /* 0x000000040000795c */ /* 0x000fe20000300000 */
.L_x_226:
        /* <DEDUP_REMOVED lines=9> */
.L_x_227:
[----:B-1----:R-:W-:Y:S05]  /*5330*/  @P1 BRA `(.L_x_228) ;  /* 0x0000000000081947 */ /* 0x002fea0003800000 */
[----:B------:R-:W1:Y:S02]  /*5340*/  SYNCS.PHASECHK.TRANS64.TRYWAIT P1, [UR5+0x16850], R4 ;  /* 0x01685004ff0075a7 */ /* 0x000e640008020145 */
[----:B-1----:R-:W-:Y:S05]  /*5350*/  @!P1 BRA `(.L_x_229) ;  /* 0x0000007800649947 */ /* 0x002fea0003800000 */
.L_x_228:
[----:B------:R-:W-:Y:S01]  /*5360*/  UIADD3 UR4, UR4, 0x400, URZ ;  /* 0x0000040004047890 */ /* 0x000fe2000fffe03f */
[----:B------:R-:W-:Y:S01]  /*5370*/  WARPGROUP.ARRIVE ;  /* 0x00000000000079c5 */ /* 0x000fe20000000000 */
[----:B------:R-:W-:Y:S01]  /*5380*/  UMOV UR11, 0x40000040 ;  /* 0x40000040000b7882 */ /* 0x000fe20000000000 */
[----:B01----:R-:W0:Y:S01]  /*5390*/  SHFL.BFLY PT, R4, R9, 0x2, 0x1f ;  /* 0x0c401f0009047f89 */ /* 0x003e2200000e0000 */
[----:B------:R-:W-:Y:S01]  /*53a0*/  USHF.R.U32.HI UR4, URZ, 0x4, UR4 ;  /* 0x000000043f047899 */ /* 0x000fe20008011604 */
[----:B------:R-:W-:Y:S01]  /*53b0*/  MOV R29, 0xff800000 ;  /* 0xff800000001d7802 */ /* 0x000fe20000000f00 */
[----:B------:R-:W-:Y:S01]  /*53c0*/  IMAD.MOV.U32 R28, RZ, RZ, -0x800000 ;  /* 0xff800000ff1c7424 */ /* 0x000fe200078e00ff */
[----:B------:R-:W1:Y:S01]  /*53d0*/  SHFL.BFLY PT, R6, R7, 0x2, 0x1f ;  /* 0x0c401f0007067f89 */ /* 0x000e6200000e0000 */
[----:B------:R-:W-:-:S04]  /*53e0*/  ULOP3.LUT UR4, UR4, 0x3fff, URZ, 0xc0, !UPT ;  /* 0x00003fff04047892 */ /* 0x000fc8000f8ec03f */
[----:B------:R-:W-:-:S04]  /*53f0*/  ULEA UR4, UR36, UR4, 0xa ;  /* 0x0000000424047291 */ /* 0x000fc8000f8e503f */
[----:B------:R-:W-:-:S03]  /*5400*/  UIADD3 UR6, UR4, 0x80, URZ ;  /* 0x0000008004067890 */ /* 0x000fc6000fffe03f */
[----:B------:R-:W-:Y:S02]  /*5410*/  UMOV UR10, UR4 ;  /* 0x00000004000a7c82 */ /* 0x000fe40008000000 */
        /* <DEDUP_REMOVED lines=10> */
[----:B------:R-:W-:Y:S02]  /*54c0*/  FSETP.NE.FTZ.AND P1, PT, R11, RZ, PT ;  /* 0x000000ff0b00720b */ /* 0x000fe40003f35000 */
[----:B------:R-:W-:Y:S02]  /*54d0*/  CS2R R6, SRZ ;  /* 0x0000000000067805 */ /* 0x000fe4000001ff00 */
[----:B------:R-:W-:-:S09]  /*54e0*/  FSETP.NE.FTZ.AND P2, PT, R13, RZ, PT ;  /* 0x000000ff0d00720b */ /* 0x000fd20003f55000 */
[----:B------:R-:W0:Y:S01]  /*54f0*/  @P1 MUFU.LG2 R8, R11 ;  /* 0x0000000b00081308 */ /* 0x000e220000000c00 */
[----:B------:R-:W-:-:S03]  /*5500*/  @P1 FMUL.FTZ R4, R0, 0.69314718246459960938 ;  /* 0x3f31721800041820 */ /* 0x000fc60000410000 */
[----:B------:R-:W-:-:S04]  /*5510*/  @P2 FMUL.FTZ R15, R0, 0.69314718246459960938 ;  /* 0x3f317218000f2820 */ /* 0x000fc80000410000 */
[----:B------:R-:W1:Y:S08]  /*5520*/  @P2 MUFU.LG2 R10, R13 ;  /* 0x0000000d000a2308 */ /* 0x000e700000000c00 */
[----:B------:R2:W3:Y:S01]  /*5530*/  @P1 MUFU.RCP R7, R11 ;  /* 0x0000000b00071308 */ /* 0x0004e20000001000 */
[----:B0-----:R-:W-:-:S04]  /*5540*/  @P1 FMUL.FTZ R9, R8, 0.69314718246459960938 ;  /* 0x3f31721808091820 */ /* 0x001fc80000410000 */
[----:B------:R-:W-:-:S03]  /*5550*/  @P1 FFMA.FTZ R29, R4, R3, R9 ;  /* 0x00000003041d1223 */ /* 0x000fc60000010009 */
[----:B------:R2:W0:Y:S01]  /*5560*/  @P2 MUFU.RCP R6, R13 ;  /* 0x0000000d00062308 */ /* 0x0004220000001000 */
[----:B------:R-:W-:Y:S02]  /*5570*/  WARPGROUP.DEPBAR.LE gsb0, 0x0 ;  /* 0x00008000000079c5 */ /* 0x000fe40000010000 */
[----:B------:R-:W-:Y:S01]  /*5580*/  WARPGROUP.ARRIVE ;  /* 0x00000000000079c5 */ /* 0x000fe20000000000 */
[----:B-1----:R-:W-:-:S04]  /*5590*/  @P2 FMUL.FTZ R10, R10, 0.69314718246459960938 ;  /* 0x3f3172180a0a2820 */ /* 0x002fc80000410000 */
[----:B------:R-:W-:Y:S01]  /*55a0*/  @P2 FFMA.FTZ R28, R15, R5, R10 ;  /* 0x000000050f1c2223 */ /* 0x000fe2000001000a */
        /* <DEDUP_REMOVED lines=37> */
[----:B0-23--:R-:W-:Y:S05]  /*5800*/  @!P0 BRA `(.L_x_230) ;  /* 0x0000000000048947 */ /* 0x00dfea0003800000 */
[----:B------:R-:W-:Y:S01]  /*5810*/  BPT.TRAP 0x1 ;  /* 0x000000040000795c */ /* 0x000fe20000300000 */
.L_x_230:
[----:B------:R-:W-:Y:S01]  /*5820*/  UIADD3 UR4, UR5, 0x16860, URZ ;  /* 0x0001686005047890 */ /* 0x000fe2000fffe03f */
[-C--:B------:R-:W-:Y:S01]  /*5830*/  FMUL.FTZ R56, R88, R7.reuse ;  /* 0x0000000758387220 */ /* 0x080fe20000410000 */
[----:B------:R-:W-:Y:S01]  /*5840*/  UIADD3 UR36, UR36, 0x1, URZ ;  /* 0x0000000124247890 */ /* 0x000fe2000fffe03f */
[-C--:B------:R-:W-:Y:S01]  /*5850*/  FMUL.FTZ R53, R89, R7.reuse ;  /* 0x0000000759357220 */ /* 0x080fe20000410000 */
[----:B------:R-:W-:Y:S01]  /*5860*/  UPRMT UR4, UR7, 0x654, UR4 ;  /* 0x0000065407047896 */ /* 0x000fe20008000004 */
[-C--:B------:R-:W-:Y:S01]  /*5870*/  FMUL.FTZ R52, R92, R7.reuse ;  /* 0x000000075c347220 */ /* 0x080fe20000410000 */
[----:B------:R-:W-:Y:S01]  /*5880*/  UISETP.NE.AND UP0, UPT, UR36, 0x2, UPT ;  /* 0x000000022400788c */ /* 0x000fe2000bf05270 */
[-C--:B------:R-:W-:Y:S01]  /*5890*/  FMUL.FTZ R49, R93, R7.reuse ;  /* 0x000000075d317220 */ /* 0x080fe20000410000 */
[-C--:B------:R-:W-:Y:S01]  /*58a0*/  FMUL.FTZ R48, R96, R7.reuse ;  /* 0x0000000760307220 */ /* 0x080fe20000410000 */
[-C--:B------:R-:W-:Y:S01]  /*58b0*/  FMUL.FTZ R45, R97, R7.reuse ;  /* 0x00000007612d7220 */ /* 0x080fe20000410000 */
[-C--:B------:R-:W-:Y:S01]  /*58c0*/  FMUL.FTZ R44, R100, R7.reuse ;  /* 0x00000007642c7220 */ /* 0x080fe20000410000 */
[-C--:B------:R-:W-:Y:S01]  /*58d0*/  FMUL.FTZ R41, R101, R7.reuse ;  /* 0x0000000765297220 */ /* 0x080fe20000410000 */
[-C--:B------:R-:W-:Y:S01]  /*58e0*/  FMUL.FTZ R37, R104, R7.reuse ;  /* 0x0000000768257220 */ /* 0x080fe20000410000 */
[----:B------:R-:W-:Y:S01]  /*58f0*/  SYNCS.ARRIVE.TRANS64.RED.A1T0 RZ, [UR4], RZ ;  /* 0x000000ffffff79a7 */ /* 0x000fe20008100404 */
[----:B------:R-:W-:Y:S01]  /*5900*/  USEL UR4, URZ, 0x1, UP0 ;  /* 0x000000013f047887 */ /* 0x000fe20008000000 */
        /* <DEDUP_REMOVED lines=18> */
[----:B------:R-:W-:Y:S01]  /*5a30*/  PLOP3.LUT P0, PT, PT, PT, PT, 0x8, 0x0 ;  /* 0x000000000000781c */ /* 0x000fe20003f0e170 */
[-C--:B------:R-:W-:Y:S01]  /*5a40*/  FMUL.FTZ R15, R111, R6.reuse ;  /* 0x000000066f0f7220 */ /* 0x080fe20000410000 */
[-C--:B------:R-:W-:Y:S01]  /*5a50*/  FMUL.FTZ R30, R114, R6.reuse ;  /* 0x00000006721e7220 */ /* 0x080fe20000410000 */
[-C--:B------:R-:W-:Y:S01]  /*5a60*/  FMUL.FTZ R25, R115, R6.reuse ;  /* 0x0000000673197220 */ /* 0x080fe20000410000 */
[-C--:B------:R-:W-:Y:S01]  /*5a70*/  FMUL.FTZ R24, R118, R6.reuse ;  /* 0x0000000676187220 */ /* 0x080fe20000410000 */
[----:B------:R-:W-:Y:S01]  /*5a80*/  FMUL.FTZ R119, R119, R6 ;  /* 0x0000000677777220 */ /* 0x000fe20000410000 */
[----:B------:R-:W-:-:S02]  /*5a90*/  UIADD3 UR47, UR47, 0x1, URZ ;  /* 0x000000012f2f7890 */ /* 0x000fc4000fffe03f */
[----:B------:R-:W-:Y:S02]  /*5aa0*/  USEL UR36, UR36, URZ, UP0 ;  /* 0x0000003f24247287 */ /* 0x000fe40008000000 */
[----:B------:R-:W-:-:S12]  /*5ab0*/  ULOP3.LUT UR46, UR46, UR4, URZ, 0x3c, !UPT ;  /* 0x000000042e2e7292 */ /* 0x000fd8000f8e3c3f */
.L_x_206:
[----:B------:R-:W0:Y:S01]  /*5ac0*/  S2R R5, SR_CgaCtaId ;  /* 0x0000000000057919 */ /* 0x000e220000008800 */
[----:B------:R-:W-:Y:S01]  /*5ad0*/  MOV R0, 0x400 ;  /* 0x0000040000007802 */ /* 0x000fe20000000f00 */
[----:B------:R-:W-:Y:S01]  /*5ae0*/  BSSY B0, `(.L_x_231) ;  /* 0x0000190000007945 */ /* 0x000fe20003800000 */
[----:B------:R-:W-:Y:S02]  /*5af0*/  BAR.SYNC.DEFER_BLOCKING 0x5, 0x200 ;  /* 0x0148000000007b1d */ /* 0x000fe40000010000 */
[----:B0-----:R-:W-:-:S05]  /*5b00*/  LEA R0, R5, R0, 0x18 ;  /* 0x0000000005007211 */ /* 0x001fca00078ec0ff */
[----:B------:R-:W0:Y:S02]  /*5b10*/  LDS.128 R32, [R0+0x168d0] ;  /* 0x0168d00000207984 */ /* 0x000e240000000c00 */
[----:B0-----:R-:W-:Y:S02]  /*5b20*/  R2UR UR6, R33 ;  /* 0x00000000210672ca */ /* 0x001fe400000e0000 */
[----:B------:R-:W-:Y:S01]  /*5b30*/  R2UR UR5, R34 ;  /* 0x00000000220572ca */ /* 0x000fe200000e0000 */
[----:B------:R-:W-:Y:S06]  /*5b40*/  BAR.ARV 0x4, 0x200 ;  /* 0x0108000000007b1d */ /* 0x000fec0000002000 */
[----:B------:R-:W-:Y:S08]  /*5b50*/  @P0 BRA `(.L_x_232) ;  /* 0x0000000c00b80947 */ /* 0x000ff00003800000 */
[----:B------:R-:W0:Y:S01]  /*5b60*/  S2R R5, SR_SWINHI ;  /* 0x0000000000057919 */ /* 0x000e220000002f00 */
[----:B------:R-:W-:Y:S01]  /*5b70*/  F2FP.F16.F32.PACK_AB R12, R12, R37 ;  /* 0x000000250c0c723e */ /* 0x000fe200000000ff */
[----:B------:R-:W-:Y:S01]  /*5b80*/  ULDC.64 UR8, c[0x0][0xc00] ;  /* 0x0003000000087ab9 */ /* 0x000fe20000000a00 */
[----:B------:R-:W-:Y:S01]  /*5b90*/  F2FP.F16.F32.PACK_AB R13, R13, R40 ;  /* 0x000000280d0d723e */ /* 0x000fe200000000ff */
[----:B------:R-:W-:Y:S01]  /*5ba0*/  UISETP.NE.U32.AND UP0, UPT, UR8, URZ, UPT ;  /* 0x0000003f0800728c */ /* 0x000fe2000bf05070 */
[----:B------:R-:W-:Y:S01]  /*5bb0*/  F2FP.F16.F32.PACK_AB R14, R14, R31 ;  /* 0x0000001f0e0e723e */ /* 0x000fe200000000ff */
[----:B------:R-:W-:Y:S01]  /*5bc0*/  USHF.L.U32 UR16, UR38, 0x2, URZ ;  /* 0x0000000226107899 */ /* 0x000fe2000800063f */
[----:B------:R-:W-:Y:S01]  /*5bd0*/  F2FP.F16.F32.PACK_AB R15, R15, R38 ;  /* 0x000000260f0f723e */ /* 0x000fe200000000ff */
[----:B------:R-:W-:Y:S01]  /*5be0*/  UISETP.NE.AND.EX UP0, UPT, UR9, URZ, UPT, UP0 ;  /* 0x0000003f0900728c */ /* 0x000fe2000bf05300 */
[----:B------:R-:W-:Y:S01]  /*5bf0*/  F2FP.F16.F32.PACK_AB R36, R27, R36 ;  /* 0x000000241b24723e */ /* 0x000fe200000000ff */
[----:B------:R-:W-:Y:S01]  /*5c00*/  USHF.L.U64.HI UR18, UR38, 0x2, UR39 ;  /* 0x0000000226127899 */ /* 0x000fe20008010227 */
[----:B------:R-:W-:Y:S01]  /*5c10*/  F2FP.F16.F32.PACK_AB R37, R25, R30 ;  /* 0x0000001e1925723e */ /* 0x000fe200000000ff */
[----:B------:R-:W-:Y:S01]  /*5c20*/  UIADD3 UR4, UP1, UR16, UR8, URZ ;  /* 0x0000000810047290 */ /* 0x000fe2000ff3e03f */
[----:B------:R-:W-:Y:S01]  /*5c30*/  F2FP.F16.F32.PACK_AB R38, R3, R26 ;  /* 0x0000001a0326723e */ /* 0x000fe200000000ff */
[----:B------:R-:W1:Y:S08]  /*5c40*/  LDC R30, c[0x0][0xbe8] ;  /* 0x0002fa00ff1e7b82 */ /* 0x000e700000000800 */
[----:B------:R-:W-:Y:S01]  /*5c50*/  BAR.SYNC.DEFER_BLOCKING 0x1, 0x180 ;  /* 0x0046000000007b1d */ /* 0x000fe20000010000 */
[----:B------:R-:W-:-:S02]  /*5c60*/  UIADD3.X UR7, UR18, UR9, URZ, UP1, !UPT ;  /* 0x0000000912077290 */ /* 0x000fc40008ffe43f */
[----:B------:R-:W-:-:S03]  /*5c70*/  USHF.R.S32.HI UR17, URZ, 0x1f, UR41 ;  /* 0x0000001f3f117899 */ /* 0x000fc60008011429 */
[----:B------:R-:W-:Y:S01]  /*5c80*/  ULDC.64 UR10, c[0x0][0xb90] ;  /* 0x0002e400000a7ab9 */ /* 0x000fe20000000a00 */
[----:B------:R-:W-:Y:S01]  /*5c90*/  IMAD.U32 R25, RZ, RZ, UR7 ;  /* 0x00000007ff197e24 */ /* 0x000fe2000f8e00ff */
[----:B------:R-:W-:Y:S01]  /*5ca0*/  ULDC.64 UR12, c[0x0][0xc08] ;  /* 0x00030200000c7ab9 */ /* 0x000fe20000000a00 */
[----:B------:R-:W-:Y:S01]  /*5cb0*/  ULDC.64 UR14, c[0x0][0xb98] ;  /* 0x0002e600000e7ab9 */ /* 0x000fe20000000a00 */
[----:B------:R-:W-:Y:S02]  /*5cc0*/  MOV R20, R0 ;  /* 0x0000000000147202 */ /* 0x000fe40000000f00 */
[----:B0-----:R-:W-:-:S03]  /*5cd0*/  MOV R21, R5 ;  /* 0x0000000500157202 */ /* 0x001fc60000000f00 */
[----:B------:R-:W-:-:S03]  /*5ce0*/  IMAD.WIDE R4, R154, 0x2, R20 ;  /* 0x000000029a047825 */ /* 0x000fc600078e0214 */
[C---:B------:R-:W-:Y:S02]  /*5cf0*/  IADD3 R9, P1, R4.reuse, 0x40, RZ ;  /* 0x0000004004097810 */ /* 0x040fe40007f3e0ff */
[C---:B------:R-:W-:Y:S02]  /*5d00*/  IADD3 R11, P2, R4.reuse, 0x20, RZ ;  /* 0x00000020040b7810 */ /* 0x040fe40007f5e0ff */
[C---:B------:R-:W-:Y:S02]  /*5d10*/  IADD3 R33, P0, R4.reuse, 0x60, RZ ;  /* 0x0000006004217810 */ /* 0x040fe40007f1e0ff */
[----:B------:R-:W-:Y:S02]  /*5d20*/  LOP3.LUT R7, R4, 0x380, RZ, 0xc0, !PT ;  /* 0x0000038004077812 */ /* 0x000fe400078ec0ff */
[----:B------:R-:W-:Y:S02]  /*5d30*/  LOP3.LUT R8, R9, 0x380, RZ, 0xc0, !PT ;  /* 0x0000038009087812 */ /* 0x000fe400078ec0ff */
[----:B------:R-:W-:-:S02]  /*5d40*/  LOP3.LUT R10, R11, 0x380, RZ, 0xc0, !PT ;  /* 0x000003800b0a7812 */ /* 0x000fc400078ec0ff */
[----:B------:R-:W-:Y:S02]  /*5d50*/  LOP3.LUT R6, R33, 0x380, RZ, 0xc0, !PT ;  /* 0x0000038021067812 */ /* 0x000fe400078ec0ff */
[----:B------:R-:W-:Y:S02]  /*5d60*/  SHF.R.U64 R7, R7, 0x3, RZ ;  /* 0x0000000307077819 */ /* 0x000fe400000012ff */
[----:B------:R-:W-:Y:S02]  /*5d70*/  SHF.R.U64 R8, R8, 0x3, RZ ;  /* 0x0000000308087819 */ /* 0x000fe400000012ff */
[----:B------:R-:W-:Y:S02]  /*5d80*/  SHF.R.U64 R10, R10, 0x3, RZ ;  /* 0x000000030a0a7819 */ /* 0x000fe400000012ff */
[----:B------:R-:W-:Y:S02]  /*5d90*/  SHF.R.U64 R6, R6, 0x3, RZ ;  /* 0x0000000306067819 */ /* 0x000fe400000012ff */
[----:B------:R-:W-:Y:S01]  /*5da0*/  LOP3.LUT R4, R7, R4, RZ, 0x3c, !PT ;  /* 0x0000000407047212 */ /* 0x000fe200078e3cff */
[--C-:B------:R-:W-:Y:S01]  /*5db0*/  IMAD.X R7, RZ, RZ, R5.reuse, P0 ;  /* 0x000000ffff077224 */ /* 0x100fe200000e0605 */
[----:B------:R-:W-:Y:S01]  /*5dc0*/  LOP3.LUT R8, R8, R9, RZ, 0x3c, !PT ;  /* 0x0000000908087212 */ /* 0x000fe200078e3cff */
[--C-:B------:R-:W-:Y:S01]  /*5dd0*/  IMAD.X R9, RZ, RZ, R5.reuse, P1 ;  /* 0x000000ffff097224 */ /* 0x100fe200008e0605 */
[----:B------:R-:W-:Y:S01]  /*5de0*/  LOP3.LUT R10, R10, R11, RZ, 0x3c, !PT ;  /* 0x0000000b0a0a7212 */ /* 0x000fe200078e3cff */
[----:B------:R-:W-:Y:S01]  /*5df0*/  IMAD.X R11, RZ, RZ, R5, P2 ;  /* 0x000000ffff0b7224 */ /* 0x000fe200010e0605 */
[----:B------:R-:W-:-:S02]  /*5e00*/  LOP3.LUT R6, R6, R33, RZ, 0x3c, !PT ;  /* 0x0000002106067212 */ /* 0x000fc400078e3cff */
[----:B------:R-:W-:Y:S02]  /*5e10*/  MOV R55, R4 ;  /* 0x0000000400377202 */ /* 0x000fe40000000f00 */
[----:B------:R-:W-:Y:S02]  /*5e20*/  MOV R32, R6 ;  /* 0x0000000600207202 */ /* 0x000fe40000000f00 */
[----:B------:R-:W-:Y:S02]  /*5e30*/  MOV R33, R8 ;  /* 0x0000000800217202 */ /* 0x000fe40000000f00 */
[----:B------:R-:W-:Y:S02]  /*5e40*/  MOV R34, R10 ;  /* 0x0000000a00227202 */ /* 0x000fe40000000f00 */
[----:B------:R-:W-:Y:S02]  /*5e50*/  F2FP.F16.F32.PACK_AB R4, R53, R56 ;  /* 0x000000383504723e */ /* 0x000fe400000000ff */
[----:B------:R-:W-:-:S02]  /*5e60*/  F2FP.F16.F32.PACK_AB R5, R51, R54 ;  /* 0x000000363305723e */ /* 0x000fc400000000ff */
[----:B------:R-:W-:Y:S02]  /*5e70*/  F2FP.F16.F32.PACK_AB R6, R49, R52 ;  /* 0x000000343106723e */ /* 0x000fe400000000ff */
[----:B------:R-:W-:Y:S02]  /*5e80*/  F2FP.F16.F32.PACK_AB R7, R47, R50 ;  /* 0x000000322f07723e */ /* 0x000fe400000000ff */
[----:B------:R-:W-:Y:S02]  /*5e90*/  F2FP.F16.F32.PACK_AB R8, R45, R48 ;  /* 0x000000302d08723e */ /* 0x000fe400000000ff */
[----:B------:R-:W-:Y:S01]  /*5ea0*/  F2FP.F16.F32.PACK_AB R9, R43, R46 ;  /* 0x0000002e2b09723e */ /* 0x000fe200000000ff */
[----:B------:R0:W-:Y:S01]  /*5eb0*/  STSM.16.M88.4 [R55], R4 ;  /* 0x0000000437007844 */ /* 0x0001e20000000200 */
[----:B------:R-:W-:Y:S02]  /*5ec0*/  F2FP.F16.F32.PACK_AB R10, R41, R44 ;  /* 0x0000002c290a723e */ /* 0x000fe400000000ff */
[----:B------:R-:W-:-:S02]  /*5ed0*/  F2FP.F16.F32.PACK_AB R11, R39, R42 ;  /* 0x0000002a270b723e */ /* 0x000fc400000000ff */
[----:B------:R-:W-:Y:S01]  /*5ee0*/  F2FP.F16.F32.PACK_AB R39, R119, R24 ;  /* 0x000000187727723e */ /* 0x000fe200000000ff */
[----:B------:R-:W-:Y:S01]  /*5ef0*/  IMAD.U32 R24, RZ, RZ, UR4 ;  /* 0x00000004ff187e24 */ /* 0x000fe2000f8e00ff */
[----:B------:R-:W-:Y:S01]  /*5f00*/  PLOP3.LUT P2, PT, PT, PT, UP0, 0x80, 0x0 ;  /* 0x000000000000781c */ /* 0x000fe20003f4f008 */
[----:B------:R2:W-:Y:S04]  /*5f10*/  STSM.16.M88.4 [R34], R8 ;  /* 0x0000000822007844 */ /* 0x0005e80000000200 */
[----:B------:R3:W-:Y:S04]  /*5f20*/  STSM.16.M88.4 [R33], R12 ;  /* 0x0000000c21007844 */ /* 0x0007e80000000200 */
[----:B------:R3:W-:Y:S01]  /*5f30*/  STSM.16.M88.4 [R32], R36 ;  /* 0x0000002420007844 */ /* 0x0007e20000000200 */
[----:B------:R-:W-:Y:S06]  /*5f40*/  BAR.SYNC.DEFER_BLOCKING 0x1, 0x180 ;  /* 0x0046000000007b1d */ /* 0x000fec0000010000 */
[----:B------:R-:W4:Y:S01]  /*5f50*/  @P2 LDG.E R3, desc[UR50][R24.64] ;  /* 0x0000003218032981 */ /* 0x000f22000c1e1900 */
[----:B-1----:R-:W-:Y:S01]  /*5f60*/  ISETP.NE.AND P1, PT, R30, 0x1, PT ;  /* 0x000000011e00780c */ /* 0x002fe20003f25270 */
[----:B------:R-:W-:Y:S01]  /*5f70*/  UMOV UR4, URZ ;  /* 0x0000003f00047c82 */ /* 0x000fe20008000000 */
[----:B0-----:R-:W-:Y:S01]  /*5f80*/  IMAD.U32 R4, RZ, RZ, UR40 ;  /* 0x00000028ff047e24 */ /* 0x001fe2000f8e00ff */
[----:B------:R-:W-:Y:S01]  /*5f90*/  UIMAD UR7, UR17, UR10, URZ ;  /* 0x0000000a110772a4 */ /* 0x000fe2000f8e023f */
[----:B--2---:R-:W-:Y:S01]  /*5fa0*/  IMAD.U32 R10, RZ, RZ, UR40 ;  /* 0x00000028ff0a7e24 */ /* 0x004fe2000f8e00ff */
[----:B------:R-:W-:Y:S01]  /*5fb0*/  USEL UR39, UR39, URZ, !UP0 ;  /* 0x0000003f27277287 */ /* 0x000fe2000c000000 */
[----:B------:R-:W-:Y:S01]  /*5fc0*/  IMAD R5, R4, 0xc0, R153 ;  /* 0x000000c004057824 */ /* 0x000fe200078e0299 */
[----:B------:R-:W-:-:S02]  /*5fd0*/  UIMAD UR7, UR41, UR11, UR7 ;  /* 0x0000000b290772a4 */ /* 0x000fc4000f8e0207 */
[----:B------:R-:W-:Y:S02]  /*5fe0*/  UISETP.NE.U32.AND UP1, UPT, UR12, URZ, UPT ;  /* 0x0000003f0c00728c */ /* 0x000fe4000bf25070 */
[----:B------:R-:W-:Y:S01]  /*5ff0*/  MOV R4, R5 ;  /* 0x0000000500047202 */ /* 0x000fe20000000f00 */
[----:B------:R-:W-:Y:S01]  /*6000*/  USEL UR38, UR38, URZ, !UP0 ;  /* 0x0000003f26267287 */ /* 0x000fe2000c000000 */
[----:B------:R-:W0:Y:S01]  /*6010*/  @P1 LDC R26, c[0x0][0xbec] ;  /* 0x0002fb00ff1a1b82 */ /* 0x000e220000000800 */
[----:B------:R-:W-:-:S06]  /*6020*/  UISETP.NE.AND.EX UP0, UPT, UR13, URZ, UPT, UP1 ;  /* 0x0000003f0d00728c */ /* 0x000fcc000bf05310 */
[----:B------:R-:W-:Y:S01]  /*6030*/  PLOP3.LUT P3, PT, PT, PT, UP0, 0x80, 0x0 ;  /* 0x000000000000781c */ /* 0x000fe20003f6f008 */
[----:B------:R-:W1:Y:S01]  /*6040*/  @P1 LDC R40, c[0x0][0xbf0] ;  /* 0x0002fc00ff281b82 */ /* 0x000e620000000800 */
[----:B----4-:R-:W-:Y:S01]  /*6050*/  @P2 R2UR UR4, R3 ;  /* 0x00000000030422ca */ /* 0x010fe200000e0000 */
[----:B0-----:R-:W-:-:S05]  /*6060*/  @P1 IMAD.HI.U32 R3, R5, R26, RZ ;  /* 0x0000001a05031227 */ /* 0x001fca00078e00ff */
[----:B-1----:R-:W-:-:S04]  /*6070*/  @P1 SHF.R.U32.HI R4, RZ, R40, R3 ;  /* 0x00000028ff041219 */ /* 0x002fc80000011603 */
[--C-:B------:R-:W-:Y:S01]  /*6080*/  SHF.R.S32.HI R6, RZ, 0x1f, R4.reuse ;  /* 0x0000001fff067819 */ /* 0x100fe20000011404 */
[----:B------:R-:W-:Y:S02]  /*6090*/  IMAD.MOV R3, RZ, RZ, -R4 ;  /* 0x000000ffff037224 */ /* 0x000fe400078e0a04 */
[----:B------:R-:W-:Y:S02]  /*60a0*/  USHF.R.S32.HI UR9, URZ, 0x1f, UR4 ;  /* 0x0000001f3f097899 */ /* 0x000fe40008011404 */
[----:B------:R-:W-:Y:S01]  /*60b0*/  UMOV UR8, UR4 ;  /* 0x0000000400087c82 */ /* 0x000fe20008000000 */
[----:B------:R-:W-:Y:S01]  /*60c0*/  IMAD R3, R30, R3, R5 ;  /* 0x000000031e037224 */ /* 0x000fe200078e0205 */
[----:B------:R-:W-:-:S04]  /*60d0*/  UIMAD.WIDE.U32 UR10, UR41, UR10, UR8 ;  /* 0x0000000a290a72a5 */ /* 0x000fc8000f8e0008 */
[----:B------:R-:W-:Y:S01]  /*60e0*/  UIADD3 UR11, UR11, UR7, URZ ;  /* 0x000000070b0b7290 */ /* 0x000fe2000fffe03f */
[----:B------:R-:W-:Y:S01]  /*60f0*/  SHF.R.S32.HI R5, RZ, 0x1f, R3 ;  /* 0x0000001fff057819 */ /* 0x000fe20000011403 */
[----:B------:R-:W-:Y:S02]  /*6100*/  UIMAD UR7, UR39, UR14, URZ ;  /* 0x0000000e270772a4 */ /* 0x000fe4000f8e023f */
[----:B------:R-:W-:Y:S02]  /*6110*/  UIMAD.WIDE.U32 UR10, UR38, UR14, UR10 ;  /* 0x0000000e260a72a5 */ /* 0x000fe4000f8e000a */
[----:B------:R-:W-:-:S03]  /*6120*/  UIMAD UR7, UR38, UR15, UR7 ;  /* 0x0000000f260772a4 */ /* 0x000fc6000f8e0207 */
[----:B------:R-:W-:Y:S01]  /*6130*/  ULDC.64 UR14, c[0x0][0xb88] ;  /* 0x0002e200000e7ab9 */ /* 0x000fe20000000a00 */
[----:B------:R-:W-:Y:S01]  /*6140*/  IADD3 R4, P0, R4, UR10, RZ ;  /* 0x0000000a04047c10 */ /* 0x000fe2000ff1e0ff */
[----:B------:R-:W-:Y:S01]  /*6150*/  @UP0 UIADD3 UR10, UP1, UR16, UR12, URZ ;  /* 0x0000000c100a0290 */ /* 0x000fe2000ff3e03f */
[----:B------:R-:W-:Y:S01]  /*6160*/  IMAD.U32 R7, RZ, RZ, UR7 ;  /* 0x00000007ff077e24 */ /* 0x000fe2000f8e00ff */
[----:B------:R-:W-:Y:S01]  /*6170*/  ULDC UR7, c[0x0][0xa88] ;  /* 0x0002a20000077ab9 */ /* 0x000fe20000000800 */
[----:B------:R-:W-:-:S03]  /*6180*/  IMAD R8, R5, UR14, RZ ;  /* 0x0000000e05087c24 */ /* 0x000fc6000f8e02ff */
[----:B------:R-:W-:Y:S01]  /*6190*/  IADD3.X R5, R6, UR11, R7, P0, !PT ;  /* 0x0000000b06057c10 */ /* 0x000fe200087fe407 */
[----:B------:R-:W-:Y:S01]  /*61a0*/  @UP0 UIADD3.X UR11, UR18, UR13, URZ, UP1, !UPT ;  /* 0x0000000d120b0290 */ /* 0x000fe20008ffe43f */
[C---:B------:R-:W-:Y:S02]  /*61b0*/  IMAD R7, R3.reuse, UR15, R8 ;  /* 0x0000000f03077c24 */ /* 0x040fe4000f8e0208 */
[----:B------:R-:W-:Y:S01]  /*61c0*/  IMAD.U32 R8, RZ, RZ, UR10 ;  /* 0x0000000aff087e24 */ /* 0x000fe2000f8e00ff */
[----:B------:R-:W-:Y:S01]  /*61d0*/  ULDC.64 UR12, c[0x0][0xb50] ;  /* 0x0002d400000c7ab9 */ /* 0x000fe20000000a00 */
[----:B------:R-:W-:-:S04]  /*61e0*/  IMAD.WIDE.U32 R4, R3, UR14, R4 ;  /* 0x0000000e03047c25 */ /* 0x000fc8000f8e0004 */
[----:B------:R-:W-:Y:S01]  /*61f0*/  IMAD.U32 R3, RZ, RZ, UR7 ;  /* 0x00000007ff037e24 */ /* 0x000fe2000f8e00ff */
[----:B------:R-:W-:Y:S01]  /*6200*/  LEA R6, P0, R4, UR12, 0x2 ;  /* 0x0000000c04067c11 */ /* 0x000fe2000f8010ff */
[----:B------:R-:W-:Y:S02]  /*6210*/  IMAD.U32 R9, RZ, RZ, UR11 ;  /* 0x0000000bff097e24 */ /* 0x000fe4000f8e00ff */
[----:B------:R-:W-:-:S03]  /*6220*/  IMAD.IADD R5, R5, 0x1, R7 ;  /* 0x0000000105057824 */ /* 0x000fc600078e0207 */
[----:B------:R3:W5:Y:S02]  /*6230*/  @P3 LDG.E R3, desc[UR50][R8.64] ;  /* 0x0000003208033981 */ /* 0x000764000c1e1900 */
[----:B------:R-:W-:Y:S01]  /*6240*/  LEA.HI.X R4, R4, UR13, R5, 0x2, P0 ;  /* 0x0000000d04047c11 */ /* 0x000fe200080f1405 */
[----:B------:R-:W-:Y:S06]  /*6250*/  @P3 BRA `(.L_x_233) ;  /* 0x0000000000103947 */ /* 0x000fec0003800000 */
[----:B------:R-:W-:Y:S05]  /*6260*/  @!P2 BRA `(.L_x_233) ;  /* 0x00000000000ca947 */ /* 0x000fea0003800000 */
[----:B---3--:R-:W2:Y:S04]  /*6270*/  LDG.E R8, desc[UR50][R24.64] ;  /* 0x0000003218087981 */ /* 0x008ea8000c1e1900 */
[----:B-----5:R-:W2:Y:S02]  /*6280*/  LDG.E R3, desc[UR50][R24.64+0x4] ;  /* 0x0000043218037981 */ /* 0x020ea4000c1e1900 */
[----:B--2---:R-:W-:-:S07]  /*6290*/  IADD3 R3, -R8, R3, RZ ;  /* 0x0000000308037210 */ /* 0x004fce0007ffe1ff */
.L_x_233:
[----:B------:R-:W-:Y:S01]  /*62a0*/  IMAD R5, R17, 0x40, R16 ;  /* 0x0000004011057824 */ /* 0x000fe200078e0210 */
[----:B---3--:R-:W-:Y:S01]  /*62b0*/  SHFL.IDX PT, R12, R6, RZ, 0x1c1f ;  /* 0x001c1fff060c7589 */ /* 0x008fe200000e0000 */
[----:B-----5:R-:W-:Y:S01]  /*62c0*/  IMAD R32, R3, R30, RZ ;  /* 0x0000001e03207224 */ /* 0x020fe200078e02ff */
[----:B------:R-:W-:Y:S01]  /*62d0*/  LOP3.LUT P0, RZ, R18, 0x3, RZ, 0xc0, !PT ;  /* 0x0000000312ff7812 */ /* 0x000fe2000780c0ff */
[----:B------:R-:W-:Y:S01]  /*62e0*/  IMAD.WIDE R20, R5, 0x2, R20 ;  /* 0x0000000205147825 */ /* 0x000fe200078e0214 */
[----:B------:R-:W0:Y:S01]  /*62f0*/  SHFL.IDX PT, R13, R4, RZ, 0x1c1f ;  /* 0x001c1fff040d7589 */ /* 0x000e2200000e0000 */
[----:B------:R-:W-:Y:S02]  /*6300*/  ULDC.64 UR10, c[0x0][0xaa0] ;  /* 0x0002a800000a7ab9 */ /* 0x000fe40000000a00 */
[----:B------:R-:W-:Y:S01]  /*6310*/  IMAD R5, R10, 0xc0, R23 ;  /* 0x000000c00a057824 */ /* 0x000fe200078e0217 */
[----:B------:R-:W-:Y:S01]  /*6320*/  SHFL.IDX PT, R14, R6, 0x1, 0x1c1f ;  /* 0x003c1f00060e7f89 */ /* 0x000fe200000e0000 */
[----:B------:R-:W-:-:S02]  /*6330*/  IADD3 R9, P3, R20, 0x1800, RZ ;  /* 0x0000180014097810 */ /* 0x000fc40007f7e0ff */
[C---:B------:R-:W-:Y:S01]  /*6340*/  VIADD R3, R5.reuse, 0x8 ;  /* 0x0000000805037836 */ /* 0x040fe20000000000 */
[----:B------:R1:W2:Y:S01]  /*6350*/  SHFL.IDX PT, R15, R4, 0x1, 0x1c1f ;  /* 0x003c1f00040f7f89 */ /* 0x0002a200000e0000 */
[C---:B------:R-:W-:Y:S02]  /*6360*/  IADD3 R25, P4, R20.reuse, 0x3000, RZ ;  /* 0x0000300014197810 */ /* 0x040fe40007f9e0ff */
[-C--:B------:R-:W-:Y:S02]  /*6370*/  ISETP.GE.OR P2, PT, R5, R32.reuse, P0 ;  /* 0x000000200500720c */ /* 0x080fe40000746670 */
[----:B------:R-:W-:Y:S02]  /*6380*/  LOP3.LUT R5, R20, 0x380, RZ, 0xc0, !PT ;  /* 0x0000038014057812 */ /* 0x000fe400078ec0ff */
[----:B------:R-:W-:Y:S02]  /*6390*/  LOP3.LUT R8, R9, 0x380, RZ, 0xc0, !PT ;  /* 0x0000038009087812 */ /* 0x000fe400078ec0ff */
[----:B------:R-:W-:-:S02]  /*63a0*/  ISETP.GE.OR P0, PT, R3, R32, P0 ;  /* 0x000000200300720c */ /* 0x000fc40000706670 */
[----:B------:R-:W-:Y:S02]  /*63b0*/  LOP3.LUT R24, R25, 0x380, RZ, 0xc0, !PT ;  /* 0x0000038019187812 */ /* 0x000fe400078ec0ff */
[----:B------:R-:W-:Y:S02]  /*63c0*/  SHF.R.U64 R5, R5, 0x3, RZ ;  /* 0x0000000305057819 */ /* 0x000fe400000012ff */
[----:B------:R-:W-:Y:S01]  /*63d0*/  SHF.R.U64 R8, R8, 0x3, RZ ;  /* 0x0000000308087819 */ /* 0x000fe200000012ff */
[----:B0-----:R0:W-:Y:S01]  /*63e0*/  @!P2 ST.E desc[UR50][R12.64], R29 ;  /* 0x0000001d0c00a985 */ /* 0x0011e2000c101932 */
[----:B------:R-:W-:Y:S02]  /*63f0*/  SHF.R.U64 R24, R24, 0x3, RZ ;  /* 0x0000000318187819 */ /* 0x000fe400000012ff */
[----:B-1----:R-:W-:Y:S01]  /*6400*/  LOP3.LUT R4, R5, R20, RZ, 0x3c, !PT ;  /* 0x0000001405047212 */ /* 0x002fe200078e3cff */
[--C-:B------:R-:W-:Y:S01]  /*6410*/  IMAD.MOV.U32 R5, RZ, RZ, R21.reuse ;  /* 0x000000ffff057224 */ /* 0x100fe200078e0015 */
[----:B------:R-:W-:Y:S01]  /*6420*/  LOP3.LUT R8, R8, R9, RZ, 0x3c, !PT ;  /* 0x0000000908087212 */ /* 0x000fe200078e3cff */
[--C-:B------:R-:W-:Y:S01]  /*6430*/  IMAD.X R9, RZ, RZ, R21.reuse, P3 ;  /* 0x000000ffff097224 */ /* 0x100fe200018e0615 */
[----:B------:R-:W-:Y:S01]  /*6440*/  LOP3.LUT R24, R24, R25, RZ, 0x3c, !PT ;  /* 0x0000001918187212 */ /* 0x000fe200078e3cff */
[----:B------:R-:W-:Y:S01]  /*6450*/  IMAD.X R25, RZ, RZ, R21, P4 ;  /* 0x000000ffff197224 */ /* 0x000fe200020e0615 */
[----:B--2---:R1:W-:Y:S04]  /*6460*/  @!P0 ST.E desc[UR50][R14.64], R28 ;  /* 0x0000001c0e008985 */ /* 0x0043e8000c101932 */
[----:B------:R-:W2:Y:S04]  /*6470*/  LD.E.128 R4, desc[UR50][R4.64] ;  /* 0x0000003204047980 */ /* 0x000ea8000c101d00 */
[----:B------:R-:W3:Y:S04]  /*6480*/  LD.E.128 R8, desc[UR50][R8.64] ;  /* 0x0000003208087980 */ /* 0x000ee8000c101d00 */
[----:B------:R-:W4:Y:S01]  /*6490*/  LD.E.128 R24, desc[UR50][R24.64] ;  /* 0x0000003218187980 */ /* 0x000f22000c101d00 */
[----:B------:R-:W-:-:S04]  /*64a0*/  IADD3 R20, P0, R20, 0x4800, RZ ;  /* 0x0000480014147810 */ /* 0x000fc80007f1e0ff */
[----:B------:R-:W-:Y:S01]  /*64b0*/  LOP3.LUT R3, R20, 0x380, RZ, 0xc0, !PT ;  /* 0x0000038014037812 */ /* 0x000fe200078ec0ff */
[----:B0-----:R-:W-:Y:S01]  /*64c0*/  IMAD.X R13, RZ, RZ, R21, P0 ;  /* 0x000000ffff0d7224 */ /* 0x001fe200000e0615 */
[----:B------:R-:W-:Y:S01]  /*64d0*/  UIMAD UR7, UR9, UR10, URZ ;  /* 0x0000000a090772a4 */ /* 0x000fe2000f8e023f */
[----:B------:R-:W0:Y:S01]  /*64e0*/  @P1 LDC R21, c[0x0][0xbf0] ;  /* 0x0002fc00ff151b82 */ /* 0x000e220000000800 */
[----:B------:R-:W-:-:S04]  /*64f0*/  SHF.R.U64 R3, R3, 0x3, RZ ;  /* 0x0000000303037819 */ /* 0x000fc800000012ff */
[----:B------:R-:W-:-:S03]  /*6500*/  LOP3.LUT R12, R3, R20, RZ, 0x3c, !PT ;  /* 0x00000014030c7212 */ /* 0x000fc600078e3cff */
[----:B------:R-:W0:Y:S01]  /*6510*/  @P1 LDC R20, c[0x0][0xbec] ;  /* 0x0002fb00ff141b82 */ /* 0x000e220000000800 */
[----:B------:R-:W-:Y:S02]  /*6520*/  UIMAD.WIDE.U32 UR8, UR4, UR10, URZ ;  /* 0x0000000a040872a5 */ /* 0x000fe4000f8e003f */
[----:B------:R-:W-:Y:S01]  /*6530*/  UIMAD UR7, UR4, UR11, UR7 ;  /* 0x0000000b040772a4 */ /* 0x000fe2000f8e0207 */
[----:B------:R-:W-:Y:S01]  /*6540*/  IMAD R3, R2, 0x30, R17 ;  /* 0x0000003002037824 */ /* 0x000fe200078e0211 */
[----:B-1----:R-:W5:Y:S01]  /*6550*/  LD.E.128 R12, desc[UR50][R12.64] ;  /* 0x000000320c0c7980 */ /* 0x002f62000c101d00 */
[----:B------:R-:W-:Y:S01]  /*6560*/  ULDC.64 UR10, c[0x0][0xae8] ;  /* 0x0002ba00000a7ab9 */ /* 0x000fe20000000a00 */
[----:B------:R-:W-:Y:S01]  /*6570*/  UIADD3 UR9, UR9, UR7, URZ ;  /* 0x0000000709097290 */ /* 0x000fe2000fffe03f */
[----:B------:R-:W-:Y:S01]  /*6580*/  IMAD.U32 R28, RZ, RZ, UR40 ;  /* 0x00000028ff1c7e24 */ /* 0x000fe2000f8e00ff */
[----:B------:R-:W-:Y:S01]  /*6590*/  UIMAD UR4, UR17, UR10, URZ ;  /* 0x0000000a110472a4 */ /* 0x000fe2000f8e023f */
[----:B------:R-:W-:Y:S01]  /*65a0*/  @!PT LDS RZ, [RZ] ;  /* 0x00000000fffff984 */ /* 0x000fe20000000800 */
[----:B------:R-:W-:Y:S01]  /*65b0*/  @!PT LDS RZ, [RZ] ;  /* 0x00000000fffff984 */ /* 0x000fe20000000800 */
[----:B------:R-:W-:Y:S01]  /*65c0*/  @!PT LDS RZ, [RZ] ;  /* 0x00000000fffff984 */ /* 0x000fe20000000800 */
[----:B------:R-:W-:Y:S01]  /*65d0*/  @!PT LDS RZ, [RZ] ;  /* 0x00000000fffff984 */ /* 0x000fe20000000800 */
[----:B------:R1:W-:Y:S06]  /*65e0*/  MEMBAR.ALL.CTA ;  /* 0x0000000000007992 */ /* 0x0003ec0000008000 */
[----:B-1----:R-:W1:Y:S01]  /*65f0*/  FENCE.VIEW.ASYNC.S ;  /* 0x00000000000073c6 */ /* 0x002e620000000000 */
[----:B------:R-:W-:Y:S01]  /*6600*/  UIMAD.WIDE.U32 UR8, UR41, UR10, UR8 ;  /* 0x0000000a290872a5 */ /* 0x000fe2000f8e0008 */
[----:B------:R-:W-:Y:S01]  /*6610*/  IMAD R31, R28, 0xc0, R3 ;  /* 0x000000c01c1f7824 */ /* 0x000fe200078e0203 */
[----:B------:R-:W-:Y:S01]  /*6620*/  UIMAD UR4, UR41, UR11, UR4 ;  /* 0x0000000b290472a4 */ /* 0x000fe2000f8e0204 */
[----:B------:R-:W-:-:S02]  /*6630*/  VIADD R0, R0, 0x16820 ;  /* 0x0001682000007836 */ /* 0x000fc40000000000 */
[----:B------:R-:W-:Y:S01]  /*6640*/  ULDC.64 UR10, c[0x0][0xaf0] ;  /* 0x0002bc00000a7ab9 */ /* 0x000fe20000000a00 */
[----:B------:R-:W-:Y:S01]  /*6650*/  UIADD3 UR9, UR9, UR4, URZ ;  /* 0x0000000409097290 */ /* 0x000fe2000fffe03f */
[----:B------:R-:W-:Y:S01]  /*6660*/  MOV R3, R31 ;  /* 0x0000001f00037202 */ /* 0x000fe20000000f00 */
[----:B------:R-:W-:Y:S01]  /*6670*/  UIMAD UR4, UR39, UR10, URZ ;  /* 0x0000000a270472a4 */ /* 0x000fe2000f8e023f */
[----:B------:R-:W-:-:S03]  /*6680*/  PRMT R0, RZ, 0x654, R0 ;  /* 0x00000654ff007816 */ /* 0x000fc60000000000 */
[----:B------:R-:W-:Y:S01]  /*6690*/  UIMAD UR4, UR38, UR11, UR4 ;  /* 0x0000000b260472a4 */ /* 0x000fe2000f8e0204 */
[----:B0-----:R-:W-:Y:S01]  /*66a0*/  @P1 IMAD.HI.U32 R20, R31, R20, RZ ;  /* 0x000000141f141227 */ /* 0x001fe200078e00ff */
[----:B------:R-:W-:-:S03]  /*66b0*/  UIMAD.WIDE.U32 UR38, UR38, UR10, UR8 ;  /* 0x0000000a262672a5 */ /* 0x000fc6000f8e0008 */
[----:B------:R-:W-:Y:S01]  /*66c0*/  ULDC.64 UR8, c[0x0][0xae0] ;  /* 0x0002b80000087ab9 */ /* 0x000fe20000000a00 */
[----:B------:R-:W-:Y:S01]  /*66d0*/  @P1 SHF.R.U32.HI R3, RZ, R21, R20 ;  /* 0x00000015ff031219 */ /* 0x000fe20000011614 */
[----:B------:R-:W-:Y:S02]  /*66e0*/  UIADD3 UR4, UR39, UR4, URZ ;  /* 0x0000000427047290 */ /* 0x000fe4000fffe03f */
[----:B------:R-:W-:Y:S01]  /*66f0*/  IMAD.U32 R21, RZ, RZ, UR39 ;  /* 0x00000027ff157e24 */ /* 0x000fe2000f8e00ff */
[--C-:B------:R-:W-:Y:S01]  /*6700*/  SHF.R.S32.HI R28, RZ, 0x1f, R3.reuse ;  /* 0x0000001fff1c7819 */ /* 0x100fe20000011403 */
[----:B------:R-:W-:Y:S01]  /*6710*/  IMAD.MOV R29, RZ, RZ, -R3 ;  /* 0x000000ffff1d7224 */ /* 0x000fe200078e0a03 */
[----:B-1----:R0:W-:Y:S01]  /*6720*/  SYNCS.ARRIVE.TRANS64.RED.A1T0 RZ, [R0+URZ], RZ ;  /* 0x000000ff00ff79a7 */ /* 0x0021e2000810043f */
[----:B------:R-:W-:Y:S02]  /*6730*/  IMAD.U32 R20, RZ, RZ, UR38 ;  /* 0x00000026ff147e24 */ /* 0x000fe4000f8e00ff */
[----:B------:R-:W-:Y:S01]  /*6740*/  IMAD.U32 R21, RZ, RZ, UR4 ;  /* 0x00000004ff157e24 */ /* 0x000fe2000f8e00ff */
[----:B------:R-:W-:Y:S01]  /*6750*/  ULDC UR4, c[0x0][0xac8] ;  /* 0x0002b20000047ab9 */ /* 0x000fe20000000800 */
[----:B------:R-:W-:-:S02]  /*6760*/  IMAD R28, R28, UR8, RZ ;  /* 0x000000081c1c7c24 */ /* 0x000fc4000f8e02ff */
[----:B------:R-:W-:Y:S02]  /*6770*/  IMAD R29, R30, R29, R31 ;  /* 0x0000001d1e1d7224 */ /* 0x000fe400078e021f */
[C---:B------:R-:W-:Y:S02]  /*6780*/  IMAD R31, R3.reuse, UR9, R28 ;  /* 0x00000009031f7c24 */ /* 0x040fe4000f8e021c */
[----:B------:R-:W-:Y:S01]  /*6790*/  IMAD.WIDE.U32 R20, R3, UR8, R20 ;  /* 0x0000000803147c25 */ /* 0x000fe2000f8e0014 */
[----:B------:R-:W-:Y:S01]  /*67a0*/  SHF.R.S32.HI R3, RZ, 0x1f, R29 ;  /* 0x0000001fff037819 */ /* 0x000fe2000001141d */
[----:B------:R-:W-:Y:S02]  /*67b0*/  ULDC.64 UR8, c[0x0][0xad8] ;  /* 0x0002b60000087ab9 */ /* 0x000fe40000000a00 */
[----:B------:R-:W-:Y:S02]  /*67c0*/  IMAD.IADD R21, R21, 0x1, R31 ;  /* 0x0000000115157824 */ /* 0x000fe400078e021f */
[----:B------:R-:W-:-:S02]  /*67d0*/  IMAD R28, R3, UR8, RZ ;  /* 0x00000008031c7c24 */ /* 0x000fc4000f8e02ff */
[----:B------:R-:W-:-:S04]  /*67e0*/  IMAD.WIDE.U32 R20, R29, UR8, R20 ;  /* 0x000000081d147c25 */ /* 0x000fc8000f8e0014 */
[----:B------:R-:W-:Y:S01]  /*67f0*/  IMAD R3, R29, UR9, R28 ;  /* 0x000000091d037c24 */ /* 0x000fe2000f8e021c */
[----:B------:R-:W-:Y:S01]  /*6800*/  ULDC.64 UR8, c[0x0][0xa80] ;  /* 0x0002a00000087ab9 */ /* 0x000fe20000000a00 */
[----:B------:R-:W-:Y:S01]  /*6810*/  IMAD.U32 R28, RZ, RZ, UR40 ;  /* 0x00000028ff1c7e24 */ /* 0x000fe2000f8e00ff */
[----:B------:R-:W-:Y:S01]  /*6820*/  LEA R33, P0, R20, UR8, 0x1 ;  /* 0x0000000814217c11 */ /* 0x000fe2000f8008ff */
[----:B------:R-:W-:Y:S02]  /*6830*/  IMAD.IADD R3, R21, 0x1, R3 ;  /* 0x0000000115037824 */ /* 0x000fe400078e0203 */
[----:B------:R-:W-:Y:S02]  /*6840*/  IMAD R37, R28, 0xc0, R17 ;  /* 0x000000c01c257824 */ /* 0x000fe400078e0211 */
[----:B------:R-:W1:Y:S01]  /*6850*/  SHFL.IDX PT, R29, R33, RZ, 0x181f ;  /* 0x00181fff211d7589 */ /* 0x000e6200000e0000 */
[----:B------:R-:W-:Y:S01]  /*6860*/  LEA.HI.X R34, R20, UR9, R3, 0x1, P0 ;  /* 0x0000000914227c11 */ /* 0x000fe200080f0c03 */
[C---:B------:R-:W-:Y:S01]  /*6870*/  VIADD R20, R37.reuse, 0x60 ;  /* 0x0000006025147836 */ /* 0x040fe20000000000 */
[----:B------:R-:W-:Y:S01]  /*6880*/  ISETP.GE.AND P0, PT, R16, UR4, PT ;  /* 0x0000000410007c0c */ /* 0x000fe2000bf06270 */
[----:B------:R-:W1:Y:S01]  /*6890*/  SHFL.IDX PT, R39, R33, 0x1, 0x181f ;  /* 0x00381f0021277f89 */ /* 0x000e6200000e0000 */
[C---:B------:R-:W-:Y:S01]  /*68a0*/  IADD3 R3, R37.reuse, 0x30, RZ ;  /* 0x0000003025037810 */ /* 0x040fe20007ffe0ff */
[C---:B0-----:R-:W-:Y:S01]  /*68b0*/  VIADD R0, R37.reuse, 0x90 ;  /* 0x0000009025007836 */ /* 0x041fe20000000000 */
[-C--:B------:R-:W-:Y:S01]  /*68c0*/  ISETP.GE.OR P1, PT, R37, R32.reuse, P0 ;  /* 0x000000202500720c */ /* 0x080fe20000726670 */
[----:B------:R-:W0:Y:S01]  /*68d0*/  SHFL.IDX PT, R41, R33, 0x2, 0x181f ;  /* 0x00581f0021297f89 */ /* 0x000e2200000e0000 */
[----:B------:R-:W-:-:S02]  /*68e0*/  ISETP.GE.OR P2, PT, R3, R32, P0 ;  /* 0x000000200300720c */ /* 0x000fc40000746670 */
[-C--:B------:R-:W-:Y:S01]  /*68f0*/  ISETP.GE.OR P3, PT, R20, R32.reuse, P0 ;  /* 0x000000201400720c */ /* 0x080fe20000766670 */
[----:B------:R-:W0:Y:S01]  /*6900*/  SHFL.IDX PT, R21, R34, RZ, 0x181f ;  /* 0x00181fff22157589 */ /* 0x000e2200000e0000 */
[----:B------:R-:W-:-:S03]  /*6910*/  ISETP.GE.OR P0, PT, R0, R32, P0 ;  /* 0x000000200000720c */ /* 0x000fc60000706670 */
[----:B------:R-:W0:Y:S04]  /*6920*/  SHFL.IDX PT, R31, R34, 0x1, 0x181f ;  /* 0x00381f00221f7f89 */ /* 0x000e2800000e0000 */
[----:B------:R-:W0:Y:S01]  /*6930*/  SHFL.IDX PT, R36, R34, 0x2, 0x181f ;  /* 0x00581f0022247f89 */ /* 0x000e2200000e0000 */
[----:B-1----:R-:W-:-:S03]  /*6940*/  @!P1 LEA R20, P4, R16, R29, 0x1 ;  /* 0x0000001d10149211 */ /* 0x002fc600078808ff */
[----:B------:R-:W1:Y:S01]  /*6950*/  SHFL.IDX PT, R33, R33, 0x3, 0x181f ;  /* 0x00781f0021217f89 */ /* 0x000e6200000e0000 */
[----:B------:R-:W-:-:S03]  /*6960*/  @!P2 LEA R28, P5, R16, R39, 0x1 ;  /* 0x00000027101ca211 */ /* 0x000fc600078a08ff */
[----:B------:R-:W1:Y:S01]  /*6970*/  SHFL.IDX PT, R34, R34, 0x3, 0x181f ;  /* 0x00781f0022227f89 */ /* 0x000e6200000e0000 */
[C---:B0-----:R-:W-:Y:S02]  /*6980*/  @!P3 LEA R30, P6, R16.reuse, R41, 0x1 ;  /* 0x00000029101eb211 */ /* 0x041fe400078c08ff */
[C-C-:B------:R-:W-:Y:S02]  /*6990*/  @!P1 LEA.HI.X R21, R16.reuse, R21, R155.reuse, 0x1, P4 ;  /* 0x0000001510159211 */ /* 0x140fe400020f0c9b */
[C-C-:B------:R-:W-:Y:S02]  /*69a0*/  @!P2 LEA.HI.X R29, R16.reuse, R31, R155.reuse, 0x1, P5 ;  /* 0x0000001f101da211 */ /* 0x140fe400028f0c9b */
[----:B------:R-:W-:Y:S01]  /*69b0*/  @!P3 LEA.HI.X R31, R16, R36, R155, 0x1, P6 ;  /* 0x00000024101fb211 */ /* 0x000fe200030f0c9b */
[----:B--2---:R0:W-:Y:S04]  /*69c0*/  @!P1 ST.E.128 desc[UR50][R20.64], R4 ;  /* 0x0000000414009985 */ /* 0x0041e8000c101d32 */
[----:B---3--:R0:W-:Y:S04]  /*69d0*/  @!P2 ST.E.128 desc[UR50][R28.64], R8 ;  /* 0x000000081c00a985 */ /* 0x0081e8000c101d32 */
[----:B----4-:R0:W-:Y:S01]  /*69e0*/  @!P3 ST.E.128 desc[UR50][R30.64], R24 ;  /* 0x000000181e00b985 */ /* 0x0101e2000c101d32 */
[----:B-1----:R-:W-:Y:S05]  /*69f0*/  @P0 BRA `(.L_x_234) ;  /* 0x0000000800780947 */ /* 0x002fea0003800000 */
[----:B0-----:R-:W-:-:S04]  /*6a00*/  LEA R4, P0, R16, R33, 0x1 ;  /* 0x0000002110047211 */ /* 0x001fc800078008ff */
[----:B------:R-:W-:-:S05]  /*6a10*/  LEA.HI.X R5, R16, R34, R155, 0x1, P0 ;  /* 0x0000002210057211 */ /* 0x000fca00000f0c9b */
[----:B-----5:R2:W-:Y:S01]  /*6a20*/  ST.E.128 desc[UR50][R4.64], R12 ;  /* 0x0000000c04007985 */ /* 0x0205e2000c101d32 */
[----:B------:R-:W-:Y:S05]  /*6a30*/  BRA `(.L_x_234) ;  /* 0x0000000800687947 */ /* 0x000fea0003800000 */
.L_x_232:
[----:B------:R-:W-:Y:S01]  /*6a40*/  ULDC.64 UR8, c[0x0][0xc00] ;  /* 0x0003000000087ab9 */ /* 0x000fe20000000a00 */
[----:B------:R-:W-:Y:S01]  /*6a50*/  ULDC UR4, c[0x0][0xa88] ;  /* 0x0002a20000047ab9 */ /* 0x000fe20000000800 */
[----:B------:R-:W-:Y:S01]  /*6a60*/  UISETP.NE.U32.AND UP0, UPT, UR8, URZ, UPT ;  /* 0x0000003f0800728c */ /* 0x000fe2000bf05070 */
[----:B------:R-:W0:Y:S03]  /*6a70*/  LDC R11, c[0x0][0xbe8] ;  /* 0x0002fa00ff0b7b82 */ /* 0x000e260000000800 */
[----:B------:R-:W-:-:S03]  /*6a80*/  UISETP.NE.AND.EX UP0, UPT, UR9, URZ, UPT, UP0 ;  /* 0x0000003f0900728c */ /* 0x000fc6000bf05300 */
[----:B------:R-:W-:Y:S02]  /*6a90*/  ULDC.64 UR8, c[0x0][0xc00] ;  /* 0x0003000000087ab9 */ /* 0x000fe40000000a00 */
[----:B------:R-:W-:Y:S01]  /*6aa0*/  UIMAD.WIDE UR8, UR38, 0x4, UR8 ;  /* 0x00000004260878a5 */ /* 0x000fe2000f8e0208 */
[----:B------:R-:W-:-:S05]  /*6ab0*/  PLOP3.LUT P2, PT, PT, PT, UP0, 0x80, 0x0 ;  /* 0x000000000000781c */ /* 0x000fca0003f4f008 */
[----:B------:R-:W-:Y:S02]  /*6ac0*/  IMAD.U32 R4, RZ, RZ, UR8 ;  /* 0x00000008ff047e24 */ /* 0x000fe4000f8e00ff */
[----:B------:R-:W-:Y:S01]  /*6ad0*/  IMAD.U32 R5, RZ, RZ, UR9 ;  /* 0x00000009ff057e24 */ /* 0x000fe2000f8e00ff */
[----:B------:R-:W-:Y:S02]  /*6ae0*/  ULDC.64 UR8, c[0x0][0xc08] ;  /* 0x0003020000087ab9 */ /* 0x000fe40000000a00 */
[----:B------:R-:W-:-:S03]  /*6af0*/  UISETP.NE.U32.AND UP1, UPT, UR8, URZ, UPT ;  /* 0x0000003f0800728c */ /* 0x000fc6000bf25070 */
[----:B------:R-:W2:Y:S01]  /*6b00*/  @P2 LDG.E R3, desc[UR50][R4.64] ;  /* 0x0000003204032981 */ /* 0x000ea2000c1e1900 */
[----:B------:R-:W-:Y:S01]  /*6b10*/  UISETP.NE.AND.EX UP1, UPT, UR9, URZ, UPT, UP1 ;  /* 0x0000003f0900728c */ /* 0x000fe2000bf25310 */
[----:B------:R-:W-:-:S05]  /*6b20*/  IMAD.U32 R0, RZ, RZ, UR4 ;  /* 0x00000004ff007e24 */ /* 0x000fca000f8e00ff */
[----:B------:R-:W-:-:S05]  /*6b30*/  PLOP3.LUT P3, PT, PT, PT, UP1, 0x80, 0x0 ;  /* 0x000000000000781c */ /* 0x000fca0003f6f018 */
[----:B------:R-:W-:Y:S02]  /*6b40*/  @UP1 ULDC.64 UR8, c[0x0][0xc08] ;  /* 0x0003020000081ab9 */ /* 0x000fe40000000a00 */
[----:B------:R-:W-:-:S06]  /*6b50*/  @UP1 UIMAD.WIDE UR8, UR38, 0x4, UR8 ;  /* 0x00000004260818a5 */ /* 0x000fcc000f8e0208 */
[----:B------:R-:W-:Y:S01]  /*6b60*/  IMAD.U32 R6, RZ, RZ, UR8 ;  /* 0x00000008ff067e24 */ /* 0x000fe2000f8e00ff */
[----:B------:R-:W-:-:S05]  /*6b70*/  MOV R7, UR9 ;  /* 0x0000000900077c02 */ /* 0x000fca0008000f00 */
[----:B------:R1:W5:Y:S01]  /*6b80*/  @P3 LDG.E R0, desc[UR50][R6.64] ;  /* 0x0000003206003981 */ /* 0x000362000c1e1900 */
[----:B0-----:R-:W-:Y:S01]  /*6b90*/  ISETP.NE.AND P0, PT, R11, 0x1, PT ;  /* 0x000000010b00780c */ /* 0x001fe20003f05270 */
[----:B------:R-:W-:Y:S01]  /*6ba0*/  UMOV UR4, URZ ;  /* 0x0000003f00047c82 */ /* 0x000fe20008000000 */
[----:B------:R-:W-:Y:S01]  /*6bb0*/  USHF.R.S32.HI UR11, URZ, 0x1f, UR41 ;  /* 0x0000001f3f0b7899 */ /* 0x000fe20008011429 */
[----:B------:R-:W-:-:S10]  /*6bc0*/  ISETP.GE.AND P1, PT, R156, 0xc0, PT ;  /* 0x000000c09c00780c */ /* 0x000fd40003f26270 */
[----:B------:R-:W0:Y:S01]  /*6bd0*/  @P0 LDC R9, c[0x0][0xbec] ;  /* 0x0002fb00ff090b82 */ /* 0x000e220000000800 */
[----:B--2---:R-:W-:-:S13]  /*6be0*/  @P2 R2UR UR4, R3 ;  /* 0x00000000030422ca */ /* 0x004fda00000e0000 */
[----:B------:R-:W-:Y:S01]  /*6bf0*/  USHF.R.S32.HI UR10, URZ, 0x1f, UR4 ;  /* 0x0000001f3f0a7899 */ /* 0x000fe20008011404 */
[----:B01----:R-:W-:Y:S11]  /*6c00*/  @P3 BRA `(.L_x_235) ;  /* 0x0000000000103947 */ /* 0x003ff60003800000 */
[----:B------:R-:W-:Y:S05]  /*6c10*/  @!P2 BRA `(.L_x_235) ;  /* 0x00000000000ca947 */ /* 0x000fea0003800000 */
[----:B------:R-:W2:Y:S04]  /*6c20*/  LDG.E R3, desc[UR50][R4.64] ;  /* 0x0000003204037981 */ /* 0x000ea8000c1e1900 */
[----:B-----5:R-:W2:Y:S02]  /*6c30*/  LDG.E R0, desc[UR50][R4.64+0x4] ;  /* 0x0000043204007981 */ /* 0x020ea4000c1e1900 */
[----:B--2---:R-:W-:-:S07]  /*6c40*/  IMAD.IADD R0, R0, 0x1, -R3 ;  /* 0x0000000100007824 */ /* 0x004fce00078e0a03 */
.L_x_235:
[----:B------:R-:W-:Y:S01]  /*6c50*/  USEL UR38, UR38, URZ, !UP0 ;  /* 0x0000003f26267287 */ /* 0x000fe2000c000000 */
[----:B------:R-:W-:Y:S01]  /*6c60*/  BSSY B1, `(.L_x_236) ;  /* 0x000002d000017945 */ /* 0x000fe20003800000 */
[----:B------:R-:W-:-:S03]  /*6c70*/  USEL UR39, UR39, URZ, !UP0 ;  /* 0x0000003f27277287 */ /* 0x000fc6000c000000 */
[----:B------:R-:W-:Y:S09]  /*6c80*/  @P1 BRA `(.L_x_237) ;  /* 0x0000000000a81947 */ /* 0x000ff20003800000 */
[----:B------:R-:W0:Y:S01]  /*6c90*/  S2R R4, SR_TID.X ;  /* 0x0000000000047919 */ /* 0x000e220000002100 */
[----:B------:R-:W1:Y:S01]  /*6ca0*/  LDC R6, c[0x0][0xbe8] ;  /* 0x0002fa00ff067b82 */ /* 0x000e620000000800 */
[----:B------:R-:W-:-:S04]  /*6cb0*/  IMAD.U32 R3, RZ, RZ, UR40 ;  /* 0x00000028ff037e24 */ /* 0x000fc8000f8e00ff */
[----:B0-----:R-:W-:Y:S02]  /*6cc0*/  IMAD R3, R3, 0xc0, R4 ;  /* 0x000000c003037824 */ /* 0x001fe400078e0204 */
[----:B-1---5:R-:W-:Y:S02]  /*6cd0*/  IMAD R4, R0, R6, RZ ;  /* 0x0000000600047224 */ /* 0x022fe400078e02ff */
[----:B------:R-:W-:-:S05]  /*6ce0*/  VIADD R5, R3, 0xffffff80 ;  /* 0xffffff8003057836 */ /* 0x000fca0000000000 */
[----:B------:R-:W-:-:S13]  /*6cf0*/  ISETP.GE.AND P1, PT, R5, R4, PT ;  /* 0x000000040500720c */ /* 0x000fda0003f26270 */
[----:B------:R-:W-:Y:S05]  /*6d00*/  @P1 BRA `(.L_x_237) ;  /* 0x0000000000881947 */ /* 0x000fea0003800000 */
[----:B------:R-:W-:Y:S01]  /*6d10*/  ISETP.NE.AND P1, PT, R6, 0x1, PT ;  /* 0x000000010600780c */ /* 0x000fe20003f25270 */
[----:B------:R-:W-:Y:S01]  /*6d20*/  ULDC.64 UR12, c[0x0][0xb90] ;  /* 0x0002e400000c7ab9 */ /* 0x000fe20000000a00 */
[----:B------:R-:W-:Y:S01]  /*6d30*/  UMOV UR8, UR4 ;  /* 0x0000000400087c82 */ /* 0x000fe20008000000 */
[----:B------:R-:W-:Y:S01]  /*6d40*/  UIMAD UR7, UR11, UR12, URZ ;  /* 0x0000000c0b0772a4 */ /* 0x000fe2000f8e023f */
[----:B------:R-:W-:Y:S02]  /*6d50*/  UMOV UR9, UR10 ;  /* 0x0000000a00097c82 */ /* 0x000fe40008000000 */
[----:B------:R-:W-:Y:S02]  /*6d60*/  UIMAD.WIDE.U32 UR8, UR41, UR12, UR8 ;  /* 0x0000000c290872a5 */ /* 0x000fe4000f8e0008 */
[----:B------:R-:W-:-:S03]  /*6d70*/  UIMAD UR7, UR41, UR13, UR7 ;  /* 0x0000000d290772a4 */ /* 0x000fc6000f8e0207 */
[----:B------:R-:W-:Y:S02]  /*6d80*/  ULDC.64 UR12, c[0x0][0xb98] ;  /* 0x0002e600000c7ab9 */ /* 0x000fe40000000a00 */
[----:B------:R-:W0:Y:S01]  /*6d90*/  @P1 LDC R4, c[0x0][0xbec] ;  /* 0x0002fb00ff041b82 */ /* 0x000e220000000800 */
[----:B------:R-:W-:Y:S02]  /*6da0*/  UIADD3 UR9, UR9, UR7, URZ ;  /* 0x0000000709097290 */ /* 0x000fe4000fffe03f */
[----:B------:R-:W-:Y:S02]  /*6db0*/  UIMAD UR7, UR39, UR12, URZ ;  /* 0x0000000c270772a4 */ /* 0x000fe4000f8e023f */
[----:B------:R-:W-:Y:S02]  /*6dc0*/  UIMAD.WIDE.U32 UR8, UR38, UR12, UR8 ;  /* 0x0000000c260872a5 */ /* 0x000fe4000f8e0008 */
[----:B------:R-:W-:Y:S01]  /*6dd0*/  UIMAD UR7, UR38, UR13, UR7 ;  /* 0x0000000d260772a4 */ /* 0x000fe2000f8e0207 */
[----:B------:R-:W1:Y:S02]  /*6de0*/  @P1 LDC R8, c[0x0][0xbf0] ;  /* 0x0002fc00ff081b82 */ /* 0x000e640000000800 */
[----:B------:R-:W-:Y:S01]  /*6df0*/  ULDC.64 UR12, c[0x0][0xb88] ;  /* 0x0002e200000c7ab9 */ /* 0x000fe20000000a00 */
[----:B0-----:R-:W-:-:S04]  /*6e00*/  @P1 IMAD.HI.U32 R3, R5, R4, RZ ;  /* 0x0000000405031227 */ /* 0x001fc800078e00ff */
[----:B------:R-:W-:Y:S01]  /*6e10*/  IMAD.MOV.U32 R4, RZ, RZ, R5 ;  /* 0x000000ffff047224 */ /* 0x000fe200078e0005 */
[----:B-1----:R-:W-:Y:S01]  /*6e20*/  @P1 SHF.R.U32.HI R4, RZ, R8, R3 ;  /* 0x00000008ff041219 */ /* 0x002fe20000011603 */
[----:B------:R-:W-:-:S04]  /*6e30*/  IMAD.U32 R8, RZ, RZ, UR7 ;  /* 0x00000007ff087e24 */ /* 0x000fc8000f8e00ff */
[----:B------:R-:W-:-:S04]  /*6e40*/  IMAD.MOV R3, RZ, RZ, -R4 ;  /* 0x000000ffff037224 */ /* 0x000fc800078e0a04 */
[----:B------:R-:W-:Y:S01]  /*6e50*/  IMAD R3, R6, R3, R5 ;  /* 0x0000000306037224 */ /* 0x000fe200078e0205 */
[----:B------:R-:W-:Y:S02]  /*6e60*/  SHF.R.S32.HI R5, RZ, 0x1f, R4 ;  /* 0x0000001fff057819 */ /* 0x000fe40000011404 */
[----:B------:R-:W-:Y:S02]  /*6e70*/  IADD3 R4, P1, R4, UR8, RZ ;  /* 0x0000000804047c10 */ /* 0x000fe4000ff3e0ff */
[----:B------:R-:W-:Y:S02]  /*6e80*/  SHF.R.S32.HI R6, RZ, 0x1f, R3 ;  /* 0x0000001fff067819 */ /* 0x000fe40000011403 */
[----:B------:R-:W-:Y:S01]  /*6e90*/  IADD3.X R5, R5, UR9, R8, P1, !PT ;  /* 0x0000000905057c10 */ /* 0x000fe20008ffe408 */
[----:B------:R-:W-:Y:S02]  /*6ea0*/  ULDC.64 UR8, c[0x0][0xb50] ;  /* 0x0002d40000087ab9 */ /* 0x000fe40000000a00 */
[----:B------:R-:W-:-:S02]  /*6eb0*/  IMAD R6, R6, UR12, RZ ;  /* 0x0000000c06067c24 */ /* 0x000fc4000f8e02ff */
[----:B------:R-:W-:-:S04]  /*6ec0*/  IMAD.WIDE.U32 R4, R3, UR12, R4 ;  /* 0x0000000c03047c25 */ /* 0x000fc8000f8e0004 */
[----:B------:R-:W-:Y:S01]  /*6ed0*/  IMAD R7, R3, UR13, R6 ;  /* 0x0000000d03077c24 */ /* 0x000fe2000f8e0206 */
[----:B------:R-:W-:-:S03]  /*6ee0*/  LEA R6, P1, R4, UR8, 0x2 ;  /* 0x0000000804067c11 */ /* 0x000fc6000f8210ff */
[----:B------:R-:W-:-:S05]  /*6ef0*/  IMAD.IADD R3, R5, 0x1, R7 ;  /* 0x0000000105037824 */ /* 0x000fca00078e0207 */
[----:B------:R-:W-:Y:S02]  /*6f00*/  LEA.HI.X R7, R4, UR9, R3, 0x2, P1 ;  /* 0x0000000904077c11 */ /* 0x000fe400088f1403 */
[----:B------:R-:W-:-:S05]  /*6f10*/  MOV R3, 0xff800000 ;  /* 0xff80000000037802 */ /* 0x000fca0000000f00 */
[----:B------:R0:W-:Y:S02]  /*6f20*/  STG.E desc[UR50][R6.64], R3 ;  /* 0x0000000306007986 */ /* 0x0001e4000c101932 */
.L_x_237:
[----:B------:R-:W-:Y:S05]  /*6f30*/  BSYNC B1 ;  /* 0x0000000000017941 */ /* 0x000fea0003800000 */
.L_x_236:
[----:B------:R-:W1:Y:S01]  /*6f40*/  @P0 LDC R5, c[0x0][0xbf0] ;  /* 0x0002fc00ff050b82 */ /* 0x000e620000000800 */
[----:B------:R-:W-:Y:S01]  /*6f50*/  ULDC.64 UR12, c[0x0][0xaa0] ;  /* 0x0002a800000c7ab9 */ /* 0x000fe20000000a00 */
[----:B0-----:R-:W-:Y:S01]  /*6f60*/  IMAD.U32 R6, RZ, RZ, UR40 ;  /* 0x00000028ff067e24 */ /* 0x001fe2000f8e00ff */
[----:B------:R-:W-:Y:S01]  /*6f70*/  UIMAD UR7, UR10, UR12, URZ ;  /* 0x0000000c0a0772a4 */ /* 0x000fe2000f8e023f */
[----:B------:R-:W-:Y:S01]  /*6f80*/  IMAD R3, R2, 0x30, R17 ;  /* 0x0000003002037824 */ /* 0x000fe200078e0211 */
[----:B------:R-:W-:Y:S01]  /*6f90*/  UIMAD.WIDE.U32 UR8, UR4, UR12, URZ ;  /* 0x0000000c040872a5 */ /* 0x000fe2000f8e003f */
[----:B-----5:R-:W-:Y:S01]  /*6fa0*/  IMAD R25, R0, R11, RZ ;  /* 0x0000000b00197224 */ /* 0x020fe200078e02ff */
[----:B------:R-:W-:Y:S01]  /*6fb0*/  UIMAD UR7, UR4, UR13, UR7 ;  /* 0x0000000d040772a4 */ /* 0x000fe2000f8e0207 */
[----:B------:R-:W-:Y:S02]  /*6fc0*/  IMAD R6, R6, 0xc0, R3 ;  /* 0x000000c006067824 */ /* 0x000fe400078e0203 */
[----:B------:R-:W-:Y:S01]  /*6fd0*/  ULDC.64 UR12, c[0x0][0xae8] ;  /* 0x0002ba00000c7ab9 */ /* 0x000fe20000000a00 */
[----:B------:R-:W-:Y:S01]  /*6fe0*/  UIADD3 UR9, UR9, UR7, URZ ;  /* 0x0000000709097290 */ /* 0x000fe2000fffe03f */
[----:B------:R-:W-:Y:S01]  /*6ff0*/  @P0 IMAD.HI.U32 R4, R6, R9, RZ ;  /* 0x0000000906040227 */ /* 0x000fe200078e00ff */
[----:B------:R-:W-:-:S02]  /*7000*/  UIMAD UR4, UR11, UR12, URZ ;  /* 0x0000000c0b0472a4 */ /* 0x000fc4000f8e023f */
[----:B------:R-:W-:Y:S01]  /*7010*/  UIMAD.WIDE.U32 UR8, UR41, UR12, UR8 ;  /* 0x0000000c290872a5 */ /* 0x000fe2000f8e0008 */
[----:B------:R-:W-:Y:S01]  /*7020*/  IMAD.MOV.U32 R3, RZ, RZ, R6 ;  /* 0x000000ffff037224 */ /* 0x000fe200078e0006 */
[----:B------:R-:W-:Y:S01]  /*7030*/  UIMAD UR4, UR41, UR13, UR4 ;  /* 0x0000000d290472a4 */ /* 0x000fe2000f8e0204 */
[----:B------:R-:W-:-:S03]  /*7040*/  ULDC.64 UR10, c[0x0][0xaf0] ;  /* 0x0002bc00000a7ab9 */ /* 0x000fc60000000a00 */
[----:B------:R-:W-:Y:S02]  /*7050*/  UIADD3 UR9, UR9, UR4, URZ ;  /* 0x0000000409097290 */ /* 0x000fe4000fffe03f */
[----:B------:R-:W-:Y:S01]  /*7060*/  UIMAD UR4, UR39, UR10, URZ ;  /* 0x0000000a270472a4 */ /* 0x000fe2000f8e023f */
[----:B-1----:R-:W-:Y:S01]  /*7070*/  @P0 SHF.R.U32.HI R3, RZ, R5, R4 ;  /* 0x00000005ff030219 */ /* 0x002fe20000011604 */
[----:B------:R-:W-:Y:S02]  /*7080*/  UIMAD.WIDE.U32 UR8, UR38, UR10, UR8 ;  /* 0x0000000a260872a5 */ /* 0x000fe4000f8e0008 */
[----:B------:R-:W-:Y:S01]  /*7090*/  UIMAD UR4, UR38, UR11, UR4 ;  /* 0x0000000b260472a4 */ /* 0x000fe2000f8e0204 */
[--C-:B------:R-:W-:Y:S01]  /*70a0*/  SHF.R.S32.HI R4, RZ, 0x1f, R3.reuse ;  /* 0x0000001fff047819 */ /* 0x100fe20000011403 */
[----:B------:R-:W-:Y:S01]  /*70b0*/  IMAD.MOV R7, RZ, RZ, -R3 ;  /* 0x000000ffff077224 */ /* 0x000fe200078e0a03 */
[----:B------:R-:W-:Y:S01]  /*70c0*/  ULDC.64 UR10, c[0x0][0xae0] ;  /* 0x0002b800000a7ab9 */ /* 0x000fe20000000a00 */
[----:B------:R-:W-:-:S02]  /*70d0*/  UIADD3 UR4, UR9, UR4, URZ ;  /* 0x0000000409047290 */ /* 0x000fc4000fffe03f */
[----:B------:R-:W-:Y:S02]  /*70e0*/  IMAD.U32 R5, RZ, RZ, UR9 ;  /* 0x00000009ff057e24 */ /* 0x000fe4000f8e00ff */
[----:B------:R-:W-:Y:S02]  /*70f0*/  IMAD R7, R11, R7, R6 ;  /* 0x000000070b077224 */ /* 0x000fe400078e0206 */
[----:B------:R-:W-:Y:S02]  /*7100*/  IMAD R8, R4, UR10, RZ ;  /* 0x0000000a04087c24 */ /* 0x000fe4000f8e02ff */
[----:B------:R-:W-:Y:S01]  /*7110*/  IMAD.U32 R4, RZ, RZ, UR8 ;  /* 0x00000008ff047e24 */ /* 0x000fe2000f8e00ff */
[----:B------:R-:W-:Y:S01]  /*7120*/  SHF.R.S32.HI R6, RZ, 0x1f, R7 ;  /* 0x0000001fff067819 */ /* 0x000fe20000011407 */
[----:B------:R-:W-:Y:S01]  /*7130*/  IMAD.U32 R5, RZ, RZ, UR4 ;  /* 0x00000004ff057e24 */ /* 0x000fe2000f8e00ff */
[----:B------:R-:W-:Y:S01]  /*7140*/  ULDC.64 UR8, c[0x0][0xad8] ;  /* 0x0002b60000087ab9 */ /* 0x000fe20000000a00 */
[C---:B------:R-:W-:Y:S01]  /*7150*/  IMAD R9, R3.reuse, UR11, R8 ;  /* 0x0000000b03097c24 */ /* 0x040fe2000f8e0208 */
[----:B------:R-:W-:Y:S01]  /*7160*/  MOV R8, UR40 ;  /* 0x0000002800087c02 */ /* 0x000fe20008000f00 */
[----:B------:R-:W-:Y:S01]  /*7170*/  IMAD.WIDE.U32 R4, R3, UR10, R4 ;  /* 0x0000000a03047c25 */ /* 0x000fe2000f8e0004 */
[----:B------:R-:W-:-:S03]  /*7180*/  ULDC UR4, c[0x0][0xac8] ;  /* 0x0002b20000047ab9 */ /* 0x000fc60000000800 */
[----:B------:R-:W-:Y:S02]  /*7190*/  IMAD R6, R6, UR8, RZ ;  /* 0x0000000806067c24 */ /* 0x000fe4000f8e02ff */
[----:B------:R-:W-:Y:S02]  /*71a0*/  IMAD.IADD R5, R5, 0x1, R9 ;  /* 0x0000000105057824 */ /* 0x000fe400078e0209 */
[C---:B------:R-:W-:Y:S02]  /*71b0*/  IMAD R3, R7.reuse, UR9, R6 ;  /* 0x0000000907037c24 */ /* 0x040fe4000f8e0206 */
[----:B------:R-:W-:Y:S01]  /*71c0*/  IMAD.WIDE.U32 R4, R7, UR8, R4 ;  /* 0x0000000807047c25 */ /* 0x000fe2000f8e0004 */
[----:B------:R-:W-:-:S03]  /*71d0*/  ULDC.64 UR8, c[0x0][0xa80] ;  /* 0x0002a00000087ab9 */ /* 0x000fc60000000a00 */
[----:B------:R-:W-:Y:S01]  /*71e0*/  IMAD.IADD R3, R5, 0x1, R3 ;  /* 0x0000000105037824 */ /* 0x000fe200078e0203 */
[----:B------:R-:W-:Y:S01]  /*71f0*/  LEA R5, P0, R4, UR8, 0x1 ;  /* 0x0000000804057c11 */ /* 0x000fe2000f8008ff */
[----:B------:R-:W-:-:S03]  /*7200*/  IMAD R6, R8, 0xc0, R17 ;  /* 0x000000c008067824 */ /* 0x000fc600078e0211 */
[----:B------:R-:W-:Y:S01]  /*7210*/  LEA.HI.X R10, R4, UR9, R3, 0x1, P0 ;  /* 0x00000009040a7c11 */ /* 0x000fe200080f0c03 */
[----:B------:R-:W0:Y:S01]  /*7220*/  SHFL.IDX PT, R9, R5, RZ, 0x181f ;  /* 0x00181fff05097589 */ /* 0x000e2200000e0000 */
[----:B------:R-:W-:Y:S01]  /*7230*/  ISETP.GE.AND P0, PT, R16, UR4, PT ;  /* 0x0000000410007c0c */ /* 0x000fe2000bf06270 */
[C---:B------:R-:W-:Y:S02]  /*7240*/  VIADD R0, R6.reuse, 0x30 ;  /* 0x0000003006007836 */ /* 0x040fe40000000000 */
[----:B------:R-:W1:Y:S01]  /*7250*/  SHFL.IDX PT, R13, R5, 0x1, 0x181f ;  /* 0x00381f00050d7f89 */ /* 0x000e6200000e0000 */
[C---:B------:R-:W-:Y:S01]  /*7260*/  VIADD R3, R6.reuse, 0x60 ;  /* 0x0000006006037836 */ /* 0x040fe20000000000 */
[CC--:B------:R-:W-:Y:S01]  /*7270*/  ISETP.GE.OR P3, PT, R6.reuse, R25.reuse, P0 ;  /* 0x000000190600720c */ /* 0x0c0fe20000766670 */
[----:B------:R-:W-:Y:S01]  /*7280*/  VIADD R4, R6, 0x90 ;  /* 0x0000009006047836 */ /* 0x000fe20000000000 */
[----:B------:R-:W2:Y:S01]  /*7290*/  SHFL.IDX PT, R15, R5, 0x2, 0x181f ;  /* 0x00581f00050f7f89 */ /* 0x000ea200000e0000 */
[----:B------:R-:W-:-:S02]  /*72a0*/  ISETP.GE.OR P2, PT, R0, R25, P0 ;  /* 0x000000190000720c */ /* 0x000fc40000746670 */
[-C--:B------:R-:W-:Y:S01]  /*72b0*/  ISETP.GE.OR P1, PT, R3, R25.reuse, P0 ;  /* 0x000000190300720c */ /* 0x080fe20000726670 */
[----:B------:R-:W3:Y:S01]  /*72c0*/  SHFL.IDX PT, R7, R10, RZ, 0x181f ;  /* 0x00181fff0a077589 */ /* 0x000ee200000e0000 */
[----:B------:R-:W-:-:S03]  /*72d0*/  ISETP.GE.OR P0, PT, R4, R25, P0 ;  /* 0x000000190400720c */ /* 0x000fc60000706670 */
[----:B------:R3:W4:Y:S04]  /*72e0*/  SHFL.IDX PT, R21, R5, 0x3, 0x181f ;  /* 0x00781f0005157f89 */ /* 0x00072800000e0000 */
[----:B------:R-:W4:Y:S04]  /*72f0*/  SHFL.IDX PT, R11, R10, 0x1, 0x181f ;  /* 0x00381f000a0b7f89 */ /* 0x000f2800000e0000 */
[----:B------:R-:W4:Y:S01]  /*7300*/  SHFL.IDX PT, R12, R10, 0x2, 0x181f ;  /* 0x00581f000a0c7f89 */ /* 0x000f2200000e0000 */
[----:B0-----:R-:W-:-:S03]  /*7310*/  @!P3 LEA R4, P6, R16, R9, 0x1 ;  /* 0x000000091004b211 */ /* 0x001fc600078c08ff */
[----:B------:R4:W0:Y:S01]  /*7320*/  SHFL.IDX PT, R14, R10, 0x3, 0x181f ;  /* 0x00781f000a0e7f89 */ /* 0x00082200000e0000 */
[C---:B-1----:R-:W-:Y:S02]  /*7330*/  @!P2 LEA R6, P5, R16.reuse, R13, 0x1 ;  /* 0x0000000d1006a211 */ /* 0x042fe400078a08ff */
[C---:B--2---:R-:W-:Y:S02]  /*7340*/  @!P1 LEA R8, P4, R16.reuse, R15, 0x1 ;  /* 0x0000000f10089211 */ /* 0x044fe400078808ff */
[C---:B---3--:R-:W-:Y:S02]  /*7350*/  @!P3 LEA.HI.X R5, R16.reuse, R7, R155, 0x1, P6 ;  /* 0x000000071005b211 */ /* 0x048fe400030f0c9b */
[----:B----4-:R-:W-:-:S03]  /*7360*/  @!P0 LEA R10, P6, R16, R21, 0x1 ;  /* 0x00000015100a8211 */ /* 0x010fc600078c08ff */
[----:B------:R1:W-:Y:S01]  /*7370*/  @!P3 ST.E.128 desc[UR50][R4.64], RZ ;  /* 0x000000ff0400b985 */ /* 0x0003e2000c101d32 */
[C-C-:B------:R-:W-:Y:S02]  /*7380*/  @!P2 LEA.HI.X R7, R16.reuse, R11, R155.reuse, 0x1, P5 ;  /* 0x0000000b1007a211 */ /* 0x140fe400028f0c9b */
[----:B------:R-:W-:-:S03]  /*7390*/  @!P1 LEA.HI.X R9, R16, R12, R155, 0x1, P4 ;  /* 0x0000000c10099211 */ /* 0x000fc600020f0c9b */
[----:B------:R1:W-:Y:S01]  /*73a0*/  @!P2 ST.E.128 desc[UR50][R6.64], RZ ;  /* 0x000000ff0600a985 */ /* 0x0003e2000c101d32 */
[----:B0-----:R-:W-:-:S03]  /*73b0*/  @!P0 LEA.HI.X R11, R16, R14, R155, 0x1, P6 ;  /* 0x0000000e100b8211 */ /* 0x001fc600030f0c9b */
[----:B------:R1:W-:Y:S04]  /*73c0*/  @!P1 ST.E.128 desc[UR50][R8.64], RZ ;  /* 0x000000ff08009985 */ /* 0x0003e8000c101d32 */
[----:B------:R1:W-:Y:S02]  /*73d0*/  @!P0 ST.E.128 desc[UR50][R10.64], RZ ;  /* 0x000000ff0a008985 */ /* 0x0003e4000c101d32 */
.L_x_234:
[----:B------:R-:W-:Y:S05]  /*73e0*/  BSYNC B0 ;  /* 0x0000000000007941 */ /* 0x000fea0003800000 */
.L_x_231:
[----:B------:R-:W-:Y:S02]  /*73f0*/  ULDC UR4, c[0x0][0xc3c] ;  /* 0x00030f0000047ab9 */ /* 0x000fe40000000800 */
[----:B------:R-:W-:-:S13]  /*7400*/  ISETP.GE.AND P0, PT, R35, UR4, PT ;  /* 0x0000000423007c0c */ /* 0x000fda000bf06270 */
[----:B------:R-:W-:Y:S05]  /*7410*/  @!P0 BRA `(.L_x_238) ;  /* 0xffffff9800448947 */ /* 0x000fea000383ffff */
[----:B------:R-:W-:Y:S05]  /*7420*/  EXIT ;  /* 0x000000000000794d */ /* 0x000fea0003800000 */
.L_x_203:
[----:B------:R-:W-:-:S08]  /*7430*/  NOP ;  /* 0x0000000000007918 */ /* 0x000fd00000000000 */
[----:B------:R-:W0:-:S00]  /*7440*/  USETMAXREG.DEALLOC.CTAPOOL 0x20 ;  /* 0x00000020000079c8 */ /* 0x000e0000080e0500 */
[----:B0-----:R-:W2:Y:S01]  /*7450*/  LDL.LU R2, [R1+0x8] ;  /* 0x0000080001027983 */ /* 0x001ea20000300800 */
[----:B------:R-:W-:-:S06]  /*7460*/  LOP3.LUT R0, R0, 0x3, RZ, 0xc0, !PT ;  /* 0x0000000300007812 */ /* 0x000fcc00078ec0ff */
[----:B------:R-:W0:Y:S02]  /*7470*/  SHFL.IDX PT, R0, R0, RZ, 0x1f ;  /* 0x00001fff00007589 */ /* 0x000e2400000e0000 */
[----:B0-----:R-:W-:Y:S01]  /*7480*/  ISETP.NE.AND P0, PT, R0, RZ, PT ;  /* 0x000000ff0000720c */ /* 0x001fe20003f05270 */
[----:B------:R-:W-:Y:S01]  /*7490*/  IMAD.MOV.U32 R0, RZ, RZ, RZ ;  /* 0x000000ffff007224 */ /* 0x000fe200078e00ff */
[----:B--2---:R-:W-:-:S11]  /*74a0*/  LOP3.LUT R2, R2, 0xffffffef, RZ, 0xc0, !PT ;  /* 0xffffffef02027812 */ /* 0x004fd600078ec0ff */
[----:B------:R-:W-:-:S05]  /*74b0*/  @P0 LOP3.LUT R2, R2, 0x10, RZ, 0xfc, !PT ;  /* 0x0000001002020812 */ /* 0x000fca00078efcff */
[----:B------:R0:W-:Y:S01]  /*74c0*/  STL [R1+0x8], R2 ;  /* 0x0000080201007387 */ /* 0x0001e20000100800 */
[----:B------:R-:W-:Y:S05]  /*74d0*/  @!P0 BRA `(.L_x_239) ;  /* 0x00000000001c8947 */ /* 0x000fea0003800000 */
[----:B-1----:R-:W1:Y:S08]  /*74e0*/  S2UR UR5, SR_CgaCtaId ;  /* 0x00000000000579c3 */ /* 0x002e700000008800 */
[----:B------:R-:W-:Y:S06]  /*74f0*/  BAR.SYNC.DEFER_BLOCKING 0x5, 0x200 ;  /* 0x0148000000007b1d */ /* 0x000fec0000010000 */
[----:B------:R-:W-:-:S02]  /*7500*/  UMOV UR4, 0x400 ;  /* 0x0000040000047882 */ /* 0x000fc40000000000 */
[----:B-1----:R-:W-:-:S09]  /*7510*/  ULEA UR4, UR5, UR4, 0x18 ;  /* 0x0000000405047291 */ /* 0x002fd2000f8ec03f */
[----:B------:R-:W1:Y:S01]  /*7520*/  LDS.128 R16, [UR4+0x168d0] ;  /* 0x0168d004ff107984 */ /* 0x000e620008000c00 */
[----:B------:R-:W-:Y:S06]  /*7530*/  BAR.ARV 0x4, 0x200 ;  /* 0x0108000000007b1d */ /* 0x000fec0000002000 */
[----:B------:R-:W-:Y:S05]  /*7540*/  BRA `(.L_x_240) ;  /* 0x0000000800007947 */ /* 0x000fea0003800000 */
.L_x_239:
[----:B0-----:R-:W0:Y:S01]  /*7550*/  S2R R2, SR_TID.X ;  /* 0x0000000000027919 */ /* 0x001e220000002100 */
[----:B-1----:R-:W-:Y:S01]  /*7560*/  ULDC UR4, c[0x0][0xc3c] ;  /* 0x00030f0000047ab9 */ /* 0x002fe20000000800 */
[----:B------:R-:W1:Y:S01]  /*7570*/  S2UR UR6, SR_CTAID.X ;  /* 0x00000000000679c3 */ /* 0x000e620000002500 */
[----:B------:R-:W-:Y:S01]  /*7580*/  ULDC UR5, c[0x0][0xc38] ;  /* 0x00030e0000057ab9 */ /* 0x000fe20000000800 */
[----:B0-----:R-:W-:-:S04]  /*7590*/  LOP3.LUT R5, R2, 0x1f, RZ, 0xc0, !PT ;  /* 0x0000001f02057812 */ /* 0x001fc800078ec0ff */
[----:B------:R-:W-:-:S04]  /*75a0*/  ISETP.NE.AND P0, PT, R5, 0x1f, PT ;  /* 0x0000001f0500780c */ /* 0x000fc80003f05270 */
[----:B------:R-:W-:-:S13]  /*75b0*/  ISETP.GE.OR P1, PT, R5, UR4, !P0 ;  /* 0x0000000405007c0c */ /* 0x000fda000c726670 */
[----:B------:R-:W0:Y:S02]  /*75c0*/  @!P1 LDC.64 R2, c[0x0][0xc80] ;  /* 0x00032000ff029b82 */ /* 0x000e240000000a00 */
[----:B0-----:R-:W-:-:S05]  /*75d0*/  @!P1 IMAD.WIDE.U32 R2, R5, 0x4, R2 ;  /* 0x0000000405029825 */ /* 0x001fca00078e0002 */
[----:B------:R-:W2:Y:S01]  /*75e0*/  @!P1 LDG.E R0, desc[UR50][R2.64] ;  /* 0x0000003202009981 */ /* 0x000ea2000c1e1900 */
[C---:B------:R-:W-:Y:S01]  /*75f0*/  ISETP.NE.AND P1, PT, R5.reuse, RZ, PT ;  /* 0x000000ff0500720c */ /* 0x040fe20003f25270 */
[----:B------:R-:W-:Y:S01]  /*7600*/  UMOV UR4, URZ ;  /* 0x0000003f00047c82 */ /* 0x000fe20008000000 */
[C---:B------:R-:W-:Y:S01]  /*7610*/  ISETP.GE.U32.AND P2, PT, R5.reuse, 0x2, PT ;  /* 0x000000020500780c */ /* 0x040fe20003f46070 */
[----:B------:R-:W-:Y:S01]  /*7620*/  IMAD.MOV.U32 R16, RZ, RZ, RZ ;  /* 0x000000ffff107224 */ /* 0x000fe200078e00ff */
[C---:B------:R-:W-:Y:S02]  /*7630*/  ISETP.GE.U32.AND P3, PT, R5.reuse, 0x4, PT ;  /* 0x000000040500780c */ /* 0x040fe40003f66070 */
[C---:B------:R-:W-:Y:S02]  /*7640*/  ISETP.GE.U32.AND P4, PT, R5.reuse, 0x8, PT ;  /* 0x000000080500780c */ /* 0x040fe40003f86070 */
[----:B------:R-:W-:Y:S01]  /*7650*/  ISETP.GE.U32.AND P5, PT, R5, 0x10, PT ;  /* 0x000000100500780c */ /* 0x000fe20003fa6070 */
[----:B--2---:R-:W0:Y:S02]  /*7660*/  SHFL.UP PT, R4, R0, 0x1, RZ ;  /* 0x0420000000047989 */ /* 0x004e2400000e00ff */
[----:B0-----:R-:W-:-:S05]  /*7670*/  SEL R7, R4, RZ, P1 ;  /* 0x000000ff04077207 */ /* 0x001fca0000800000 */
[----:B------:R-:W-:-:S05]  /*7680*/  IMAD.IADD R7, R0, 0x1, R7 ;  /* 0x0000000100077824 */ /* 0x000fca00078e0207 */
[----:B------:R-:W0:Y:S02]  /*7690*/  SHFL.UP PT, R4, R7, 0x2, RZ ;  /* 0x0440000007047989 */ /* 0x000e2400000e00ff */
[----:B0-----:R-:W-:-:S05]  /*76a0*/  SEL R4, R4, RZ, P2 ;  /* 0x000000ff04047207 */ /* 0x001fca0001000000 */
[----:B------:R-:W-:-:S05]  /*76b0*/  IMAD.IADD R4, R7, 0x1, R4 ;  /* 0x0000000107047824 */ /* 0x000fca00078e0204 */
[----:B------:R-:W0:Y:S02]  /*76c0*/  SHFL.UP PT, R6, R4, 0x4, RZ ;  /* 0x0480000004067989 */ /* 0x000e2400000e00ff */
[----:B0-----:R-:W-:-:S04]  /*76d0*/  SEL R3, R6, RZ, P3 ;  /* 0x000000ff06037207 */ /* 0x001fc80001800000 */
[----:B------:R-:W-:-:S05]  /*76e0*/  IADD3 R3, R4, R3, RZ ;  /* 0x0000000304037210 */ /* 0x000fca0007ffe0ff */
[----:B------:R-:W0:Y:S02]  /*76f0*/  SHFL.UP PT, R2, R3, 0x8, RZ ;  /* 0x0500000003027989 */ /* 0x000e2400000e00ff */
[----:B0-----:R-:W-:-:S05]  /*7700*/  SEL R2, R2, RZ, P4 ;  /* 0x000000ff02027207 */ /* 0x001fca0002000000 */
[----:B------:R-:W-:-:S05]  /*7710*/  IMAD.IADD R2, R3, 0x1, R2 ;  /* 0x0000000103027824 */ /* 0x000fca00078e0202 */
[----:B------:R-:W0:Y:S02]  /*7720*/  SHFL.UP PT, R6, R2, 0x10, RZ ;  /* 0x0600000002067989 */ /* 0x000e2400000e00ff */
[----:B0-----:R-:W-:-:S05]  /*7730*/  SEL R7, R6, RZ, P5 ;  /* 0x000000ff06077207 */ /* 0x001fca0002800000 */
[----:B------:R-:W-:-:S05]  /*7740*/  IMAD.IADD R7, R2, 0x1, R7 ;  /* 0x0000000102077824 */ /* 0x000fca00078e0207 */
[----:B------:R-:W0:Y:S02]  /*7750*/  SHFL.IDX PT, R4, R7, 0x1f, 0x1f ;  /* 0x03e01f0007047f89 */ /* 0x000e2400000e0000 */
[----:B0-----:R-:W-:-:S04]  /*7760*/  IMAD R4, R4, UR5, RZ ;  /* 0x0000000504047c24 */ /* 0x001fc8000f8e02ff */
[----:B------:R-:W-:Y:S01]  /*7770*/  IMAD.MOV.U32 R3, RZ, RZ, R4 ;  /* 0x000000ffff037224 */ /* 0x000fe200078e0004 */
[----:B-1----:R-:W-:-:S13]  /*7780*/  ISETP.GT.AND P6, PT, R4, UR6, PT ;  /* 0x0000000604007c0c */ /* 0x002fda000bfc4270 */
[----:B------:R-:W-:Y:S05]  /*7790*/  @P6 BRA `(.L_x_241) ;  /* 0x0000000000946947 */ /* 0x000fea0003800000 */
[----:B------:R-:W-:Y:S01]  /*77a0*/  IMAD.MOV.U32 R4, RZ, RZ, R3 ;  /* 0x000000ffff047224 */ /* 0x000fe200078e0003 */
[----:B------:R-:W-:Y:S01]  /*77b0*/  UMOV UR4, URZ ;  /* 0x0000003f00047c82 */ /* 0x000fe20008000000 */
[----:B------:R-:W-:-:S05]  /*77c0*/  ULDC UR5, c[0x0][0xc38] ;  /* 0x00030e0000057ab9 */ /* 0x000fca0000000800 */
.L_x_245:
[----:B------:R-:W0:Y:S01]  /*77d0*/  LDC R2, c[0x0][0xc3c] ;  /* 0x00030f00ff027b82 */ /* 0x000e220000000800 */
[----:B------:R-:W-:-:S06]  /*77e0*/  UIADD3 UR4, UR4, 0x1f, URZ ;  /* 0x0000001f04047890 */ /* 0x000fcc000fffe03f */
[----:B0-----:R-:W-:-:S13]  /*77f0*/  ISETP.LE.AND P6, PT, R2, UR4, PT ;  /* 0x0000000402007c0c */ /* 0x001fda000bfc3270 */
[----:B------:R-:W-:Y:S05]  /*7800*/  @P6 BRA `(.L_x_242) ;  /* 0x0000000400246947 */ /* 0x000fea0003800000 */
[----:B------:R-:W-:Y:S01]  /*7810*/  VIADD R7, R5, UR4 ;  /* 0x0000000405077c36 */ /* 0x000fe20008000000 */
[----:B------:R-:W-:Y:S01]  /*7820*/  BSSY B0, `(.L_x_243) ;  /* 0x0000007000007945 */ /* 0x000fe20003800000 */
[----:B------:R-:W-:-:S03]  /*7830*/  IMAD.MOV.U32 R0, RZ, RZ, RZ ;  /* 0x000000ffff007224 */ /* 0x000fc600078e00ff */
[----:B------:R-:W-:-:S13]  /*7840*/  ISETP.GE.OR P6, PT, R7, R2, !P0 ;  /* 0x000000020700720c */ /* 0x000fda00047c6670 */
[----:B------:R-:W-:Y:S05]  /*7850*/  @P6 BRA `(.L_x_244) ;  /* 0x00000000000c6947 */ /* 0x000fea0003800000 */
[----:B------:R-:W0:Y:S02]  /*7860*/  LDC.64 R2, c[0x0][0xc80] ;  /* 0x00032000ff027b82 */ /* 0x000e240000000a00 */
[----:B0-----:R-:W-:-:S05]  /*7870*/  IMAD.WIDE R2, R7, 0x4, R2 ;  /* 0x0000000407027825 */ /* 0x001fca00078e0202 */
[----:B------:R0:W5:Y:S02]  /*7880*/  LDG.E R0, desc[UR50][R2.64] ;  /* 0x0000003202007981 */ /* 0x000164000c1e1900 */
.L_x_244:
[----:B------:R-:W-:Y:S05]  /*7890*/  BSYNC B0 ;  /* 0x0000000000007941 */ /* 0x000fea0003800000 */
.L_x_243:
[----:B0----5:R-:W0:Y:S02]  /*78a0*/  SHFL.UP PT, R2, R0, 0x1, RZ ;  /* 0x0420000000027989 */ /* 0x021e2400000e00ff */
        /* <DEDUP_REMOVED lines=16> */
[----:B------:R-:W-:-:S05]  /*79b0*/  IMAD.IADD R4, R3, 0x1, R4 ;  /* 0x0000000103047824 */ /* 0x000fca00078e0204 */
[----:B------:R-:W-:-:S13]  /*79c0*/  ISETP.GT.AND P6, PT, R4, UR6, PT ;  /* 0x0000000604007c0c */ /* 0x000fda000bfc4270 */
[----:B------:R-:W-:Y:S05]  /*79d0*/  @!P6 BRA `(.L_x_245) ;  /* 0xfffffffc007ce947 */ /* 0x000fea000383ffff */
[----:B------:R-:W-:-:S07]  /*79e0*/  IMAD.MOV.U32 R7, RZ, RZ, R9 ;  /* 0x000000ffff077224 */ /* 0x000fce00078e0009 */
.L_x_241:
[----:B------:R-:W-:-:S04]  /*79f0*/  IMAD.IADD R9, R4, 0x1, -R3 ;  /* 0x0000000104097824 */ /* 0x000fc800078e0a03 */
[----:B------:R-:W-:-:S05]  /*7a00*/  IMAD R2, R7, UR5, R9 ;  /* 0x0000000507027c24 */ /* 0x000fca000f8e0209 */
[----:B------:R-:W-:-:S13]  /*7a10*/  ISETP.GT.AND P0, PT, R2, UR6, PT ;  /* 0x0000000602007c0c */ /* 0x000fda000bf04270 */
[----:B------:R-:W-:-:S04]  /*7a20*/  VOTE.ANY R6, PT, !P0 ;  /* 0x0000000000067806 */ /* 0x000fc800040e0100 */
[----:B------:R-:W0:Y:S01]  /*7a30*/  POPC R19, R6 ;  /* 0x0000000600137309 */ /* 0x000e220000000000 */
[----:B------:R-:W-:Y:S01]  /*7a40*/  ISETP.NE.AND P0, PT, R6, RZ, PT ;  /* 0x000000ff0600720c */ /* 0x000fe20003f05270 */
[----:B0-----:R-:W0:Y:S02]  /*7a50*/  SHFL.IDX PT, R0, R0, R19, 0x1f ;  /* 0x00001f1300007589 */ /* 0x001e2400000e0000 */
[----:B0-----:R-:W-:-:S04]  /*7a60*/  IABS R4, R0 ;  /* 0x0000000000047213 */ /* 0x001fc80000000000 */
[----:B------:R-:W0:Y:S08]  /*7a70*/  I2F.RP R8, R4 ;  /* 0x0000000400087306 */ /* 0x000e300000209400 */
[----:B0-----:R-:W0:Y:S02]  /*7a80*/  MUFU.RCP R8, R8 ;  /* 0x0000000800087308 */ /* 0x001e240000001000 */
[----:B0-----:R-:W-:-:S06]  /*7a90*/  IADD3 R2, R8, 0xffffffe, RZ ;  /* 0x0ffffffe08027810 */ /* 0x001fcc0007ffe0ff */
[----:B------:R0:W1:Y:S01]  /*7aa0*/  F2I.FTZ.U32.TRUNC.NTZ R3, R2 ;  /* 0x0000000200037305 */ /* 0x000062000021f000 */
[----:B------:R-:W-:Y:S05]  /*7ab0*/  @!P0 BRA `(.L_x_246) ;  /* 0x0000000000088947 */ /* 0x000fea0003800000 */
[----:B------:R-:W-:-:S06]  /*7ac0*/  VIADD R16, R19, 0xffffffff ;  /* 0xffffffff13107836 */ /* 0x000fcc0000000000 */
[----:B------:R2:W3:Y:S02]  /*7ad0*/  SHFL.IDX PT, R16, R7, R16, 0x1f ;  /* 0x00001f1007107589 */ /* 0x0004e400000e0000 */
.L_x_246:
[----:B---3--:R-:W-:Y:S01]  /*7ae0*/  IMAD R16, R16, UR5, R9 ;  /* 0x0000000510107c24 */ /* 0x008fe2000f8e0209 */
[----:B0-----:R-:W-:Y:S01]  /*7af0*/  IABS R2, R0 ;  /* 0x0000000000027213 */ /* 0x001fe20000000000 */
[----:B-12---:R-:W-:Y:S02]  /*7b00*/  IMAD.MOV R7, RZ, RZ, -R3 ;  /* 0x000000ffff077224 */ /* 0x006fe400078e0a03 */
[----:B------:R-:W-:Y:S01]  /*7b10*/  VIADD R19, R19, UR4 ;  /* 0x0000000413137c36 */ /* 0x000fe20008000000 */
[----:B------:R-:W-:Y:S01]  /*7b20*/  IADD3 R9, -R16, UR6, RZ ;  /* 0x0000000610097c10 */ /* 0x000fe2000fffe1ff */
[----:B------:R-:W-:Y:S02]  /*7b30*/  IMAD.MOV R8, RZ, RZ, -R2 ;  /* 0x000000ffff087224 */ /* 0x000fe400078e0a02 */
[----:B------:R-:W-:Y:S01]  /*7b40*/  IMAD R7, R7, R4, RZ ;  /* 0x0000000407077224 */ /* 0x000fe200078e02ff */
[----:B------:R-:W-:Y:S01]  /*7b50*/  IABS R6, R9 ;  /* 0x0000000900067213 */ /* 0x000fe20000000000 */
[----:B------:R-:W-:-:S04]  /*7b60*/  IMAD.MOV.U32 R2, RZ, RZ, RZ ;  /* 0x000000ffff027224 */ /* 0x000fc800078e00ff */
[----:B------:R-:W-:-:S04]  /*7b70*/  IMAD.HI.U32 R2, R3, R7, R2 ;  /* 0x0000000703027227 */ /* 0x000fc800078e0002 */
[----:B------:R-:W-:Y:S02]  /*7b80*/  IMAD.MOV.U32 R3, RZ, RZ, R6 ;  /* 0x000000ffff037224 */ /* 0x000fe400078e0006 */
[----:B------:R-:W-:Y:S02]  /*7b90*/  IMAD.MOV.U32 R6, RZ, RZ, R8 ;  /* 0x000000ffff067224 */ /* 0x000fe400078e0008 */
[----:B------:R-:W-:-:S04]  /*7ba0*/  IMAD.HI.U32 R2, R2, R3, RZ ;  /* 0x0000000302027227 */ /* 0x000fc800078e00ff */
[----:B------:R-:W-:-:S05]  /*7bb0*/  IMAD R3, R2, R6, R3 ;  /* 0x0000000602037224 */ /* 0x000fca00078e0203 */
[----:B------:R-:W-:-:S13]  /*7bc0*/  ISETP.GT.U32.AND P1, PT, R4, R3, PT ;  /* 0x000000030400720c */ /* 0x000fda0003f24070 */
[----:B------:R-:W-:Y:S01]  /*7bd0*/  @!P1 IMAD.IADD R3, R3, 0x1, -R4 ;  /* 0x0000000103039824 */ /* 0x000fe200078e0a04 */
[----:B------:R-:W-:Y:S02]  /*7be0*/  @!P1 IADD3 R2, R2, 0x1, RZ ;  /* 0x0000000102029810 */ /* 0x000fe40007ffe0ff */
[----:B------:R-:W-:Y:S02]  /*7bf0*/  ISETP.NE.AND P1, PT, R0, RZ, PT ;  /* 0x000000ff0000720c */ /* 0x000fe40003f25270 */
[----:B------:R-:W-:Y:S02]  /*7c00*/  ISETP.GE.U32.AND P0, PT, R3, R4, PT ;  /* 0x000000040300720c */ /* 0x000fe40003f06070 */
[----:B------:R-:W-:-:S04]  /*7c10*/  LOP3.LUT R3, R9, R0, RZ, 0x3c, !PT ;  /* 0x0000000009037212 */ /* 0x000fc800078e3cff */
[----:B------:R-:W-:-:S07]  /*7c20*/  ISETP.GE.AND P2, PT, R3, RZ, PT ;  /* 0x000000ff0300720c */ /* 0x000fce0003f46270 */
[----:B------:R-:W-:-:S06]  /*7c30*/  @P0 VIADD R2, R2, 0x1 ;  /* 0x0000000102020836 */ /* 0x000fcc0000000000 */
[----:B------:R-:W-:Y:S01]  /*7c40*/  @!P2 IMAD.MOV R2, RZ, RZ, -R2 ;  /* 0x000000ffff02a224 */ /* 0x000fe200078e0a02 */
[----:B------:R-:W-:-:S05]  /*7c50*/  @!P1 LOP3.LUT R2, RZ, R0, RZ, 0x33, !PT ;  /* 0x00000000ff029212 */ /* 0x000fca00078e33ff */
[--C-:B------:R-:W-:Y:S02]  /*7c60*/  IMAD.MOV R17, RZ, RZ, -R2.reuse ;  /* 0x000000ffff117224 */ /* 0x100fe400078e0a02 */
[----:B------:R-:W-:Y:S02]  /*7c70*/  IMAD.MOV.U32 R18, RZ, RZ, R2 ;  /* 0x000000ffff127224 */ /* 0x000fe400078e0002 */
[----:B------:R-:W-:Y:S01]  /*7c80*/  IMAD R17, R0, R17, R9 ;  /* 0x0000001100117224 */ /* 0x000fe200078e0209 */
[----:B------:R-:W-:Y:S06]  /*7c90*/  BRA `(.L_x_247) ;  /* 0x0000000000147947 */ /* 0x000fec0003800000 */
.L_x_242:
[----:B------:R-:W-:Y:S01]  /*7ca0*/  ULDC UR4, c[0x0][0xc3c] ;  /* 0x00030f0000047ab9 */ /* 0x000fe20000000800 */
[----:B------:R-:W-:Y:S01]  /*7cb0*/  IMAD.MOV.U32 R17, RZ, RZ, RZ ;  /* 0x000000ffff117224 */ /* 0x000fe200078e00ff */
[----:B------:R-:W-:Y:S01]  /*7cc0*/  MOV R18, RZ ;  /* 0x000000ff00127202 */ /* 0x000fe20000000f00 */
[----:B------:R-:W-:Y:S02]  /*7cd0*/  IMAD.U32 R16, RZ, RZ, UR6 ;  /* 0x00000006ff107e24 */ /* 0x000fe4000f8e00ff */
[----:B------:R-:W-:-:S07]  /*7ce0*/  IMAD.U32 R19, RZ, RZ, UR4 ;  /* 0x00000004ff137e24 */ /* 0x000fce000f8e00ff */
.L_x_247:
[----:B------:R-:W-:-:S13]  /*7cf0*/  ISETP.NE.AND P0, PT, R5, RZ, PT ;  /* 0x000000ff0500720c */ /* 0x000fda0003f05270 */
[----:B------:R-:W0:Y:S01]  /*7d00*/  @!P0 S2R R3, SR_CgaCtaId ;  /* 0x0000000000038919 */ /* 0x000e220000008800 */
[----:B------:R-:W-:-:S04]  /*7d10*/  @!P0 MOV R0, 0x400 ;  /* 0x0000040000008802 */ /* 0x000fc80000000f00 */
[----:B0-----:R-:W-:-:S05]  /*7d20*/  @!P0 LEA R0, R3, R0, 0x18 ;  /* 0x0000000003008211 */ /* 0x001fca00078ec0ff */
[----:B------:R0:W-:Y:S01]  /*7d30*/  @!P0 STS.128 [R0+0x168d0], R16 ;  /* 0x0168d01000008388 */ /* 0x0001e20000000c00 */
[----:B------:R-:W-:Y:S06]  /*7d40*/  BAR.ARV 0x5, 0x200 ;  /* 0x0148000000007b1d */ /* 0x000fec0000002000 */
.L_x_240:
[----:B------:R2:W-:Y:S01]  /*7d50*/  STL [R1+0x38], RZ ;  /* 0x000038ff01007387 */ /* 0x0005e20000100800 */
[----:B------:R-:W-:Y:S01]  /*7d60*/  ULDC UR4, c[0x0][0xc3c] ;  /* 0x00030f0000047ab9 */ /* 0x000fe20000000800 */
[----:B------:R-:W-:Y:S01]  /*7d70*/  IMAD.MOV.U32 R27, RZ, RZ, 0x1 ;  /* 0x00000001ff1b7424 */ /* 0x000fe200078e00ff */
[----:B-1----:R-:W-:Y:S01]  /*7d80*/  ISETP.GE.AND P0, PT, R19, UR4, PT ;  /* 0x0000000413007c0c */ /* 0x002fe2000bf06270 */
[----:B------:R-:W-:-:S12]  /*7d90*/  IMAD.MOV.U32 R25, RZ, RZ, RZ ;  /* 0x000000ffff197224 */ /* 0x000fd800078e00ff */
[----:B--2---:R-:W-:Y:S05]  /*7da0*/  @P0 BRA `(.L_x_248) ;  /* 0x00000048008c0947 */ /* 0x004fea0003800000 */
[----:B------:R-:W1:Y:S01]  /*7db0*/  S2R R3, SR_TID.X ;  /* 0x0000000000037919 */ /* 0x000e620000002100 */
[----:B------:R-:W2:Y:S01]  /*7dc0*/  S2UR UR5, SR_CgaCtaId ;  /* 0x00000000000579c3 */ /* 0x000ea20000008800 */
[----:B------:R-:W-:Y:S01]  /*7dd0*/  UMOV UR4, 0x400 ;  /* 0x0000040000047882 */ /* 0x000fe20000000000 */
[----:B------:R-:W-:Y:S01]  /*7de0*/  BSSY B8, `(.L_x_248) ;  /* 0x000049f000087945 */ /* 0x000fe20003800000 */
[----:B------:R3:W-:Y:S01]  /*7df0*/  STL [R1+0x38], RZ ;  /* 0x000038ff01007387 */ /* 0x0007e20000100800 */
[----:B------:R-:W-:Y:S01]  /*7e00*/  IMAD.MOV.U32 R27, RZ, RZ, 0x1 ;  /* 0x00000001ff1b7424 */ /* 0x000fe200078e00ff */
[----:B------:R-:W-:Y:S01]  /*7e10*/  ULOP3.LUT UR36, UR37, 0x2, URZ, 0xfc, !UPT ;  /* 0x0000000225247892 */ /* 0x000fe2000f8efc3f */
[----:B------:R-:W-:Y:S01]  /*7e20*/  IMAD.MOV.U32 R25, RZ, RZ, RZ ;  /* 0x000000ffff197224 */ /* 0x000fe200078e00ff */
[----:B------:R-:W-:Y:S01]  /*7e30*/  ULDC UR38, c[0x0][0xc] ;  /* 0x0000030000267ab9 */ /* 0x000fe20000000800 */
[----:B--2---:R-:W-:-:S06]  /*7e40*/  ULEA UR4, UR5, UR4, 0x18 ;  /* 0x0000000405047291 */ /* 0x004fcc000f8ec03f */
[----:B------:R-:W-:Y:S01]  /*7e50*/  MOV R22, UR4 ;  /* 0x0000000400167c02 */ /* 0x000fe20008000f00 */
[C---:B-1----:R-:W-:Y:S01]  /*7e60*/  IMAD.SHL.U32 R28, R3.reuse, 0x8, RZ ;  /* 0x00000008031c7824 */ /* 0x042fe200078e00ff */
[C---:B------:R-:W-:Y:S01]  /*7e70*/  LOP3.LUT R4, R3.reuse, 0x7f, RZ, 0xc0, !PT ;  /* 0x0000007f03047812 */ /* 0x040fe200078ec0ff */
[----:B0-----:R-:W-:-:S03]  /*7e80*/  IMAD.SHL.U32 R2, R3, 0x10, RZ ;  /* 0x0000001003027824 */ /* 0x001fc600078e00ff */
[----:B------:R-:W-:Y:S02]  /*7e90*/  LOP3.LUT R0, R28, 0x1f8, RZ, 0xc0, !PT ;  /* 0x000001f81c007812 */ /* 0x000fe400078ec0ff */
[----:B------:R-:W-:Y:S02]  /*7ea0*/  LOP3.LUT R2, R2, 0x70, RZ, 0xc0, !PT ;  /* 0x0000007002027812 */ /* 0x000fe400078ec0ff */
[----:B------:R-:W-:Y:S02]  /*7eb0*/  LOP3.LUT R3, R0, 0x38, R3, 0x78, !PT ;  /* 0x0000003800037812 */ /* 0x000fe400078e7803 */
[----:B------:R-:W-:Y:S02]  /*7ec0*/  SHF.R.U32.HI R4, RZ, 0x3, R4 ;  /* 0x00000003ff047819 */ /* 0x000fe40000011604 */
[----:B------:R-:W-:Y:S02]  /*7ed0*/  LOP3.LUT R0, R3, 0x200, R28, 0xf8, !PT ;  /* 0x0000020003007812 */ /* 0x000fe400078ef81c */
[----:B------:R-:W-:-:S02]  /*7ee0*/  LOP3.LUT R28, R28, 0x38, RZ, 0xc0, !PT ;  /* 0x000000381c1c7812 */ /* 0x000fc400078ec0ff */
[----:B------:R-:W-:Y:S01]  /*7ef0*/  LOP3.LUT R2, R4, R2, RZ, 0xfc, !PT ;  /* 0x0000000204027212 */ /* 0x000fe200078efcff */
[----:B------:R-:W-:-:S05]  /*7f00*/  IMAD R0, R0, 0x2, R22 ;  /* 0x0000000200007824 */ /* 0x000fca00078e0216 */
[----:B------:R3:W-:Y:S02]  /*7f10*/  STL [R1+0x1c], R0 ;  /* 0x00001c0001007387 */ /* 0x0007e40000100800 */
.L_x_309:
[----:B0-----:R-:W0:Y:S01]  /*7f20*/  LDC.64 R2, c[0x0][0xc88] ;  /* 0x00032200ff027b82 */ /* 0x001e220000000a00 */
[----:B--23--:R-:W2:Y:S01]  /*7f30*/  LDL.LU R0, [R1+0x8] ;  /* 0x0000080001007983 */ /* 0x00cea20000300800 */
[----:B0-----:R-:W-:-:S05]  /*7f40*/  IMAD.WIDE R2, R19, 0x4, R2 ;  /* 0x0000000413027825 */ /* 0x001fca00078e0202 */
[----:B------:R-:W3:Y:S01]  /*7f50*/  LDG.E R29, desc[UR50][R2.64] ;  /* 0x00000032021d7981 */ /* 0x000ee2000c1e1900 */
[----:B------:R-:W-:Y:S05]  /*7f60*/  YIELD ;  /* 0x0000000000007946 */ /* 0x000fea0003800000 */
[----:B------:R-:W-:Y:S01]  /*7f70*/  ULDC.64 UR4, c[0x0][0xa28] ;  /* 0x00028a0000047ab9 */ /* 0x000fe20000000a00 */
[----:B------:R-:W-:Y:S01]  /*7f80*/  IMAD.MOV.U32 R6, RZ, RZ, RZ ;  /* 0x000000ffff067224 */ /* 0x000fe200078e00ff */
[----:B------:R-:W-:Y:S01]  /*7f90*/  ISETP.NE.U32.AND P0, PT, RZ, UR4, PT ;  /* 0x00000004ff007c0c */ /* 0x000fe2000bf05070 */
[----:B------:R-:W-:-:S03]  /*7fa0*/  ULDC.64 UR6, c[0x0][0xa18] ;  /* 0x0002860000067ab9 */ /* 0x000fc60000000a00 */
[----:B------:R-:W-:Y:S02]  /*7fb0*/  ISETP.NE.AND.EX P0, PT, RZ, UR5, PT, P0 ;  /* 0x00000005ff007c0c */ /* 0x000fe4000bf05300 */
[----:B--2---:R-:W-:Y:S02]  /*7fc0*/  LOP3.LUT R0, R0, 0xfffffff7, RZ, 0xc0, !PT ;  /* 0xfffffff700007812 */ /* 0x004fe400078ec0ff */
[----:B-1-3--:R-:W-:-:S09]  /*7fd0*/  SHF.R.S32.HI R4, RZ, 0x1f, R29 ;  /* 0x0000001fff047819 */ /* 0x00afd2000001141d */
[C---:B------:R-:W-:Y:S01]  /*7fe0*/  @P0 LEA R2, P1, R29.reuse, UR4, 0x2 ;  /* 0x000000041d020c11 */ /* 0x040fe2000f8210ff */
[C---:B------:R-:W-:Y:S01]  /*7ff0*/  IMAD.SHL.U32 R23, R29.reuse, 0x4, RZ ;  /* 0x000000041d177824 */ /* 0x040fe200078e00ff */
[C-C-:B------:R-:W-:Y:S01]  /*8000*/  SHF.L.U64.HI R24, R29.reuse, 0x2, R4.reuse ;  /* 0x000000021d187819 */ /* 0x140fe20000010204 */
[----:B------:R0:W-:Y:S01]  /*8010*/  STL [R1+0x28], R4 ;  /* 0x0000280401007387 */ /* 0x0001e20000100800 */
[----:B------:R-:W-:Y:S01]  /*8020*/  @P0 LEA.HI.X R3, R29, UR5, R4, 0x2, P1 ;  /* 0x000000051d030c11 */ /* 0x000fe200088f1404 */
[----:B------:R-:W-:-:S04]  /*8030*/  ULDC.64 UR4, c[0x0][0xa00] ;  /* 0x0002800000047ab9 */ /* 0x000fc80000000a00 */
[----:B------:R1:W2:Y:S01]  /*8040*/  @P0 LDG.E R6, desc[UR50][R2.64] ;  /* 0x0000003202060981 */ /* 0x0002a2000c1e1900 */
[----:B------:R-:W-:-:S04]  /*8050*/  ISETP.NE.U32.AND P0, PT, RZ, UR4, PT ;  /* 0x00000004ff007c0c */ /* 0x000fc8000bf05070 */
[----:B------:R-:W-:Y:S02]  /*8060*/  ISETP.NE.AND.EX P2, PT, RZ, UR5, PT, P0 ;  /* 0x00000005ff007c0c */ /* 0x000fe4000bf45300 */
[----:B------:R-:W-:Y:S02]  /*8070*/  ISETP.NE.U32.AND P0, PT, RZ, UR6, PT ;  /* 0x00000006ff007c0c */ /* 0x000fe4000bf05070 */
[----:B-1----:R-:W-:Y:S02]  /*8080*/  IADD3 R2, P1, R23, UR4, RZ ;  /* 0x0000000417027c10 */ /* 0x002fe4000ff3e0ff */
[----:B------:R-:W-:Y:S02]  /*8090*/  ISETP.NE.AND.EX P0, PT, RZ, UR7, PT, P0 ;  /* 0x00000007ff007c0c */ /* 0x000fe4000bf05300 */
[----:B------:R-:W-:Y:S01]  /*80a0*/  IADD3.X R3, R24, UR5, RZ, P1, !PT ;  /* 0x0000000518037c10 */ /* 0x000fe20008ffe4ff */
[----:B------:R-:W-:-:S04]  /*80b0*/  ULDC.64 UR4, c[0x0][0x418] ;  /* 0x0001060000047ab9 */ /* 0x000fc80000000a00 */
[----:B------:R-:W-:-:S05]  /*80c0*/  @P2 LOP3.LUT R0, R0, 0x8, RZ, 0xfc, !PT ;  /* 0x0000000800002812 */ /* 0x000fca00078efcff */
[----:B------:R1:W-:Y:S01]  /*80d0*/  STL [R1+0x8], R0 ;  /* 0x0000080001007387 */ /* 0x0003e20000100800 */
[----:B0-----:R-:W-:-:S04]  /*80e0*/  @P0 IADD3 R4, P1, R23, UR6, RZ ;  /* 0x0000000617040c10 */ /* 0x001fc8000ff3e0ff */
[----:B------:R-:W-:Y:S01]  /*80f0*/  @P0 IADD3.X R5, R24, UR7, RZ, P1, !PT ;  /* 0x0000000718050c10 */ /* 0x000fe20008ffe4ff */
[----:B-1----:R-:W-:-:S04]  /*8100*/  IMAD.MOV.U32 R0, RZ, RZ, RZ ;  /* 0x000000ffff007224 */ /* 0x002fc800078e00ff */
[----:B------:R-:W3:Y:S04]  /*8110*/  @P0 LDG.E R4, desc[UR50][R4.64] ;  /* 0x0000003204040981 */ /* 0x000ee8000c1e1900 */
[----:B------:R-:W4:Y:S01]  /*8120*/  @P2 LDG.E R0, desc[UR50][R2.64] ;  /* 0x0000003202002981 */ /* 0x000f22000c1e1900 */
[----:B------:R-:W-:-:S03]  /*8130*/  UISETP.NE.U32.AND UP0, UPT, UR4, URZ, UPT ;  /* 0x0000003f0400728c */ /* 0x000fc6000bf05070 */
[----:B------:R-:W-:Y:S01]  /*8140*/  ULDC UR4, c[0x0][0x424] ;  /* 0x0001090000047ab9 */ /* 0x000fe20000000800 */
[----:B------:R-:W-:-:S03]  /*8150*/  UISETP.NE.AND.EX UP0, UPT, UR5, URZ, UPT, UP0 ;  /* 0x0000003f0500728c */ /* 0x000fc6000bf05300 */
[----:B------:R-:W-:Y:S01]  /*8160*/  ULDC UR5, c[0x0][0x2f0] ;  /* 0x0000bc0000057ab9 */ /* 0x000fe20000000800 */
[----:B------:R-:W-:-:S04]  /*8170*/  USEL UR4, UR4, 0x1, UP0 ;  /* 0x0000000104047887 */ /* 0x000fc80008000000 */
[----:B------:R-:W-:Y:S01]  /*8180*/  UIMAD UR4, UR4, UR5, URZ ;  /* 0x00000005040472a4 */ /* 0x000fe2000f8e023f */
[----:B----4-:R0:W-:Y:S04]  /*8190*/  STL [R1+0x20], R0 ;  /* 0x0000200001007387 */ /* 0x0101e80000100800 */
[----:B--2---:R1:W-:Y:S04]  /*81a0*/  STL [R1+0x14], R6 ;  /* 0x0000140601007387 */ /* 0x0043e80000100800 */
[----:B---3--:R1:W-:Y:S01]  /*81b0*/  @P0 STL [R1+0x2c], R4 ;  /* 0x00002c0401000387 */ /* 0x0083e20000100800 */
[----:B0-----:R-:W-:Y:S01]  /*81c0*/  IMAD.U32 R0, RZ, RZ, UR4 ;  /* 0x00000004ff007e24 */ /* 0x001fe2000f8e00ff */
[----:B------:R-:W-:Y:S06]  /*81d0*/  @P0 BRA `(.L_x_249) ;  /* 0x0000000000200947 */ /* 0x000fec0003800000 */
[----:B------:R-:W-:Y:S02]  /*81e0*/  ULDC UR4, c[0x0][0x288] ;  /* 0x0000a20000047ab9 */ /* 0x000fe40000000800 */
[----:B-1----:R-:W-:-:S05]  /*81f0*/  IMAD.U32 R4, RZ, RZ, UR4 ;  /* 0x00000004ff047e24 */ /* 0x002fca000f8e00ff */
[----:B------:R0:W-:Y:S01]  /*8200*/  STL [R1+0x2c], R4 ;  /* 0x00002c0401007387 */ /* 0x0001e20000100800 */
[----:B------:R-:W-:Y:S05]  /*8210*/  @!P2 BRA `(.L_x_249) ;  /* 0x000000000010a947 */ /* 0x000fea0003800000 */
[----:B------:R-:W2:Y:S04]  /*8220*/  LDG.E R5, desc[UR50][R2.64] ;  /* 0x0000003202057981 */ /* 0x000ea8000c1e1900 */
[----:B0-----:R-:W2:Y:S02]  /*8230*/  LDG.E R4, desc[UR50][R2.64+0x4] ;  /* 0x0000043202047981 */ /* 0x001ea4000c1e1900 */
[----:B--2---:R-:W-:-:S05]  /*8240*/  IMAD.IADD R2, R4, 0x1, -R5 ;  /* 0x0000000104027824 */ /* 0x004fca00078e0a05 */
[----:B------:R2:W-:Y:S02]  /*8250*/  STL [R1+0x2c], R2 ;  /* 0x00002c0201007387 */ /* 0x0005e40000100800 */
.L_x_249:
[----:B01----:R-:W-:Y:S01]  /*8260*/  MOV R4, R29 ;  /* 0x0000001d00047202 */ /* 0x003fe20000000f00 */
[----:B------:R-:W-:Y:S02]  /*8270*/  ULDC.64 UR4, c[0x0][0xa20] ;  /* 0x0002880000047ab9 */ /* 0x000fe40000000a00 */
[----:B------:R-:W-:Y:S02]  /*8280*/  ISETP.NE.U32.AND P0, PT, RZ, UR4, PT ;  /* 0x00000004ff007c0c */ /* 0x000fe4000bf05070 */
[----:B------:R0:W-:Y:S02]  /*8290*/  STL [R1+0x4], R4 ;  /* 0x0000040401007387 */ /* 0x0001e40000100800 */
[----:B------:R-:W-:-:S13]  /*82a0*/  ISETP.NE.AND.EX P0, PT, RZ, UR5, PT, P0 ;  /* 0x00000005ff007c0c */ /* 0x000fda000bf05300 */
[----:B0-----:R-:W-:Y:S05]  /*82b0*/  @!P0 BRA `(.L_x_250) ;  /* 0x0000000000108947 */ /* 0x001fea0003800000 */
[----:B--2---:R-:W-:-:S04]  /*82c0*/  IADD3 R2, P0, R23, UR4, RZ ;  /* 0x0000000417027c10 */ /* 0x004fc8000ff1e0ff */
[----:B------:R-:W-:-:S05]  /*82d0*/  IADD3.X R3, R24, UR5, RZ, P0, !PT ;  /* 0x0000000518037c10 */ /* 0x000fca00087fe4ff */
[----:B------:R0:W5:Y:S01]  /*82e0*/  LDG.E R0, desc[UR50][R2.64] ;  /* 0x0000003202007981 */ /* 0x000162000c1e1900 */
[----:B------:R-:W-:Y:S05]  /*82f0*/  BRA `(.L_x_251) ;  /* 0x0000000000247947 */ /* 0x000fea0003800000 */
.L_x_250:
[----:B------:R-:W-:Y:S02]  /*8300*/  ULDC.64 UR4, c[0x0][0xa08] ;  /* 0x0002820000047ab9 */ /* 0x000fe40000000a00 */
[----:B------:R-:W-:-:S04]  /*8310*/  ISETP.NE.U32.AND P0, PT, RZ, UR4, PT ;  /* 0x00000004ff007c0c */ /* 0x000fc8000bf05070 */
[----:B------:R-:W-:-:S13]  /*8320*/  ISETP.NE.AND.EX P0, PT, RZ, UR5, PT, P0 ;  /* 0x00000005ff007c0c */ /* 0x000fda000bf05300 */
[----:B------:R-:W-:Y:S05]  /*8330*/  @!P0 BRA `(.L_x_251) ;  /* 0x0000000000148947 */ /* 0x000fea0003800000 */
[----:B--2---:R-:W0:Y:S02]  /*8340*/  LDC.64 R2, c[0x0][0xa08] ;  /* 0x00028200ff027b82 */ /* 0x004e240000000a00 */
[----:B0-----:R-:W-:-:S05]  /*8350*/  IMAD.WIDE R2, R4, 0x4, R2 ;  /* 0x0000000404027825 */ /* 0x001fca00078e0202 */
[----:B------:R-:W2:Y:S04]  /*8360*/  LDG.E R0, desc[UR50][R2.64] ;  /* 0x0000003202007981 */ /* 0x000ea8000c1e1900 */
[----:B------:R-:W2:Y:S02]  /*8370*/  LDG.E R5, desc[UR50][R2.64+0x4] ;  /* 0x0000043202057981 */ /* 0x000ea4000c1e1900 */
[----:B--2---:R-:W-:-:S07]  /*8380*/  IMAD.IADD R0, R5, 0x1, -R0 ;  /* 0x0000000105007824 */ /* 0x004fce00078e0a00 */
.L_x_251:
[----:B0-2--5:R-:W-:Y:S01]  /*8390*/  IMAD.IADD R2, R0, 0x1, -R6 ;  /* 0x0000000100027824 */ /* 0x025fe200078e0a06 */
[----:B------:R-:W-:Y:S03]  /*83a0*/  BSSY B7, `(.L_x_252) ;  /* 0x00003a3000077945 */ /* 0x000fe60003800000 */
[C---:B------:R-:W-:Y:S01]  /*83b0*/  VIADD R0, R2.reuse, 0x7f ;  /* 0x0000007f02007836 */ /* 0x040fe20000000000 */
[----:B------:R0:W-:Y:S01]  /*83c0*/  STL [R1+0x10], R2 ;  /* 0x0000100201007387 */ /* 0x0001e20000100800 */
[----:B------:R-:W-:-:S03]  /*83d0*/  ISETP.GT.AND P0, PT, R2, RZ, PT ;  /* 0x000000ff0200720c */ /* 0x000fc60003f04270 */
[----:B------:R-:W-:-:S04]  /*83e0*/  SHF.R.S32.HI R3, RZ, 0x1f, R0 ;  /* 0x0000001fff037819 */ /* 0x000fc80000011400 */
[----:B------:R-:W-:-:S05]  /*83f0*/  LEA.HI R0, R3, R0, RZ, 0x7 ;  /* 0x0000000003007211 */ /* 0x000fca00078f38ff */
[----:B------:R0:W-:Y:S01]  /*8400*/  STL [R1+0x34], R0 ;  /* 0x0000340001007387 */ /* 0x0001e20000100800 */
[----:B------:R-:W-:Y:S05]  /*8410*/  @P0 BRA `(.L_x_253) ;  /* 0x0000000000440947 */ /* 0x000fea0003800000 */
[----:B0-----:R-:W0:Y:S02]  /*8420*/  S2R R2, SR_TID.X ;  /* 0x0000000000027919 */ /* 0x001e240000002100 */
[----:B0-----:R-:W-:-:S04]  /*8430*/  LOP3.LUT R2, R2, 0x7f, RZ, 0xc0, !PT ;  /* 0x0000007f02027812 */ /* 0x001fc800078ec0ff */
[----:B------:R-:W-:-:S13]  /*8440*/  ISETP.NE.AND P0, PT, R2, RZ, PT ;  /* 0x000000ff0200720c */ /* 0x000fda0003f05270 */
[----:B------:R-:W-:Y:S05]  /*8450*/  @P0 BRA `(.L_x_254) ;  /* 0x00000038005c0947 */ /* 0x000fea0003800000 */
[----:B------:R-:W0:Y:S01]  /*8460*/  S2R R5, SR_LANEID ;  /* 0x0000000000057919 */ /* 0x000e220000000000 */
[----:B------:R-:W-:Y:S01]  /*8470*/  VOTEU.ANY UR4, UPT, PT ;  /* 0x0000000000047886 */ /* 0x000fe200038e0100 */
[----:B------:R-:W1:Y:S01]  /*8480*/  LDC.64 R2, c[0x0][0xc60] ;  /* 0x00031800ff027b82 */ /* 0x000e620000000a00 */
[----:B------:R-:W0:Y:S02]  /*8490*/  FLO.U32 R0, UR4 ;  /* 0x0000000400007d00 */ /* 0x000e2400080e0000 */
[----:B0-----:R-:W-:-:S06]  /*84a0*/  ISETP.EQ.U32.AND P0, PT, R0, R5, PT ;  /* 0x000000050000720c */ /* 0x001fcc0003f02070 */
[----:B------:R-:W1:Y:S07]  /*84b0*/  POPC R5, UR4 ;  /* 0x0000000400057d09 */ /* 0x000e6e0008000000 */
[----:B-1----:R-:W2:Y:S01]  /*84c0*/  @P0 ATOMG.E.ADD.STRONG.GPU PT, R3, desc[UR50][R2.64], R5 ;  /* 0x00000005020309a8 */ /* 0x002ea200081ee1f2 */
[----:B------:R-:W0:Y:S02]  /*84d0*/  S2R R4, SR_LTMASK ;  /* 0x0000000000047919 */ /* 0x000e240000003900 */
[----:B0-----:R-:W-:-:S04]  /*84e0*/  LOP3.LUT R4, R4, UR4, RZ, 0xc0, !PT ;  /* 0x0000000404047c12 */ /* 0x001fc8000f8ec0ff */
[----:B------:R-:W0:Y:S01]  /*84f0*/  POPC R7, R4 ;  /* 0x0000000400077309 */ /* 0x000e220000000000 */
[----:B--2---:R-:W0:Y:S02]  /*8500*/  SHFL.IDX PT, R0, R3, R0, 0x1f ;  /* 0x00001f0003007589 */ /* 0x004e2400000e0000 */
[----:B0-----:R-:W-:Y:S01]  /*8510*/  IADD3 R16, R0, UR38, R7 ;  /* 0x0000002600107c10 */ /* 0x001fe2000fffe007 */
[----:B------:R-:W-:Y:S06]  /*8520*/  BRA `(.L_x_254) ;  /* 0x0000003800287947 */ /* 0x000fec0003800000 */
.L_x_253:
[----:B0-----:R-:W-:Y:S01]  /*8530*/  VIADD R0, R22, 0xe400 ;  /* 0x0000e40016007836 */ /* 0x001fe20000000000 */
[----:B------:R-:W-:Y:S04]  /*8540*/  BSSY B6, `(.L_x_255) ;  /* 0x0000013000067945 */ /* 0x000fe80003800000 */
[----:B------:R-:W-:-:S13]  /*8550*/  LOP3.LUT P0, RZ, R0, 0x3ff, RZ, 0xc0, !PT ;  /* 0x000003ff00ff7812 */ /* 0x000fda000780c0ff */
[----:B------:R-:W-:Y:S05]  /*8560*/  @!P0 BRA `(.L_x_256) ;  /* 0x0000000000408947 */ /* 0x000fea0003800000 */
[----:B------:R-:W-:Y:S01]  /*8570*/  MOV R2, 0x0 ;  /* 0x0000000000027802 */ /* 0x000fe20000000f00 */
[----:B------:R-:W-:Y:S01]  /*8580*/  ULDC.64 UR6, c[0x4][0x88] ;  /* 0x0100220000067ab9 */ /* 0x000fe20000000a00 */
[----:B------:R-:W-:Y:S01]  /*8590*/  ULDC.64 UR8, c[0x4][0x90] ;  /* 0x0100240000087ab9 */ /* 0x000fe20000000a00 */
[----:B------:R-:W-:Y:S01]  /*85a0*/  ULDC.64 UR4, c[0x4][0x8] ;  /* 0x0100020000047ab9 */ /* 0x000fe20000000a00 */
[----:B------:R-:W-:Y:S01]  /*85b0*/  IMAD.U32 R4, RZ, RZ, UR6 ;  /* 0x00000006ff047e24 */ /* 0x000fe2000f8e00ff */
[----:B------:R-:W-:Y:S01]  /*85c0*/  MOV R7, UR9 ;  /* 0x0000000900077c02 */ /* 0x000fe20008000f00 */
[----:B------:R-:W0:Y:S01]  /*85d0*/  LDC.64 R2, c[0x4][R2] ;  /* 0x0100000002027b82 */ /* 0x000e220000000a00 */
        /* <DEDUP_REMOVED lines=8> */
[----:B0-----:R-:W-:Y:S05]  /*8660*/  CALL.ABS.NOINC R2 ;  /* 0x0000000002007343 */ /* 0x001fea0003c00000 */
.L_x_256:
[----:B------:R-:W-:Y:S05]  /*8670*/  BSYNC B6 ;  /* 0x0000000000067941 */ /* 0x000fea0003800000 */
.L_x_255:
[----:B------:R-:W-:Y:S01]  /*8680*/  VIADD R0, R22, 0x400 ;  /* 0x0000040016007836 */ /* 0x000fe20000000000 */
[----:B------:R-:W-:Y:S04]  /*8690*/  BSSY B6, `(.L_x_257) ;  /* 0x0000022000067945 */ /* 0x000fe80003800000 */
[----:B------:R-:W-:-:S13]  /*86a0*/  LOP3.LUT P0, RZ, R0, 0x3ff, RZ, 0xc0, !PT ;  /* 0x000003ff00ff7812 */ /* 0x000fda000780c0ff */
[----:B------:R-:W-:Y:S05]  /*86b0*/  @!P0 BRA `(.L_x_258) ;  /* 0x00000000007c8947 */ /* 0x000fea0003800000 */
[----:B------:R-:W-:Y:S01]  /*86c0*/  MOV R26, 0x0 ;  /* 0x00000000001a7802 */ /* 0x000fe20000000f00 */
[----:B------:R-:W-:Y:S01]  /*86d0*/  ULDC.64 UR6, c[0x4][0x88] ;  /* 0x0100220000067ab9 */ /* 0x000fe20000000a00 */
[----:B------:R-:W-:Y:S01]  /*86e0*/  ULDC.64 UR8, c[0x4][0x90] ;  /* 0x0100240000087ab9 */ /* 0x000fe20000000a00 */
[----:B------:R-:W-:Y:S01]  /*86f0*/  ULDC.64 UR4, c[0x4][0x10] ;  /* 0x0100040000047ab9 */ /* 0x000fe20000000a00 */
[----:B------:R0:W1:Y:S01]  /*8700*/  LDC.64 R2, c[0x4][R26] ;  /* 0x010000001a027b82 */ /* 0x0000620000000a00 */
        /* <DEDUP_REMOVED lines=11> */
.L_x_259:
[----:B------:R0:W1:Y:S01]  /*87c0*/  LDC.64 R2, c[0x4][R26] ;  /* 0x010000001a027b82 */ /* 0x0000620000000a00 */
[----:B------:R-:W-:Y:S01]  /*87d0*/  ULDC.64 UR6, c[0x4][0x88] ;  /* 0x0100220000067ab9 */ /* 0x000fe20000000a00 */
[----:B------:R-:W-:Y:S01]  /*87e0*/  ULDC.64 UR8, c[0x4][0x90] ;  /* 0x0100240000087ab9 */ /* 0x000fe20000000a00 */
[----:B------:R-:W-:Y:S01]  /*87f0*/  ULDC.64 UR4, c[0x4][0x18] ;  /* 0x0100060000047ab9 */ /* 0x000fe20000000a00 */
[----:B------:R-:W-:Y:S01]  /*8800*/  MOV R4, UR6 ;  /* 0x0000000600047c02 */ /* 0x000fe20008000f00 */
[----:B------:R-:W-:Y:S01]  /*8810*/  IMAD.U32 R5, RZ, RZ, UR7 ;  /* 0x00000007ff057e24 */ /* 0x000fe2000f8e00ff */
[----:B------:R-:W-:Y:S01]  /*8820*/  MOV R13, RZ ;  /* 0x000000ff000d7202 */ /* 0x000fe20000000f00 */
[----:B------:R-:W-:Y:S02]  /*8830*/  IMAD.U32 R6, RZ, RZ, UR8 ;  /* 0x00000008ff067e24 */ /* 0x000fe4000f8e00ff */
[----:B------:R-:W-:Y:S02]  /*8840*/  IMAD.U32 R7, RZ, RZ, UR9 ;  /* 0x00000009ff077e24 */ /* 0x000fe4000f8e00ff */
[----:B------:R-:W-:-:S02]  /*8850*/  IMAD.U32 R10, RZ, RZ, UR4 ;  /* 0x00000004ff0a7e24 */ /* 0x000fc4000f8e00ff */
[----:B------:R-:W-:Y:S02]  /*8860*/  IMAD.U32 R11, RZ, RZ, UR5 ;  /* 0x00000005ff0b7e24 */ /* 0x000fe4000f8e00ff */
[----:B------:R-:W-:Y:S02]  /*8870*/  IMAD.MOV.U32 R8, RZ, RZ, 0x70 ;  /* 0x00000070ff087424 */ /* 0x000fe400078e00ff */
[----:B0-----:R-:W-:-:S07]  /*8880*/  IMAD.MOV.U32 R12, RZ, RZ, 0x1 ;  /* 0x00000001ff0c7424 */ /* 0x001fce00078e00ff */
[----:B------:R-:W-:-:S07]  /*8890*/  LEPC R20, `(.L_x_258) ;  /* 0x000000001014794e */ /* 0x000fce0000000000 */
[----:B-1----:R-:W-:Y:S05]  /*88a0*/  CALL.ABS.NOINC R2 ;  /* 0x0000000002007343 */ /* 0x002fea0003c00000 */
.L_x_258:
[----:B------:R-:W-:Y:S05]  /*88b0*/  BSYNC B6 ;  /* 0x0000000000067941 */ /* 0x000fea0003800000 */
.L_x_257:
[----:B------:R0:W2:Y:S01]  /*88c0*/  LDL R21, [R1+0x4] ;  /* 0x0000040001157983 */ /* 0x0000a20000100800 */
[----:B------:R-:W-:Y:S01]  /*88d0*/  ULDC.64 UR4, c[0x0][0x9f8] ;  /* 0x00027e0000047ab9 */ /* 0x000fe20000000a00 */
[----:B------:R-:W1:Y:S01]  /*88e0*/  LDC R7, c[0x0][0x430] ;  /* 0x00010c00ff077b82 */ /* 0x000e620000000800 */
[----:B------:R-:W-:Y:S01]  /*88f0*/  ISETP.NE.U32.AND P0, PT, RZ, UR4, PT ;  /* 0x00000004ff007c0c */ /* 0x000fe2000bf05070 */
[----:B------:R-:W3:Y:S03]  /*8900*/  LDL R26, [R1+0x34] ;  /* 0x00003400011a7983 */ /* 0x000ee60000100800 */
[----:B------:R-:W-:Y:S01]  /*8910*/  ISETP.NE.AND.EX P0, PT, RZ, UR5, PT, P0 ;  /* 0x00000005ff007c0c */ /* 0x000fe2000bf05300 */
[----:B------:R-:W4:Y:S04]  /*8920*/  LDL R9, [R1+0x10] ;  /* 0x0000100001097983 */ /* 0x000f280000100800 */
[----:B------:R-:W4:Y:S01]  /*8930*/  LDL R4, [R1+0x14] ;  /* 0x0000140001047983 */ /* 0x000f220000100800 */
[----:B------:R-:W0:Y:S07]  /*8940*/  S2R R5, SR_TID.X ;  /* 0x0000000000057919 */ /* 0x000e2e0000002100 */
[----:B------:R-:W-:Y:S01]  /*8950*/  @P0 IADD3 R2, P1, R23, UR4, RZ ;  /* 0x0000000417020c10 */ /* 0x000fe2000ff3e0ff */
[----:B------:R-:W3:Y:S03]  /*8960*/  S2R R0, SR_TID.X ;  /* 0x0000000000007919 */ /* 0x000ee60000002100 */
[----:B------:R-:W-:Y:S01]  /*8970*/  @P0 IADD3.X R3, R24, UR5, RZ, P1, !PT ;  /* 0x0000000518030c10 */ /* 0x000fe20008ffe4ff */
[----:B------:R-:W4:Y:S04]  /*8980*/  LDL.LU R20, [R1+0x8] ;  /* 0x0000080001147983 */ /* 0x000f280000300800 */
[----:B--2---:R-:W2:Y:S01]  /*8990*/  @P0 LDG.E R21, desc[UR50][R2.64] ;  /* 0x0000003202150981 */ /* 0x004ea2000c1e1900 */
[----:B-1----:R-:W-:Y:S01]  /*89a0*/  ISETP.NE.AND P2, PT, R7, 0x1, PT ;  /* 0x000000010700780c */ /* 0x002fe20003f45270 */
[----:B0-----:R-:W-:Y:S01]  /*89b0*/  IMAD.SHL.U32 R5, R5, 0x10, RZ ;  /* 0x0000001005057824 */ /* 0x001fe200078e00ff */
[----:B---3--:R-:W-:-:S02]  /*89c0*/  LEA.HI.SX32 R26, R26, 0xffffffff, 0x19 ;  /* 0xffffffff1a1a7811 */ /* 0x008fc400078fcaff */
[----:B------:R-:W-:Y:S02]  /*89d0*/  LOP3.LUT R0, R0, 0x7f, RZ, 0xc0, !PT ;  /* 0x0000007f00007812 */ /* 0x000fe400078ec0ff */
[----:B------:R-:W-:Y:S01]  /*89e0*/  LOP3.LUT R5, R5, 0x70, RZ, 0xc0, !PT ;  /* 0x0000007005057812 */ /* 0x000fe200078ec0ff */
[----:B------:R-:W-:Y:S01]  /*89f0*/  IMAD.SHL.U32 R8, R26, 0x80, RZ ;  /* 0x000000801a087824 */ /* 0x000fe200078e00ff */
[----:B------:R-:W-:-:S04]  /*8a00*/  SHF.R.U32.HI R0, RZ, 0x3, R0 ;  /* 0x00000003ff007819 */ /* 0x000fc80000011600 */
[----:B------:R-:W-:Y:S01]  /*8a10*/  LOP3.LUT R5, R8, R0, R5, 0xfe, !PT ;  /* 0x0000000008057212 */ /* 0x000fe200078efe05 */
[----:B------:R-:W0:Y:S08]  /*8a20*/  @P2 LDC R6, c[0x0][0x434] ;  /* 0x00010d00ff062b82 */ /* 0x000e300000000800 */
[----:B------:R-:W1:Y:S01]  /*8a30*/  @P2 LDC R0, c[0x0][0x438] ;  /* 0x00010e00ff002b82 */ /* 0x000e620000000800 */
[----:B--2---:R-:W-:Y:S01]  /*8a40*/  @P0 STL [R1+0x4], R21 ;  /* 0x0000041501000387 */ /* 0x004fe20000100800 */
[C---:B----4-:R-:W-:Y:S01]  /*8a50*/  ISETP.GE.AND P0, PT, R5.reuse, R9, PT ;  /* 0x000000090500720c */ /* 0x050fe20003f06270 */
[----:B------:R-:W-:-:S04]  /*8a60*/  IMAD.IADD R5, R5, 0x1, R4 ;  /* 0x0000000105057824 */ /* 0x000fc800078e0204 */
[----:B0-----:R-:W-:-:S08]  /*8a70*/  @P2 IMAD.HI.U32 R6, R5, R6, RZ ;  /* 0x0000000605062227 */ /* 0x001fd000078e00ff */
[----:B------:R-:W0:Y:S01]  /*8a80*/  @!P0 LDC.64 R2, c[0x0][0x428] ;  /* 0x00010a00ff028b82 */ /* 0x000e220000000a00 */
[----:B------:R-:W-:Y:S01]  /*8a90*/  IMAD.MOV.U32 R4, RZ, RZ, R5 ;  /* 0x000000ffff047224 */ /* 0x000fe200078e0005 */
[----:B-1----:R-:W-:Y:S02]  /*8aa0*/  @P2 SHF.R.U32.HI R4, RZ, R0, R6 ;  /* 0x00000000ff042219 */ /* 0x002fe40000011606 */
[----:B------:R-:W-:-:S03]  /*8ab0*/  SHF.R.S32.HI R6, RZ, 0x1f, R21 ;  /* 0x0000001fff067819 */ /* 0x000fc60000011415 */
[--C-:B------:R-:W-:Y:S02]  /*8ac0*/  IMAD.MOV R0, RZ, RZ, -R4.reuse ;  /* 0x000000ffff007224 */ /* 0x100fe400078e0a04 */
[----:B------:R0:W-:Y:S02]  /*8ad0*/  STL [R1+0x18], R6 ;  /* 0x0000180601007387 */ /* 0x0001e40000100800 */
[----:B------:R-:W-:Y:S01]  /*8ae0*/  IMAD R0, R7, R0, R5 ;  /* 0x0000000007007224 */ /* 0x000fe200078e0205 */
[--C-:B------:R-:W-:Y:S01]  /*8af0*/  @!P0 SHF.R.S32.HI R5, RZ, 0x1f, R4.reuse ;  /* 0x0000001fff058819 */ /* 0x100fe20000011404 */
[-C--:B0-----:R-:W-:Y:S02]  /*8b00*/  @!P0 IMAD R6, R6, R2.reuse, RZ ;  /* 0x0000000206068224 */ /* 0x081fe400078e02ff */
[----:B------:R-:W-:-:S04]  /*8b10*/  @!P0 IMAD.WIDE.U32 R4, R21, R2, R4 ;  /* 0x0000000215048225 */ /* 0x000fc800078e0004 */
[----:B------:R-:W-:Y:S02]  /*8b20*/  @!P0 IMAD R7, R21, R3, R6 ;  /* 0x0000000315078224 */ /* 0x000fe400078e0206 */
[----:B------:R-:W0:Y:S02]  /*8b30*/  @!P0 LDC.64 R2, c[0x0][0x418] ;  /* 0x00010600ff028b82 */ /* 0x000e240000000a00 */
[----:B------:R-:W-:Y:S01]  /*8b40*/  @!P0 IMAD.IADD R7, R5, 0x1, R7 ;  /* 0x0000000105078824 */ /* 0x000fe200078e0207 */
[----:B0-----:R-:W-:Y:S01]  /*8b50*/  @!P0 LEA R6, P1, R4, R2, 0x2 ;  /* 0x0000000204068211 */ /* 0x001fe200078210ff */
[----:B------:R-:W-:-:S03]  /*8b60*/  IMAD.MOV.U32 R2, RZ, RZ, RZ ;  /* 0x000000ffff027224 */ /* 0x000fc600078e00ff */
[----:B------:R-:W-:-:S05]  /*8b70*/  @!P0 LEA.HI.X R7, R4, R3, R7, 0x2, P1 ;  /* 0x0000000304078211 */ /* 0x000fca00008f1407 */
[----:B------:R0:W5:Y:S01]  /*8b80*/  @!P0 LDG.E R2, desc[UR50][R6.64] ;  /* 0x0000003206028981 */ /* 0x000162000c1e1900 */
[----:B------:R-:W-:Y:S02]  /*8b90*/  LOP3.LUT R20, R20, 0xfffffffb, RZ, 0xc0, !PT ;  /* 0xfffffffb14147812 */ /* 0x000fe400078ec0ff */
[----:B------:R-:W-:Y:S02]  /*8ba0*/  MOV R9, UR36 ;  /* 0x0000002400097c02 */ /* 0x000fe40008000f00 */
[----:B------:R-:W-:Y:S02]  /*8bb0*/  @P2 LOP3.LUT R20, R20, 0x4, RZ, 0xfc, !PT ;  /* 0x0000000414142812 */ /* 0x000fe400078efcff */
[----:B------:R-:W-:Y:S02]  /*8bc0*/  ISETP.NE.AND P2, PT, R9, 0x3, PT ;  /* 0x000000030900780c */ /* 0x000fe40003f45270 */
[----:B------:R-:W-:-:S11]  /*8bd0*/  LOP3.LUT R20, R20, 0xfffffffd, RZ, 0xc0, !PT ;  /* 0xfffffffd14147812 */ /* 0x000fd600078ec0ff */
[----:B------:R-:W-:-:S05]  /*8be0*/  @P2 LOP3.LUT R20, R20, 0x2, RZ, 0xfc, !PT ;  /* 0x0000000214142812 */ /* 0x000fca00078efcff */
[----:B------:R0:W-:Y:S01]  /*8bf0*/  STL [R1+0x8], R20 ;  /* 0x0000081401007387 */ /* 0x0001e20000100800 */
[----:B------:R-:W-:-:S03]  /*8c00*/  UMOV UR4, 0xffffffff ;  /* 0xffffffff00047882 */ /* 0x000fc60000000000 */
[----:B------:R-:W-:Y:S05]  /*8c10*/  BRA.DIV UR4, `(.L_x_260) ;  /* 0x00000042044c7947 */ /* 0x000fea000b800000 */
.L_x_326:
[----:B------:R-:W-:-:S05]  /*8c20*/  SHF.R.S32.HI R9, RZ, 0x1f, R18 ;  /* 0x0000001fff097819 */ /* 0x000fca0000011412 */
[----:B------:R1:W-:Y:S01]  /*8c30*/  STL [R1], R9 ;  /* 0x0000000901007387 */ /* 0x0003e20000100800 */
[----:B------:R-:W-:Y:S05]  /*8c40*/  @!P2 BRA `(.L_x_261) ;  /* 0x000000000004a947 */ /* 0x000fea0003800000 */
[----:B------:R-:W-:Y:S01]  /*8c50*/  BPT.TRAP 0x1 ;  /* 0x000000040000795c */ /* 0x000fe20000300000 */
.L_x_261:
[----:B0-----:R-:W-:Y:S01]  /*8c60*/  SHF.R.S32.HI R6, RZ, 0x1f, R0 ;  /* 0x0000001fff067819 */ /* 0x001fe20000011400 */
[----:B------:R-:W-:Y:S01]  /*8c70*/  ULDC.64 UR4, c[0x0][0x328] ;  /* 0x0000ca0000047ab9 */ /* 0x000fe20000000a00 */
[----:B-----5:R-:W-:Y:S01]  /*8c80*/  SHF.R.S32.HI R7, RZ, 0x1f, R2 ;  /* 0x0000001fff077819 */ /* 0x020fe20000011402 */
[----:B------:R-:W-:Y:S01]  /*8c90*/  IMAD.WIDE.U32 R4, R0, UR4, RZ ;  /* 0x0000000400047c25 */ /* 0x000fe2000f8e00ff */
[----:B------:R-:W-:Y:S03]  /*8ca0*/  BSSY B0, `(.L_x_262) ;  /* 0x0000015000007945 */ /* 0x000fe60003800000 */
        /* <DEDUP_REMOVED lines=15> */
[----:B------:R-:W-:Y:S01]  /*8da0*/  LEA.HI.X R24, R4, UR5, R3, 0x1, P0 ;  /* 0x0000000504187c11 */ /* 0x000fe200080f0c03 */
[----:B------:R-:W-:Y:S01]  /*8db0*/  IMAD R3, R25, 0x8, R22 ;  /* 0x0000000819037824 */ /* 0x000fe200078e0216 */
[----:B------:R-:W-:-:S04]  /*8dc0*/  SHF.L.U32 R4, R27, 0x1f, RZ ;  /* 0x0000001f1b047819 */ /* 0x000fc800000006ff */
[----:B------:R-:W0:Y:S02]  /*8dd0*/  SYNCS.PHASECHK.TRANS64.TRYWAIT P0, [R3+URZ+0x16840], R4 ;  /* 0x01684004030075a7 */ /* 0x000e24000800017f */
[----:B0-----:R-:W-:Y:S05]  /*8de0*/  @!P0 BRA `(.L_x_263) ;  /* 0x00000040000c8947 */ /* 0x001fea0003800000 */
.L_x_327:
[----:B------:R-:W-:Y:S05]  /*8df0*/  BSYNC B0 ;  /* 0x0000000000007941 */ /* 0x000fea0003800000 */
.L_x_262:
[----:B------:R-:W2:Y:S01]  /*8e00*/  LDL R12, [R1] ;  /* 0x00000000010c7983 */ /* 0x000ea20000100800 */
[----:B------:R-:W-:-:S03]  /*8e10*/  ULDC.64 UR4, c[0x0][0x300] ;  /* 0x0000c00000047ab9 */ /* 0x000fc60000000a00 */
[----:B------:R-:W3:Y:S04]  /*8e20*/  LDL R11, [R1+0x10] ;  /* 0x00001000010b7983 */ /* 0x000ee80000100800 */
[----:B-1----:R-:W4:Y:S01]  /*8e30*/  LDL.LU R9, [R1+0x8] ;  /* 0x0000080001097983 */ /* 0x002f220000300800 */
[----:B------:R-:W-:Y:S02]  /*8e40*/  IMAD R6, R6, UR4, RZ ;  /* 0x0000000406067c24 */ /* 0x000fe4000f8e02ff */
[C---:B0-----:R-:W-:Y:S01]  /*8e50*/  IMAD.WIDE.U32 R4, R0.reuse, UR4, RZ ;  /* 0x0000000400047c25 */ /* 0x041fe2000f8e00ff */
[----:B------:R-:W0:Y:S03]  /*8e60*/  S2R R10, SR_TID.X ;  /* 0x00000000000a7919 */ /* 0x000e260000002100 */
[----:B------:R-:W-:Y:S01]  /*8e70*/  IMAD R6, R0, UR5, R6 ;  /* 0x0000000500067c24 */ /* 0x000fe2000f8e0206 */
[----:B------:R-:W-:-:S02]  /*8e80*/  ULDC.64 UR4, c[0x0][0x310] ;  /* 0x0000c40000047ab9 */ /* 0x000fc40000000a00 */
[----:B------:R-:W-:Y:S02]  /*8e90*/  IMAD R7, R7, UR4, RZ ;  /* 0x0000000407077c24 */ /* 0x000fe4000f8e02ff */
[----:B------:R-:W-:Y:S02]  /*8ea0*/  IMAD.IADD R5, R5, 0x1, R6 ;  /* 0x0000000105057824 */ /* 0x000fe400078e0206 */
[C---:B------:R-:W-:Y:S02]  /*8eb0*/  IMAD R7, R2.reuse, UR5, R7 ;  /* 0x0000000502077c24 */ /* 0x040fe4000f8e0207 */
[----:B------:R-:W-:Y:S01]  /*8ec0*/  IMAD.WIDE.U32 R4, R2, UR4, R4 ;  /* 0x0000000402047c25 */ /* 0x000fe2000f8e0004 */
[----:B------:R-:W-:-:S03]  /*8ed0*/  ULDC.64 UR4, c[0x0][0x308] ;  /* 0x0000c20000047ab9 */ /* 0x000fc60000000a00 */
[----:B------:R-:W-:Y:S02]  /*8ee0*/  IMAD.IADD R5, R5, 0x1, R7 ;  /* 0x0000000105057824 */ /* 0x000fe400078e0207 */
[----:B------:R-:W-:Y:S01]  /*8ef0*/  IMAD.WIDE.U32 R4, R18, UR4, R4 ;  /* 0x0000000412047c25 */ /* 0x000fe2000f8e0004 */
[----:B0-----:R-:W-:-:S04]  /*8f00*/  LOP3.LUT R10, R10, 0x7f, RZ, 0xc0, !PT ;  /* 0x0000007f0a0a7812 */ /* 0x001fc800078ec0ff */
[----:B------:R-:W-:Y:S01]  /*8f10*/  SHF.R.U32.HI R10, RZ, 0x3, R10 ;  /* 0x00000003ff0a7819 */ /* 0x000fe2000001160a */
[----:B--2---:R-:W-:Y:S02]  /*8f20*/  IMAD R0, R12, UR4, RZ ;  /* 0x000000040c007c24 */ /* 0x004fe4000f8e02ff */
[----:B------:R-:W0:Y:S02]  /*8f30*/  S2R R12, SR_TID.X ;  /* 0x00000000000c7919 */ /* 0x000e240000002100 */
[----:B------:R-:W-:Y:S01]  /*8f40*/  IMAD R0, R18, UR5, R0 ;  /* 0x0000000512007c24 */ /* 0x000fe2000f8e0200 */
[----:B------:R-:W-:-:S03]  /*8f50*/  ULDC.64 UR4, c[0x0][0x2e8] ;  /* 0x0000ba0000047ab9 */ /* 0x000fc60000000a00 */
[----:B------:R-:W-:Y:S01]  /*8f60*/  IMAD.IADD R2, R5, 0x1, R0 ;  /* 0x0000000105027824 */ /* 0x000fe200078e0200 */
[----:B------:R-:W-:Y:S01]  /*8f70*/  LEA R0, P0, R4, UR4, 0x1 ;  /* 0x0000000404007c11 */ /* 0x000fe2000f8008ff */
[----:B------:R-:W-:Y:S01]  /*8f80*/  ULDC UR4, c[0x0][0x2f4] ;  /* 0x0000bd0000047ab9 */ /* 0x000fe20000000800 */
[----:B----4-:R-:W-:Y:S02]  /*8f90*/  LOP3.LUT R9, R9, 0xfffffffe, RZ, 0xc0, !PT ;  /* 0xfffffffe09097812 */ /* 0x010fe400078ec0ff */
[----:B------:R-:W-:Y:S01]  /*8fa0*/  ISETP.GE.AND P2, PT, R28, UR4, PT ;  /* 0x000000041c007c0c */ /* 0x000fe2000bf46270 */
[----:B------:R-:W-:Y:S01]  /*8fb0*/  UMOV UR4, 0xffffffff ;  /* 0xffffffff00047882 */ /* 0x000fe20000000000 */
[----:B------:R-:W-:Y:S02]  /*8fc0*/  LEA.HI.X R2, R4, UR5, R2, 0x1, P0 ;  /* 0x0000000504027c11 */ /* 0x000fe400080f0c02 */
[----:B---3--:R-:W-:-:S04]  /*8fd0*/  IADD3 R4, -R10, R11, -R8 ;  /* 0x0000000b0a047210 */ /* 0x008fc80007ffe908 */
[----:B------:R-:W-:-:S05]  /*8fe0*/  ISETP.GE.AND P0, PT, R4, 0x1, PT ;  /* 0x000000010400780c */ /* 0x000fca0003f06270 */
[----:B------:R-:W-:-:S05]  /*8ff0*/  @P2 LOP3.LUT R9, R9, 0x1, RZ, 0xfc, !PT ;  /* 0x0000000109092812 */ /* 0x000fca00078efcff */
[----:B------:R1:W-:Y:S01]  /*9000*/  STL [R1+0x8], R9 ;  /* 0x0000080901007387 */ /* 0x0003e20000100800 */
[C---:B0-----:R-:W-:Y:S01]  /*9010*/  IMAD.SHL.U32 R10, R12.reuse, 0x8, RZ ;  /* 0x000000080c0a7824 */ /* 0x041fe200078e00ff */
[----:B------:R-:W-:-:S04]  /*9020*/  SHF.L.U32 R11, R12, 0x3, RZ ;  /* 0x000000030c0b7819 */ /* 0x000fc800000006ff */
[----:B------:R-:W-:-:S04]  /*9030*/  LOP3.LUT R10, R10, 0x1f8, RZ, 0xc0, !PT ;  /* 0x000001f80a0a7812 */ /* 0x000fc800078ec0ff */
[----:B------:R-:W-:-:S04]  /*9040*/  LOP3.LUT R10, R10, 0x38, R12, 0x78, !PT ;  /* 0x000000380a0a7812 */ /* 0x000fc800078e780c */
[----:B------:R-:W-:-:S05]  /*9050*/  LOP3.LUT R10, R10, 0x200, R11, 0xf8, !PT ;  /* 0x000002000a0a7812 */ /* 0x000fca00078ef80b */
[----:B------:R-:W-:Y:S01]  /*9060*/  IMAD R5, R25, 0x2000, R10 ;  /* 0x0000200019057824 */ /* 0x000fe200078e020a */
[----:B-1----:R-:W-:Y:S06]  /*9070*/  BRA.DIV UR4, `(.L_x_264) ;  /* 0x0000003e047c7947 */ /* 0x002fec000b800000 */
[----:B------:R-:W0:Y:S01]  /*9080*/  SHFL.IDX PT, R7, R0, RZ, 0x181f ;  /* 0x00181fff00077589 */ /* 0x000e2200000e0000 */
[----:B------:R-:W-:-:S03]  /*9090*/  @P0 IMAD R8, R5, 0x2, R22 ;  /* 0x0000000205080824 */ /* 0x000fc600078e0216 */
[----:B------:R-:W1:Y:S01]  /*90a0*/  SHFL.IDX PT, R6, R2, RZ, 0x181f ;  /* 0x00181fff02067589 */ /* 0x000e6200000e0000 */
[----:B0-----:R-:W-:-:S05]  /*90b0*/  @P0 LEA R7, P1, R28, R7, 0x1 ;  /* 0x000000071c070211 */ /* 0x001fca00078208ff */
[----:B-1----:R-:W-:Y:S01]  /*90c0*/  @P0 IMAD.X R6, RZ, RZ, R6, P1 ;  /* 0x000000ffff060224 */ /* 0x002fe200008e0606 */
[----:B------:R-:W-:-:S04]  /*90d0*/  ISETP.GE.AND P1, PT, R4, 0x11, PT ;  /* 0x000000110400780c */ /* 0x000fc80003f26270 */
[----:B------:R-:W-:-:S04]  /*90e0*/  @P0 LOP3.LUT R7, R7, R6, RZ, 0x3c, !PT ;  /* 0x0000000607070212 */ /* 0x000fc800078e3cff */
[----:B------:R-:W-:-:S04]  /*90f0*/  @P0 LOP3.LUT R6, R7, R6, RZ, 0x3c, !PT ;  /* 0x0000000607060212 */ /* 0x000fc800078e3cff */
[----:B------:R-:W-:-:S05]  /*9100*/  @P0 LOP3.LUT R7, R7, R6, RZ, 0x3c, !PT ;  /* 0x0000000607070212 */ /* 0x000fca00078e3cff */
[----:B------:R-:W-:Y:S01]  /*9110*/  @!PT LDS RZ, [RZ] ;  /* 0x00000000fffff984 */ /* 0x000fe20000000800 */
[----:B------:R0:W-:Y:S04]  /*9120*/  @P0 LDGSTS.E.BYPASS.LTC128B.128 [R8+0xe400], desc[UR50][R6.64], !P2 ;  /* 0x0e40000006080fae */ /* 0x0001e8000d101d72 */
[----:B0-----:R-:W0:Y:S01]  /*9130*/  SHFL.IDX PT, R7, R0, 0x1, 0x181f ;  /* 0x00381f0000077f89 */ /* 0x001e2200000e0000 */
[----:B------:R-:W-:-:S03]  /*9140*/  @P1 IMAD R8, R5, 0x2, R22 ;  /* 0x0000000205081824 */ /* 0x000fc600078e0216 */
        /* <DEDUP_REMOVED lines=9> */
[----:B------:R-:W-:Y:S01]  /*91e0*/  @P1 LEA R8, R5, R22, 0x1 ;  /* 0x0000001605081211 */ /* 0x000fe200078e08ff */
        /* <DEDUP_REMOVED lines=9> */
[----:B------:R-:W-:Y:S01]  /*9280*/  @P1 IMAD R8, R5, 0x2, R22 ;  /* 0x0000000205081824 */ /* 0x000fe200078e0216 */
        /* <DEDUP_REMOVED lines=30> */
[----:B------:R-:W1:Y:S04]  /*9470*/  SHFL.IDX PT, R6, R2, 0x6, 0x181f ;  /* 0x00d81f0002067f89 */ /* 0x000e6800000e0000 */
[----:B------:R-:W2:Y:S04]  /*9480*/  SHFL.IDX PT, R2, R2, 0x7, 0x181f ;  /* 0x00f81f0002027f89 */ /* 0x000ea800000e0000 */
[----:B------:R-:W3:Y:S01]  /*9490*/  SHFL.IDX PT, R0, R0, 0x7, 0x181f ;  /* 0x00f81f0000007f89 */ /* 0x000ee200000e0000 */
[----:B0-----:R-:W-:-:S05]  /*94a0*/  @P1 LEA R7, P0, R28, R7, 0x1 ;  /* 0x000000071c071211 */ /* 0x001fca00078008ff */
[----:B-1----:R-:W-:-:S05]  /*94b0*/  @P1 IMAD.X R6, RZ, RZ, R6, P0 ;  /* 0x000000ffff061224 */ /* 0x002fca00000e0606 */
[----:B------:R-:W-:-:S04]  /*94c0*/  @P1 LOP3.LUT R7, R7, R6, RZ, 0x3c, !PT ;  /* 0x0000000607071212 */ /* 0x000fc800078e3cff */
[----:B------:R-:W-:-:S04]  /*94d0*/  @P1 LOP3.LUT R6, R7, R6, RZ, 0x3c, !PT ;  /* 0x0000000607061212 */ /* 0x000fc800078e3cff */
[----:B------:R-:W-:-:S05]  /*94e0*/  @P1 LOP3.LUT R7, R7, R6, RZ, 0x3c, !PT ;  /* 0x0000000607071212 */ /* 0x000fca00078e3cff */
[----:B--23--:R1:W-:Y:S02]  /*94f0*/  @P1 LDGSTS.E.BYPASS.LTC128B.128 [R8+0x11400], desc[UR50][R6.64], !P2 ;  /* 0x1140000006081fae */ /* 0x00c3e4000d101d72 */
.L_x_345:
[----:B------:R-:W-:-:S13]  /*9500*/  ISETP.GE.AND P0, PT, R4, 0x71, PT ;  /* 0x000000710400780c */ /* 0x000fda0003f06270 */
[----:B01----:R-:W-:Y:S01]  /*9510*/  @P0 LEA R6, P1, R28, R0, 0x1 ;  /* 0x000000001c060211 */ /* 0x003fe200078208ff */
[----:B------:R-:W-:-:S04]  /*9520*/  @P0 IMAD R5, R5, 0x2, R22 ;  /* 0x0000000205050824 */ /* 0x000fc800078e0216 */
[----:B------:R-:W-:-:S05]  /*9530*/  @P0 IMAD.X R7, RZ, RZ, R2, P1 ;  /* 0x000000ffff070224 */ /* 0x000fca00008e0602 */
[----:B------:R-:W-:Y:S01]  /*9540*/  @!PT LDS RZ, [RZ] ;  /* 0x00000000fffff984 */ /* 0x000fe20000000800 */
[----:B------:R-:W-:Y:S01]  /*9550*/  @!PT LDS RZ, [RZ] ;  /* 0x00000000fffff984 */ /* 0x000fe20000000800 */
[----:B------:R-:W-:Y:S01]  /*9560*/  @!PT LDS RZ, [RZ] ;  /* 0x00000000fffff984 */ /* 0x000fe20000000800 */
[----:B------:R0:W-:Y:S01]  /*9570*/  @P0 LDGSTS.E.BYPASS.LTC128B.128 [R5+0x11c00], desc[UR50][R6.64], !P2 ;  /* 0x11c0000006050fae */ /* 0x0001e2000d101d72 */
[----:B------:R-:W-:Y:S01]  /*9580*/  PLOP3.LUT P0, PT, PT, PT, PT, 0x80, 0x0 ;  /* 0x000000000000781c */ /* 0x000fe20003f0f070 */
[----:B------:R-:W-:-:S12]  /*9590*/  NOP ;  /* 0x0000000000007918 */ /* 0x000fd80000000000 */
.L_x_265:
        /* <DEDUP_REMOVED lines=11> */
.L_x_266:
[----:B------:R1:W5:Y:S01]  /*9650*/  LDL R0, [R1+0x8] ;  /* 0x0000080001007983 */ /* 0x0003620000100800 */
[----:B------:R1:W-:Y:S03]  /*9660*/  SYNCS.ARRIVE.TRANS64.A1T0 RZ, [R3+URZ+0x16830], RZ ;  /* 0x016830ff03ff79a7 */ /* 0x0003e6000810003f */
[----:B0-----:R1:W5:Y:S04]  /*9670*/  LDL.LU R5, [R1+0x20] ;  /* 0x0000200001057983 */ /* 0x0013680000300800 */
[----:B------:R1:W5:Y:S02]  /*9680*/  LDL.LU R4, [R1+0x28] ;  /* 0x0000280001047983 */ /* 0x0003640000300800 */
[----:B------:R-:W-:Y:S05]  /*9690*/  WARPSYNC.ALL ;  /* 0x0000000000007948 */ /* 0x000fea0003800000 */
[----:B------:R-:W-:Y:S01]  /*96a0*/  ULDC.64 UR4, c[0x0][0x298] ;  /* 0x0000a60000047ab9 */ /* 0x000fe20000000a00 */
[----:B------:R-:W-:Y:S01]  /*96b0*/  VIADD R2, R22, 0x8400 ;  /* 0x0000840016027836 */ /* 0x000fe20000000000 */
[----:B------:R-:W-:Y:S01]  /*96c0*/  BSSY B6, `(.L_x_267) ;  /* 0x000001f000067945 */ /* 0x000fe20003800000 */
[----:B------:R-:W-:Y:S03]  /*96d0*/  BAR.SYNC.DEFER_BLOCKING 0x8, 0x200 ;  /* 0x0208000000007b1d */ /* 0x000fe60000010000 */
[----:B------:R-:W-:-:S02]  /*96e0*/  LOP3.LUT P0, RZ, R2, 0x3ff, RZ, 0xc0, !PT ;  /* 0x000003ff02ff7812 */ /* 0x000fc4000780c0ff */
[----:B-----5:R-:W-:Y:S02]  /*96f0*/  LOP3.LUT P1, RZ, R0, 0x8, RZ, 0xc0, !PT ;  /* 0x0000000800ff7812 */ /* 0x020fe4000782c0ff */
[----:B------:R-:W-:Y:S01]  /*9700*/  SHF.R.S32.HI R0, RZ, 0x1f, R5 ;  /* 0x0000001fff007819 */ /* 0x000fe20000011405 */
[----:B-1----:R-:W-:Y:S01]  /*9710*/  IMAD.WIDE.U32 R2, R5, UR4, RZ ;  /* 0x0000000405027c25 */ /* 0x002fe2000f8e00ff */
[----:B------:R-:W-:Y:S02]  /*9720*/  SEL R29, R29, RZ, !P1 ;  /* 0x000000ff1d1d7207 */ /* 0x000fe40004800000 */
[----:B------:R-:W-:Y:S01]  /*9730*/  SEL R4, R4, RZ, !P1 ;  /* 0x000000ff04047207 */ /* 0x000fe20004800000 */
[----:B------:R-:W-:Y:S01]  /*9740*/  IMAD R0, R0, UR4, RZ ;  /* 0x0000000400007c24 */ /* 0x000fe2000f8e02ff */
[----:B------:R0:W-:Y:S03]  /*9750*/  STL.64 [R1+0x20], R2 ;  /* 0x0000200201007387 */ /* 0x0001e60000100a00 */
[----:B------:R-:W-:Y:S01]  /*9760*/  IMAD R0, R5, UR5, R0 ;  /* 0x0000000505007c24 */ /* 0x000fe2000f8e0200 */
[----:B------:R0:W-:Y:S03]  /*9770*/  STL [R1+0x30], R4 ;  /* 0x0000300401007387 */ /* 0x0001e60000100800 */
[----:B------:R-:W-:-:S05]  /*9780*/  IMAD.IADD R0, R3, 0x1, R0 ;  /* 0x0000000103007824 */ /* 0x000fca00078e0200 */
[----:B------:R0:W-:Y:S01]  /*9790*/  STL [R1+0x28], R0 ;  /* 0x0000280001007387 */ /* 0x0001e20000100800 */
[----:B------:R-:W-:Y:S05]  /*97a0*/  @!P0 BRA `(.L_x_268) ;  /* 0x0000000000408947 */ /* 0x000fea0003800000 */
[----:B0-----:R-:W-:Y:S01]  /*97b0*/  MOV R2, 0x0 ;  /* 0x0000000000027802 */ /* 0x001fe20000000f00 */
        /* <DEDUP_REMOVED lines=15> */
.L_x_268:
[----:B------:R-:W-:Y:S05]  /*98b0*/  BSYNC B6 ;  /* 0x0000000000067941 */ /* 0x000fea0003800000 */
.L_x_267:
[----:B0-----:R-:W2:Y:S01]  /*98c0*/  LDL.LU R0, [R1+0x30] ;  /* 0x0000300001007983 */ /* 0x001ea20000300800 */
[----:B------:R-:W-:Y:S01]  /*98d0*/  ULDC.64 UR4, c[0x0][0x2d8] ;  /* 0x0000b60000047ab9 */ /* 0x000fe20000000a00 */
[----:B------:R-:W0:Y:S01]  /*98e0*/  LDC R9, c[0x0][0x448] ;  /* 0x00011200ff097b82 */ /* 0x000e220000000800 */
[----:B------:R-:W-:Y:S01]  /*98f0*/  ULDC.64 UR6, c[0x0][0x2c8] ;  /* 0x0000b20000067ab9 */ /* 0x000fe20000000a00 */
[----:B------:R-:W3:Y:S01]  /*9900*/  LDL.LU R21, [R1+0x28] ;  /* 0x0000280001157983 */ /* 0x000ee20000300800 */
[----:B------:R-:W-:-:S03]  /*9910*/  ULDC.64 UR8, c[0x0][0x280] ;  /* 0x0000a00000087ab9 */ /* 0x000fc60000000a00 */
[----:B------:R-:W3:Y:S04]  /*9920*/  LDL.LU.64 R2, [R1+0x20] ;  /* 0x0000200001027983 */ /* 0x000ee80000300a00 */
[----:B------:R-:W4:Y:S04]  /*9930*/  LDL R20, [R1] ;  /* 0x0000000001147983 */ /* 0x000f280000100800 */
[----:B------:R1:W5:Y:S01]  /*9940*/  LDL R10, [R1+0x1c] ;  /* 0x00001c00010a7983 */ /* 0x0003620000100800 */
[----:B0-----:R-:W-:-:S13]  /*9950*/  ISETP.NE.AND P0, PT, R9, 0x1, PT ;  /* 0x000000010900780c */ /* 0x001fda0003f05270 */
[----:B------:R-:W0:Y:S08]  /*9960*/  @P0 LDC R5, c[0x0][0x450] ;  /* 0x00011400ff050b82 */ /* 0x000e300000000800 */
[----:B------:R-:W1:Y:S01]  /*9970*/  @P0 LDC R8, c[0x0][0x450] ;  /* 0x00011400ff080b82 */ /* 0x000e620000000800 */
[----:B--2---:R-:W-:Y:S01]  /*9980*/  IMAD.MOV.U32 R4, RZ, RZ, R0 ;  /* 0x000000ffff047224 */ /* 0x004fe200078e0000 */
[----:B---3--:R-:W-:-:S02]  /*9990*/  MOV R3, R21 ;  /* 0x0000001500037202 */ /* 0x008fc40000000f00 */
[----:B------:R-:W2:Y:S01]  /*99a0*/  S2R R21, SR_TID.X ;  /* 0x0000000000157919 */ /* 0x000ea20000002100 */
[----:B----4-:R-:W-:Y:S02]  /*99b0*/  IMAD R0, R20, UR4, RZ ;  /* 0x0000000414007c24 */ /* 0x010fe4000f8e02ff */
[----:B------:R-:W3:Y:S01]  /*99c0*/  S2R R20, SR_TID.X ;  /* 0x0000000000147919 */ /* 0x000ee20000002100 */
[----:B------:R-:W-:-:S04]  /*99d0*/  IMAD.WIDE.U32 R2, R18, UR4, R2 ;  /* 0x0000000412027c25 */ /* 0x000fc8000f8e0002 */
[----:B------:R-:W-:Y:S01]  /*99e0*/  IMAD R0, R18, UR5, R0 ;  /* 0x0000000512007c24 */ /* 0x000fe2000f8e0200 */
[----:B------:R-:W-:-:S03]  /*99f0*/  ULDC.64 UR4, c[0x0][0x2e0] ;  /* 0x0000b80000047ab9 */ /* 0x000fc60000000a00 */
[----:B------:R-:W-:Y:S02]  /*9a00*/  IMAD.IADD R3, R3, 0x1, R0 ;  /* 0x0000000103037824 */ /* 0x000fe400078e0200 */
[----:B------:R-:W-:Y:S02]  /*9a10*/  IMAD R0, R4, UR4, RZ ;  /* 0x0000000404007c24 */ /* 0x000fe4000f8e02ff */
[----:B------:R-:W4:Y:S01]  /*9a20*/  @P0 LDC R4, c[0x0][0x44c] ;  /* 0x00011300ff040b82 */ /* 0x000f220000000800 */
[----:B------:R-:W-:-:S04]  /*9a30*/  IMAD.WIDE.U32 R2, R29, UR4, R2 ;  /* 0x000000041d027c25 */ /* 0x000fc8000f8e0002 */
[----:B------:R-:W-:Y:S01]  /*9a40*/  IMAD R0, R29, UR5, R0 ;  /* 0x000000051d007c24 */ /* 0x000fe2000f8e0200 */
[----:B------:R-:W-:-:S03]  /*9a50*/  ULDC.64 UR4, c[0x0][0x2d0] ;  /* 0x0000b40000047ab9 */ /* 0x000fc60000000a00 */
[----:B------:R-:W-:Y:S02]  /*9a60*/  IMAD.IADD R3, R3, 0x1, R0 ;  /* 0x0000000103037824 */ /* 0x000fe400078e0200 */
[----:B--2---:R-:W-:Y:S01]  /*9a70*/  IMAD.SHL.U32 R21, R21, 0x10, RZ ;  /* 0x0000001015157824 */ /* 0x004fe200078e00ff */
[----:B---3--:R-:W-:-:S04]  /*9a80*/  LOP3.LUT R20, R20, 0x7f, RZ, 0xc0, !PT ;  /* 0x0000007f14147812 */ /* 0x008fc800078ec0ff */
[----:B------:R-:W-:Y:S02]  /*9a90*/  LOP3.LUT R21, R21, 0x70, RZ, 0xc0, !PT ;  /* 0x0000007015157812 */ /* 0x000fe400078ec0ff */
[----:B------:R-:W-:-:S04]  /*9aa0*/  SHF.R.U32.HI R20, RZ, 0x3, R20 ;  /* 0x00000003ff147819 */ /* 0x000fc80000011614 */
[----:B------:R-:W-:Y:S02]  /*9ab0*/  LOP3.LUT R20, R20, R21, RZ, 0xfc, !PT ;  /* 0x0000001514147212 */ /* 0x000fe400078efcff */
[----:B------:R2:W5:Y:S03]  /*9ac0*/  LDL R21, [R1+0x2c] ;  /* 0x00002c0001157983 */ /* 0x0005660000100800 */
[----:B------:R-:W-:-:S04]  /*9ad0*/  IMAD R6, R17, 0xc0, R20 ;  /* 0x000000c011067824 */ /* 0x000fc800078e0214 */
[----:B----4-:R-:W-:-:S04]  /*9ae0*/  @P0 IMAD.HI.U32 R0, R6, R4, RZ ;  /* 0x0000000406000227 */ /* 0x010fc800078e00ff */
[----:B------:R-:W-:Y:S01]  /*9af0*/  IMAD.MOV.U32 R4, RZ, RZ, R6 ;  /* 0x000000ffff047224 */ /* 0x000fe200078e0006 */
[----:B0-----:R-:W-:-:S04]  /*9b00*/  @P0 SHF.R.U32.HI R4, RZ, R5, R0 ;  /* 0x00000005ff040219 */ /* 0x001fc80000011600 */
[----:B------:R-:W-:-:S05]  /*9b10*/  SHF.R.S32.HI R0, RZ, 0x1f, R4 ;  /* 0x0000001fff007819 */ /* 0x000fca0000011404 */
[----:B------:R-:W-:-:S04]  /*9b20*/  IMAD R0, R0, UR4, RZ ;  /* 0x0000000400007c24 */ /* 0x000fc8000f8e02ff */
[C---:B------:R-:W-:Y:S02]  /*9b30*/  IMAD R7, R4.reuse, UR5, R0 ;  /* 0x0000000504077c24 */ /* 0x040fe4000f8e0200 */
[----:B------:R-:W-:Y:S02]  /*9b40*/  IMAD.MOV R0, RZ, RZ, -R4 ;  /* 0x000000ffff007224 */ /* 0x000fe400078e0a04 */
[----:B------:R-:W-:-:S04]  /*9b50*/  IMAD.WIDE.U32 R4, R4, UR4, R2 ;  /* 0x0000000404047c25 */ /* 0x000fc8000f8e0002 */
[----:B------:R-:W-:Y:S02]  /*9b60*/  IMAD R0, R9, R0, R6 ;  /* 0x0000000009007224 */ /* 0x000fe400078e0206 */
[----:B------:R-:W-:-:S03]  /*9b70*/  IMAD.IADD R5, R5, 0x1, R7 ;  /* 0x0000000105057824 */ /* 0x000fc600078e0207 */
[----:B------:R-:W-:-:S05]  /*9b80*/  SHF.R.S32.HI R7, RZ, 0x1f, R0 ;  /* 0x0000001fff077819 */ /* 0x000fca0000011400 */
[----:B------:R-:W-:Y:S02]  /*9b90*/  IMAD R7, R7, UR6, RZ ;  /* 0x0000000607077c24 */ /* 0x000fe4000f8e02ff */
[----:B------:R-:W-:-:S04]  /*9ba0*/  IMAD.WIDE.U32 R4, R0, UR6, R4 ;  /* 0x0000000600047c25 */ /* 0x000fc8000f8e0004 */
[----:B------:R-:W-:-:S04]  /*9bb0*/  IMAD R7, R0, UR7, R7 ;  /* 0x0000000700077c24 */ /* 0x000fc8000f8e0207 */
[----:B------:R-:W-:Y:S02]  /*9bc0*/  IMAD.IADD R5, R5, 0x1, R7 ;  /* 0x0000000105057824 */ /* 0x000fe400078e0207 */
[----:B------:R-:W0:Y:S01]  /*9bd0*/  @P0 LDC R7, c[0x0][0x44c] ;  /* 0x00011300ff070b82 */ /* 0x000e220000000800 */
[----:B------:R-:W-:-:S04]  /*9be0*/  LEA R0, P1, R4, UR8, 0x1 ;  /* 0x0000000804007c11 */ /* 0x000fc8000f8208ff */
[----:B------:R-:W-:Y:S02]  /*9bf0*/  LEA.HI.X R4, R4, UR9, R5, 0x1, P1 ;  /* 0x0000000904047c11 */ /* 0x000fe400088f0c05 */
[----:B------:R-:W-:-:S05]  /*9c00*/  IADD3 R5, R6, 0x80, RZ ;  /* 0x0000008006057810 */ /* 0x000fca0007ffe0ff */
[----:B------:R-:W-:Y:S01]  /*9c10*/  IMAD.MOV.U32 R6, RZ, RZ, R5 ;  /* 0x000000ffff067224 */ /* 0x000fe200078e0005 */
[----:B------:R-:W3:Y:S01]  /*9c20*/  S2R R20, SR_TID.X ;  /* 0x0000000000147919 */ /* 0x000ee20000002100 */
[----:B0-----:R-:W-:-:S05]  /*9c30*/  @P0 IMAD.HI.U32 R7, R5, R7, RZ ;  /* 0x0000000705070227 */ /* 0x001fca00078e00ff */
[----:B-1----:R-:W-:-:S05]  /*9c40*/  @P0 SHF.R.U32.HI R6, RZ, R8, R7 ;  /* 0x00000008ff060219 */ /* 0x002fca0000011607 */
[----:B------:R-:W-:-:S04]  /*9c50*/  IMAD.MOV R7, RZ, RZ, -R6 ;  /* 0x000000ffff077224 */ /* 0x000fc800078e0a06 */
[----:B------:R-:W-:Y:S01]  /*9c60*/  IMAD R5, R9, R7, R5 ;  /* 0x0000000709057224 */ /* 0x000fe200078e0205 */
[----:B------:R-:W-:Y:S01]  /*9c70*/  SHF.R.S32.HI R7, RZ, 0x1f, R6 ;  /* 0x0000001fff077819 */ /* 0x000fe20000011406 */
[----:B------:R-:W-:-:S04]  /*9c80*/  IMAD.WIDE.U32 R2, R6, UR4, R2 ;  /* 0x0000000406027c25 */ /* 0x000fc8000f8e0002 */
[----:B------:R-:W-:Y:S01]  /*9c90*/  IMAD R7, R7, UR4, RZ ;  /* 0x0000000407077c24 */ /* 0x000fe2000f8e02ff */
[----:B------:R-:W-:-:S03]  /*9ca0*/  ULDC UR4, c[0x0][0x2b8] ;  /* 0x0000ae0000047ab9 */ /* 0x000fc60000000800 */
[----:B------:R-:W-:Y:S01]  /*9cb0*/  IMAD R7, R6, UR5, R7 ;  /* 0x0000000506077c24 */ /* 0x000fe2000f8e0207 */
[----:B------:R-:W-:-:S03]  /*9cc0*/  SHF.R.S32.HI R6, RZ, 0x1f, R5 ;  /* 0x0000001fff067819 */ /* 0x000fc60000011405 */
[----:B------:R-:W-:Y:S02]  /*9cd0*/  IMAD.IADD R3, R3, 0x1, R7 ;  /* 0x0000000103037824 */ /* 0x000fe400078e0207 */
[----:B------:R-:W-:Y:S02]  /*9ce0*/  IMAD R6, R6, UR6, RZ ;  /* 0x0000000606067c24 */ /* 0x000fe4000f8e02ff */
[----:B------:R-:W-:-:S04]  /*9cf0*/  IMAD.WIDE.U32 R2, R5, UR6, R2 ;  /* 0x0000000605027c25 */ /* 0x000fc8000f8e0002 */
[----:B------:R-:W-:Y:S01]  /*9d00*/  IMAD R6, R5, UR7, R6 ;  /* 0x0000000705067c24 */ /* 0x000fe2000f8e0206 */
[----:B------:R-:W-:-:S03]  /*9d10*/  LEA R5, P1, R2, UR8, 0x1 ;  /* 0x0000000802057c11 */ /* 0x000fc6000f8208ff */
[----:B------:R-:W-:Y:S01]  /*9d20*/  IMAD.IADD R6, R3, 0x1, R6 ;  /* 0x0000000103067824 */ /* 0x000fe200078e0206 */
[----:B------:R-:W-:Y:S01]  /*9d30*/  ISETP.GE.AND P0, PT, R28, UR4, PT ;  /* 0x000000041c007c0c */ /* 0x000fe2000bf06270 */
[----:B------:R-:W-:Y:S01]  /*9d40*/  UMOV UR4, 0xffffffff ;  /* 0xffffffff00047882 */ /* 0x000fe20000000000 */
[----:B---3--:R-:W-:Y:S02]  /*9d50*/  LOP3.LUT R20, R20, 0x7f, RZ, 0xc0, !PT ;  /* 0x0000007f14147812 */ /* 0x008fe400078ec0ff */
[----:B------:R-:W-:Y:S02]  /*9d60*/  LEA.HI.X R2, R2, UR9, R6, 0x1, P1 ;  /* 0x0000000902027c11 */ /* 0x000fe400088f0c06 */
[----:B------:R-:W-:Y:S01]  /*9d70*/  SHF.R.U32.HI R20, RZ, 0x3, R20 ;  /* 0x00000003ff147819 */ /* 0x000fe20000011614 */
[----:B--2---:R-:W-:Y:S06]  /*9d80*/  BRA.DIV UR4, `(.L_x_269) ;  /* 0x0000003a04e87947 */ /* 0x004fec000b800000 */
[----:B------:R-:W0:Y:S01]  /*9d90*/  SHFL.IDX PT, R7, R0, RZ, 0x181f ;  /* 0x00181fff00077589 */ /* 0x000e2200000e0000 */
[----:B-----5:R-:W-:Y:S02]  /*9da0*/  IMAD R3, R21, R9, RZ ;  /* 0x0000000915037224 */ /* 0x020fe400078e02ff */
[----:B------:R-:W-:Y:S01]  /*9db0*/  IMAD R17, R17, 0xc0, R20 ;  /* 0x000000c011117824 */ /* 0x000fe200078e0214 */
[----:B------:R-:W1:Y:S04]  /*9dc0*/  SHFL.IDX PT, R6, R4, RZ, 0x181f ;  /* 0x00181fff04067589 */ /* 0x000e6800000e0000 */
[----:B------:R-:W-:-:S13]  /*9dd0*/  ISETP.GE.AND P2, PT, R17, R3, PT ;  /* 0x000000031100720c */ /* 0x000fda0003f46270 */
[----:B0-----:R-:W-:-:S05]  /*9de0*/  @!P2 LEA R7, P1, R28, R7, 0x1 ;  /* 0x000000071c07a211 */ /* 0x001fca00078208ff */
[----:B-1----:R-:W-:-:S05]  /*9df0*/  @!P2 IMAD.X R6, RZ, RZ, R6, P1 ;  /* 0x000000ffff06a224 */ /* 0x002fca00008e0606 */
[----:B------:R-:W-:-:S04]  /*9e00*/  @!P2 LOP3.LUT R7, R7, R6, RZ, 0x3c, !PT ;  /* 0x000000060707a212 */ /* 0x000fc800078e3cff */
[----:B------:R-:W-:-:S04]  /*9e10*/  @!P2 LOP3.LUT R6, R7, R6, RZ, 0x3c, !PT ;  /* 0x000000060706a212 */ /* 0x000fc800078e3cff */
[----:B------:R-:W-:-:S05]  /*9e20*/  @!P2 LOP3.LUT R7, R7, R6, RZ, 0x3c, !PT ;  /* 0x000000060707a212 */ /* 0x000fca00078e3cff */
[----:B------:R-:W-:Y:S01]  /*9e30*/  @!PT LDS RZ, [RZ] ;  /* 0x00000000fffff984 */ /* 0x000fe20000000800 */
[----:B------:R0:W-:Y:S02]  /*9e40*/  @!P2 LDGSTS.E.BYPASS.LTC128B.128 [R10+0x8400], desc[UR50][R6.64], !P0 ;  /* 0x08400000060aafae */ /* 0x0001e4000c101d72 */
[----:B0-----:R-:W-:Y:S02]  /*9e50*/  VIADD R6, R17, 0x10 ;  /* 0x0000001011067836 */ /* 0x001fe40000000000 */
[----:B------:R-:W0:Y:S03]  /*9e60*/  SHFL.IDX PT, R7, R0, 0x1, 0x181f ;  /* 0x00381f0000077f89 */ /* 0x000e2600000e0000 */
[----:B------:R-:W-:Y:S02]  /*9e70*/  ISETP.GE.AND P1, PT, R6, R3, PT ;  /* 0x000000030600720c */ /* 0x000fe40003f26270 */
[----:B------:R-:W1:Y:S11]  /*9e80*/  SHFL.IDX PT, R6, R4, 0x1, 0x181f ;  /* 0x00381f0004067f89 */ /* 0x000e7600000e0000 */
[----:B0-----:R-:W-:-:S05]  /*9e90*/  @!P1 LEA R7, P2, R28, R7, 0x1 ;  /* 0x000000071c079211 */ /* 0x001fca00078408ff */
[----:B-1----:R-:W-:-:S05]  /*9ea0*/  @!P1 IMAD.X R6, RZ, RZ, R6, P2 ;  /* 0x000000ffff069224 */ /* 0x002fca00010e0606 */
[----:B------:R-:W-:-:S04]  /*9eb0*/  @!P1 LOP3.LUT R7, R7, R6, RZ, 0x3c, !PT ;  /* 0x0000000607079212 */ /* 0x000fc800078e3cff */
[----:B------:R-:W-:-:S04]  /*9ec0*/  @!P1 LOP3.LUT R6, R7, R6, RZ, 0x3c, !PT ;  /* 0x0000000607069212 */ /* 0x000fc800078e3cff */
[----:B------:R-:W-:-:S05]  /*9ed0*/  @!P1 LOP3.LUT R7, R7, R6, RZ, 0x3c, !PT ;  /* 0x0000000607079212 */ /* 0x000fca00078e3cff */
[----:B------:R0:W-:Y:S02]  /*9ee0*/  @!P1 LDGSTS.E.BYPASS.LTC128B.128 [R10+0x8c00], desc[UR50][R6.64], !P0 ;  /* 0x08c00000060a9fae */ /* 0x0001e4000c101d72 */
[----:B0-----:R-:W-:Y:S02]  /*9ef0*/  IADD3 R6, R17, 0x20, RZ ;  /* 0x0000002011067810 */ /* 0x001fe40007ffe0ff */
[----:B------:R-:W0:Y:S02]  /*9f00*/  SHFL.IDX PT, R7, R0, 0x2, 0x181f ;  /* 0x00581f0000077f89 */ /* 0x000e2400000e0000 */
        /* <DEDUP_REMOVED lines=41> */
[----:B------:R-:W1:Y:S04]  /*a1a0*/  SHFL.IDX PT, R6, R4, 0x6, 0x181f ;  /* 0x00d81f0004067f89 */ /* 0x000e6800000e0000 */
[----:B------:R-:W-:Y:S07]  /*a1b0*/  SHFL.IDX PT, R4, R4, 0x7, 0x181f ;  /* 0x00f81f0004047f89 */ /* 0x000fee00000e0000 */
[----:B0-----:R-:W-:-:S05]  /*a1c0*/  @!P1 LEA R7, P2, R28, R7, 0x1 ;  /* 0x000000071c079211 */ /* 0x001fca00078408ff */
[----:B-1----:R-:W-:-:S05]  /*a1d0*/  @!P1 IMAD.X R6, RZ, RZ, R6, P2 ;  /* 0x000000ffff069224 */ /* 0x002fca00010e0606 */
[----:B------:R-:W-:-:S04]  /*a1e0*/  @!P1 LOP3.LUT R7, R7, R6, RZ, 0x3c, !PT ;  /* 0x0000000607079212 */ /* 0x000fc800078e3cff */
[----:B------:R-:W-:-:S04]  /*a1f0*/  @!P1 LOP3.LUT R6, R7, R6, RZ, 0x3c, !PT ;  /* 0x0000000607069212 */ /* 0x000fc800078e3cff */
[----:B------:R-:W-:-:S05]  /*a200*/  @!P1 LOP3.LUT R7, R7, R6, RZ, 0x3c, !PT ;  /* 0x0000000607079212 */ /* 0x000fca00078e3cff */
[----:B------:R0:W-:Y:S04]  /*a210*/  @!P1 LDGSTS.E.BYPASS.LTC128B.128 [R10+0xb400], desc[UR50][R6.64], !P0 ;  /* 0x0b400000060a9fae */ /* 0x0001e8000c101d72 */
[----:B0-----:R0:W1:Y:S02]  /*a220*/  SHFL.IDX PT, R6, R0, 0x7, 0x181f ;  /* 0x00f81f0000067f89 */ /* 0x00106400000e0000 */
[----:B0-----:R-:W-:-:S05]  /*a230*/  VIADD R0, R17, 0x80 ;  /* 0x0000008011007836 */ /* 0x001fca0000000000 */
[----:B------:R-:W-:Y:S01]  /*a240*/  ISETP.GE.AND P1, PT, R0, R3, PT ;  /* 0x000000030000720c */ /* 0x000fe20003f26270 */
[----:B------:R-:W-:-:S05]  /*a250*/  VIADD R0, R17, 0x70 ;  /* 0x0000007011007836 */ /* 0x000fca0000000000 */
[----:B------:R-:W-:Y:S02]  /*a260*/  ISETP.GE.AND P2, PT, R0, R3, PT ;  /* 0x000000030000720c */ /* 0x000fe40003f46270 */
[----:B------:R-:W-:Y:S11]  /*a270*/  SHFL.IDX PT, R0, R2, RZ, 0x181f ;  /* 0x00181fff02007589 */ /* 0x000ff600000e0000 */
[----:B-1----:R-:W-:-:S05]  /*a280*/  @!P2 LEA R6, P3, R28, R6, 0x1 ;  /* 0x000000061c06a211 */ /* 0x002fca00078608ff */
[----:B------:R-:W-:Y:S02]  /*a290*/  @!P2 IMAD.X R7, RZ, RZ, R4, P3 ;  /* 0x000000ffff07a224 */ /* 0x000fe400018e0604 */
[----:B------:R-:W0:Y:S04]  /*a2a0*/  SHFL.IDX PT, R4, R5, RZ, 0x181f ;  /* 0x00181fff05047589 */ /* 0x000e2800000e0000 */
[----:B------:R1:W-:Y:S01]  /*a2b0*/  @!P2 LDGSTS.E.BYPASS.LTC128B.128 [R10+0xbc00], desc[UR50][R6.64], !P0 ;  /* 0x0bc00000060aafae */ /* 0x0003e2000c101d72 */
[----:B0-----:R-:W-:-:S05]  /*a2c0*/  @!P1 LEA R4, P3, R28, R4, 0x1 ;  /* 0x000000041c049211 */ /* 0x001fca00078608ff */
[----:B------:R-:W-:Y:S02]  /*a2d0*/  @!P1 IMAD.X R0, RZ, RZ, R0, P3 ;  /* 0x000000ffff009224 */ /* 0x000fe400018e0600 */
[----:B-1----:R-:W-:Y:S02]  /*a2e0*/  @!P1 IMAD.MOV.U32 R6, RZ, RZ, R4 ;  /* 0x000000ffff069224 */ /* 0x002fe400078e0004 */
[----:B------:R-:W-:Y:S01]  /*a2f0*/  @!P1 IMAD.MOV.U32 R7, RZ, RZ, R0 ;  /* 0x000000ffff079224 */ /* 0x000fe200078e0000 */
[----:B------:R-:W-:-:S04]  /*a300*/  IADD3 R0, R17, 0x90, RZ ;  /* 0x0000009011007810 */ /* 0x000fc80007ffe0ff */
[----:B------:R0:W-:Y:S01]  /*a310*/  @!P1 LDGSTS.E.BYPASS.LTC128B.128 [R10+0xc400], desc[UR50][R6.64], !P0 ;  /* 0x0c400000060a9fae */ /* 0x0001e2000c101d72 */
[----:B------:R-:W-:-:S03]  /*a320*/  ISETP.GE.AND P1, PT, R0, R3, PT ;  /* 0x000000030000720c */ /* 0x000fc60003f26270 */
[----:B------:R-:W-:Y:S04]  /*a330*/  SHFL.IDX PT, R0, R2, 0x1, 0x181f ;  /* 0x00381f0002007f89 */ /* 0x000fe800000e0000 */
[----:B0-----:R-:W0:Y:S06]  /*a340*/  SHFL.IDX PT, R6, R5, 0x1, 0x181f ;  /* 0x00381f0005067f89 */ /* 0x001e2c00000e0000 */
[----:B0-----:R-:W-:-:S05]  /*a350*/  @!P1 LEA R6, P2, R28, R6, 0x1 ;  /* 0x000000061c069211 */ /* 0x001fca00078408ff */
[----:B------:R-:W-:-:S04]  /*a360*/  @!P1 IMAD.X R0, RZ, RZ, R0, P2 ;  /* 0x000000ffff009224 */ /* 0x000fc800010e0600 */
[----:B------:R-:W-:Y:S02]  /*a370*/  @!P1 IMAD.MOV.U32 R7, RZ, RZ, R0 ;  /* 0x000000ffff079224 */ /* 0x000fe400078e0000 */
[----:B------:R-:W-:-:S03]  /*a380*/  VIADD R0, R17, 0xa0 ;  /* 0x000000a011007836 */ /* 0x000fc60000000000 */
[----:B------:R0:W-:Y:S02]  /*a390*/  @!P1 LDGSTS.E.BYPASS.LTC128B.128 [R10+0xcc00], desc[UR50][R6.64], !P0 ;  /* 0x0cc00000060a9fae */ /* 0x0001e4000c101d72 */
[----:B------:R-:W-:Y:S02]  /*a3a0*/  ISETP.GE.AND P2, PT, R0, R3, PT ;  /* 0x000000030000720c */ /* 0x000fe40003f46270 */
[----:B------:R-:W-:Y:S04]  /*a3b0*/  SHFL.IDX PT, R0, R2, 0x2, 0x181f ;  /* 0x00581f0002007f89 */ /* 0x000fe800000e0000 */
[----:B0-----:R-:W0:Y:S07]  /*a3c0*/  SHFL.IDX PT, R6, R5, 0x2, 0x181f ;  /* 0x00581f0005067f89 */ /* 0x001e2e00000e0000 */
[----:B0-----:R-:W-:-:S05]  /*a3d0*/  @!P2 LEA R6, P1, R28, R6, 0x1 ;  /* 0x000000061c06a211 */ /* 0x001fca00078208ff */
[----:B------:R-:W-:-:S04]  /*a3e0*/  @!P2 IMAD.X R0, RZ, RZ, R0, P1 ;  /* 0x000000ffff00a224 */ /* 0x000fc800008e0600 */
[----:B------:R-:W-:Y:S02]  /*a3f0*/  @!P2 IMAD.MOV.U32 R7, RZ, RZ, R0 ;  /* 0x000000ffff07a224 */ /* 0x000fe400078e0000 */
[----:B------:R0:W1:Y:S04]  /*a400*/  SHFL.IDX PT, R0, R2, 0x3, 0x181f ;  /* 0x00781f0002007f89 */ /* 0x00006800000e0000 */
[----:B------:R0:W-:Y:S04]  /*a410*/  @!P2 LDGSTS.E.BYPASS.LTC128B.128 [R10+0xd400], desc[UR50][R6.64], !P0 ;  /* 0x0d400000060aafae */ /* 0x0001e8000c101d72 */
[----:B------:R0:W2:Y:S02]  /*a420*/  SHFL.IDX PT, R2, R5, 0x3, 0x181f ;  /* 0x00781f0005027f89 */ /* 0x0000a400000e0000 */
.L_x_370:
[----:B------:R-:W-:-:S05]  /*a430*/  VIADD R17, R17, 0xb0 ;  /* 0x000000b011117836 */ /* 0x000fca0000000000 */
[----:B------:R-:W-:-:S13]  /*a440*/  ISETP.GE.AND P1, PT, R17, R3, PT ;  /* 0x000000031100720c */ /* 0x000fda0003f26270 */
[----:B0-2---:R-:W-:-:S05]  /*a450*/  @!P1 LEA R2, P2, R28, R2, 0x1 ;  /* 0x000000021c029211 */ /* 0x005fca00078408ff */
[----:B-1----:R-:W-:-:S05]  /*a460*/  @!P1 IMAD.X R3, RZ, RZ, R0, P2 ;  /* 0x000000ffff039224 */ /* 0x002fca00010e0600 */
[----:B------:R-:W-:Y:S01]  /*a470*/  @!PT LDS RZ, [RZ] ;  /* 0x00000000fffff984 */ /* 0x000fe20000000800 */
[----:B------:R-:W-:Y:S01]  /*a480*/  @!PT LDS RZ, [RZ] ;  /* 0x00000000fffff984 */ /* 0x000fe20000000800 */
[----:B------:R-:W-:Y:S01]  /*a490*/  @!PT LDS RZ, [RZ] ;  /* 0x00000000fffff984 */ /* 0x000fe20000000800 */
[----:B------:R0:W-:Y:S01]  /*a4a0*/  @!P1 LDGSTS.E.BYPASS.LTC128B.128 [R10+0xdc00], desc[UR50][R2.64], !P0 ;  /* 0x0dc00000020a9fae */ /* 0x0001e2000c101d72 */
[----:B------:R-:W-:Y:S01]  /*a4b0*/  PLOP3.LUT P0, PT, PT, PT, PT, 0x80, 0x0 ;  /* 0x000000000000781c */ /* 0x000fe20003f0f070 */
[----:B------:R-:W-:-:S12]  /*a4c0*/  NOP ;  /* 0x0000000000007918 */ /* 0x000fd80000000000 */
.L_x_270:
[----:B------:R-:W-:Y:S02]  /*a4d0*/  PLOP3.LUT P1, PT, P1, P0, PT, 0xa2, 0x0 ;  /* 0x000000000000781c */ /* 0x000fe40000f21472 */
[----:B------:R-:W-:-:S08]  /*a4e0*/  @P0 R2UR P1, UR4, R22 ;  /* 0x00000000160402ca */ /* 0x000fd00000020000 */
[----:B------:R-:W-:-:S05]  /*a4f0*/  @P0 PLOP3.LUT P0, PT, P1, PT, PT, 0x80, 0x0 ;  /* 0x000000000000081c */ /* 0x000fca0000f0f070 */
[----:B------:R-:W-:Y:S01]  /*a500*/  @!P1 SYNCS.ARRIVE.TRANS64.RED.A0T1 RZ, [UR4+0x16800], RZ ;  /* 0x016800ffffff99a7 */ /* 0x000fe20008200404 */
[----:B------:R-:W-:Y:S07]  /*a510*/  @!P1 ARRIVES.LDGSTSBAR.64.TRANSCNT [UR4+0x16800] ;  /* 0x01680000ff0099b0 */ /* 0x000fee0008000a84 */
[----:B------:R-:W-:Y:S05]  /*a520*/  @P0 BRA.U.ANY `(.L_x_270) ;  /* 0xfffffffd00e80947 */ /* 0x000fea000393ffff */
[----:B0-----:R-:W2:Y:S02]  /*a530*/  LDL.LU R2, [R1+0x38] ;  /* 0x0000380001027983 */ /* 0x001ea40000300800 */
[----:B--2---:R-:W-:-:S04]  /*a540*/  IADD3 R2, R2, 0x1, RZ ;  /* 0x0000000102027810 */ /* 0x004fc80007ffe0ff */
[----:B------:R-:W-:Y:S01]  /*a550*/  LEA.HI R0, R2, R2, RZ, 0x1 ;  /* 0x0000000202007211 */ /* 0x000fe200078f08ff */
[----:B------:R0:W-:Y:S03]  /*a560*/  STL [R1+0x38], R2 ;  /* 0x0000380201007387 */ /* 0x0001e60000100800 */
[----:B------:R-:W-:-:S05]  /*a570*/  LOP3.LUT R0, R0, 0xfffffffe, RZ, 0xc0, !PT ;  /* 0xfffffffe00007812 */ /* 0x000fca00078ec0ff */
[----:B------:R-:W-:-:S05]  /*a580*/  IMAD.IADD R0, R2, 0x1, -R0 ;  /* 0x0000000102007824 */ /* 0x000fca00078e0a00 */
[----:B------:R-:W-:Y:S01]  /*a590*/  SHF.L.U32 R3, R0, 0x1f, RZ ;  /* 0x0000001f00037819 */ /* 0x000fe200000006ff */
[----:B------:R-:W-:Y:S01]  /*a5a0*/  NOP ;  /* 0x0000000000007918 */ /* 0x000fe20000000000 */
[----:B0-----:R-:W2:Y:S01]  /*a5b0*/  LDL R2, [R1+0x10] ;  /* 0x0000100001027983 */ /* 0x001ea20000100800 */
[----:B------:R0:W-:Y:S01]  /*a5c0*/  SYNCS.ARRIVE.TRANS64.A1T0 RZ, [R22+URZ+0x16800], RZ ;  /* 0x016800ff16ff79a7 */ /* 0x0001e2000810003f */
[----:B------:R-:W-:Y:S01]  /*a5d0*/  BSSY B0, `(.L_x_271) ;  /* 0x0000004000007945 */ /* 0x000fe20003800000 */
[----:B------:R-:W1:Y:S01]  /*a5e0*/  SYNCS.PHASECHK.TRANS64.TRYWAIT P0, [R22+URZ+0x16820], R3 ;  /* 0x01682003160075a7 */ /* 0x000e62000800017f */
[----:B--2---:R-:W-:Y:S02]  /*a5f0*/  ISETP.GE.AND P1, PT, R2, 0x81, PT ;  /* 0x000000810200780c */ /* 0x004fe40003f26270 */
[----:B01----:R-:W-:Y:S11]  /*a600*/  @!P0 BRA `(.L_x_272) ;  /* 0x0000004000ac8947 */ /* 0x003ff60003800000 */
.L_x_371:
[----:B------:R-:W-:Y:S05]  /*a610*/  BSYNC B0 ;  /* 0x0000000000007941 */ /* 0x000fea0003800000 */
.L_x_271:
[----:B------:R-:W-:Y:S04]  /*a620*/  BSSY B0, `(.L_x_273) ;  /* 0x0000106000007945 */ /* 0x000fe80003800000 */
[----:B------:R-:W-:Y:S05]  /*a630*/  @!P1 BRA `(.L_x_274) ;  /* 0x0000001000109947 */ /* 0x000fea0003800000 */
[----:B------:R-:W2:Y:S01]  /*a640*/  LDL.LU R0, [R1+0x34] ;  /* 0x0000340001007983 */ /* 0x000ea20000300800 */
[----:B------:R-:W-:Y:S01]  /*a650*/  ULDC UR4, c[0x0][0x2f4] ;  /* 0x0000bd0000047ab9 */ /* 0x000fe20000000800 */
[----:B------:R-:W-:Y:S01]  /*a660*/  IMAD.MOV.U32 R17, RZ, RZ, R27 ;  /* 0x000000ffff117224 */ /* 0x000fe200078e001b */
[----:B------:R-:W-:Y:S01]  /*a670*/  ISETP.GE.AND P1, PT, R28, UR4, PT ;  /* 0x000000041c007c0c */ /* 0x000fe2000bf26270 */
[----:B------:R-:W-:Y:S02]  /*a680*/  IMAD.MOV.U32 R6, RZ, RZ, R25 ;  /* 0x000000ffff067224 */ /* 0x000fe400078e0019 */
[----:B------:R-:W-:Y:S01]  /*a690*/  IMAD.MOV.U32 R29, RZ, RZ, R26 ;  /* 0x000000ffff1d7224 */ /* 0x000fe200078e001a */
[----:B--2---:R-:W-:-:S09]  /*a6a0*/  LEA.HI.SX32 R7, R0, 0xfffffffe, 0x19 ;  /* 0xfffffffe00077811 */ /* 0x004fd200078fcaff */
.L_x_287:
[----:B------:R-:W2:Y:S01]  /*a6b0*/  LDL R9, [R1+0x14] ;  /* 0x0000140001097983 */ /* 0x000ea20000100800 */
[----:B0-----:R-:W0:Y:S03]  /*a6c0*/  LDC R3, c[0x0][0x430] ;  /* 0x00010c00ff037b82 */ /* 0x001e260000000800 */
[----:B------:R-:W3:Y:S04]  /*a6d0*/  LDL R8, [R1+0x18] ;  /* 0x0000180001087983 */ /* 0x000ee80000100800 */
[----:B------:R-:W4:Y:S01]  /*a6e0*/  LDL R5, [R1+0x4] ;  /* 0x0000040001057983 */ /* 0x000f220000100800 */
[----:B------:R-:W1:Y:S01]  /*a6f0*/  S2R R2, SR_TID.X ;  /* 0x0000000000027919 */ /* 0x000e620000002100 */
[----:B0-----:R-:W-:-:S13]  /*a700*/  ISETP.NE.AND P0, PT, R3, 0x1, PT ;  /* 0x000000010300780c */ /* 0x001fda0003f05270 */
[----:B------:R-:W0:Y:S01]  /*a710*/  @P0 LDC R4, c[0x0][0x434] ;  /* 0x00010d00ff040b82 */ /* 0x000e220000000800 */
[----:B-1----:R-:W-:-:S04]  /*a720*/  LOP3.LUT R0, R2, 0x7f, RZ, 0xc0, !PT ;  /* 0x0000007f02007812 */ /* 0x002fc800078ec0ff */
[----:B------:R-:W-:-:S03]  /*a730*/  SHF.R.U32.HI R3, RZ, 0x3, R0 ;  /* 0x00000003ff037819 */ /* 0x000fc60000011600 */
[----:B------:R-:W1:Y:S01]  /*a740*/  @P0 LDC R0, c[0x0][0x438] ;  /* 0x00010e00ff000b82 */ /* 0x000e620000000800 */
[----:B------:R-:W-:Y:S02]  /*a750*/  IMAD.SHL.U32 R2, R2, 0x10, RZ ;  /* 0x0000001002027824 */ /* 0x000fe400078e00ff */
[----:B------:R-:W-:-:S03]  /*a760*/  IMAD R3, R7, 0x80, R3 ;  /* 0x0000008007037824 */ /* 0x000fc600078e0203 */
[----:B------:R-:W-:Y:S01]  /*a770*/  LOP3.LUT R2, R2, 0x70, RZ, 0xc0, !PT ;  /* 0x0000007002027812 */ /* 0x000fe200078ec0ff */
[----:B------:R-:W-:Y:S05]  /*a780*/  YIELD ;  /* 0x0000000000007946 */ /* 0x000fea0003800000 */
[----:B------:R-:W-:Y:S01]  /*a790*/  ULDC UR4, c[0x0][0x430] ;  /* 0x00010c0000047ab9 */ /* 0x000fe20000000800 */
[----:B--2---:R-:W-:-:S05]  /*a7a0*/  IADD3 R3, R2, R3, R9 ;  /* 0x0000000302037210 */ /* 0x004fca0007ffe009 */
[----:B0-----:R-:W-:-:S04]  /*a7b0*/  @P0 IMAD.HI.U32 R4, R3, R4, RZ ;  /* 0x0000000403040227 */ /* 0x001fc800078e00ff */
[----:B------:R-:W-:Y:S01]  /*a7c0*/  IMAD.MOV.U32 R2, RZ, RZ, R3 ;  /* 0x000000ffff027224 */ /* 0x000fe200078e0003 */
[----:B-1----:R-:W-:-:S04]  /*a7d0*/  @P0 SHF.R.U32.HI R2, RZ, R0, R4 ;  /* 0x00000000ff020219 */ /* 0x002fc80000011604 */
[----:B------:R-:W-:-:S05]  /*a7e0*/  IADD3 R0, -R2, RZ, RZ ;  /* 0x000000ff02007210 */ /* 0x000fca0007ffe1ff */
[----:B------:R-:W-:Y:S01]  /*a7f0*/  IMAD R0, R0, UR4, R3 ;  /* 0x0000000400007c24 */ /* 0x000fe2000f8e0203 */
[----:B------:R-:W-:Y:S01]  /*a800*/  ULDC.64 UR4, c[0x0][0x428] ;  /* 0x00010a0000047ab9 */ /* 0x000fe20000000a00 */
[----:B------:R-:W-:Y:S01]  /*a810*/  SHF.R.S32.HI R3, RZ, 0x1f, R2 ;  /* 0x0000001fff037819 */ /* 0x000fe20000011402 */
[----:B---3--:R-:W-:-:S04]  /*a820*/  IMAD R4, R8, UR4, RZ ;  /* 0x0000000408047c24 */ /* 0x008fc8000f8e02ff */
[C---:B----4-:R-:W-:Y:S02]  /*a830*/  IMAD R4, R5.reuse, UR5, R4 ;  /* 0x0000000505047c24 */ /* 0x050fe4000f8e0204 */
        /* <DEDUP_REMOVED lines=17> */
.L_x_275:
[----:B------:R-:W-:Y:S01]  /*a950*/  IMAD R5, R25, 0x8, R22 ;  /* 0x0000000819057824 */ /* 0x000fe200078e0216 */
[----:B------:R-:W-:Y:S01]  /*a960*/  SHF.L.U32 R2, R27, 0x1f, RZ ;  /* 0x0000001f1b027819 */ /* 0x000fe200000006ff */
[----:B------:R-:W-:Y:S03]  /*a970*/  BSSY B1, `(.L_x_276) ;  /* 0x0000003000017945 */ /* 0x000fe60003800000 */
[----:B------:R-:W0:Y:S02]  /*a980*/  SYNCS.PHASECHK.TRANS64.TRYWAIT P0, [R5+URZ+0x16840], R2 ;  /* 0x01684002050075a7 */ /* 0x000e24000800017f */
[----:B0-----:R-:W-:Y:S05]  /*a990*/  @!P0 BRA `(.L_x_277) ;  /* 0x0000003c00dc8947 */ /* 0x001fea0003800000 */
.L_x_372:
[----:B------:R-:W-:Y:S05]  /*a9a0*/  BSYNC B1 ;  /* 0x0000000000017941 */ /* 0x000fea0003800000 */
.L_x_276:
[----:B------:R-:W2:Y:S04]  /*a9b0*/  LDL R3, [R1+0x8] ;  /* 0x0000080001037983 */ /* 0x000ea80000100800 */
[----:B------:R-:W3:Y:S01]  /*a9c0*/  LDL R8, [R1] ;  /* 0x0000000001087983 */ /* 0x000ee20000100800 */
[----:B------:R-:W-:Y:S01]  /*a9d0*/  SHF.R.S32.HI R20, RZ, 0x1f, R0 ;  /* 0x0000001fff147819 */ /* 0x000fe20000011400 */
[----:B------:R-:W-:Y:S01]  /*a9e0*/  ULDC.64 UR4, c[0x0][0x300] ;  /* 0x0000c00000047ab9 */ /* 0x000fe20000000a00 */
[----:B------:R-:W1:Y:S03]  /*a9f0*/  S2R R9, SR_TID.X ;  /* 0x0000000000097919 */ /* 0x000e660000002100 */
[----:B------:R-:W-:-:S04]  /*aa00*/  IMAD R7, R20, UR4, RZ ;  /* 0x0000000414077c24 */ /* 0x000fc8000f8e02ff */
[C---:B------:R-:W-:Y:S01]  /*aa10*/  IMAD R7, R0.reuse, UR5, R7 ;  /* 0x0000000500077c24 */ /* 0x040fe2000f8e0207 */
[----:B-1----:R-:W-:Y:S02]  /*aa20*/  SHF.L.U32 R11, R9, 0x3, RZ ;  /* 0x00000003090b7819 */ /* 0x002fe400000006ff */
[----:B--2---:R-:W-:Y:S01]  /*aa30*/  LOP3.LUT P2, RZ, R3, 0x1, RZ, 0xc0, !PT ;  /* 0x0000000103ff7812 */ /* 0x004fe2000784c0ff */
[----:B0-----:R-:W-:Y:S01]  /*aa40*/  IMAD.WIDE.U32 R2, R0, UR4, RZ ;  /* 0x0000000400027c25 */ /* 0x001fe2000f8e00ff */
[----:B------:R-:W-:-:S03]  /*aa50*/  ULDC.64 UR4, c[0x0][0x310] ;  /* 0x0000c40000047ab9 */ /* 0x000fc60000000a00 */
[----:B------:R-:W-:Y:S02]  /*aa60*/  IMAD.IADD R3, R3, 0x1, R7 ;  /* 0x0000000103037824 */ /* 0x000fe400078e0207 */
[----:B------:R-:W-:Y:S02]  /*aa70*/  IMAD R7, R21, UR4, RZ ;  /* 0x0000000415077c24 */ /* 0x000fe4000f8e02ff */
[----:B------:R-:W-:-:S04]  /*aa80*/  IMAD.WIDE.U32 R2, R4, UR4, R2 ;  /* 0x0000000404027c25 */ /* 0x000fc8000f8e0002 */
[----:B------:R-:W-:Y:S01]  /*aa90*/  IMAD R7, R4, UR5, R7 ;  /* 0x0000000504077c24 */ /* 0x000fe2000f8e0207 */
[----:B------:R-:W-:-:S03]  /*aaa0*/  ULDC.64 UR4, c[0x0][0x308] ;  /* 0x0000c20000047ab9 */ /* 0x000fc60000000a00 */
[----:B------:R-:W-:Y:S02]  /*aab0*/  IMAD.IADD R3, R3, 0x1, R7 ;  /* 0x0000000103037824 */ /* 0x000fe400078e0207 */
[----:B---3--:R-:W-:Y:S02]  /*aac0*/  IMAD R7, R8, UR4, RZ ;  /* 0x0000000408077c24 */ /* 0x008fe4000f8e02ff */
[----:B------:R-:W-:Y:S02]  /*aad0*/  IMAD.SHL.U32 R8, R9, 0x8, RZ ;  /* 0x0000000809087824 */ /* 0x000fe400078e00ff */
[C---:B------:R-:W-:Y:S02]  /*aae0*/  IMAD R7, R18.reuse, UR5, R7 ;  /* 0x0000000512077c24 */ /* 0x040fe4000f8e0207 */
[----:B------:R-:W-:Y:S01]  /*aaf0*/  IMAD.WIDE.U32 R2, R18, UR4, R2 ;  /* 0x0000000412027c25 */ /* 0x000fe2000f8e0002 */
[----:B------:R-:W-:Y:S01]  /*ab00*/  LOP3.LUT R8, R8, 0x1f8, RZ, 0xc0, !PT ;  /* 0x000001f808087812 */ /* 0x000fe200078ec0ff */
[----:B------:R-:W-:-:S02]  /*ab10*/  ULDC.64 UR4, c[0x0][0x2e8] ;  /* 0x0000ba0000047ab9 */ /* 0x000fc40000000a00 */
[----:B------:R-:W-:Y:S01]  /*ab20*/  IMAD.IADD R7, R7, 0x1, R3 ;  /* 0x0000000107077824 */ /* 0x000fe200078e0203 */
[----:B------:R-:W-:Y:S02]  /*ab30*/  LOP3.LUT R8, R8, 0x38, R9, 0x78, !PT ;  /* 0x0000003808087812 */ /* 0x000fe400078e7809 */
[----:B------:R-:W-:Y:S01]  /*ab40*/  LEA R9, P0, R2, UR4, 0x1 ;  /* 0x0000000402097c11 */ /* 0x000fe2000f8008ff */
[----:B------:R-:W-:Y:S01]  /*ab50*/  UMOV UR4, 0xffffffff ;  /* 0xffffffff00047882 */ /* 0x000fe20000000000 */
[----:B------:R-:W-:Y:S02]  /*ab60*/  LOP3.LUT R8, R8, 0x200, R11, 0xf8, !PT ;  /* 0x0000020008087812 */ /* 0x000fe400078ef80b */
[----:B------:R-:W-:-:S03]  /*ab70*/  LEA.HI.X R10, R2, UR5, R7, 0x1, P0 ;  /* 0x00000005020a7c11 */ /* 0x000fc600080f0c07 */
[----:B------:R-:W-:Y:S01]  /*ab80*/  IMAD R8, R25, 0x2000, R8 ;  /* 0x0000200019087824 */ /* 0x000fe200078e0208 */
[----:B------:R-:W-:Y:S06]  /*ab90*/  BRA.DIV UR4, `(.L_x_278) ;  /* 0x0000003e04707947 */ /* 0x000fec000b800000 */
[----:B------:R-:W0:Y:S01]  /*aba0*/  SHFL.IDX PT, R2, R9, RZ, 0x181f ;  /* 0x00181fff09027589 */ /* 0x000e2200000e0000 */
[----:B------:R-:W-:Y:S02]  /*abb0*/  IMAD.SHL.U32 R7, R28, 0x2, RZ ;  /* 0x000000021c077824 */ /* 0x000fe400078e00ff */
[----:B------:R-:W-:Y:S01]  /*abc0*/  IMAD R8, R8, 0x2, R22 ;  /* 0x0000000208087824 */ /* 0x000fe200078e0216 */
[----:B------:R-:W1:Y:S02]  /*abd0*/  SHFL.IDX PT, R3, R10, RZ, 0x181f ;  /* 0x00181fff0a037589 */ /* 0x000e6400000e0000 */
[----:B0-----:R-:W-:-:S05]  /*abe0*/  IADD3 R2, P0, R2, R7, RZ ;  /* 0x0000000702027210 */ /* 0x001fca0007f1e0ff */
[----:B-1----:R-:W-:-:S05]  /*abf0*/  IMAD.X R3, RZ, RZ, R3, P0 ;  /* 0x000000ffff037224 */ /* 0x002fca00000e0603 */
        /* <DEDUP_REMOVED lines=34> */
.L_x_390:
        /* <DEDUP_REMOVED lines=8> */
.L_x_279:
        /* <DEDUP_REMOVED lines=11> */
.L_x_280:
[----:B------:R1:W-:Y:S01]  /*af50*/  SYNCS.ARRIVE.TRANS64.A1T0 RZ, [R5+URZ+0x16830], RZ ;  /* 0x016830ff05ff79a7 */ /* 0x0003e2000810003f */
[----:B------:R-:W-:Y:S05]  /*af60*/  @!P3 BRA `(.L_x_281) ;  /* 0x000000000004b947 */ /* 0x000fea0003800000 */
[----:B------:R-:W-:Y:S01]  /*af70*/  BPT.TRAP 0x1 ;  /* 0x000000040000795c */ /* 0x000fe20000300000 */
.L_x_281:
[----:B------:R-:W-:Y:S01]  /*af80*/  SHF.L.U32 R2, R17, 0x1f, RZ ;  /* 0x0000001f11027819 */ /* 0x000fe200000006ff */
[----:B-1----:R-:W-:Y:S01]  /*af90*/  IMAD R5, R6, 0x8, R22 ;  /* 0x0000000806057824 */ /* 0x002fe200078e0216 */
[----:B------:R-:W-:Y:S03]  /*afa0*/  BSSY B1, `(.L_x_282) ;  /* 0x0000003000017945 */ /* 0x000fe60003800000 */
[----:B------:R-:W1:Y:S02]  /*afb0*/  SYNCS.PHASECHK.TRANS64.TRYWAIT P0, [R5+URZ+0x16860], R2 ;  /* 0x01686002050075a7 */ /* 0x000e64000800017f */
[----:B-1----:R-:W-:Y:S05]  /*afc0*/  @!P0 BRA `(.L_x_283) ;  /* 0x0000004000948947 */ /* 0x002fea0003800000 */
.L_x_391:
[----:B------:R-:W-:Y:S05]  /*afd0*/  BSYNC B1 ;  /* 0x0000000000017941 */ /* 0x000fea0003800000 */
.L_x_282:
[----:B------:R-:W2:Y:S01]  /*afe0*/  LDL R8, [R1+0x10] ;  /* 0x0000100001087983 */ /* 0x000ea20000100800 */
[----:B------:R-:W0:Y:S01]  /*aff0*/  S2R R11, SR_TID.X ;  /* 0x00000000000b7919 */ /* 0x000e220000002100 */
[----:B------:R-:W-:Y:S01]  /*b000*/  UMOV UR4, 0xffffffff ;  /* 0xffffffff00047882 */ /* 0x000fe20000000000 */
[C---:B0-----:R-:W-:Y:S01]  /*b010*/  IMAD.SHL.U32 R9, R11.reuse, 0x8, RZ ;  /* 0x000000080b097824 */ /* 0x041fe200078e00ff */
[----:B------:R-:W-:-:S04]  /*b020*/  SHF.L.U32 R10, R11, 0x3, RZ ;  /* 0x000000030b0a7819 */ /* 0x000fc800000006ff */
[----:B------:R-:W-:Y:S02]  /*b030*/  LOP3.LUT R9, R9, 0x1f8, RZ, 0xc0, !PT ;  /* 0x000001f809097812 */ /* 0x000fe400078ec0ff */
[----:B------:R-:W-:Y:S02]  /*b040*/  LOP3.LUT R3, R11, 0x7f, RZ, 0xc0, !PT ;  /* 0x0000007f0b037812 */ /* 0x000fe400078ec0ff */
[----:B------:R-:W-:Y:S02]  /*b050*/  LOP3.LUT R9, R9, 0x38, R11, 0x78, !PT ;  /* 0x0000003809097812 */ /* 0x000fe400078e780b */
[----:B------:R-:W-:Y:S02]  /*b060*/  SHF.R.U32.HI R3, RZ, 0x3, R3 ;  /* 0x00000003ff037819 */ /* 0x000fe40000011603 */
[----:B------:R-:W-:-:S05]  /*b070*/  LOP3.LUT R9, R9, 0x200, R10, 0xf8, !PT ;  /* 0x0000020009097812 */ /* 0x000fca00078ef80a */
[----:B------:R-:W-:Y:S02]  /*b080*/  IMAD R6, R6, 0x2000, R9 ;  /* 0x0000200006067824 */ /* 0x000fe400078e0209 */
[----:B--2---:R-:W-:-:S04]  /*b090*/  IMAD R8, R29, -0x80, R8 ;  /* 0xffffff801d087824 */ /* 0x004fc800078e0208 */
[----:B------:R-:W-:Y:S01]  /*b0a0*/  IMAD.IADD R8, R8, 0x1, -R3 ;  /* 0x0000000108087824 */ /* 0x000fe200078e0a03 */
[----:B------:R-:W-:Y:S06]  /*b0b0*/  BRA.DIV UR4, `(.L_x_284) ;  /* 0x00000042046c7947 */ /* 0x000fec000b800000 */
[----:B-1----:R-:W0:Y:S01]  /*b0c0*/  SHFL.IDX PT, R2, R23, RZ, 0x181f ;  /* 0x00181fff17027589 */ /* 0x002e2200000e0000 */
[----:B------:R-:W-:Y:S01]  /*b0d0*/  ISETP.LT.OR P0, PT, R8, 0x1, P1 ;  /* 0x000000010800780c */ /* 0x000fe20000f01670 */
[----:B------:R-:W-:Y:S02]  /*b0e0*/  IMAD R6, R6, 0x2, R22 ;  /* 0x0000000206067824 */ /* 0x000fe400078e0216 */
[----:B------:R-:W1:Y:S01]  /*b0f0*/  SHFL.IDX PT, R3, R24, RZ, 0x181f ;  /* 0x00181fff18037589 */ /* 0x000e6200000e0000 */
[----:B0-----:R-:W-:-:S05]  /*b100*/  IADD3 R2, P2, R2, R7, RZ ;  /* 0x0000000702027210 */ /* 0x001fca0007f5e0ff */
[----:B-1----:R-:W-:-:S05]  /*b110*/  IMAD.X R3, RZ, RZ, R3, P2 ;  /* 0x000000ffff037224 */ /* 0x002fca00010e0603 */
[----:B------:R-:W-:Y:S01]  /*b120*/  @!PT LDS RZ, [RZ] ;  /* 0x00000000fffff984 */ /* 0x000fe20000000800 */
[----:B------:R0:W-:Y:S01]  /*b130*/  LDGSTS.E.BYPASS.LTC128B.128 [R6+0x400], desc[UR50][R2.64], !P0 ;  /* 0x0040000002067fae */ /* 0x0001e2000c101d72 */
[----:B------:R-:W-:-:S03]  /*b140*/  ISETP.LT.OR P0, PT, R8, 0x11, P1 ;  /* 0x000000110800780c */ /* 0x000fc60000f01670 */
[----:B0-----:R-:W0:Y:S04]  /*b150*/  SHFL.IDX PT, R2, R23, 0x1, 0x181f ;  /* 0x00381f0017027f89 */ /* 0x001e2800000e0000 */
[----:B------:R-:W1:Y:S01]  /*b160*/  SHFL.IDX PT, R3, R24, 0x1, 0x181f ;  /* 0x00381f0018037f89 */ /* 0x000e6200000e0000 */
[----:B0-----:R-:W-:-:S05]  /*b170*/  IADD3 R2, P2, R2, R7, RZ ;  /* 0x0000000702027210 */ /* 0x001fca0007f5e0ff */
[----:B-1----:R-:W-:-:S05]  /*b180*/  IMAD.X R3, RZ, RZ, R3, P2 ;  /* 0x000000ffff037224 */ /* 0x002fca00010e0603 */
        /* <DEDUP_REMOVED lines=10> */
[----:B0-----:R-:W-:-:S04]  /*b230*/  IADD3 R2, P2, R2, R7, RZ ;  /* 0x0000000702027210 */ /* 0x001fc80007f5e0ff */
[----:B-1----:R-:W-:-:S05]  /*b240*/  IADD3.X R3, RZ, R3, RZ, P2, !PT ;  /* 0x00000003ff037210 */ /* 0x002fca00017fe4ff */
        /* <DEDUP_REMOVED lines=15> */
[----:B------:R-:W1:Y:S04]  /*b340*/  SHFL.IDX PT, R3, R24, 0x6, 0x181f ;  /* 0x00d81f0018037f89 */ /* 0x000e6800000e0000 */
[----:B------:R-:W2:Y:S01]  /*b350*/  SHFL.IDX PT, R24, R24, 0x7, 0x181f ;  /* 0x00f81f0018187f89 */ /* 0x000ea200000e0000 */
[----:B0-----:R-:W-:-:S05]  /*b360*/  IADD3 R2, P2, R2, R7, RZ ;  /* 0x0000000702027210 */ /* 0x001fca0007f5e0ff */
[----:B-1----:R-:W-:-:S05]  /*b370*/  IMAD.X R3, RZ, RZ, R3, P2 ;  /* 0x000000ffff037224 */ /* 0x002fca00010e0603 */
[----:B------:R0:W-:Y:S04]  /*b380*/  LDGSTS.E.BYPASS.LTC128B.128 [R6+0x3400], desc[UR50][R2.64], !P0 ;  /* 0x0340000002067fae */ /* 0x0001e8000c101d72 */
[----:B0-2---:R0:W1:Y:S02]  /*b390*/  SHFL.IDX PT, R2, R23, 0x7, 0x181f ;  /* 0x00f81f0017027f89 */ /* 0x00506400000e0000 */
.L_x_409:
[----:B------:R-:W2:Y:S01]  /*b3a0*/  LDL R9, [R1] ;  /* 0x0000000001097983 */ /* 0x000ea20000100800 */
[----:B------:R-:W-:Y:S01]  /*b3b0*/  ISETP.LT.OR P0, PT, R8, 0x71, P1 ;  /* 0x000000710800780c */ /* 0x000fe20000f01670 */
[----:B------:R-:W-:Y:S01]  /*b3c0*/  ULDC.64 UR4, c[0x0][0x328] ;  /* 0x0000ca0000047ab9 */ /* 0x000fe20000000a00 */
[----:B-1----:R-:W-:-:S05]  /*b3d0*/  IADD3 R2, P2, R2, R7, RZ ;  /* 0x0000000702027210 */ /* 0x002fca0007f5e0ff */
[----:B------:R-:W-:-:S06]  /*b3e0*/  IMAD.X R3, RZ, RZ, R24, P2 ;  /* 0x000000ffff037224 */ /* 0x000fcc00010e0618 */
[----:B------:R-:W-:Y:S01]  /*b3f0*/  @!PT LDS RZ, [RZ] ;  /* 0x00000000fffff984 */ /* 0x000fe20000000800 */
[----:B------:R-:W-:Y:S01]  /*b400*/  @!PT LDS RZ, [RZ] ;  /* 0x00000000fffff984 */ /* 0x000fe20000000800 */
[----:B------:R-:W-:Y:S01]  /*b410*/  @!PT LDS RZ, [RZ] ;  /* 0x00000000fffff984 */ /* 0x000fe20000000800 */
[----:B------:R1:W-:Y:S01]  /*b420*/  LDGSTS.E.BYPASS.LTC128B.128 [R6+0x3c00], desc[UR50][R2.64], !P0 ;  /* 0x03c0000002067fae */ /* 0x0003e2000c101d72 */
[----:B------:R-:W-:Y:S01]  /*b430*/  PLOP3.LUT P0, PT, PT, PT, PT, 0x80, 0x0 ;  /* 0x000000000000781c */ /* 0x000fe20003f0f070 */
[----:B-1----:R-:W-:Y:S02]  /*b440*/  IMAD R6, R20, UR4, RZ ;  /* 0x0000000414067c24 */ /* 0x002fe4000f8e02ff */
[----:B------:R-:W-:-:S04]  /*b450*/  IMAD.WIDE.U32 R2, R0, UR4, RZ ;  /* 0x0000000400027c25 */ /* 0x000fc8000f8e00ff */
[----:B------:R-:W-:Y:S01]  /*b460*/  IMAD R6, R0, UR5, R6 ;  /* 0x0000000500067c24 */ /* 0x000fe2000f8e0206 */
[----:B------:R-:W-:Y:S01]  /*b470*/  ULDC.64 UR4, c[0x0][0x338] ;  /* 0x0000ce0000047ab9 */ /* 0x000fe20000000a00 */
[----:B------:R-:W-:Y:S02]  /*b480*/  NOP ;  /* 0x0000000000007918 */ /* 0x000fe40000000000 */
[----:B------:R-:W-:Y:S02]  /*b490*/  IMAD.IADD R3, R3, 0x1, R6 ;  /* 0x0000000103037824 */ /* 0x000fe400078e0206 */
[----:B------:R-:W-:-:S04]  /*b4a0*/  IMAD.WIDE.U32 R2, R4, UR4, R2 ;  /* 0x0000000404027c25 */ /* 0x000fc8000f8e0002 */
[----:B------:R-:W-:-:S04]  /*b4b0*/  IMAD R0, R21, UR4, RZ ;  /* 0x0000000415007c24 */ /* 0x000fc8000f8e02ff */
[----:B------:R-:W-:Y:S01]  /*b4c0*/  IMAD R0, R4, UR5, R0 ;  /* 0x0000000504007c24 */ /* 0x000fe2000f8e0200 */
[----:B------:R-:W-:-:S03]  /*b4d0*/  ULDC.64 UR4, c[0x0][0x330] ;  /* 0x0000cc0000047ab9 */ /* 0x000fc60000000a00 */
[----:B------:R-:W-:Y:S02]  /*b4e0*/  IMAD.IADD R3, R3, 0x1, R0 ;  /* 0x0000000103037824 */ /* 0x000fe400078e0200 */
[----:B------:R-:W-:-:S04]  /*b4f0*/  IMAD.WIDE.U32 R2, R18, UR4, R2 ;  /* 0x0000000412027c25 */ /* 0x000fc8000f8e0002 */
[----:B--2---:R-:W-:-:S04]  /*b500*/  IMAD R0, R9, UR4, RZ ;  /* 0x0000000409007c24 */ /* 0x004fc8000f8e02ff */
[----:B------:R-:W-:Y:S01]  /*b510*/  IMAD R0, R18, UR5, R0 ;  /* 0x0000000512007c24 */ /* 0x000fe2000f8e0200 */
[----:B------:R-:W-:Y:S02]  /*b520*/  ULDC.64 UR4, c[0x0][0x318] ;  /* 0x0000c60000047ab9 */ /* 0x000fe40000000a00 */
[----:B0-----:R-:W-:Y:S01]  /*b530*/  LEA R23, P2, R2, UR4, 0x1 ;  /* 0x0000000402177c11 */ /* 0x001fe2000f8408ff */
[----:B------:R-:W-:-:S05]  /*b540*/  IMAD.IADD R0, R0, 0x1, R3 ;  /* 0x0000000100007824 */ /* 0x000fca00078e0203 */
[----:B------:R-:W-:-:S07]  /*b550*/  LEA.HI.X R24, R2, UR5, R0, 0x1, P2 ;  /* 0x0000000502187c11 */ /* 0x000fce00090f0c00 */
.L_x_285:
[----:B------:R-:W-:Y:S02]  /*b560*/  PLOP3.LUT P2, PT, P2, P0, PT, 0xa2, 0x0 ;  /* 0x000000000000781c */ /* 0x000fe40001741472 */
[----:B------:R-:W-:-:S08]  /*b570*/  @P0 R2UR P2, UR4, R5 ;  /* 0x00000000050402ca */ /* 0x000fd00000040000 */
[----:B------:R-:W-:-:S05]  /*b580*/  @P0 PLOP3.LUT P0, PT, P2, PT, PT, 0x80, 0x0 ;  /* 0x000000000000081c */ /* 0x000fca000170f070 */
[----:B------:R-:W-:Y:S01]  /*b590*/  @!P2 SYNCS.ARRIVE.TRANS64.RED.A0T1 RZ, [UR4+0x16850], RZ ;  /* 0x016850ffffffa9a7 */ /* 0x000fe20008200404 */
[----:B------:R-:W-:Y:S07]  /*b5a0*/  @!P2 ARRIVES.LDGSTSBAR.64.TRANSCNT [UR4+0x16850] ;  /* 0x01685000ff00a9b0 */ /* 0x000fee0008000a84 */
[----:B------:R-:W-:Y:S05]  /*b5b0*/  @P0 BRA.U.ANY `(.L_x_285) ;  /* 0xfffffffd00e80947 */ /* 0x000fea000393ffff */
[----:B------:R-:W-:Y:S01]  /*b5c0*/  NOP ;  /* 0x0000000000007918 */ /* 0x000fe20000000000 */
[----:B------:R-:W-:-:S04]  /*b5d0*/  MOV R0, UR36 ;  /* 0x0000002400007c02 */ /* 0x000fc80008000f00 */
[----:B------:R-:W-:-:S13]  /*b5e0*/  ISETP.NE.AND P3, PT, R0, 0x3, PT ;  /* 0x000000030000780c */ /* 0x000fda0003f65270 */
[----:B------:R-:W-:Y:S05]  /*b5f0*/  @!P3 BRA `(.L_x_286) ;  /* 0x000000000004b947 */ /* 0x000fea0003800000 */
[----:B------:R-:W-:Y:S01]  /*b600*/  BPT.TRAP 0x1 ;  /* 0x000000040000795c */ /* 0x000fe20000300000 */
.L_x_286:
[C---:B------:R-:W-:Y:S01]  /*b610*/  ISETP.GT.AND P0, PT, R26.reuse, RZ, PT ;  /* 0x000000ff1a00720c */ /* 0x040fe20003f04270 */
[----:B------:R1:W-:Y:S01]  /*b620*/  SYNCS.ARRIVE.TRANS64.A1T0 RZ, [R5+URZ+0x16850], RZ ;  /* 0x016850ff05ff79a7 */ /* 0x0003e2000810003f */
[----:B------:R-:W-:Y:S02]  /*b630*/  VIADD R7, R26, 0xffffffff ;  /* 0xffffffff1a077836 */ /* 0x000fe40000000000 */
[----:B------:R-:W-:Y:S02]  /*b640*/  IMAD.MOV.U32 R17, RZ, RZ, R27 ;  /* 0x000000ffff117224 */ /* 0x000fe400078e001b */
[----:B------:R-:W-:Y:S02]  /*b650*/  IMAD.MOV.U32 R6, RZ, RZ, R25 ;  /* 0x000000ffff067224 */ /* 0x000fe400078e0019 */
[----:B------:R-:W-:-:S05]  /*b660*/  IMAD.MOV.U32 R29, RZ, RZ, R26 ;  /* 0x000000ffff1d7224 */ /* 0x000fca00078e001a */
[----:B-1----:R-:W-:Y:S05]  /*b670*/  @P0 BRA `(.L_x_287) ;  /* 0xfffffff0000c0947 */ /* 0x002fea000383ffff */
.L_x_274:
[----:B------:R-:W-:Y:S05]  /*b680*/  BSYNC B0 ;  /* 0x0000000000007941 */ /* 0x000fea0003800000 */
.L_x_273:
[----:B------:R-:W1:Y:S01]  /*b690*/  S2R R0, SR_TID.X ;  /* 0x0000000000007919 */ /* 0x000e620000002100 */
[----:B------:R-:W-:Y:S01]  /*b6a0*/  BSSY B0, `(.L_x_288) ;  /* 0x0000010000007945 */ /* 0x000fe20003800000 */
[----:B-1----:R-:W-:-:S04]  /*b6b0*/  LOP3.LUT R0, R0, 0x7f, RZ, 0xc0, !PT ;  /* 0x0000007f00007812 */ /* 0x002fc800078ec0ff */
[----:B------:R-:W-:-:S13]  /*b6c0*/  ISETP.NE.AND P0, PT, R0, RZ, PT ;  /* 0x000000ff0000720c */ /* 0x000fda0003f05270 */
[----:B------:R-:W-:Y:S05]  /*b6d0*/  @P0 BRA `(.L_x_289) ;  /* 0x0000000000300947 */ /* 0x000fea0003800000 */
[----:B------:R-:W1:Y:S01]  /*b6e0*/  S2R R5, SR_LANEID ;  /* 0x0000000000057919 */ /* 0x000e620000000000 */
[----:B------:R-:W-:Y:S01]  /*b6f0*/  VOTEU.ANY UR4, UPT, PT ;  /* 0x0000000000047886 */ /* 0x000fe200038e0100 */
[----:B0-----:R-:W0:Y:S01]  /*b700*/  LDC.64 R2, c[0x0][0xc60] ;  /* 0x00031800ff027b82 */ /* 0x001e220000000a00 */
[----:B------:R-:W1:Y:S02]  /*b710*/  FLO.U32 R0, UR4 ;  /* 0x0000000400007d00 */ /* 0x000e6400080e0000 */
[----:B-1----:R-:W-:-:S06]  /*b720*/  ISETP.EQ.U32.AND P0, PT, R0, R5, PT ;  /* 0x000000050000720c */ /* 0x002fcc0003f02070 */
[----:B------:R-:W0:Y:S07]  /*b730*/  POPC R5, UR4 ;  /* 0x0000000400057d09 */ /* 0x000e2e0008000000 */
[----:B0-----:R-:W2:Y:S01]  /*b740*/  @P0 ATOMG.E.ADD.STRONG.GPU PT, R3, desc[UR50][R2.64], R5 ;  /* 0x00000005020309a8 */ /* 0x001ea200081ee1f2 */
[----:B------:R-:W0:Y:S02]  /*b750*/  S2R R4, SR_LTMASK ;  /* 0x0000000000047919 */ /* 0x000e240000003900 */
[----:B0-----:R-:W-:-:S04]  /*b760*/  LOP3.LUT R4, R4, UR4, RZ, 0xc0, !PT ;  /* 0x0000000404047c12 */ /* 0x001fc8000f8ec0ff */
[----:B------:R-:W0:Y:S01]  /*b770*/  POPC R7, R4 ;  /* 0x0000000400077309 */ /* 0x000e220000000000 */
[----:B--2---:R-:W0:Y:S02]  /*b780*/  SHFL.IDX PT, R0, R3, R0, 0x1f ;  /* 0x00001f0003007589 */ /* 0x004e2400000e0000 */
[----:B0-----:R-:W-:-:S07]  /*b790*/  IADD3 R16, R0, UR38, R7 ;  /* 0x0000002600107c10 */ /* 0x001fce000fffe007 */
.L_x_289:
[----:B------:R-:W-:Y:S05]  /*b7a0*/  BSYNC B0 ;  /* 0x0000000000007941 */ /* 0x000fea0003800000 */
.L_x_288:
[----:B------:R-:W-:-:S05]  /*b7b0*/  IMAD.U32 R0, RZ, RZ, UR36 ;  /* 0x00000024ff007e24 */ /* 0x000fca000f8e00ff */
[----:B------:R-:W-:-:S13]  /*b7c0*/  ISETP.NE.AND P0, PT, R0, 0x3, PT ;  /* 0x000000030000780c */ /* 0x000fda0003f05270 */
[----:B------:R-:W-:Y:S05]  /*b7d0*/  @!P0 BRA `(.L_x_290) ;  /* 0x0000000000048947 */ /* 0x000fea0003800000 */
[----:B------:R-:W-:Y:S01]  /*b7e0*/  BPT.TRAP 0x1 ;  /* 0x000000040000795c */ /* 0x000fe20000300000 */
.L_x_290:
[----:B------:R-:W2:Y:S01]  /*b7f0*/  LDL.LU R2, [R1+0x10] ;  /* 0x0000100001027983 */ /* 0x000ea20000300800 */
[----:B------:R-:W-:Y:S01]  /*b800*/  IMAD R0, R25, 0x8, R22 ;  /* 0x0000000819007824 */ /* 0x000fe200078e0216 */
[----:B0-----:R-:W-:Y:S01]  /*b810*/  SHF.L.U32 R3, R27, 0x1f, RZ ;  /* 0x0000001f1b037819 */ /* 0x001fe200000006ff */
[----:B------:R-:W-:Y:S03]  /*b820*/  BSSY B0, `(.L_x_291) ;  /* 0x0000004000007945 */ /* 0x000fe60003800000 */
[----:B------:R-:W0:Y:S01]  /*b830*/  SYNCS.PHASECHK.TRANS64.TRYWAIT P0, [R0+URZ+0x16860], R3 ;  /* 0x01686003000075a7 */ /* 0x000e22000800017f */
[----:B--2---:R-:W-:Y:S01]  /*b840*/  IMAD R6, R26, -0x80, R2 ;  /* 0xffffff801a067824 */ /* 0x004fe200078e0202 */
[----:B0-----:R-:W-:Y:S06]  /*b850*/  @!P0 BRA `(.L_x_292) ;  /* 0x0000004000cc8947 */ /* 0x001fec0003800000 */
.L_x_410:
[----:B------:R-:W-:Y:S05]  /*b860*/  BSYNC B0 ;  /* 0x0000000000007941 */ /* 0x000fea0003800000 */
.L_x_291:
[----:B------:R-:W1:Y:S01]  /*b870*/  S2R R7, SR_TID.X ;  /* 0x0000000000077919 */ /* 0x000e620000002100 */
[----:B------:R-:W-:Y:S02]  /*b880*/  ULDC UR4, c[0x0][0x2f4] ;  /* 0x0000bd0000047ab9 */ /* 0x000fe40000000800 */
[----:B------:R-:W-:Y:S01]  /*b890*/  ISETP.GE.AND P0, PT, R28, UR4, PT ;  /* 0x000000041c007c0c */ /* 0x000fe2000bf06270 */
[----:B------:R-:W-:Y:S01]  /*b8a0*/  UMOV UR4, 0xffffffff ;  /* 0xffffffff00047882 */ /* 0x000fe20000000000 */
[C---:B-1----:R-:W-:Y:S01]  /*b8b0*/  SHF.L.U32 R2, R7.reuse, 0x3, RZ ;  /* 0x0000000307027819 */ /* 0x042fe200000006ff */
[C---:B------:R-:W-:Y:S01]  /*b8c0*/  IMAD.SHL.U32 R4, R7.reuse, 0x8, RZ ;  /* 0x0000000807047824 */ /* 0x040fe200078e00ff */
[----:B------:R-:W-:Y:S02]  /*b8d0*/  LOP3.LUT R5, R7, 0x7f, RZ, 0xc0, !PT ;  /* 0x0000007f07057812 */ /* 0x000fe400078ec0ff */
[----:B------:R-:W-:Y:S02]  /*b8e0*/  LOP3.LUT R2, R2, 0x1f8, RZ, 0xc0, !PT ;  /* 0x000001f802027812 */ /* 0x000fe400078ec0ff */
[----:B------:R-:W-:-:S02]  /*b8f0*/  SHF.R.U32.HI R5, RZ, 0x3, R5 ;  /* 0x00000003ff057819 */ /* 0x000fc40000011605 */
[----:B------:R-:W-:-:S03]  /*b900*/  LOP3.LUT R2, R2, 0x38, R7, 0x78, !PT ;  /* 0x0000003802027812 */ /* 0x000fc600078e7807 */
[----:B------:R-:W-:Y:S01]  /*b910*/  IMAD.IADD R6, R6, 0x1, -R5 ;  /* 0x0000000106067824 */ /* 0x000fe200078e0a05 */
[----:B------:R-:W-:-:S05]  /*b920*/  LOP3.LUT R2, R2, 0x200, R4, 0xf8, !PT ;  /* 0x0000020002027812 */ /* 0x000fca00078ef804 */
[----:B------:R-:W-:Y:S01]  /*b930*/  IMAD R4, R25, 0x2000, R2 ;  /* 0x0000200019047824 */ /* 0x000fe200078e0202 */
[----:B------:R-:W-:Y:S06]  /*b940*/  BRA.DIV UR4, `(.L_x_293) ;  /* 0x0000004204a47947 */ /* 0x000fec000b800000 */
[----:B------:R-:W1:Y:S01]  /*b950*/  SHFL.IDX PT, R14, R23, RZ, 0x181f ;  /* 0x00181fff170e7589 */ /* 0x000e6200000e0000 */
[----:B------:R-:W-:Y:S01]  /*b960*/  IMAD.SHL.U32 R5, R28, 0x2, RZ ;  /* 0x000000021c057824 */ /* 0x000fe200078e00ff */
[----:B------:R-:W-:Y:S01]  /*b970*/  ISETP.LT.OR P1, PT, R6, 0x1, P0 ;  /* 0x000000010600780c */ /* 0x000fe20000721670 */
[----:B------:R-:W-:Y:S01]  /*b980*/  IMAD R4, R4, 0x2, R22 ;  /* 0x0000000204047824 */ /* 0x000fe200078e0216 */
[----:B0-----:R-:W0:Y:S04]  /*b990*/  SHFL.IDX PT, R3, R24, RZ, 0x181f ;  /* 0x00181fff18037589 */ /* 0x001e2800000e0000 */
[----:B------:R-:W2:Y:S04]  /*b9a0*/  SHFL.IDX PT, R9, R23, 0x1, 0x181f ;  /* 0x00381f0017097f89 */ /* 0x000ea800000e0000 */
[----:B------:R-:W3:Y:S04]  /*b9b0*/  SHFL.IDX PT, R7, R24, 0x1, 0x181f ;  /* 0x00381f0018077f89 */ /* 0x000ee800000e0000 */
[----:B------:R-:W4:Y:S04]  /*b9c0*/  SHFL.IDX PT, R10, R23, 0x2, 0x181f ;  /* 0x00581f00170a7f89 */ /* 0x000f2800000e0000 */
[----:B------:R-:W5:Y:S01]  /*b9d0*/  SHFL.IDX PT, R8, R24, 0x2, 0x181f ;  /* 0x00581f0018087f89 */ /* 0x000f6200000e0000 */
[----:B-1----:R-:W-:-:S03]  /*b9e0*/  IADD3 R2, P2, R14, R5, RZ ;  /* 0x000000050e027210 */ /* 0x002fc60007f5e0ff */
[----:B------:R-:W-:Y:S02]  /*b9f0*/  SHFL.IDX PT, R14, R23, 0x6, 0x181f ;  /* 0x00d81f00170e7f89 */ /* 0x000fe400000e0000 */
[----:B0-----:R-:W-:-:S05]  /*ba00*/  IMAD.X R3, RZ, RZ, R3, P2 ;  /* 0x000000ffff037224 */ /* 0x001fca00010e0603 */
[----:B------:R2:W-:Y:S01]  /*ba10*/  LDGSTS.E.BYPASS.LTC128B.128 [R4+0x400], desc[UR50][R2.64], !P1 ;  /* 0x0040000002047fae */ /* 0x0005e2000c901d72 */
[C---:B------:R-:W-:Y:S02]  /*ba20*/  ISETP.LT.OR P1, PT, R6.reuse, 0x11, P0 ;  /* 0x000000110600780c */ /* 0x040fe40000721670 */
[----:B--2---:R-:W-:Y:S02]  /*ba30*/  IADD3 R2, P2, R9, R5, RZ ;  /* 0x0000000509027210 */ /* 0x004fe40007f5e0ff */
[----:B------:R-:W0:Y:S03]  /*ba40*/  SHFL.IDX PT, R9, R23, 0x3, 0x181f ;  /* 0x00781f0017097f89 */ /* 0x000e2600000e0000 */
[----:B---3--:R-:W-:Y:S02]  /*ba50*/  IMAD.X R3, RZ, RZ, R7, P2 ;  /* 0x000000ffff037224 */ /* 0x008fe400010e0607 */
[----:B------:R-:W1:Y:S04]  /*ba60*/  SHFL.IDX PT, R7, R24, 0x3, 0x181f ;  /* 0x00781f0018077f89 */ /* 0x000e6800000e0000 */
[----:B------:R4:W-:Y:S01]  /*ba70*/  LDGSTS.E.BYPASS.LTC128B.128 [R4+0xc00], desc[UR50][R2.64], !P1 ;  /* 0x00c0000002047fae */ /* 0x0009e2000c901d72 */
[----:B------:R-:W-:-:S02]  /*ba80*/  ISETP.LT.OR P1, PT, R6, 0x21, P0 ;  /* 0x000000210600780c */ /* 0x000fc40000721670 */
[----:B----4-:R-:W-:Y:S02]  /*ba90*/  IADD3 R2, P2, R10, R5, RZ ;  /* 0x000000050a027210 */ /* 0x010fe40007f5e0ff */
[----:B------:R-:W2:Y:S02]  /*baa0*/  SHFL.IDX PT, R10, R23, 0x4, 0x181f ;  /* 0x00981f00170a7f89 */ /* 0x000ea400000e0000 */
[----:B-----5:R-:W-:Y:S02]  /*bab0*/  IADD3.X R3, RZ, R8, RZ, P2, !PT ;  /* 0x00000008ff037210 */ /* 0x020fe400017fe4ff */
[----:B------:R-:W3:Y:S05]  /*bac0*/  SHFL.IDX PT, R8, R24, 0x4, 0x181f ;  /* 0x00981f0018087f89 */ /* 0x000eea00000e0000 */
[----:B------:R0:W-:Y:S01]  /*bad0*/  LDGSTS.E.BYPASS.LTC128B.128 [R4+0x1400], desc[UR50][R2.64], !P1 ;  /* 0x0140000002047fae */ /* 0x0001e2000c901d72 */
[----:B------:R-:W-:-:S02]  /*bae0*/  ISETP.LT.OR P1, PT, R6, 0x31, P0 ;  /* 0x000000310600780c */ /* 0x000fc40000721670 */
[----:B0-----:R-:W-:Y:S02]  /*baf0*/  IADD3 R2, P2, R9, R5, RZ ;  /* 0x0000000509027210 */ /* 0x001fe40007f5e0ff */
[----:B------:R-:W0:Y:S03]  /*bb00*/  SHFL.IDX PT, R9, R23, 0x5, 0x181f ;  /* 0x00b81f0017097f89 */ /* 0x000e2600000e0000 */
[----:B-1----:R-:W-:Y:S02]  /*bb10*/  IMAD.X R3, RZ, RZ, R7, P2 ;  /* 0x000000ffff037224 */ /* 0x002fe400010e0607 */
[----:B------:R-:W1:Y:S04]  /*bb20*/  SHFL.IDX PT, R7, R24, 0x5, 0x181f ;  /* 0x00b81f0018077f89 */ /* 0x000e6800000e0000 */
[----:B------:R2:W-:Y:S01]  /*bb30*/  LDGSTS.E.BYPASS.LTC128B.128 [R4+0x1c00], desc[UR50][R2.64], !P1 ;  /* 0x01c0000002047fae */ /* 0x0005e2000c901d72 */
[----:B------:R-:W-:-:S02]  /*bb40*/  ISETP.LT.OR P1, PT, R6, 0x41, P0 ;  /* 0x000000410600780c */ /* 0x000fc40000721670 */
[----:B--2---:R-:W-:-:S05]  /*bb50*/  IADD3 R2, P2, R10, R5, RZ ;  /* 0x000000050a027210 */ /* 0x004fca0007f5e0ff */
[----:B---3--:R-:W-:Y:S02]  /*bb60*/  IMAD.X R3, RZ, RZ, R8, P2 ;  /* 0x000000ffff037224 */ /* 0x008fe400010e0608 */
[----:B------:R-:W2:Y:S04]  /*bb70*/  SHFL.IDX PT, R8, R24, 0x6, 0x181f ;  /* 0x00d81f0018087f89 */ /* 0x000ea800000e0000 */
[----:B------:R0:W-:Y:S01]  /*bb80*/  LDGSTS.E.BYPASS.LTC128B.128 [R4+0x2400], desc[UR50][R2.64], !P1 ;  /* 0x0240000002047fae */ /* 0x0001e2000c901d72 */
[----:B------:R-:W-:-:S03]  /*bb90*/  ISETP.LT.OR P1, PT, R6, 0x51, P0 ;  /* 0x000000510600780c */ /* 0x000fc60000721670 */
[----:B------:R-:W3:Y:S01]  /*bba0*/  SHFL.IDX PT, R24, R24, 0x7, 0x181f ;  /* 0x00f81f0018187f89 */ /* 0x000ee200000e0000 */
[----:B0-----:R-:W-:-:S05]  /*bbb0*/  IADD3 R2, P2, R9, R5, RZ ;  /* 0x0000000509027210 */ /* 0x001fca0007f5e0ff */
[----:B-1----:R-:W-:-:S05]  /*bbc0*/  IMAD.X R3, RZ, RZ, R7, P2 ;  /* 0x000000ffff037224 */ /* 0x002fca00010e0607 */
[----:B------:R0:W-:Y:S01]  /*bbd0*/  LDGSTS.E.BYPASS.LTC128B.128 [R4+0x2c00], desc[UR50][R2.64], !P1 ;  /* 0x02c0000002047fae */ /* 0x0001e2000c901d72 */
[----:B------:R-:W-:Y:S02]  /*bbe0*/  ISETP.LT.OR P1, PT, R6, 0x61, P0 ;  /* 0x000000610600780c */ /* 0x000fe40000721670 */
[----:B0-----:R-:W-:Y:S02]  /*bbf0*/  IADD3 R2, P2, R14, R5, RZ ;  /* 0x000000050e027210 */ /* 0x001fe40007f5e0ff */
[----:B------:R0:W1:Y:S03]  /*bc00*/  SHFL.IDX PT, R14, R23, 0x7, 0x181f ;  /* 0x00f81f00170e7f89 */ /* 0x00006600000e0000 */
[----:B--2---:R-:W-:-:S06]  /*bc10*/  IMAD.X R3, RZ, RZ, R8, P2 ;  /* 0x000000ffff037224 */ /* 0x004fcc00010e0608 */
[----:B---3--:R0:W-:Y:S02]  /*bc20*/  LDGSTS.E.BYPASS.LTC128B.128 [R4+0x3400], desc[UR50][R2.64], !P1 ;  /* 0x0340000002047fae */ /* 0x0081e4000c901d72 */
.L_x_428:
[----:B------:R-:W-:Y:S02]  /*bc30*/  ISETP.LT.OR P0, PT, R6, 0x71, P0 ;  /* 0x000000710600780c */ /* 0x000fe40000701670 */
[----:B01----:R-:W-:-:S05]  /*bc40*/  IADD3 R2, P1, R14, R5, RZ ;  /* 0x000000050e027210 */ /* 0x003fca0007f3e0ff */
[----:B------:R-:W-:-:S06]  /*bc50*/  IMAD.X R3, RZ, RZ, R24, P1 ;  /* 0x000000ffff037224 */ /* 0x000fcc00008e0618 */
[----:B------:R-:W-:Y:S01]  /*bc60*/  @!PT LDS RZ, [RZ] ;  /* 0x00000000fffff984 */ /* 0x000fe20000000800 */
[----:B------:R-:W-:Y:S01]  /*bc70*/  @!PT LDS RZ, [RZ] ;  /* 0x00000000fffff984 */ /* 0x000fe20000000800 */
[----:B------:R-:W-:Y:S01]  /*bc80*/  @!PT LDS RZ, [RZ] ;  /* 0x00000000fffff984 */ /* 0x000fe20000000800 */
[----:B------:R0:W-:Y:S01]  /*bc90*/  LDGSTS.E.BYPASS.LTC128B.128 [R4+0x3c00], desc[UR50][R2.64], !P0 ;  /* 0x03c0000002047fae */ /* 0x0001e2000c101d72 */
[----:B------:R-:W-:Y:S01]  /*bca0*/  PLOP3.LUT P0, PT, PT, PT, PT, 0x80, 0x0 ;  /* 0x000000000000781c */ /* 0x000fe20003f0f070 */
[----:B------:R-:W-:-:S12]  /*bcb0*/  NOP ;  /* 0x0000000000007918 */ /* 0x000fd80000000000 */
.L_x_294:
        /* <DEDUP_REMOVED lines=11> */
.L_x_295:
[----:B------:R-:W-:Y:S01]  /*bd70*/  IADD3 R25, R25, 0x1, RZ ;  /* 0x0000000119197810 */ /* 0x000fe20007ffe0ff */
[----:B------:R0:W-:Y:S03]  /*bd80*/  SYNCS.ARRIVE.TRANS64.A1T0 RZ, [R0+URZ+0x16850], RZ ;  /* 0x016850ff00ff79a7 */ /* 0x0001e6000810003f */
[----:B------:R-:W-:-:S04]  /*bd90*/  ISETP.NE.AND P0, PT, R25, 0x2, PT ;  /* 0x000000021900780c */ /* 0x000fc80003f05270 */
[----:B------:R-:W-:Y:S02]  /*bda0*/  SEL R25, R25, RZ, P0 ;  /* 0x000000ff19197207 */ /* 0x000fe40000000000 */
[----:B0-----:R-:W-:-:S04]  /*bdb0*/  SEL R0, RZ, 0x1, P0 ;  /* 0x00000001ff007807 */ /* 0x001fc80000000000 */
[----:B------:R-:W-:-:S07]  /*bdc0*/  LOP3.LUT R27, R27, R0, RZ, 0x3c, !PT ;  /* 0x000000001b1b7212 */ /* 0x000fce00078e3cff */
.L_x_254:
[----:B------:R-:W-:Y:S05]  /*bdd0*/  BSYNC B7 ;  /* 0x0000000000077941 */ /* 0x000fea0003800000 */
.L_x_252:
[----:B------:R-:W2:Y:S02]  /*bde0*/  LDL R0, [R1+0x8] ;  /* 0x0000080001007983 */ /* 0x000ea40000100800 */
[----:B--2---:R-:W-:-:S13]  /*bdf0*/  LOP3.LUT P0, RZ, R0, 0x10, RZ, 0xc0, !PT ;  /* 0x0000001000ff7812 */ /* 0x004fda000780c0ff */
[----:B------:R-:W-:Y:S05]  /*be00*/  @!P0 BRA `(.L_x_296) ;  /* 0x0000000000248947 */ /* 0x000fea0003800000 */
[----:B------:R-:W-:Y:S05]  /*be10*/  WARPSYNC.ALL ;  /* 0x0000000000007948 */ /* 0x000fea0003800000 */
[----:B------:R-:W0:Y:S08]  /*be20*/  S2UR UR5, SR_CgaCtaId ;  /* 0x00000000000579c3 */ /* 0x000e300000008800 */
[----:B------:R-:W-:Y:S06]  /*be30*/  BAR.SYNC.DEFER_BLOCKING 0x5, 0x200 ;  /* 0x0148000000007b1d */ /* 0x000fec0000010000 */
[----:B------:R-:W-:-:S02]  /*be40*/  UMOV UR4, 0x400 ;  /* 0x0000040000047882 */ /* 0x000fc40000000000 */
[----:B0-----:R-:W-:-:S06]  /*be50*/  ULEA UR4, UR5, UR4, 0x18 ;  /* 0x0000000405047291 */ /* 0x001fcc000f8ec03f */
[----:B------:R-:W-:-:S05]  /*be60*/  IMAD.U32 R22, RZ, RZ, UR4 ;  /* 0x00000004ff167e24 */ /* 0x000fca000f8e00ff */
[----:B------:R2:W3:Y:S01]  /*be70*/  LDS.128 R16, [R22+0x168d0] ;  /* 0x0168d00016107984 */ /* 0x0004e20000000c00 */
[----:B------:R-:W-:Y:S06]  /*be80*/  BAR.ARV 0x4, 0x200 ;  /* 0x0108000000007b1d */ /* 0x000fec0000002000 */
[----:B------:R-:W-:Y:S05]  /*be90*/  BRA `(.L_x_297) ;  /* 0x0000000800407947 */ /* 0x000fea0003800000 */
.L_x_296:
[----:B------:R-:W0:Y:S01]  /*bea0*/  S2R R0, SR_TID.X ;  /* 0x0000000000007919 */ /* 0x000e220000002100 */
[----:B------:R-:W-:Y:S01]  /*beb0*/  UMOV UR4, 0xffffffff ;  /* 0xffffffff00047882 */ /* 0x000fe20000000000 */
[----:B0-----:R-:W-:-:S04]  /*bec0*/  LOP3.LUT R8, R0, 0x1f, RZ, 0xc0, !PT ;  /* 0x0000001f00087812 */ /* 0x001fc800078ec0ff */
[----:B------:R-:W-:Y:S01]  /*bed0*/  ISETP.NE.AND P0, PT, R8, 0x1f, PT ;  /* 0x0000001f0800780c */ /* 0x000fe20003f05270 */
[----:B------:R-:W-:-:S12]  /*bee0*/  BRA.DIV UR4, `(.L_x_298) ;  /* 0x00000046047c7947 */ /* 0x000fd8000b800000 */
[----:B------:R-:W-:Y:S01]  /*bef0*/  IMAD.IADD R5, R19, 0x1, R8 ;  /* 0x0000000113057824 */ /* 0x000fe200078e0208 */
[----:B------:R-:W-:-:S04]  /*bf00*/  ULDC UR4, c[0x0][0xc3c] ;  /* 0x00030f0000047ab9 */ /* 0x000fc80000000800 */
[----:B------:R-:W-:-:S13]  /*bf10*/  ISETP.GE.OR P1, PT, R5, UR4, !P0 ;  /* 0x0000000405007c0c */ /* 0x000fda000c726670 */
[----:B------:R-:W0:Y:S02]  /*bf20*/  @!P1 LDC.64 R2, c[0x0][0xc80] ;  /* 0x00032000ff029b82 */ /* 0x000e240000000a00 */
[----:B0-----:R-:W-:-:S06]  /*bf30*/  @!P1 IMAD.WIDE R2, R5, 0x4, R2 ;  /* 0x0000000405029825 */ /* 0x001fcc00078e0202 */
[----:B------:R-:W2:Y:S01]  /*bf40*/  @!P1 LDG.E R2, desc[UR50][R2.64] ;  /* 0x0000003202029981 */ /* 0x000ea2000c1e1900 */
[----:B------:R-:W-:Y:S01]  /*bf50*/  IMAD.MOV.U32 R5, RZ, RZ, RZ ;  /* 0x000000ffff057224 */ /* 0x000fe200078e00ff */
[C---:B------:R-:W-:Y:S02]  /*bf60*/  ISETP.GE.U32.AND P2, PT, R8.reuse, 0x2, PT ;  /* 0x000000020800780c */ /* 0x040fe40003f46070 */
[C---:B------:R-:W-:Y:S01]  /*bf70*/  ISETP.GE.U32.AND P3, PT, R8.reuse, 0x4, PT ;  /* 0x000000040800780c */ /* 0x040fe20003f66070 */
[----:B------:R-:W-:Y:S01]  /*bf80*/  SHFL.IDX PT, R0, R16, RZ, 0x1f ;  /* 0x00001fff10007589 */ /* 0x000fe200000e0000 */
[C---:B------:R-:W-:Y:S02]  /*bf90*/  ISETP.GE.U32.AND P4, PT, R8.reuse, 0x8, PT ;  /* 0x000000080800780c */ /* 0x040fe40003f86070 */
[C---:B------:R-:W-:Y:S01]  /*bfa0*/  ISETP.GE.U32.AND P5, PT, R8.reuse, 0x10, PT ;  /* 0x000000100800780c */ /* 0x040fe20003fa6070 */
[----:B------:R-:W-:Y:S01]  /*bfb0*/  SHFL.IDX PT, R4, R16, 0x1, 0x1f ;  /* 0x00201f0010047f89 */ /* 0x000fe200000e0000 */
[----:B--2---:R-:W-:Y:S01]  /*bfc0*/  @!P1 IMAD.MOV.U32 R5, RZ, RZ, R2 ;  /* 0x000000ffff059224 */ /* 0x004fe200078e0002 */
[----:B------:R-:W-:-:S04]  /*bfd0*/  ISETP.NE.AND P1, PT, R8, RZ, PT ;  /* 0x000000ff0800720c */ /* 0x000fc80003f25270 */
[----:B------:R-:W0:Y:S02]  /*bfe0*/  SHFL.UP PT, R14, R5, 0x1, RZ ;  /* 0x04200000050e7989 */ /* 0x000e2400000e00ff */
        /* <DEDUP_REMOVED lines=14> */
[----:B------:R0:W1:Y:S02]  /*c0d0*/  SHFL.IDX PT, R14, R2, 0x1f, 0x1f ;  /* 0x03e01f00020e7f89 */ /* 0x00006400000e0000 */
.L_x_438:
[----:B------:R-:W-:Y:S02]  /*c0e0*/  ULDC UR4, c[0x0][0xc38] ;  /* 0x00030e0000047ab9 */ /* 0x000fe40000000800 */
[----:B------:R-:W-:-:S04]  /*c0f0*/  IMAD.U32 R7, RZ, RZ, UR4 ;  /* 0x00000004ff077e24 */ /* 0x000fc8000f8e00ff */
[----:B-1----:R-:W-:-:S04]  /*c100*/  IMAD R14, R14, R7, RZ ;  /* 0x000000070e0e7224 */ /* 0x002fc800078e02ff */
[----:B------:R-:W-:-:S05]  /*c110*/  IMAD.IADD R9, R4, 0x1, R14 ;  /* 0x0000000104097824 */ /* 0x000fca00078e020e */
[----:B------:R-:W-:-:S13]  /*c120*/  ISETP.GT.AND P6, PT, R9, R0, PT ;  /* 0x000000000900720c */ /* 0x000fda0003fc4270 */
[----:B------:R-:W-:Y:S05]  /*c130*/  @P6 BRA `(.L_x_299) ;  /* 0x00000000009c6947 */ /* 0x000fea0003800000 */
.L_x_304:
[----:B0-----:R-:W0:Y:S01]  /*c140*/  LDC R2, c[0x0][0xc3c] ;  /* 0x00030f00ff027b82 */ /* 0x001e220000000800 */
[----:B------:R-:W-:-:S05]  /*c150*/  VIADD R19, R19, 0x1f ;  /* 0x0000001f13137836 */ /* 0x000fca0000000000 */
[----:B0-----:R-:W-:-:S13]  /*c160*/  ISETP.GE.AND P6, PT, R19, R2, PT ;  /* 0x000000021300720c */ /* 0x001fda0003fc6270 */
[----:B------:R-:W-:Y:S05]  /*c170*/  @P6 BRA `(.L_x_300) ;  /* 0x0000000400446947 */ /* 0x000fea0003800000 */
[----:B------:R-:W0:Y:S01]  /*c180*/  S2R R3, SR_TID.X ;  /* 0x0000000000037919 */ /* 0x000e220000002100 */
[----:B------:R-:W-:Y:S01]  /*c190*/  BSSY B0, `(.L_x_301) ;  /* 0x0000009000007945 */ /* 0x000fe20003800000 */
[----:B------:R-:W-:Y:S02]  /*c1a0*/  MOV R5, RZ ;  /* 0x000000ff00057202 */ /* 0x000fe40000000f00 */
[----:B0-----:R-:W-:-:S05]  /*c1b0*/  LOP3.LUT R3, R3, 0x1f, RZ, 0xc0, !PT ;  /* 0x0000001f03037812 */ /* 0x001fca00078ec0ff */
[----:B------:R-:W-:-:S05]  /*c1c0*/  IMAD.IADD R7, R19, 0x1, R3 ;  /* 0x0000000113077824 */ /* 0x000fca00078e0203 */
[----:B------:R-:W-:-:S13]  /*c1d0*/  ISETP.GE.OR P6, PT, R7, R2, !P0 ;  /* 0x000000020700720c */ /* 0x000fda00047c6670 */
[----:B------:R-:W-:Y:S05]  /*c1e0*/  @P6 BRA `(.L_x_302) ;  /* 0x00000000000c6947 */ /* 0x000fea0003800000 */
[----:B------:R-:W0:Y:S02]  /*c1f0*/  LDC.64 R2, c[0x0][0xc80] ;  /* 0x00032000ff027b82 */ /* 0x000e240000000a00 */
[----:B0-----:R-:W-:-:S05]  /*c200*/  IMAD.WIDE R2, R7, 0x4, R2 ;  /* 0x0000000407027825 */ /* 0x001fca00078e0202 */
[----:B------:R0:W5:Y:S02]  /*c210*/  LDG.E R5, desc[UR50][R2.64] ;  /* 0x0000003202057981 */ /* 0x000164000c1e1900 */
.L_x_302:
[----:B------:R-:W-:Y:S05]  /*c220*/  BSYNC B0 ;  /* 0x0000000000007941 */ /* 0x000fea0003800000 */
.L_x_301:
[----:B------:R-:W-:-:S03]  /*c230*/  UMOV UR4, 0xffffffff ;  /* 0xffffffff00047882 */ /* 0x000fc60000000000 */
[----:B------:R-:W-:Y:S05]  /*c240*/  BRA.DIV UR4, `(.L_x_303) ;  /* 0x0000004604c87947 */ /* 0x000fea000b800000 */
[----:B-----5:R-:W1:Y:S02]  /*c250*/  SHFL.UP PT, R14, R5, 0x1, RZ ;  /* 0x04200000050e7989 */ /* 0x020e6400000e00ff */
[----:B-1----:R-:W-:-:S05]  /*c260*/  SEL R14, R14, RZ, P1 ;  /* 0x000000ff0e0e7207 */ /* 0x002fca0000800000 */
        /* <DEDUP_REMOVED lines=13> */
[----:B------:R0:W1:Y:S02]  /*c340*/  SHFL.IDX PT, R14, R2, 0x1f, 0x1f ;  /* 0x03e01f00020e7f89 */ /* 0x00006400000e0000 */
.L_x_446:
[----:B------:R-:W-:Y:S02]  /*c350*/  ULDC UR4, c[0x0][0xc38] ;  /* 0x00030e0000047ab9 */ /* 0x000fe40000000800 */
[----:B------:R-:W-:-:S04]  /*c360*/  IMAD.U32 R7, RZ, RZ, UR4 ;  /* 0x00000004ff077e24 */ /* 0x000fc8000f8e00ff */
[----:B-1----:R-:W-:-:S05]  /*c370*/  IMAD R14, R14, R7, RZ ;  /* 0x000000070e0e7224 */ /* 0x002fca00078e02ff */
[----:B------:R-:W-:-:S04]  /*c380*/  IADD3 R9, R14, R9, RZ ;  /* 0x000000090e097210 */ /* 0x000fc80007ffe0ff */
[----:B------:R-:W-:-:S13]  /*c390*/  ISETP.GT.AND P6, PT, R9, R0, PT ;  /* 0x000000000900720c */ /* 0x000fda0003fc4270 */
[----:B------:R-:W-:Y:S05]  /*c3a0*/  @!P6 BRA `(.L_x_304) ;  /* 0xfffffffc0064e947 */ /* 0x000fea000383ffff */
.L_x_299:
[----:B------:R-:W-:Y:S01]  /*c3b0*/  IMAD.IADD R16, R9, 0x1, -R14 ;  /* 0x0000000109107824 */ /* 0x000fe200078e0a0e */
[----:B------:R-:W-:-:S03]  /*c3c0*/  UMOV UR4, 0xffffffff ;  /* 0xffffffff00047882 */ /* 0x000fc60000000000 */
[----:B------:R-:W-:-:S05]  /*c3d0*/  IMAD R3, R2, R7, R16 ;  /* 0x0000000702037224 */ /* 0x000fca00078e0210 */
[----:B------:R-:W-:Y:S01]  /*c3e0*/  ISETP.GT.AND P6, PT, R3, R0, PT ;  /* 0x000000000300720c */ /* 0x000fe20003fc4270 */
[----:B------:R-:W-:-:S12]  /*c3f0*/  BRA.DIV UR4, `(.L_x_305) ;  /* 0x0000004a04187947 */ /* 0x000fd8000b800000 */
[----:B------:R-:W-:-:S04]  /*c400*/  VOTE.ANY R3, PT, !P6 ;  /* 0x0000000000037806 */ /* 0x000fc800070e0100 */
[----:B------:R-:W1:Y:S02]  /*c410*/  POPC R4, R3 ;  /* 0x0000000300047309 */ /* 0x000e640000000000 */
[----:B-1----:R1:W2:Y:S02]  /*c420*/  SHFL.IDX PT, R5, R5, R4, 0x1f ;  /* 0x00001f0405057589 */ /* 0x0022a400000e0000 */
.L_x_450:
[----:B------:R-:W-:Y:S01]  /*c430*/  ISETP.NE.AND P0, PT, R3, RZ, PT ;  /* 0x000000ff0300720c */ /* 0x000fe20003f05270 */
[----:B------:R-:W-:-:S12]  /*c440*/  IMAD.MOV.U32 R14, RZ, RZ, RZ ;  /* 0x000000ffff0e7224 */ /* 0x000fd800078e00ff */
[----:B------:R-:W-:Y:S05]  /*c450*/  @!P0 BRA `(.L_x_306) ;  /* 0x0000000000108947 */ /* 0x000fea0003800000 */
[----:B------:R-:W-:Y:S01]  /*c460*/  UMOV UR4, 0xffffffff ;  /* 0xffffffff00047882 */ /* 0x000fe20000000000 */
[----:B------:R-:W-:Y:S02]  /*c470*/  VIADD R12, R4, 0xffffffff ;  /* 0xffffffff040c7836 */ /* 0x000fe40000000000 */
[----:B------:R-:W-:Y:S05]  /*c480*/  BRA.DIV UR4, `(.L_x_307) ;  /* 0x0000004a043c7947 */ /* 0x000fea000b800000 */
[----:B------:R3:W4:Y:S02]  /*c490*/  SHFL.IDX PT, R14, R2, R12, 0x1f ;  /* 0x00001f0c020e7589 */ /* 0x00072400000e0000 */
.L_x_306:
[----:B--2---:R-:W-:Y:S01]  /*c4a0*/  IABS R6, R5 ;  /* 0x0000000500067213 */ /* 0x004fe20000000000 */
[----:B----4-:R-:W-:Y:S01]  /*c4b0*/  IMAD R16, R14, R7, R16 ;  /* 0x000000070e107224 */ /* 0x010fe200078e0210 */
[----:B------:R-:W-:Y:S02]  /*c4c0*/  IADD3 R19, R4, R19, RZ ;  /* 0x0000001304137210 */ /* 0x000fe40007ffe0ff */
[----:B------:R-:W2:Y:S02]  /*c4d0*/  I2F.RP R8, R6 ;  /* 0x0000000600087306 */ /* 0x000ea40000209400 */
[----:B------:R-:W-:-:S06]  /*c4e0*/  IADD3 R0, R0, -R16, RZ ;  /* 0x8000001000007210 */ /* 0x000fcc0007ffe0ff */
[----:B--2---:R-:W0:Y:S02]  /*c4f0*/  MUFU.RCP R8, R8 ;  /* 0x0000000800087308 */ /* 0x004e240000001000 */
[----:B0--3--:R-:W-:-:S06]  /*c500*/  VIADD R2, R8, 0xffffffe ;  /* 0x0ffffffe08027836 */ /* 0x009fcc0000000000 */
[----:B------:R0:W2:Y:S02]  /*c510*/  F2I.FTZ.U32.TRUNC.NTZ R3, R2 ;  /* 0x0000000200037305 */ /* 0x0000a4000021f000 */
[----:B0-----:R-:W-:Y:S02]  /*c520*/  IMAD.MOV.U32 R2, RZ, RZ, RZ ;  /* 0x000000ffff027224 */ /* 0x001fe400078e00ff */
[----:B--2---:R-:W-:-:S04]  /*c530*/  IMAD.MOV R7, RZ, RZ, -R3 ;  /* 0x000000ffff077224 */ /* 0x004fc800078e0a03 */
[----:B------:R-:W-:-:S04]  /*c540*/  IMAD R7, R7, R6, RZ ;  /* 0x0000000607077224 */ /* 0x000fc800078e02ff */
[----:B------:R-:W-:Y:S01]  /*c550*/  IMAD.HI.U32 R3, R3, R7, R2 ;  /* 0x0000000703037227 */ /* 0x000fe200078e0002 */
[----:B------:R-:W-:Y:S02]  /*c560*/  IABS R7, R5 ;  /* 0x0000000500077213 */ /* 0x000fe40000000000 */
[----:B------:R-:W-:-:S03]  /*c570*/  IABS R2, R0 ;  /* 0x0000000000027213 */ /* 0x000fc60000000000 */
[----:B------:R-:W-:Y:S02]  /*c580*/  IMAD.MOV R7, RZ, RZ, -R7 ;  /* 0x000000ffff077224 */ /* 0x000fe400078e0a07 */
[----:B------:R-:W-:-:S04]  /*c590*/  IMAD.HI.U32 R3, R3, R2, RZ ;  /* 0x0000000203037227 */ /* 0x000fc800078e00ff */
[----:B------:R-:W-:Y:S01]  /*c5a0*/  IMAD R7, R3, R7, R2 ;  /* 0x0000000703077224 */ /* 0x000fe200078e0202 */
[----:B------:R-:W-:-:S04]  /*c5b0*/  LOP3.LUT R2, R0, R5, RZ, 0x3c, !PT ;  /* 0x0000000500027212 */ /* 0x000fc800078e3cff */
[----:B------:R-:W-:Y:S02]  /*c5c0*/  ISETP.GT.U32.AND P1, PT, R6, R7, PT ;  /* 0x000000070600720c */ /* 0x000fe40003f24070 */
[----:B------:R-:W-:-:S11]  /*c5d0*/  ISETP.GE.AND P2, PT, R2, RZ, PT ;  /* 0x000000ff0200720c */ /* 0x000fd60003f46270 */
[----:B------:R-:W-:Y:S02]  /*c5e0*/  @!P1 IMAD.IADD R7, R7, 0x1, -R6 ;  /* 0x0000000107079824 */ /* 0x000fe400078e0a06 */
[----:B------:R-:W-:Y:S01]  /*c5f0*/  @!P1 VIADD R3, R3, 0x1 ;  /* 0x0000000103039836 */ /* 0x000fe20000000000 */
[----:B------:R-:W-:Y:S02]  /*c600*/  ISETP.NE.AND P1, PT, R5, RZ, PT ;  /* 0x000000ff0500720c */ /* 0x000fe40003f25270 */
[----:B------:R-:W-:-:S13]  /*c610*/  ISETP.GE.U32.AND P0, PT, R7, R6, PT ;  /* 0x000000060700720c */ /* 0x000fda0003f06070 */
[----:B------:R-:W-:-:S04]  /*c620*/  @P0 VIADD R3, R3, 0x1 ;  /* 0x0000000103030836 */ /* 0x000fc80000000000 */
[----:B------:R-:W-:Y:S01]  /*c630*/  @!P2 IMAD.MOV R3, RZ, RZ, -R3 ;  /* 0x000000ffff03a224 */ /* 0x000fe200078e0a03 */
[----:B------:R-:W-:-:S05]  /*c640*/  @!P1 LOP3.LUT R3, RZ, R5, RZ, 0x33, !PT ;  /* 0x00000005ff039212 */ /* 0x000fca00078e33ff */
[--C-:B------:R-:W-:Y:S02]  /*c650*/  IMAD.MOV R17, RZ, RZ, -R3.reuse ;  /* 0x000000ffff117224 */ /* 0x100fe400078e0a03 */
[----:B------:R-:W-:Y:S02]  /*c660*/  IMAD.MOV.U32 R18, RZ, RZ, R3 ;  /* 0x000000ffff127224 */ /* 0x000fe400078e0003 */
[----:B------:R-:W-:Y:S01]  /*c670*/  IMAD R17, R5, R17, R0 ;  /* 0x0000001105117224 */ /* 0x000fe200078e0200 */
[----:B------:R-:W-:Y:S06]  /*c680*/  BRA `(.L_x_308) ;  /* 0x00000000001c7947 */ /* 0x000fec0003800000 */
.L_x_300:
[----:B------:R-:W-:Y:S01]  /*c690*/  UMOV UR4, URZ ;  /* 0x0000003f00047c82 */ /* 0x000fe20008000000 */
[----:B------:R-:W-:Y:S01]  /*c6a0*/  UMOV UR5, URZ ;  /* 0x0000003f00057c82 */ /* 0x000fe20008000000 */
[----:B------:R-:W-:Y:S01]  /*c6b0*/  ULDC UR6, c[0x0][0xc3c] ;  /* 0x00030f0000067ab9 */ /* 0x000fe20000000800 */
[----:B------:R-:W-:Y:S02]  /*c6c0*/  IMAD.MOV.U32 R16, RZ, RZ, R0 ;  /* 0x000000ffff107224 */ /* 0x000fe400078e0000 */
[----:B------:R-:W-:Y:S02]  /*c6d0*/  IMAD.U32 R17, RZ, RZ, UR4 ;  /* 0x00000004ff117e24 */ /* 0x000fe4000f8e00ff */
[----:B------:R-:W-:Y:S02]  /*c6e0*/  IMAD.U32 R18, RZ, RZ, UR5 ;  /* 0x00000005ff127e24 */ /* 0x000fe4000f8e00ff */
[----:B------:R-:W-:-:S07]  /*c6f0*/  IMAD.U32 R19, RZ, RZ, UR6 ;  /* 0x00000006ff137e24 */ /* 0x000fce000f8e00ff */
.L_x_308:
[----:B------:R-:W0:Y:S01]  /*c700*/  S2R R0, SR_TID.X ;  /* 0x0000000000007919 */ /* 0x000e220000002100 */
[----:B------:R-:W-:Y:S05]  /*c710*/  WARPSYNC.ALL ;  /* 0x0000000000007948 */ /* 0x000fea0003800000 */
[----:B------:R-:W-:Y:S01]  /*c720*/  BAR.SYNC.DEFER_BLOCKING 0x4, 0x200 ;  /* 0x0108000000007b1d */ /* 0x000fe20000010000 */
[----:B0-----:R-:W-:-:S04]  /*c730*/  LOP3.LUT R0, R0, 0x1f, RZ, 0xc0, !PT ;  /* 0x0000001f00007812 */ /* 0x001fc800078ec0ff */
[----:B------:R-:W-:-:S13]  /*c740*/  ISETP.NE.AND P0, PT, R0, RZ, PT ;  /* 0x000000ff0000720c */ /* 0x000fda0003f05270 */
[----:B------:R-:W0:Y:S01]  /*c750*/  @!P0 S2R R3, SR_CgaCtaId ;  /* 0x0000000000038919 */ /* 0x000e220000008800 */
[----:B------:R-:W-:-:S04]  /*c760*/  @!P0 MOV R0, 0x400 ;  /* 0x0000040000008802 */ /* 0x000fc80000000f00 */
[----:B0-----:R-:W-:-:S05]  /*c770*/  @!P0 LEA R22, R3, R0, 0x18 ;  /* 0x0000000003168211 */ /* 0x001fca00078ec0ff */
[----:B------:R0:W-:Y:S01]  /*c780*/  @!P0 STS.128 [R22+0x168d0], R16 ;  /* 0x0168d01016008388 */ /* 0x0001e20000000c00 */
[----:B------:R-:W-:Y:S06]  /*c790*/  BAR.ARV 0x5, 0x200 ;  /* 0x0148000000007b1d */ /* 0x000fec0000002000 */
.L_x_297:
[----:B------:R-:W-:Y:S02]  /*c7a0*/  ULDC UR4, c[0x0][0xc3c] ;  /* 0x00030f0000047ab9 */ /* 0x000fe40000000800 */
[----:B---3--:R-:W-:-:S13]  /*c7b0*/  ISETP.GE.AND P0, PT, R19, UR4, PT ;  /* 0x0000000413007c0c */ /* 0x008fda000bf06270 */
[----:B------:R-:W-:Y:S05]  /*c7c0*/  @!P0 BRA `(.L_x_309) ;  /* 0xffffffb400d48947 */ /* 0x000fea000383ffff */
[----:B------:R-:W-:Y:S05]  /*c7d0*/  BSYNC B8 ;  /* 0x0000000000087941 */ /* 0x000fea0003800000 */
.L_x_248:
[----:B0-----:R-:W3:Y:S01]  /*c7e0*/  LDL.LU R0, [R1+0x38] ;  /* 0x0000380001007983 */ /* 0x001ee20000300800 */
[----:B------:R-:W-:Y:S01]  /*c7f0*/  BSSY B0, `(.L_x_310) ;  /* 0x000000b000007945 */ /* 0x000fe20003800000 */
[----:B------:R-:W0:Y:S01]  /*c800*/  S2R R5, SR_CgaCtaId ;  /* 0x0000000000057919 */ /* 0x000e220000008800 */
[----:B---3--:R-:W-:-:S05]  /*c810*/  VIADD R0, R0, 0x1 ;  /* 0x0000000100007836 */ /* 0x008fca0000000000 */
[----:B------:R-:W-:-:S04]  /*c820*/  LEA.HI R2, R0, R0, RZ, 0x1 ;  /* 0x0000000000027211 */ /* 0x000fc800078f08ff */
[----:B------:R-:W-:Y:S02]  /*c830*/  LOP3.LUT R3, R2, 0xfffffffe, RZ, 0xc0, !PT ;  /* 0xfffffffe02037812 */ /* 0x000fe400078ec0ff */
[----:B------:R-:W-:Y:S02]  /*c840*/  MOV R2, 0x400 ;  /* 0x0000040000027802 */ /* 0x000fe40000000f00 */
[----:B------:R-:W-:Y:S02]  /*c850*/  IADD3 R0, R0, -R3, RZ ;  /* 0x8000000300007210 */ /* 0x000fe40007ffe0ff */
[----:B0-----:R-:W-:Y:S02]  /*c860*/  LEA R5, R5, R2, 0x18 ;  /* 0x0000000205057211 */ /* 0x001fe400078ec0ff */
[----:B------:R-:W-:-:S04]  /*c870*/  SHF.L.U32 R0, R0, 0x1f, RZ ;  /* 0x0000001f00007819 */ /* 0x000fc800000006ff */
[----:B------:R-:W0:Y:S02]  /*c880*/  SYNCS.PHASECHK.TRANS64.TRYWAIT P0, [R5+URZ+0x16820], R0 ;  /* 0x01682000050075a7 */ /* 0x000e24000800017f */
[----:B0-----:R-:W-:Y:S05]  /*c890*/  @!P0 BRA `(.L_x_311) ;  /* 0x00000044005c8947 */ /* 0x001fea0003800000 */
.L_x_453:
[----:B------:R-:W-:Y:S05]  /*c8a0*/  BSYNC B0 ;  /* 0x0000000000007941 */ /* 0x000fea0003800000 */
.L_x_310:
[----:B------:R-:W-:-:S03]  /*c8b0*/  UMOV UR4, 0xffffffff ;  /* 0xffffffff00047882 */ /* 0x000fc60000000000 */
[----:B------:R-:W-:Y:S05]  /*c8c0*/  BRA.DIV UR4, `(.L_x_312) ;  /* 0x0000004604647947 */ /* 0x000fea000b800000 */
[----:B0-----:R-:W0:Y:S02]  /*c8d0*/  S2R R0, SR_TID.X ;  /* 0x0000000000007919 */ /* 0x001e240000002100 */
[----:B0-----:R-:W-:-:S04]  /*c8e0*/  SHF.R.U32.HI R0, RZ, 0x5, R0 ;  /* 0x00000005ff007819 */ /* 0x001fc80000011600 */
[----:B------:R-:W-:-:S05]  /*c8f0*/  LOP3.LUT R0, R0, 0x3, RZ, 0xc0, !PT ;  /* 0x0000000300007812 */ /* 0x000fca00078ec0ff */
[----:B------:R0:W3:Y:S02]  /*c900*/  SHFL.IDX PT, R14, R0, RZ, 0x1f ;  /* 0x00001fff000e7589 */ /* 0x0000e400000e0000 */
.L_x_456:
[----:B---3--:R-:W-:Y:S01]  /*c910*/  ISETP.NE.AND P0, PT, R14, RZ, PT ;  /* 0x000000ff0e00720c */ /* 0x008fe20003f05270 */
[----:B------:R-:W-:-:S12]  /*c920*/  BSSY B0, `(.L_x_313) ;  /* 0x0000024000007945 */ /* 0x000fd80003800000 */
[----:B------:R-:W-:Y:S05]  /*c930*/  @P0 BRA `(.L_x_314) ;  /* 0x0000000000880947 */ /* 0x000fea0003800000 */
[----:B------:R-:W-:-:S03]  /*c940*/  UMOV UR4, 0xffffffff ;  /* 0xffffffff00047882 */ /* 0x000fc60000000000 */
[----:B------:R-:W-:Y:S05]  /*c950*/  BRA.DIV UR4, `(.L_x_315) ;  /* 0x0000004604747947 */ /* 0x000fea000b800000 */
[----:B------:R-:W-:-:S13]  /*c960*/  ELECT P6, URZ, PT ;  /* 0x00000000003f782f */ /* 0x000fda00038c0000 */
.L_x_459:
[----:B------:R-:W-:Y:S05]  /*c970*/  @!P6 BRA `(.L_x_314) ;  /* 0x000000000078e947 */ /* 0x000fea0003800000 */
[----:B------:R-:W-:-:S06]  /*c980*/  ULOP3.LUT UR4, UR37, 0x2, URZ, 0xfc, !UPT ;  /* 0x0000000225047892 */ /* 0x000fcc000f8efc3f */
[----:B0-----:R-:W-:-:S05]  /*c990*/  IMAD.U32 R0, RZ, RZ, UR4 ;  /* 0x00000004ff007e24 */ /* 0x001fca000f8e00ff */
[----:B------:R-:W-:-:S13]  /*c9a0*/  ISETP.NE.AND P0, PT, R0, 0x3, PT ;  /* 0x000000030000780c */ /* 0x000fda0003f05270 */
[----:B------:R-:W-:Y:S05]  /*c9b0*/  @!P0 BRA `(.L_x_316) ;  /* 0x0000000000048947 */ /* 0x000fea0003800000 */
[----:B------:R-:W-:Y:S01]  /*c9c0*/  BPT.TRAP 0x1 ;  /* 0x000000040000795c */ /* 0x000fe20000300000 */
.L_x_316:
[----:B------:R-:W-:Y:S01]  /*c9d0*/  IMAD R3, R25, 0x8, R5 ;  /* 0x0000000819037824 */ /* 0x000fe200078e0205 */
[----:B------:R-:W-:Y:S01]  /*c9e0*/  SHF.L.U32 R2, R27, 0x1f, RZ ;  /* 0x0000001f1b027819 */ /* 0x000fe200000006ff */
[----:B------:R-:W-:-:S03]  /*c9f0*/  VIADD R25, R25, 0x1 ;  /* 0x0000000119197836 */ /* 0x000fc60000000000 */
[----:B------:R-:W0:Y:S02]  /*ca00*/  SYNCS.PHASECHK.TRANS64.TRYWAIT P1, [R3+URZ+0x16840], R2 ;  /* 0x01684002030075a7 */ /* 0x000e24000802017f */
[----:B------:R-:W-:-:S04]  /*ca10*/  ISETP.NE.AND P2, PT, R25, 0x2, PT ;  /* 0x000000021900780c */ /* 0x000fc80003f45270 */
[----:B------:R-:W-:Y:S01]  /*ca20*/  SEL R0, RZ, 0x1, P2 ;  /* 0x00000001ff007807 */ /* 0x000fe20001000000 */
[----:B0-----:R-:W-:Y:S08]  /*ca30*/  @!P1 BRA `(.L_x_317) ;  /* 0x00000044005c9947 */ /* 0x001ff00003800000 */
.L_x_460:
[----:B------:R-:W-:Y:S02]  /*ca40*/  SEL R25, R25, RZ, P2 ;  /* 0x000000ff19197207 */ /* 0x000fe40001000000 */
[----:B------:R-:W-:Y:S01]  /*ca50*/  LOP3.LUT R0, R27, R0, RZ, 0x3c, !PT ;  /* 0x000000001b007212 */ /* 0x000fe200078e3cff */
[----:B------:R-:W-:Y:S06]  /*ca60*/  @!P0 BRA `(.L_x_318) ;  /* 0x0000000000048947 */ /* 0x000fec0003800000 */
[----:B------:R-:W-:Y:S01]  /*ca70*/  BPT.TRAP 0x1 ;  /* 0x000000040000795c */ /* 0x000fe20000300000 */
.L_x_318:
[----:B------:R-:W-:Y:S01]  /*ca80*/  IMAD R25, R25, 0x8, R5 ;  /* 0x0000000819197824 */ /* 0x000fe200078e0205 */
[----:B------:R-:W-:-:S04]  /*ca90*/  SHF.L.U32 R0, R0, 0x1f, RZ ;  /* 0x0000001f00007819 */ /* 0x000fc800000006ff */
[----:B------:R-:W3:Y:S02]  /*caa0*/  SYNCS.PHASECHK.TRANS64.TRYWAIT P1, [R25+URZ+0x16840], R0 ;  /* 0x01684000190075a7 */ /* 0x000ee4000802017f */
[----:B---3--:R-:W-:Y:S05]  /*cab0*/  @!P1 BRA `(.L_x_319) ;  /* 0x0000004400509947 */ /* 0x008fea0003800000 */
.L_x_461:
[----:B------:R-:W-:Y:S05]  /*cac0*/  @!P0 BRA `(.L_x_320) ;  /* 0x0000000000048947 */ /* 0x000fea0003800000 */
[----:B------:R-:W-:Y:S01]  /*cad0*/  BPT.TRAP 0x1 ;  /* 0x000000040000795c */ /* 0x000fe20000300000 */
.L_x_320:
[----:B------:R-:W4:Y:S02]  /*cae0*/  SYNCS.PHASECHK.TRANS64.TRYWAIT P1, [R3+URZ+0x16860], R2 ;  /* 0x01686002030075a7 */ /* 0x000f24000802017f */
[----:B----4-:R-:W-:Y:S05]  /*caf0*/  @!P1 BRA `(.L_x_321) ;  /* 0x0000004400549947 */ /* 0x010fea0003800000 */
.L_x_462:
[----:B------:R-:W-:Y:S05]  /*cb00*/  @!P0 BRA `(.L_x_322) ;  /* 0x0000000000048947 */ /* 0x000fea0003800000 */
[----:B------:R-:W-:Y:S01]  /*cb10*/  BPT.TRAP 0x1 ;  /* 0x000000040000795c */ /* 0x000fe20000300000 */
.L_x_322:
[----:B------:R0:W0:Y:S02]  /*cb20*/  SYNCS.PHASECHK.TRANS64.TRYWAIT P0, [R25+URZ+0x16860], R0 ;  /* 0x01686000190075a7 */ /* 0x000024000800017f */
[----:B0-----:R-:W-:Y:S05]  /*cb30*/  @!P0 NANOSLEEP.SYNCS 0x989680 ;  /* 0x009896800000895d */ /* 0x001fea0003900000 */
[----:B------:R-:W0:Y:S02]  /*cb40*/  @!P0 SYNCS.PHASECHK.TRANS64 P0, [R25+URZ+0x16860], R0 ;  /* 0x01686000190085a7 */ /* 0x000e24000800007f */
[----:B0-----:R-:W-:Y:S05]  /*cb50*/  @!P0 BRA `(.L_x_322) ;  /* 0xfffffffc00f08947 */ /* 0x001fea000383ffff */
.L_x_314:
[----:B------:R-:W-:Y:S05]  /*cb60*/  BSYNC B0 ;  /* 0x0000000000007941 */ /* 0x000fea0003800000 */
.L_x_313:
[----:B------:R-:W-:Y:S05]  /*cb70*/  EXIT ;  /* 0x000000000000794d */ /* 0x000fea0003800000 */
.L_x_208:
[----:B0-----:R-:W-:-:S04]  /*cb80*/  IMAD.U32 R3, RZ, RZ, UR49 ;  /* 0x00000031ff037e24 */ /* 0x001fc8000f8e00ff */
[----:B------:R0:W1:Y:S03]  /*cb90*/  SYNCS.PHASECHK.TRANS64.TRYWAIT P1, [R3+URZ+0x16800], R0 ;  /* 0x01680000030075a7 */ /* 0x000066000802017f */
[----:B-1----:R-:W-:Y:S05]  /*cba0*/  @!P1 NANOSLEEP.SYNCS 0x989680 ;  /* 0x009896800000995d */ /* 0x002fea0003900000 */
[----:B------:R-:W1:Y:S02]  /*cbb0*/  @!P1 SYNCS.PHASECHK.TRANS64 P1, [R3+URZ+0x16800], R0 ;  /* 0x01680000030095a7 */ /* 0x000e64000802007f */
[----:B-1----:R-:W-:Y:S05]  /*cbc0*/  @!P1 BRA `(.L_x_208) ;  /* 0xfffffffc00ec9947 */ /* 0x002fea000383ffff */
[----:B------:R-:W-:Y:S05]  /*cbd0*/  BRA `(.L_x_323) ;  /* 0xffffff48002c7947 */ /* 0x000fea000383ffff */
.L_x_212:
[----:B-1----:R1:W2:Y:S02]  /*cbe0*/  SYNCS.PHASECHK.TRANS64.TRYWAIT P1, [R4+URZ+0x16830], R3 ;  /* 0x01683003040075a7 */ /* 0x0022a4000802017f */
[----:B--2---:R-:W-:Y:S05]  /*cbf0*/  @!P1 NANOSLEEP.SYNCS 0x989680 ;  /* 0x009896800000995d */ /* 0x004fea0003900000 */
[----:B------:R-:W2:Y:S02]  /*cc00*/  @!P1 SYNCS.PHASECHK.TRANS64 P1, [R4+URZ+0x16830], R3 ;  /* 0x01683003040095a7 */ /* 0x000ea4000802007f */
[----:B--2---:R-:W-:Y:S05]  /*cc10*/  @!P1 BRA `(.L_x_212) ;  /* 0xfffffffc00f09947 */ /* 0x004fea000383ffff */
[----:B------:R-:W-:Y:S05]  /*cc20*/  BRA `(.L_x_211) ;  /* 0xffffff48004c7947 */ /* 0x000fea000383ffff */
.L_x_218:
[----:B-1----:R-:W-:-:S04]  /*cc30*/  IMAD.U32 R3, RZ, RZ, UR6 ;  /* 0x00000006ff037e24 */ /* 0x002fc8000f8e00ff */
[----:B------:R1:W2:Y:S03]  /*cc40*/  SYNCS.PHASECHK.TRANS64.TRYWAIT P1, [R3+URZ+0x16830], R0 ;  /* 0x01683000030075a7 */ /* 0x0002a6000802017f */
[----:B--2---:R-:W-:Y:S05]  /*cc50*/  @!P1 NANOSLEEP.SYNCS 0x989680 ;  /* 0x009896800000995d */ /* 0x004fea0003900000 */
[----:B------:R-:W2:Y:S02]  /*cc60*/  @!P1 SYNCS.PHASECHK.TRANS64 P1, [R3+URZ+0x16830], R0 ;  /* 0x01683000030095a7 */ /* 0x000ea4000802007f */
[----:B--2---:R-:W-:Y:S05]  /*cc70*/  @!P1 BRA `(.L_x_218) ;  /* 0xfffffffc00ec9947 */ /* 0x004fea000383ffff */
[----:B------:R-:W-:Y:S05]  /*cc80*/  BRA `(.L_x_215) ;  /* 0xffffff6800747947 */ /* 0x000fea000383ffff */
.L_x_222:
[----:B-1----:R-:W-:-:S04]  /*cc90*/  MOV R3, UR6 ;  /* 0x0000000600037c02 */ /* 0x002fc80008000f00 */
[----:B------:R1:W2:Y:S03]  /*cca0*/  SYNCS.PHASECHK.TRANS64.TRYWAIT P1, [R3+URZ+0x16850], R0 ;  /* 0x01685000030075a7 */ /* 0x0002a6000802017f */
[----:B--2---:R-:W-:Y:S05]  /*ccb0*/  @!P1 NANOSLEEP.SYNCS 0x989680 ;  /* 0x009896800000995d */ /* 0x004fea0003900000 */
[----:B------:R-:W2:Y:S02]  /*ccc0*/  @!P1 SYNCS.PHASECHK.TRANS64 P1, [R3+URZ+0x16850], R0 ;  /* 0x01685000030095a7 */ /* 0x000ea4000802007f */
[----:B--2---:R-:W-:Y:S05]  /*ccd0*/  @!P1 BRA `(.L_x_222) ;  /* 0xfffffffc00ec9947 */ /* 0x004fea000383ffff */
[----:B------:R-:W-:Y:S05]  /*cce0*/  BRA `(.L_x_219) ;  /* 0xffffff6800fc7947 */ /* 0x000fea000383ffff */
.L_x_229:
[----:B-1----:R-:W-:-:S04]  /*ccf0*/  IMAD.U32 R11, RZ, RZ, UR5 ;  /* 0x00000005ff0b7e24 */ /* 0x002fc8000f8e00ff */
[----:B------:R1:W2:Y:S03]  /*cd00*/  SYNCS.PHASECHK.TRANS64.TRYWAIT P1, [R11+URZ+0x16850], R4 ;  /* 0x016850040b0075a7 */ /* 0x0002a6000802017f */
[----:B--2---:R-:W-:Y:S05]  /*cd10*/  @!P1 NANOSLEEP.SYNCS 0x989680 ;  /* 0x009896800000995d */ /* 0x004fea0003900000 */
[----:B------:R-:W2:Y:S02]  /*cd20*/  @!P1 SYNCS.PHASECHK.TRANS64 P1, [R11+URZ+0x16850], R4 ;  /* 0x016850040b0095a7 */ /* 0x000ea4000802007f */
[----:B--2---:R-:W-:Y:S05]  /*cd30*/  @!P1 BRA `(.L_x_229) ;  /* 0xfffffffc00ec9947 */ /* 0x004fea000383ffff */
[----:B------:R-:W-:Y:S05]  /*cd40*/  BRA `(.L_x_228) ;  /* 0xffffff8400847947 */ /* 0x000fea000383ffff */
.L_x_260:
[----:B0-----:R-:W0:Y:S01]  /*cd50*/  S2R R20, SR_TID.X ;  /* 0x0000000000147919 */ /* 0x001e220000002100 */
[----:B------:R-:W-:Y:S01]  /*cd60*/  BSSY B0, `(.L_x_324) ;  /* 0x000000a000007945 */ /* 0x000fe20003800000 */
[----:B------:R-:W-:Y:S02]  /*cd70*/  IMAD.MOV.U32 R12, RZ, RZ, RZ ;  /* 0x000000ffff0c7224 */ /* 0x000fe400078e00ff */
[----:B------:R-:W-:Y:S02]  /*cd80*/  IMAD.MOV.U32 R11, RZ, RZ, 0x1f ;  /* 0x0000001fff0b7424 */ /* 0x000fe400078e00ff */
[----:B------:R-:W-:Y:S01]  /*cd90*/  IMAD.MOV.U32 R15, RZ, RZ, -0x1 ;  /* 0xffffffffff0f7424 */ /* 0x000fe200078e00ff */
[----:B0-----:R-:W-:-:S04]  /*cda0*/  SHF.R.U32.HI R9, RZ, 0x5, R20 ;  /* 0x00000005ff097819 */ /* 0x001fc80000011614 */
[----:B------:R-:W-:-:S05]  /*cdb0*/  LOP3.LUT R9, R9, 0x3, RZ, 0xc0, !PT ;  /* 0x0000000309097812 */ /* 0x000fca00078ec0ff */
[----:B------:R-:W-:-:S07]  /*cdc0*/  IMAD.MOV.U32 R13, RZ, RZ, R9 ;  /* 0x000000ffff0d7224 */ /* 0x000fce00078e0009 */
[----:B-----5:R-:W-:Y:S05]  /*cdd0*/  WARPSYNC.COLLECTIVE R15, `(.L_x_325) ;  /* 0x000000000f087348 */ /* 0x020fea0003c00000 */
[----:B------:R0:W1:Y:S02]  /*cde0*/  SHFL.IDX P6, R14, R13, R12, R11 ;  /* 0x0000000c0d0e7389 */ /* 0x00006400000c000b */
[----:B01---5:R-:W-:Y:S01]  /*cdf0*/  ENDCOLLECTIVE ;  /* 0x000000000000791b */ /* 0x023fe20003800000 */
.L_x_325:
[----:B------:R-:W-:Y:S05]  /*ce00*/  BSYNC B0 ;  /* 0x0000000000007941 */ /* 0x000fea0003800000 */
.L_x_324:
[----:B------:R-:W-:Y:S05]  /*ce10*/  BRA `(.L_x_326) ;  /* 0xffffffbc00807947 */ /* 0x000fea000383ffff */
.L_x_263:
[----:B0-----:R0:W2:Y:S02]  /*ce20*/  SYNCS.PHASECHK.TRANS64.TRYWAIT P0, [R3+URZ+0x16840], R4 ;  /* 0x01684004030075a7 */ /* 0x0010a4000800017f */
[----:B--2---:R-:W-:Y:S05]  /*ce30*/  @!P0 NANOSLEEP.SYNCS 0x989680 ;  /* 0x009896800000895d */ /* 0x004fea0003900000 */
[----:B------:R-:W2:Y:S02]  /*ce40*/  @!P0 SYNCS.PHASECHK.TRANS64 P0, [R3+URZ+0x16840], R4 ;  /* 0x01684004030085a7 */ /* 0x000ea4000800007f */
[----:B--2---:R-:W-:Y:S05]  /*ce50*/  @!P0 BRA `(.L_x_263) ;  /* 0xfffffffc00f08947 */ /* 0x004fea000383ffff */
[----:B------:R-:W-:Y:S05]  /*ce60*/  BRA `(.L_x_327) ;  /* 0xffffffbc00e07947 */ /* 0x000fea000383ffff */
.L_x_264:
        /* <DEDUP_REMOVED lines=8> */
.L_x_329:
[----:B------:R-:W-:Y:S05]  /*cef0*/  BSYNC B0 ;  /* 0x0000000000007941 */ /* 0x000fea0003800000 */
.L_x_328:
[----:B------:R-:W-:Y:S01]  /*cf00*/  IMAD.MOV.U32 R13, RZ, RZ, R0 ;  /* 0x000000ffff0d7224 */ /* 0x000fe200078e0000 */
[----:B------:R-:W-:Y:S01]  /*cf10*/  MOV R15, 0xffffffff ;  /* 0xffffffff000f7802 */ /* 0x000fe20000000f00 */
[----:B------:R-:W-:Y:S02]  /*cf20*/  IMAD.MOV.U32 R12, RZ, RZ, RZ ;  /* 0x000000ffff0c7224 */ /* 0x000fe400078e00ff */
[----:B------:R-:W-:Y:S02]  /*cf30*/  IMAD.MOV.U32 R11, RZ, RZ, 0x181f ;  /* 0x0000181fff0b7424 */ /* 0x000fe400078e00ff */
[----:B------:R-:W-:Y:S02]  /*cf40*/  IMAD.MOV.U32 R6, RZ, RZ, R14 ;  /* 0x000000ffff067224 */ /* 0x000fe400078e000e */
[----:B------:R-:W-:-:S07]  /*cf50*/  @P0 IMAD R8, R5, 0x2, R22 ;  /* 0x0000000205080824 */ /* 0x000fce00078e0216 */
[----:B------:R-:W-:Y:S05]  /*cf60*/  WARPSYNC.COLLECTIVE R15, `(.L_x_330) ;  /* 0x000000000f087348 */ /* 0x000fea0003c00000 */
[----:B------:R0:W1:Y:S02]  /*cf70*/  SHFL.IDX P6, R14, R13, R12, R11 ;  /* 0x0000000c0d0e7389 */ /* 0x00006400000c000b */
[----:B01----:R-:W-:Y:S01]  /*cf80*/  ENDCOLLECTIVE ;  /* 0x000000000000791b */ /* 0x003fe20003800000 */
.L_x_330:
[----:B------:R-:W-:Y:S02]  /*cf90*/  IMAD.MOV.U32 R13, RZ, RZ, R2 ;  /* 0x000000ffff0d7224 */ /* 0x000fe400078e0002 */
[----:B------:R-:W-:Y:S02]  /*cfa0*/  IMAD.MOV.U32 R12, RZ, RZ, 0x1 ;  /* 0x00000001ff0c7424 */ /* 0x000fe400078e00ff */
[----:B------:R-:W-:-:S07]  /*cfb0*/  IMAD.MOV.U32 R7, RZ, RZ, R14 ;  /* 0x000000ffff077224 */ /* 0x000fce00078e000e */
[----:B------:R-:W-:Y:S05]  /*cfc0*/  WARPSYNC.COLLECTIVE R15, `(.L_x_331) ;  /* 0x000000000f087348 */ /* 0x000fea0003c00000 */
[----:B------:R0:W1:Y:S02]  /*cfd0*/  SHFL.IDX P6, R14, R13, R12, R11 ;  /* 0x0000000c0d0e7389 */ /* 0x00006400000c000b */
[----:B01----:R-:W-:Y:S01]  /*cfe0*/  ENDCOLLECTIVE ;  /* 0x000000000000791b */ /* 0x003fe20003800000 */
.L_x_331:
[----:B------:R-:W-:-:S05]  /*cff0*/  @P0 LEA R7, P1, R28, R7, 0x1 ;  /* 0x000000071c070211 */ /* 0x000fca00078208ff */
[----:B------:R-:W-:Y:S01]  /*d000*/  @P0 IMAD.X R6, RZ, RZ, R6, P1 ;  /* 0x000000ffff060224 */ /* 0x000fe200008e0606 */
[----:B------:R-:W-:-:S04]  /*d010*/  ISETP.GE.AND P1, PT, R4, 0x11, PT ;  /* 0x000000110400780c */ /* 0x000fc80003f26270 */
[----:B------:R-:W-:Y:S02]  /*d020*/  @P0 LOP3.LUT R7, R7, R6, RZ, 0x3c, !PT ;  /* 0x0000000607070212 */ /* 0x000fe400078e3cff */
[----:B------:R-:W-:Y:S02]  /*d030*/  MOV R13, R0 ;  /* 0x00000000000d7202 */ /* 0x000fe40000000f00 */
[----:B------:R-:W-:-:S04]  /*d040*/  @P0 LOP3.LUT R6, R7, R6, RZ, 0x3c, !PT ;  /* 0x0000000607060212 */ /* 0x000fc800078e3cff */
[----:B------:R-:W-:-:S05]  /*d050*/  @P0 LOP3.LUT R7, R7, R6, RZ, 0x3c, !PT ;  /* 0x0000000607070212 */ /* 0x000fca00078e3cff */
[----:B------:R-:W-:Y:S01]  /*d060*/  @!PT LDS RZ, [RZ] ;  /* 0x00000000fffff984 */ /* 0x000fe20000000800 */
[----:B------:R-:W-:Y:S01]  /*d070*/  @!PT LDS RZ, [RZ] ;  /* 0x00000000fffff984 */ /* 0x000fe20000000800 */
[----:B------:R-:W-:Y:S01]  /*d080*/  @!PT LDS RZ, [RZ] ;  /* 0x00000000fffff984 */ /* 0x000fe20000000800 */
[----:B------:R0:W-:Y:S02]  /*d090*/  @P0 LDGSTS.E.BYPASS.LTC128B.128 [R8+0xe400], desc[UR50][R6.64], !P2 ;  /* 0x0e40000006080fae */ /* 0x0001e4000d101d72 */
[----:B0-----:R-:W-:-:S07]  /*d0a0*/  IMAD.MOV.U32 R6, RZ, RZ, R14 ;  /* 0x000000ffff067224 */ /* 0x001fce00078e000e */
[----:B------:R-:W-:Y:S05]  /*d0b0*/  WARPSYNC.COLLECTIVE R15, `(.L_x_332) ;  /* 0x000000000f087348 */ /* 0x000fea0003c00000 */
[----:B------:R0:W1:Y:S02]  /*d0c0*/  SHFL.IDX P6, R14, R13, R12, R11 ;  /* 0x0000000c0d0e7389 */ /* 0x00006400000c000b */
[----:B01----:R-:W-:Y:S01]  /*d0d0*/  ENDCOLLECTIVE ;  /* 0x000000000000791b */ /* 0x003fe20003800000 */
.L_x_332:
[----:B------:R-:W-:Y:S02]  /*d0e0*/  @P1 IMAD R8, R5, 0x2, R22 ;  /* 0x0000000205081824 */ /* 0x000fe400078e0216 */
[----:B------:R-:W-:Y:S02]  /*d0f0*/  IMAD.MOV.U32 R13, RZ, RZ, R2 ;  /* 0x000000ffff0d7224 */ /* 0x000fe400078e0002 */
[----:B------:R-:W-:Y:S02]  /*d100*/  IMAD.MOV.U32 R12, RZ, RZ, 0x2 ;  /* 0x00000002ff0c7424 */ /* 0x000fe400078e00ff */
[----:B------:R-:W-:-:S07]  /*d110*/  IMAD.MOV.U32 R7, RZ, RZ, R14 ;  /* 0x000000ffff077224 */ /* 0x000fce00078e000e */
[----:B------:R-:W-:Y:S05]  /*d120*/  WARPSYNC.COLLECTIVE R15, `(.L_x_333) ;  /* 0x000000000f087348 */ /* 0x000fea0003c00000 */
[----:B------:R0:W1:Y:S02]  /*d130*/  SHFL.IDX P6, R14, R13, R12, R11 ;  /* 0x0000000c0d0e7389 */ /* 0x00006400000c000b */
[----:B01----:R-:W-:Y:S01]  /*d140*/  ENDCOLLECTIVE ;  /* 0x000000000000791b */ /* 0x003fe20003800000 */
.L_x_333:
[----:B------:R-:W-:-:S05]  /*d150*/  @P1 LEA R7, P0, R28, R7, 0x1 ;  /* 0x000000071c071211 */ /* 0x000fca00078008ff */
[----:B------:R-:W-:-:S05]  /*d160*/  @P1 IMAD.X R6, RZ, RZ, R6, P0 ;  /* 0x000000ffff061224 */ /* 0x000fca00000e0606 */
[----:B------:R-:W-:Y:S02]  /*d170*/  @P1 LOP3.LUT R7, R7, R6, RZ, 0x3c, !PT ;  /* 0x0000000607071212 */ /* 0x000fe400078e3cff */
[----:B------:R-:W-:Y:S02]  /*d180*/  MOV R13, R0 ;  /* 0x00000000000d7202 */ /* 0x000fe40000000f00 */
        /* <DEDUP_REMOVED lines=11> */
.L_x_334:
[----:B------:R-:W-:Y:S02]  /*d240*/  @P1 IMAD R8, R5, 0x2, R22 ;  /* 0x0000000205081824 */ /* 0x000fe400078e0216 */
[----:B------:R-:W-:Y:S02]  /*d250*/  IMAD.MOV.U32 R13, RZ, RZ, R2 ;  /* 0x000000ffff0d7224 */ /* 0x000fe400078e0002 */
[----:B------:R-:W-:Y:S02]  /*d260*/  IMAD.MOV.U32 R12, RZ, RZ, 0x3 ;  /* 0x00000003ff0c7424 */ /* 0x000fe400078e00ff */
[----:B------:R-:W-:-:S07]  /*d270*/  IMAD.MOV.U32 R7, RZ, RZ, R14 ;  /* 0x000000ffff077224 */ /* 0x000fce00078e000e */
[----:B------:R-:W-:Y:S05]  /*d280*/  WARPSYNC.COLLECTIVE R15, `(.L_x_335) ;  /* 0x000000000f087348 */ /* 0x000fea0003c00000 */
[----:B------:R0:W1:Y:S02]  /*d290*/  SHFL.IDX P6, R14, R13, R12, R11 ;  /* 0x0000000c0d0e7389 */ /* 0x00006400000c000b */
[----:B01----:R-:W-:Y:S01]  /*d2a0*/  ENDCOLLECTIVE ;  /* 0x000000000000791b */ /* 0x003fe20003800000 */
.L_x_335:
        /* <DEDUP_REMOVED lines=15> */
.L_x_336:
[----:B------:R-:W-:Y:S02]  /*d3a0*/  @P1 IMAD R8, R5, 0x2, R22 ;  /* 0x0000000205081824 */ /* 0x000fe400078e0216 */
[----:B------:R-:W-:Y:S02]  /*d3b0*/  IMAD.MOV.U32 R13, RZ, RZ, R2 ;  /* 0x000000ffff0d7224 */ /* 0x000fe400078e0002 */
[----:B------:R-:W-:Y:S02]  /*d3c0*/  IMAD.MOV.U32 R12, RZ, RZ, 0x4 ;  /* 0x00000004ff0c7424 */ /* 0x000fe400078e00ff */
[----:B------:R-:W-:-:S07]  /*d3d0*/  IMAD.MOV.U32 R7, RZ, RZ, R14 ;  /* 0x000000ffff077224 */ /* 0x000fce00078e000e */
[----:B------:R-:W-:Y:S05]  /*d3e0*/  WARPSYNC.COLLECTIVE R15, `(.L_x_337) ;  /* 0x000000000f087348 */ /* 0x000fea0003c00000 */
[----:B------:R0:W1:Y:S02]  /*d3f0*/  SHFL.IDX P6, R14, R13, R12, R11 ;  /* 0x0000000c0d0e7389 */ /* 0x00006400000c000b */
[----:B01----:R-:W-:Y:S01]  /*d400*/  ENDCOLLECTIVE ;  /* 0x000000000000791b */ /* 0x003fe20003800000 */
.L_x_337:
        /* <DEDUP_REMOVED lines=15> */
.L_x_338:
[----:B------:R-:W-:Y:S02]  /*d500*/  @P1 IMAD R8, R5, 0x2, R22 ;  /* 0x0000000205081824 */ /* 0x000fe400078e0216 */
[----:B------:R-:W-:Y:S02]  /*d510*/  IMAD.MOV.U32 R13, RZ, RZ, R2 ;  /* 0x000000ffff0d7224 */ /* 0x000fe400078e0002 */
[----:B------:R-:W-:Y:S02]  /*d520*/  IMAD.MOV.U32 R12, RZ, RZ, 0x5 ;  /* 0x00000005ff0c7424 */ /* 0x000fe400078e00ff */
[----:B------:R-:W-:-:S07]  /*d530*/  IMAD.MOV.U32 R7, RZ, RZ, R14 ;  /* 0x000000ffff077224 */ /* 0x000fce00078e000e */
[----:B------:R-:W-:Y:S05]  /*d540*/  WARPSYNC.COLLECTIVE R15, `(.L_x_339) ;  /* 0x000000000f087348 */ /* 0x000fea0003c00000 */
[----:B------:R0:W1:Y:S02]  /*d550*/  SHFL.IDX P6, R14, R13, R12, R11 ;  /* 0x0000000c0d0e7389 */ /* 0x00006400000c000b */
[----:B01----:R-:W-:Y:S01]  /*d560*/  ENDCOLLECTIVE ;  /* 0x000000000000791b */ /* 0x003fe20003800000 */
.L_x_339:
        /* <DEDUP_REMOVED lines=15> */
.L_x_340:
[----:B------:R-:W-:Y:S02]  /*d660*/  @P1 IMAD R8, R5, 0x2, R22 ;  /* 0x0000000205081824 */ /* 0x000fe400078e0216 */
[----:B------:R-:W-:Y:S02]  /*d670*/  IMAD.MOV.U32 R13, RZ, RZ, R2 ;  /* 0x000000ffff0d7224 */ /* 0x000fe400078e0002 */
[----:B------:R-:W-:Y:S02]  /*d680*/  IMAD.MOV.U32 R12, RZ, RZ, 0x6 ;  /* 0x00000006ff0c7424 */ /* 0x000fe400078e00ff */
[----:B------:R-:W-:-:S07]  /*d690*/  IMAD.MOV.U32 R7, RZ, RZ, R14 ;  /* 0x000000ffff077224 */ /* 0x000fce00078e000e */
[----:B------:R-:W-:Y:S05]  /*d6a0*/  WARPSYNC.COLLECTIVE R15, `(.L_x_341) ;  /* 0x000000000f087348 */ /* 0x000fea0003c00000 */
[----:B------:R0:W1:Y:S02]  /*d6b0*/  SHFL.IDX P6, R14, R13, R12, R11 ;  /* 0x0000000c0d0e7389 */ /* 0x00006400000c000b */
[----:B01----:R-:W-:Y:S01]  /*d6c0*/  ENDCOLLECTIVE ;  /* 0x000000000000791b */ /* 0x003fe20003800000 */
.L_x_341:
        /* <DEDUP_REMOVED lines=15> */
.L_x_342:
[----:B------:R-:W-:Y:S02]  /*d7c0*/  @P1 IMAD R8, R5, 0x2, R22 ;  /* 0x0000000205081824 */ /* 0x000fe400078e0216 */
[----:B------:R-:W-:Y:S02]  /*d7d0*/  IMAD.MOV.U32 R13, RZ, RZ, R2 ;  /* 0x000000ffff0d7224 */ /* 0x000fe400078e0002 */
[----:B------:R-:W-:Y:S02]  /*d7e0*/  IMAD.MOV.U32 R12, RZ, RZ, 0x7 ;  /* 0x00000007ff0c7424 */ /* 0x000fe400078e00ff */
[----:B------:R-:W-:-:S07]  /*d7f0*/  IMAD.MOV.U32 R7, RZ, RZ, R14 ;  /* 0x000000ffff077224 */ /* 0x000fce00078e000e */
[----:B------:R-:W-:Y:S05]  /*d800*/  WARPSYNC.COLLECTIVE R15, `(.L_x_343) ;  /* 0x000000000f087348 */ /* 0x000fea0003c00000 */
[----:B------:R0:W1:Y:S02]  /*d810*/  SHFL.IDX P6, R14, R13, R12, R11 ;  /* 0x0000000c0d0e7389 */ /* 0x00006400000c000b */
[----:B01----:R-:W-:Y:S01]  /*d820*/  ENDCOLLECTIVE ;  /* 0x000000000000791b */ /* 0x003fe20003800000 */
.L_x_343:
[----:B------:R-:W-:-:S05]  /*d830*/  @P1 LEA R7, P0, R28, R7, 0x1 ;  /* 0x000000071c071211 */ /* 0x000fca00078008ff */
[----:B------:R-:W-:-:S05]  /*d840*/  @P1 IMAD.X R6, RZ, RZ, R6, P0 ;  /* 0x000000ffff061224 */ /* 0x000fca00000e0606 */
[----:B------:R-:W-:Y:S02]  /*d850*/  @P1 LOP3.LUT R7, R7, R6, RZ, 0x3c, !PT ;  /* 0x0000000607071212 */ /* 0x000fe400078e3cff */
[----:B------:R-:W-:Y:S02]  /*d860*/  MOV R13, R0 ;  /* 0x00000000000d7202 */ /* 0x000fe40000000f00 */
[----:B------:R-:W-:-:S04]  /*d870*/  @P1 LOP3.LUT R6, R7, R6, RZ, 0x3c, !PT ;  /* 0x0000000607061212 */ /* 0x000fc800078e3cff */
[----:B------:R-:W-:Y:S01]  /*d880*/  @P1 LOP3.LUT R7, R7, R6, RZ, 0x3c, !PT ;  /* 0x0000000607071212 */ /* 0x000fe200078e3cff */
[----:B------:R-:W-:-:S07]  /*d890*/  IMAD.MOV.U32 R2, RZ, RZ, R14 ;  /* 0x000000ffff027224 */ /* 0x000fce00078e000e */
[----:B------:R-:W-:Y:S05]  /*d8a0*/  WARPSYNC.COLLECTIVE R15, `(.L_x_344) ;  /* 0x000000000f087348 */ /* 0x000fea0003c00000 */
[----:B------:R0:W1:Y:S02]  /*d8b0*/  SHFL.IDX P6, R14, R13, R12, R11 ;  /* 0x0000000c0d0e7389 */ /* 0x00006400000c000b */
[----:B01----:R-:W-:Y:S01]  /*d8c0*/  ENDCOLLECTIVE ;  /* 0x000000000000791b */ /* 0x003fe20003800000 */
.L_x_344:
[----:B------:R-:W-:Y:S01]  /*d8d0*/  @!PT LDS RZ, [RZ] ;  /* 0x00000000fffff984 */ /* 0x000fe20000000800 */
[----:B------:R-:W-:Y:S01]  /*d8e0*/  @!PT LDS RZ, [RZ] ;  /* 0x00000000fffff984 */ /* 0x000fe20000000800 */
[----:B------:R-:W-:Y:S01]  /*d8f0*/  @!PT LDS RZ, [RZ] ;  /* 0x00000000fffff984 */ /* 0x000fe20000000800 */
[----:B------:R0:W-:Y:S01]  /*d900*/  @P1 LDGSTS.E.BYPASS.LTC128B.128 [R8+0x11400], desc[UR50][R6.64], !P2 ;  /* 0x1140000006081fae */ /* 0x0001e2000d101d72 */
[----:B------:R-:W-:Y:S01]  /*d910*/  IMAD.MOV.U32 R0, RZ, RZ, R14 ;  /* 0x000000ffff007224 */ /* 0x000fe200078e000e */
[----:B------:R-:W-:Y:S06]  /*d920*/  BRA `(.L_x_345) ;  /* 0xffffffb800f47947 */ /* 0x000fec000383ffff */
.L_x_269:
[----:B------:R-:W-:Y:S02]  /*d930*/  IMAD.MOV.U32 R13, RZ, RZ, R4 ;  /* 0x000000ffff0d7224 */ /* 0x000fe400078e0004 */
[----:B------:R-:W-:Y:S02]  /*d940*/  IMAD.MOV.U32 R12, RZ, RZ, RZ ;  /* 0x000000ffff0c7224 */ /* 0x000fe400078e00ff */
[----:B------:R-:W-:Y:S02]  /*d950*/  IMAD.MOV.U32 R11, RZ, RZ, 0x181f ;  /* 0x0000181fff0b7424 */ /* 0x000fe400078e00ff */
[----:B------:R-:W-:Y:S02]  /*d960*/  IMAD.MOV.U32 R15, RZ, RZ, -0x1 ;  /* 0xffffffffff0f7424 */ /* 0x000fe400078e00ff */
[----:B-----5:R-:W-:Y:S02]  /*d970*/  IMAD R3, R21, R9, RZ ;  /* 0x0000000915037224 */ /* 0x020fe400078e02ff */
[----:B------:R-:W-:-:S07]  /*d980*/  IMAD R17, R17, 0xc0, R20 ;  /* 0x000000c011117824 */ /* 0x000fce00078e0214 */
[----:B------:R-:W-:Y:S05]  /*d990*/  WARPSYNC.COLLECTIVE R15, `(.L_x_346) ;  /* 0x000000000f087348 */ /* 0x000fea0003c00000 */
[----:B------:R0:W1:Y:S02]  /*d9a0*/  SHFL.IDX P6, R14, R13, R12, R11 ;  /* 0x0000000c0d0e7389 */ /* 0x00006400000c000b */
[----:B01----:R-:W-:Y:S01]  /*d9b0*/  ENDCOLLECTIVE ;  /* 0x000000000000791b */ /* 0x003fe20003800000 */
.L_x_346:
[C---:B------:R-:W-:Y:S01]  /*d9c0*/  VIADD R8, R17.reuse, 0x10 ;  /* 0x0000001011087836 */ /* 0x040fe20000000000 */
[----:B------:R-:W-:Y:S02]  /*d9d0*/  ISETP.GE.AND P2, PT, R17, R3, PT ;  /* 0x000000031100720c */ /* 0x000fe40003f46270 */
[----:B------:R-:W-:Y:S01]  /*d9e0*/  MOV R13, R0 ;  /* 0x00000000000d7202 */ /* 0x000fe20000000f00 */
[----:B------:R-:W-:-:S10]  /*d9f0*/  IMAD.MOV.U32 R6, RZ, RZ, R14 ;  /* 0x000000ffff067224 */ /* 0x000fd400078e000e */
[----:B------:R-:W-:Y:S05]  /*da00*/  WARPSYNC.COLLECTIVE R15, `(.L_x_347) ;  /* 0x000000000f087348 */ /* 0x000fea0003c00000 */
[----:B------:R0:W1:Y:S02]  /*da10*/  SHFL.IDX P6, R14, R13, R12, R11 ;  /* 0x0000000c0d0e7389 */ /* 0x00006400000c000b */
[----:B01----:R-:W-:Y:S01]  /*da20*/  ENDCOLLECTIVE ;  /* 0x000000000000791b */ /* 0x003fe20003800000 */
.L_x_347:
[----:B------:R-:W-:Y:S02]  /*da30*/  IMAD.MOV.U32 R13, RZ, RZ, R4 ;  /* 0x000000ffff0d7224 */ /* 0x000fe400078e0004 */
[----:B------:R-:W-:Y:S02]  /*da40*/  IMAD.MOV.U32 R12, RZ, RZ, 0x1 ;  /* 0x00000001ff0c7424 */ /* 0x000fe400078e00ff */
[----:B------:R-:W-:-:S07]  /*da50*/  IMAD.MOV.U32 R7, RZ, RZ, R14 ;  /* 0x000000ffff077224 */ /* 0x000fce00078e000e */
[----:B------:R-:W-:Y:S05]  /*da60*/  WARPSYNC.COLLECTIVE R15, `(.L_x_348) ;  /* 0x000000000f087348 */ /* 0x000fea0003c00000 */
[----:B------:R0:W1:Y:S02]  /*da70*/  SHFL.IDX P6, R14, R13, R12, R11 ;  /* 0x0000000c0d0e7389 */ /* 0x00006400000c000b */
[----:B01----:R-:W-:Y:S01]  /*da80*/  ENDCOLLECTIVE ;  /* 0x000000000000791b */ /* 0x003fe20003800000 */
.L_x_348:
[----:B------:R-:W-:-:S05]  /*da90*/  @!P2 LEA R7, P1, R28, R7, 0x1 ;  /* 0x000000071c07a211 */ /* 0x000fca00078208ff */
[----:B------:R-:W-:Y:S01]  /*daa0*/  @!P2 IMAD.X R6, RZ, RZ, R6, P1 ;  /* 0x000000ffff06a224 */ /* 0x000fe200008e0606 */
[----:B------:R-:W-:-:S04]  /*dab0*/  ISETP.GE.AND P1, PT, R8, R3, PT ;  /* 0x000000030800720c */ /* 0x000fc80003f26270 */
[----:B------:R-:W-:Y:S02]  /*dac0*/  @!P2 LOP3.LUT R7, R7, R6, RZ, 0x3c, !PT ;  /* 0x000000060707a212 */ /* 0x000fe400078e3cff */
[----:B------:R-:W-:Y:S02]  /*dad0*/  MOV R13, R0 ;  /* 0x00000000000d7202 */ /* 0x000fe40000000f00 */
        /* <DEDUP_REMOVED lines=10> */
.L_x_349:
[----:B------:R-:W-:Y:S02]  /*db80*/  IMAD.MOV.U32 R13, RZ, RZ, R4 ;  /* 0x000000ffff0d7224 */ /* 0x000fe400078e0004 */
[----:B------:R-:W-:Y:S02]  /*db90*/  IMAD.MOV.U32 R12, RZ, RZ, 0x2 ;  /* 0x00000002ff0c7424 */ /* 0x000fe400078e00ff */
[----:B------:R-:W-:-:S07]  /*dba0*/  IMAD.MOV.U32 R7, RZ, RZ, R14 ;  /* 0x000000ffff077224 */ /* 0x000fce00078e000e */
[----:B------:R-:W-:Y:S05]  /*dbb0*/  WARPSYNC.COLLECTIVE R15, `(.L_x_350) ;  /* 0x000000000f087348 */ /* 0x000fea0003c00000 */
[----:B------:R0:W1:Y:S02]  /*dbc0*/  SHFL.IDX P6, R14, R13, R12, R11 ;  /* 0x0000000c0d0e7389 */ /* 0x00006400000c000b */
[----:B01----:R-:W-:Y:S01]  /*dbd0*/  ENDCOLLECTIVE ;  /* 0x000000000000791b */ /* 0x003fe20003800000 */
.L_x_350:
[----:B------:R-:W-:-:S05]  /*dbe0*/  @!P1 LEA R7, P2, R28, R7, 0x1 ;  /* 0x000000071c079211 */ /* 0x000fca00078408ff */
[----:B------:R-:W-:-:S05]  /*dbf0*/  @!P1 IMAD.X R6, RZ, RZ, R6, P2 ;  /* 0x000000ffff069224 */ /* 0x000fca00010e0606 */
        /* <DEDUP_REMOVED lines=8> */
[----:B0-----:R-:W-:-:S05]  /*dc80*/  VIADD R6, R17, 0x20 ;  /* 0x0000002011067836 */ /* 0x001fca0000000000 */
[----:B------:R-:W-:Y:S01]  /*dc90*/  ISETP.GE.AND P1, PT, R6, R3, PT ;  /* 0x000000030600720c */ /* 0x000fe20003f26270 */
[----:B------:R-:W-:-:S12]  /*dca0*/  IMAD.MOV.U32 R6, RZ, RZ, R14 ;  /* 0x000000ffff067224 */ /* 0x000fd800078e000e */
[----:B------:R-:W-:Y:S05]  /*dcb0*/  WARPSYNC.COLLECTIVE R15, `(.L_x_351) ;  /* 0x000000000f087348 */ /* 0x000fea0003c00000 */
[----:B------:R0:W1:Y:S02]  /*dcc0*/  SHFL.IDX P6, R14, R13, R12, R11 ;  /* 0x0000000c0d0e7389 */ /* 0x00006400000c000b */
[----:B01----:R-:W-:Y:S01]  /*dcd0*/  ENDCOLLECTIVE ;  /* 0x000000000000791b */ /* 0x003fe20003800000 */
.L_x_351:
[----:B------:R-:W-:Y:S02]  /*dce0*/  IMAD.MOV.U32 R13, RZ, RZ, R4 ;  /* 0x000000ffff0d7224 */ /* 0x000fe400078e0004 */
[----:B------:R-:W-:Y:S02]  /*dcf0*/  IMAD.MOV.U32 R12, RZ, RZ, 0x3 ;  /* 0x00000003ff0c7424 */ /* 0x000fe400078e00ff */
[----:B------:R-:W-:-:S07]  /*dd00*/  IMAD.MOV.U32 R7, RZ, RZ, R14 ;  /* 0x000000ffff077224 */ /* 0x000fce00078e000e */
[----:B------:R-:W-:Y:S05]  /*dd10*/  WARPSYNC.COLLECTIVE R15, `(.L_x_352) ;  /* 0x000000000f087348 */ /* 0x000fea0003c00000 */
[----:B------:R0:W1:Y:S02]  /*dd20*/  SHFL.IDX P6, R14, R13, R12, R11 ;  /* 0x0000000c0d0e7389 */ /* 0x00006400000c000b */
[----:B01----:R-:W-:Y:S01]  /*dd30*/  ENDCOLLECTIVE ;  /* 0x000000000000791b */ /* 0x003fe20003800000 */
.L_x_352:
        /* <DEDUP_REMOVED lines=16> */
.L_x_353:
[----:B------:R-:W-:Y:S02]  /*de40*/  IMAD.MOV.U32 R13, RZ, RZ, R4 ;  /* 0x000000ffff0d7224 */ /* 0x000fe400078e0004 */
[----:B------:R-:W-:Y:S02]  /*de50*/  IMAD.MOV.U32 R12, RZ, RZ, 0x4 ;  /* 0x00000004ff0c7424 */ /* 0x000fe400078e00ff */
[----:B------:R-:W-:-:S07]  /*de60*/  IMAD.MOV.U32 R7, RZ, RZ, R14 ;  /* 0x000000ffff077224 */ /* 0x000fce00078e000e */
[----:B------:R-:W-:Y:S05]  /*de70*/  WARPSYNC.COLLECTIVE R15, `(.L_x_354) ;  /* 0x000000000f087348 */ /* 0x000fea0003c00000 */
[----:B------:R0:W1:Y:S02]  /*de80*/  SHFL.IDX P6, R14, R13, R12, R11 ;  /* 0x0000000c0d0e7389 */ /* 0x00006400000c000b */
[----:B01----:R-:W-:Y:S01]  /*de90*/  ENDCOLLECTIVE ;  /* 0x000000000000791b */ /* 0x003fe20003800000 */
.L_x_354:
        /* <DEDUP_REMOVED lines=16> */
.L_x_355:
[----:B------:R-:W-:Y:S02]  /*dfa0*/  IMAD.MOV.U32 R13, RZ, RZ, R4 ;  /* 0x000000ffff0d7224 */ /* 0x000fe400078e0004 */
[----:B------:R-:W-:Y:S02]  /*dfb0*/  IMAD.MOV.U32 R12, RZ, RZ, 0x5 ;  /* 0x00000005ff0c7424 */ /* 0x000fe400078e00ff */
[----:B------:R-:W-:-:S07]  /*dfc0*/  IMAD.MOV.U32 R7, RZ, RZ, R14 ;  /* 0x000000ffff077224 */ /* 0x000fce00078e000e */
[----:B------:R-:W-:Y:S05]  /*dfd0*/  WARPSYNC.COLLECTIVE R15, `(.L_x_356) ;  /* 0x000000000f087348 */ /* 0x000fea0003c00000 */
[----:B------:R0:W1:Y:S02]  /*dfe0*/  SHFL.IDX P6, R14, R13, R12, R11 ;  /* 0x0000000c0d0e7389 */ /* 0x00006400000c000b */
[----:B01----:R-:W-:Y:S01]  /*dff0*/  ENDCOLLECTIVE ;  /* 0x000000000000791b */ /* 0x003fe20003800000 */
.L_x_356:
        /* <DEDUP_REMOVED lines=16> */
.L_x_357:
[----:B------:R-:W-:Y:S02]  /*e100*/  IMAD.MOV.U32 R13, RZ, RZ, R4 ;  /* 0x000000ffff0d7224 */ /* 0x000fe400078e0004 */
[----:B------:R-:W-:Y:S02]  /*e110*/  IMAD.MOV.U32 R12, RZ, RZ, 0x6 ;  /* 0x00000006ff0c7424 */ /* 0x000fe400078e00ff */
[----:B------:R-:W-:-:S07]  /*e120*/  IMAD.MOV.U32 R7, RZ, RZ, R14 ;  /* 0x000000ffff077224 */ /* 0x000fce00078e000e */
[----:B------:R-:W-:Y:S05]  /*e130*/  WARPSYNC.COLLECTIVE R15, `(.L_x_358) ;  /* 0x000000000f087348 */ /* 0x000fea0003c00000 */
[----:B------:R0:W1:Y:S02]  /*e140*/  SHFL.IDX P6, R14, R13, R12, R11 ;  /* 0x0000000c0d0e7389 */ /* 0x00006400000c000b */
[----:B01----:R-:W-:Y:S01]  /*e150*/  ENDCOLLECTIVE ;  /* 0x000000000000791b */ /* 0x003fe20003800000 */
.L_x_358:
        /* <DEDUP_REMOVED lines=16> */
.L_x_359:
[----:B------:R-:W-:Y:S02]  /*e260*/  IMAD.MOV.U32 R13, RZ, RZ, R4 ;  /* 0x000000ffff0d7224 */ /* 0x000fe400078e0004 */
[----:B------:R-:W-:Y:S02]  /*e270*/  IMAD.MOV.U32 R12, RZ, RZ, 0x7 ;  /* 0x00000007ff0c7424 */ /* 0x000fe400078e00ff */
[----:B------:R-:W-:-:S07]  /*e280*/  IMAD.MOV.U32 R7, RZ, RZ, R14 ;  /* 0x000000ffff077224 */ /* 0x000fce00078e000e */
[----:B------:R-:W-:Y:S05]  /*e290*/  WARPSYNC.COLLECTIVE R15, `(.L_x_360) ;  /* 0x000000000f087348 */ /* 0x000fea0003c00000 */
[----:B------:R0:W1:Y:S02]  /*e2a0*/  SHFL.IDX P6, R14, R13, R12, R11 ;  /* 0x0000000c0d0e7389 */ /* 0x00006400000c000b */
[----:B01----:R-:W-:Y:S01]  /*e2b0*/  ENDCOLLECTIVE ;  /* 0x000000000000791b */ /* 0x003fe20003800000 */
.L_x_360:
[----:B------:R-:W-:-:S05]  /*e2c0*/  @!P1 LEA R7, P2, R28, R7, 0x1 ;  /* 0x000000071c079211 */ /* 0x000fca00078408ff */
[----:B------:R-:W-:-:S05]  /*e2d0*/  @!P1 IMAD.X R6, RZ, RZ, R6, P2 ;  /* 0x000000ffff069224 */ /* 0x000fca00010e0606 */
[-C--:B------:R-:W-:Y:S01]  /*e2e0*/  @!P1 LOP3.LUT R7, R7, R6.reuse, RZ, 0x3c, !PT ;  /* 0x0000000607079212 */ /* 0x080fe200078e3cff */
[----:B------:R-:W-:Y:S02]  /*e2f0*/  IMAD.MOV.U32 R13, RZ, RZ, R0 ;  /* 0x000000ffff0d7224 */ /* 0x000fe400078e0000 */
[----:B------:R-:W-:Y:S01]  /*e300*/  VIADD R0, R17, 0x70 ;  /* 0x0000007011007836 */ /* 0x000fe20000000000 */
[----:B------:R-:W-:-:S04]  /*e310*/  @!P1 LOP3.LUT R6, R7, R6, RZ, 0x3c, !PT ;  /* 0x0000000607069212 */ /* 0x000fc800078e3cff */
[----:B------:R-:W-:Y:S01]  /*e320*/  @!P1 LOP3.LUT R7, R7, R6, RZ, 0x3c, !PT ;  /* 0x0000000607079212 */ /* 0x000fe200078e3cff */
[----:B------:R-:W-:-:S07]  /*e330*/  IMAD.MOV.U32 R4, RZ, RZ, R14 ;  /* 0x000000ffff047224 */ /* 0x000fce00078e000e */
[----:B------:R-:W-:Y:S05]  /*e340*/  WARPSYNC.COLLECTIVE R15, `(.L_x_361) ;  /* 0x000000000f087348 */ /* 0x000fea0003c00000 */
[----:B------:R0:W1:Y:S02]  /*e350*/  SHFL.IDX P6, R14, R13, R12, R11 ;  /* 0x0000000c0d0e7389 */ /* 0x00006400000c000b */
[----:B01----:R-:W-:Y:S01]  /*e360*/  ENDCOLLECTIVE ;  /* 0x000000000000791b */ /* 0x003fe20003800000 */
.L_x_361:
[----:B------:R-:W-:Y:S01]  /*e370*/  @!PT LDS RZ, [RZ] ;  /* 0x00000000fffff984 */ /* 0x000fe20000000800 */
[----:B------:R-:W-:Y:S01]  /*e380*/  @!PT LDS RZ, [RZ] ;  /* 0x00000000fffff984 */ /* 0x000fe20000000800 */
[----:B------:R-:W-:Y:S01]  /*e390*/  @!PT LDS RZ, [RZ] ;  /* 0x00000000fffff984 */ /* 0x000fe20000000800 */
[----:B------:R0:W-:Y:S01]  /*e3a0*/  @!P1 LDGSTS.E.BYPASS.LTC128B.128 [R10+0xb400], desc[UR50][R6.64], !P0 ;  /* 0x0b400000060a9fae */ /* 0x0001e2000c101d72 */
[----:B------:R-:W-:Y:S01]  /*e3b0*/  ISETP.GE.AND P1, PT, R0, R3, PT ;  /* 0x000000030000720c */ /* 0x000fe20003f26270 */
[----:B------:R-:W-:Y:S02]  /*e3c0*/  VIADD R0, R17, 0x80 ;  /* 0x0000008011007836 */ /* 0x000fe40000000000 */
[----:B------:R-:W-:Y:S02]  /*e3d0*/  IMAD.MOV.U32 R13, RZ, RZ, R2 ;  /* 0x000000ffff0d7224 */ /* 0x000fe400078e0002 */
[----:B------:R-:W-:Y:S01]  /*e3e0*/  IMAD.MOV.U32 R12, RZ, RZ, RZ ;  /* 0x000000ffff0c7224 */ /* 0x000fe200078e00ff */
[----:B0-----:R-:W-:-:S07]  /*e3f0*/  MOV R6, R14 ;  /* 0x0000000e00067202 */ /* 0x001fce0000000f00 */
[----:B------:R-:W-:Y:S05]  /*e400*/  WARPSYNC.COLLECTIVE R15, `(.L_x_362) ;  /* 0x000000000f087348 */ /* 0x000fea0003c00000 */
[----:B------:R0:W1:Y:S02]  /*e410*/  SHFL.IDX P6, R14, R13, R12, R11 ;  /* 0x0000000c0d0e7389 */ /* 0x00006400000c000b */
[----:B01----:R-:W-:Y:S01]  /*e420*/  ENDCOLLECTIVE ;  /* 0x000000000000791b */ /* 0x003fe20003800000 */
.L_x_362:
[----:B------:R-:W-:-:S05]  /*e430*/  @!P1 LEA R6, P3, R28, R6, 0x1 ;  /* 0x000000061c069211 */ /* 0x000fca00078608ff */
[----:B------:R-:W-:-:S05]  /*e440*/  @!P1 IMAD.X R7, RZ, RZ, R4, P3 ;  /* 0x000000ffff079224 */ /* 0x000fca00018e0604 */
[----:B------:R-:W-:Y:S01]  /*e450*/  @!PT LDS RZ, [RZ] ;  /* 0x00000000fffff984 */ /* 0x000fe20000000800 */
[----:B------:R-:W-:Y:S01]  /*e460*/  @!PT LDS RZ, [RZ] ;  /* 0x00000000fffff984 */ /* 0x000fe20000000800 */
[----:B------:R-:W-:Y:S01]  /*e470*/  @!PT LDS RZ, [RZ] ;  /* 0x00000000fffff984 */ /* 0x000fe20000000800 */
[----:B------:R0:W-:Y:S01]  /*e480*/  @!P1 LDGSTS.E.BYPASS.LTC128B.128 [R10+0xbc00], desc[UR50][R6.64], !P0 ;  /* 0x0bc00000060a9fae */ /* 0x0001e2000c101d72 */
[----:B------:R-:W-:Y:S02]  /*e490*/  ISETP.GE.AND P1, PT, R0, R3, PT ;  /* 0x000000030000720c */ /* 0x000fe40003f26270 */
[----:B------:R-:W-:Y:S01]  /*e4a0*/  MOV R13, R5 ;  /* 0x00000005000d7202 */ /* 0x000fe20000000f00 */
[----:B------:R-:W-:-:S10]  /*e4b0*/  IMAD.MOV.U32 R0, RZ, RZ, R14 ;  /* 0x000000ffff007224 */ /* 0x000fd400078e000e */
[----:B0-----:R-:W-:Y:S05]  /*e4c0*/  WARPSYNC.COLLECTIVE R15, `(.L_x_363) ;  /* 0x000000000f087348 */ /* 0x001fea0003c00000 */
[----:B------:R1:W2:Y:S02]  /*e4d0*/  SHFL.IDX P6, R14, R13, R12, R11 ;  /* 0x0000000c0d0e7389 */ /* 0x0002a400000c000b */
[----:B012---:R-:W-:Y:S01]  /*e4e0*/  ENDCOLLECTIVE ;  /* 0x000000000000791b */ /* 0x007fe20003800000 */
.L_x_363:
[----:B------:R-:W-:Y:S01]  /*e4f0*/  IMAD.MOV.U32 R13, RZ, RZ, R2 ;  /* 0x000000ffff0d7224 */ /* 0x000fe200078e0002 */
[----:B------:R-:W-:Y:S01]  /*e500*/  MOV R12, 0x1 ;  /* 0x00000001000c7802 */ /* 0x000fe20000000f00 */
[----:B------:R-:W-:-:S07]  /*e510*/  IMAD.MOV.U32 R4, RZ, RZ, R14 ;  /* 0x000000ffff047224 */ /* 0x000fce00078e000e */
[----:B------:R-:W-:Y:S05]  /*e520*/  WARPSYNC.COLLECTIVE R15, `(.L_x_364) ;  /* 0x000000000f087348 */ /* 0x000fea0003c00000 */
[----:B------:R0:W1:Y:S02]  /*e530*/  SHFL.IDX P6, R14, R13, R12, R11 ;  /* 0x0000000c0d0e7389 */ /* 0x00006400000c000b */
[----:B01----:R-:W-:Y:S01]  /*e540*/  ENDCOLLECTIVE ;  /* 0x000000000000791b */ /* 0x003fe20003800000 */
.L_x_364:
[----:B------:R-:W-:-:S05]  /*e550*/  @!P1 LEA R4, P3, R28, R4, 0x1 ;  /* 0x000000041c049211 */ /* 0x000fca00078608ff */
[----:B------:R-:W-:Y:S02]  /*e560*/  @!P1 IMAD.X R0, RZ, RZ, R0, P3 ;  /* 0x000000ffff009224 */ /* 0x000fe400018e0600 */
[----:B------:R-:W-:Y:S02]  /*e570*/  @!P1 IMAD.MOV.U32 R6, RZ, RZ, R4 ;  /* 0x000000ffff069224 */ /* 0x000fe400078e0004 */
[----:B------:R-:W-:Y:S02]  /*e580*/  @!P1 IMAD.MOV.U32 R7, RZ, RZ, R0 ;  /* 0x000000ffff079224 */ /* 0x000fe400078e0000 */
[C---:B------:R-:W-:Y:S02]  /*e590*/  VIADD R0, R17.reuse, 0x90 ;  /* 0x0000009011007836 */ /* 0x040fe40000000000 */
[----:B------:R-:W-:Y:S01]  /*e5a0*/  IMAD.MOV.U32 R13, RZ, RZ, R5 ;  /* 0x000000ffff0d7224 */ /* 0x000fe200078e0005 */
[----:B------:R-:W-:Y:S01]  /*e5b0*/  @!PT LDS RZ, [RZ] ;  /* 0x00000000fffff984 */ /* 0x000fe20000000800 */
[----:B------:R-:W-:Y:S01]  /*e5c0*/  @!PT LDS RZ, [RZ] ;  /* 0x00000000fffff984 */ /* 0x000fe20000000800 */
[----:B------:R-:W-:Y:S01]  /*e5d0*/  @!PT LDS RZ, [RZ] ;  /* 0x00000000fffff984 */ /* 0x000fe20000000800 */
[----:B------:R0:W-:Y:S01]  /*e5e0*/  @!P1 LDGSTS.E.BYPASS.LTC128B.128 [R10+0xc400], desc[UR50][R6.64], !P0 ;  /* 0x0c400000060a9fae */ /* 0x0001e2000c101d72 */
[----:B------:R-:W-:Y:S01]  /*e5f0*/  VIADD R4, R17, 0xa0 ;  /* 0x000000a011047836 */ /* 0x000fe20000000000 */
[----:B------:R-:W-:Y:S01]  /*e600*/  ISETP.GE.AND P1, PT, R0, R3, PT ;  /* 0x000000030000720c */ /* 0x000fe20003f26270 */
[----:B------:R-:W-:-:S12]  /*e610*/  IMAD.MOV.U32 R0, RZ, RZ, R14 ;  /* 0x000000ffff007224 */ /* 0x000fd800078e000e */
[----:B0-----:R-:W-:Y:S05]  /*e620*/  WARPSYNC.COLLECTIVE R15, `(.L_x_365) ;  /* 0x000000000f087348 */ /* 0x001fea0003c00000 */
[----:B------:R1:W2:Y:S02]  /*e630*/  SHFL.IDX P6, R14, R13, R12, R11 ;  /* 0x0000000c0d0e7389 */ /* 0x0002a400000c000b */
[----:B012---:R-:W-:Y:S01]  /*e640*/  ENDCOLLECTIVE ;  /* 0x000000000000791b */ /* 0x007fe20003800000 */
.L_x_365:
[----:B------:R-:W-:Y:S01]  /*e650*/  IMAD.MOV.U32 R13, RZ, RZ, R2 ;  /* 0x000000ffff0d7224 */ /* 0x000fe200078e0002 */
[----:B------:R-:W-:Y:S01]  /*e660*/  MOV R12, 0x2 ;  /* 0x00000002000c7802 */ /* 0x000fe20000000f00 */
[----:B------:R-:W-:-:S07]  /*e670*/  IMAD.MOV.U32 R6, RZ, RZ, R14 ;  /* 0x000000ffff067224 */ /* 0x000fce00078e000e */
[----:B------:R-:W-:Y:S05]  /*e680*/  WARPSYNC.COLLECTIVE R15, `(.L_x_366) ;  /* 0x000000000f087348 */ /* 0x000fea0003c00000 */
[----:B------:R0:W1:Y:S02]  /*e690*/  SHFL.IDX P6, R14, R13, R12, R11 ;  /* 0x0000000c0d0e7389 */ /* 0x00006400000c000b */
[----:B01----:R-:W-:Y:S01]  /*e6a0*/  ENDCOLLECTIVE ;  /* 0x000000000000791b */ /* 0x003fe20003800000 */
.L_x_366:
[----:B------:R-:W-:-:S05]  /*e6b0*/  @!P1 LEA R6, P2, R28, R6, 0x1 ;  /* 0x000000061c069211 */ /* 0x000fca00078408ff */
[----:B------:R-:W-:Y:S01]  /*e6c0*/  @!P1 IMAD.X R0, RZ, RZ, R0, P2 ;  /* 0x000000ffff009224 */ /* 0x000fe200010e0600 */
[----:B------:R-:W-:-:S03]  /*e6d0*/  ISETP.GE.AND P2, PT, R4, R3, PT ;  /* 0x000000030400720c */ /* 0x000fc60003f46270 */
[----:B------:R-:W-:Y:S02]  /*e6e0*/  @!P1 IMAD.MOV.U32 R7, RZ, RZ, R0 ;  /* 0x000000ffff079224 */ /* 0x000fe400078e0000 */
[----:B------:R-:W-:-:S03]  /*e6f0*/  IMAD.MOV.U32 R13, RZ, RZ, R5 ;  /* 0x000000ffff0d7224 */ /* 0x000fc600078e0005 */
[----:B------:R-:W-:Y:S01]  /*e700*/  @!PT LDS RZ, [RZ] ;  /* 0x00000000fffff984 */ /* 0x000fe20000000800 */
[----:B------:R-:W-:Y:S01]  /*e710*/  @!PT LDS RZ, [RZ] ;  /* 0x00000000fffff984 */ /* 0x000fe20000000800 */
[----:B------:R-:W-:Y:S01]  /*e720*/  @!PT LDS RZ, [RZ] ;  /* 0x00000000fffff984 */ /* 0x000fe20000000800 */
[----:B------:R0:W-:Y:S01]  /*e730*/  @!P1 LDGSTS.E.BYPASS.LTC128B.128 [R10+0xcc00], desc[UR50][R6.64], !P0 ;  /* 0x0cc00000060a9fae */ /* 0x0001e2000c101d72 */
[----:B------:R-:W-:-:S07]  /*e740*/  IMAD.MOV.U32 R0, RZ, RZ, R14 ;  /* 0x000000ffff007224 */ /* 0x000fce00078e000e */
[----:B0-----:R-:W-:Y:S05]  /*e750*/  WARPSYNC.COLLECTIVE R15, `(.L_x_367) ;  /* 0x000000000f087348 */ /* 0x001fea0003c00000 */
[----:B------:R1:W2:Y:S02]  /*e760*/  SHFL.IDX P6, R14, R13, R12, R11 ;  /* 0x0000000c0d0e7389 */ /* 0x0002a400000c000b */
[----:B012---:R-:W-:Y:S01]  /*e770*/  ENDCOLLECTIVE ;  /* 0x000000000000791b */ /* 0x007fe20003800000 */
.L_x_367:
[----:B------:R-:W-:Y:S01]  /*e780*/  MOV R13, R2 ;  /* 0x00000002000d7202 */ /* 0x000fe20000000f00 */
[----:B------:R-:W-:Y:S02]  /*e790*/  IMAD.MOV.U32 R12, RZ, RZ, 0x3 ;  /* 0x00000003ff0c7424 */ /* 0x000fe400078e00ff */
[----:B------:R-:W-:-:S07]  /*e7a0*/  IMAD.MOV.U32 R6, RZ, RZ, R14 ;  /* 0x000000ffff067224 */ /* 0x000fce00078e000e */
[----:B------:R-:W-:Y:S05]  /*e7b0*/  WARPSYNC.COLLECTIVE R15, `(.L_x_368) ;  /* 0x000000000f087348 */ /* 0x000fea0003c00000 */
[----:B------:R0:W1:Y:S02]  /*e7c0*/  SHFL.IDX P6, R14, R13, R12, R11 ;  /* 0x0000000c0d0e7389 */ /* 0x00006400000c000b */
[----:B01----:R-:W-:Y:S01]  /*e7d0*/  ENDCOLLECTIVE ;  /* 0x000000000000791b */ /* 0x003fe20003800000 */
.L_x_368:
[----:B------:R-:W-:-:S05]  /*e7e0*/  @!P2 LEA R6, P1, R28, R6, 0x1 ;  /* 0x000000061c06a211 */ /* 0x000fca00078208ff */
[----:B------:R-:W-:-:S04]  /*e7f0*/  @!P2 IMAD.X R0, RZ, RZ, R0, P1 ;  /* 0x000000ffff00a224 */ /* 0x000fc800008e0600 */
        /* <DEDUP_REMOVED lines=10> */
.L_x_369:
[----:B------:R-:W-:Y:S01]  /*e8a0*/  IMAD.MOV.U32 R2, RZ, RZ, R14 ;  /* 0x000000ffff027224 */ /* 0x000fe200078e000e */
[----:B------:R-:W-:Y:S06]  /*e8b0*/  BRA `(.L_x_370) ;  /* 0xffffffb800dc7947 */ /* 0x000fec000383ffff */
.L_x_272:
[----:B0-----:R0:W1:Y:S02]  /*e8c0*/  SYNCS.PHASECHK.TRANS64.TRYWAIT P0, [R22+URZ+0x16820], R3 ;  /* 0x01682003160075a7 */ /* 0x001064000800017f */
[----:B-1----:R-:W-:Y:S05]  /*e8d0*/  @!P0 NANOSLEEP.SYNCS 0x989680 ;  /* 0x009896800000895d */ /* 0x002fea0003900000 */
[----:B------:R-:W1:Y:S02]  /*e8e0*/  @!P0 SYNCS.PHASECHK.TRANS64 P0, [R22+URZ+0x16820], R3 ;  /* 0x01682003160085a7 */ /* 0x000e64000800007f */
[----:B-1----:R-:W-:Y:S05]  /*e8f0*/  @!P0 BRA `(.L_x_272) ;  /* 0xfffffffc00f08947 */ /* 0x002fea000383ffff */
[----:B------:R-:W-:Y:S05]  /*e900*/  BRA `(.L_x_371) ;  /* 0xffffffbc00407947 */ /* 0x000fea000383ffff */
.L_x_277:
[----:B0-----:R0:W1:Y:S02]  /*e910*/  SYNCS.PHASECHK.TRANS64.TRYWAIT P0, [R5+URZ+0x16840], R2 ;  /* 0x01684002050075a7 */ /* 0x001064000800017f */
[----:B-1----:R-:W-:Y:S05]  /*e920*/  @!P0 NANOSLEEP.SYNCS 0x989680 ;  /* 0x009896800000895d */ /* 0x002fea0003900000 */
[----:B------:R-:W1:Y:S02]  /*e930*/  @!P0 SYNCS.PHASECHK.TRANS64 P0, [R5+URZ+0x16840], R2 ;  /* 0x01684002050085a7 */ /* 0x000e64000800007f */
[----:B-1----:R-:W-:Y:S05]  /*e940*/  @!P0 BRA `(.L_x_277) ;  /* 0xfffffffc00f08947 */ /* 0x002fea000383ffff */
[----:B------:R-:W-:Y:S05]  /*e950*/  BRA `(.L_x_372) ;  /* 0xffffffc000107947 */ /* 0x000fea000383ffff */
.L_x_278:
[----:B------:R-:W-:Y:S01]  /*e960*/  BSSY B1, `(.L_x_373) ;  /* 0x0000008000017945 */ /* 0x000fe20003800000 */
[----:B------:R-:W-:Y:S01]  /*e970*/  IMAD.MOV.U32 R13, RZ, RZ, R10 ;  /* 0x000000ffff0d7224 */ /* 0x000fe200078e000a */
[----:B------:R-:W-:Y:S01]  /*e980*/  MOV R11, 0x181f ;  /* 0x0000181f000b7802 */ /* 0x000fe20000000f00 */
[----:B------:R-:W-:Y:S02]  /*e990*/  IMAD.MOV.U32 R12, RZ, RZ, RZ ;  /* 0x000000ffff0c7224 */ /* 0x000fe400078e00ff */
[----:B------:R-:W-:-:S07]  /*e9a0*/  IMAD.MOV.U32 R15, RZ, RZ, -0x1 ;  /* 0xffffffffff0f7424 */ /* 0x000fce00078e00ff */
[----:B------:R-:W-:Y:S05]  /*e9b0*/  WARPSYNC.COLLECTIVE R15, `(.L_x_374) ;  /* 0x000000000f087348 */ /* 0x000fea0003c00000 */
[----:B------:R0:W1:Y:S02]  /*e9c0*/  SHFL.IDX P6, R14, R13, R12, R11 ;  /* 0x0000000c0d0e7389 */ /* 0x00006400000c000b */
[----:B01----:R-:W-:Y:S01]  /*e9d0*/  ENDCOLLECTIVE ;  /* 0x000000000000791b */ /* 0x003fe20003800000 */
.L_x_374:
[----:B------:R-:W-:Y:S05]  /*e9e0*/  BSYNC B1 ;  /* 0x0000000000017941 */ /* 0x000fea0003800000 */
.L_x_373:
[----:B------:R-:W-:Y:S02]  /*e9f0*/  IMAD.MOV.U32 R13, RZ, RZ, R9 ;  /* 0x000000ffff0d7224 */ /* 0x000fe400078e0009 */
[----:B------:R-:W-:Y:S02]  /*ea00*/  IMAD.MOV.U32 R12, RZ, RZ, RZ ;  /* 0x000000ffff0c7224 */ /* 0x000fe400078e00ff */
[----:B------:R-:W-:Y:S02]  /*ea10*/  IMAD.MOV.U32 R11, RZ, RZ, 0x181f ;  /* 0x0000181fff0b7424 */ /* 0x000fe400078e00ff */
[----:B------:R-:W-:Y:S02]  /*ea20*/  IMAD.MOV.U32 R15, RZ, RZ, -0x1 ;  /* 0xffffffffff0f7424 */ /* 0x000fe400078e00ff */
[----:B------:R-:W-:Y:S02]  /*ea30*/  IMAD.MOV.U32 R3, RZ, RZ, R14 ;  /* 0x000000ffff037224 */ /* 0x000fe400078e000e */
[----:B------:R-:W-:-:S07]  /*ea40*/  IMAD.SHL.U32 R7, R28, 0x2, RZ ;  /* 0x000000021c077824 */ /* 0x000fce00078e00ff */
[----:B------:R-:W-:Y:S05]  /*ea50*/  WARPSYNC.COLLECTIVE R15, `(.L_x_375) ;  /* 0x000000000f087348 */ /* 0x000fea0003c00000 */
[----:B------:R0:W1:Y:S02]  /*ea60*/  SHFL.IDX P6, R14, R13, R12, R11 ;  /* 0x0000000c0d0e7389 */ /* 0x00006400000c000b */
[----:B01----:R-:W-:Y:S01]  /*ea70*/  ENDCOLLECTIVE ;  /* 0x000000000000791b */ /* 0x003fe20003800000 */
.L_x_375:
[----:B------:R-:W-:Y:S02]  /*ea80*/  IMAD R8, R8, 0x2, R22 ;  /* 0x0000000208087824 */ /* 0x000fe400078e0216 */
[----:B------:R-:W-:Y:S02]  /*ea90*/  IMAD.MOV.U32 R13, RZ, RZ, R10 ;  /* 0x000000ffff0d7224 */ /* 0x000fe400078e000a */
[----:B------:R-:W-:Y:S01]  /*eaa0*/  IMAD.MOV.U32 R12, RZ, RZ, 0x1 ;  /* 0x00000001ff0c7424 */ /* 0x000fe200078e00ff */
[----:B------:R-:W-:-:S07]  /*eab0*/  MOV R2, R14 ;  /* 0x0000000e00027202 */ /* 0x000fce0000000f00 */
[----:B------:R-:W-:Y:S05]  /*eac0*/  WARPSYNC.COLLECTIVE R15, `(.L_x_376) ;  /* 0x000000000f087348 */ /* 0x000fea0003c00000 */
[----:B------:R0:W1:Y:S02]  /*ead0*/  SHFL.IDX P6, R14, R13, R12, R11 ;  /* 0x0000000c0d0e7389 */ /* 0x00006400000c000b */
[----:B01----:R-:W-:Y:S01]  /*eae0*/  ENDCOLLECTIVE ;  /* 0x000000000000791b */ /* 0x003fe20003800000 */
.L_x_376:
        /* <DEDUP_REMOVED lines=11> */
.L_x_377:
[----:B------:R-:W-:Y:S02]  /*eba0*/  IMAD.MOV.U32 R13, RZ, RZ, R10 ;  /* 0x000000ffff0d7224 */ /* 0x000fe400078e000a */
[----:B------:R-:W-:Y:S02]  /*ebb0*/  IMAD.MOV.U32 R12, RZ, RZ, 0x2 ;  /* 0x00000002ff0c7424 */ /* 0x000fe400078e00ff */
[----:B------:R-:W-:-:S07]  /*ebc0*/  IMAD.MOV.U32 R2, RZ, RZ, R14 ;  /* 0x000000ffff027224 */ /* 0x000fce00078e000e */
[----:B------:R-:W-:Y:S05]  /*ebd0*/  WARPSYNC.COLLECTIVE R15, `(.L_x_378) ;  /* 0x000000000f087348 */ /* 0x000fea0003c00000 */
[----:B------:R0:W1:Y:S02]  /*ebe0*/  SHFL.IDX P6, R14, R13, R12, R11 ;  /* 0x0000000c0d0e7389 */ /* 0x00006400000c000b */
[----:B01----:R-:W-:Y:S01]  /*ebf0*/  ENDCOLLECTIVE ;  /* 0x000000000000791b */ /* 0x003fe20003800000 */
.L_x_378:
        /* <DEDUP_REMOVED lines=11> */
.L_x_379:
[----:B------:R-:W-:Y:S02]  /*ecb0*/  IMAD.MOV.U32 R13, RZ, RZ, R10 ;  /* 0x000000ffff0d7224 */ /* 0x000fe400078e000a */
[----:B------:R-:W-:Y:S01]  /*ecc0*/  IMAD.MOV.U32 R12, RZ, RZ, 0x3 ;  /* 0x00000003ff0c7424 */ /* 0x000fe200078e00ff */
[----:B------:R-:W-:-:S07]  /*ecd0*/  MOV R2, R14 ;  /* 0x0000000e00027202 */ /* 0x000fce0000000f00 */
[----:B------:R-:W-:Y:S05]  /*ece0*/  WARPSYNC.COLLECTIVE R15, `(.L_x_380) ;  /* 0x000000000f087348 */ /* 0x000fea0003c00000 */
[----:B------:R0:W1:Y:S02]  /*ecf0*/  SHFL.IDX P6, R14, R13, R12, R11 ;  /* 0x0000000c0d0e7389 */ /* 0x00006400000c000b */
[----:B01----:R-:W-:Y:S01]  /*ed00*/  ENDCOLLECTIVE ;  /* 0x000000000000791b */ /* 0x003fe20003800000 */
.L_x_380:
        /* <DEDUP_REMOVED lines=11> */
.L_x_381:
[----:B------:R-:W-:Y:S02]  /*edc0*/  IMAD.MOV.U32 R13, RZ, RZ, R10 ;  /* 0x000000ffff0d7224 */ /* 0x000fe400078e000a */
[----:B------:R-:W-:Y:S02]  /*edd0*/  IMAD.MOV.U32 R12, RZ, RZ, 0x4 ;  /* 0x00000004ff0c7424 */ /* 0x000fe400078e00ff */
[----:B------:R-:W-:-:S07]  /*ede0*/  IMAD.MOV.U32 R2, RZ, RZ, R14 ;  /* 0x000000ffff027224 */ /* 0x000fce00078e000e */
[----:B------:R-:W-:Y:S05]  /*edf0*/  WARPSYNC.COLLECTIVE R15, `(.L_x_382) ;  /* 0x000000000f087348 */ /* 0x000fea0003c00000 */
[----:B------:R0:W1:Y:S02]  /*ee00*/  SHFL.IDX P6, R14, R13, R12, R11 ;  /* 0x0000000c0d0e7389 */ /* 0x00006400000c000b */
[----:B01----:R-:W-:Y:S01]  /*ee10*/  ENDCOLLECTIVE ;  /* 0x000000000000791b */ /* 0x003fe20003800000 */
.L_x_382:
        /* <DEDUP_REMOVED lines=11> */
.L_x_383:
[----:B------:R-:W-:Y:S01]  /*eed0*/  MOV R13, R10 ;  /* 0x0000000a000d7202 */ /* 0x000fe20000000f00 */
[----:B------:R-:W-:Y:S02]  /*eee0*/  IMAD.MOV.U32 R12, RZ, RZ, 0x5 ;  /* 0x00000005ff0c7424 */ /* 0x000fe400078e00ff */
[----:B------:R-:W-:-:S07]  /*eef0*/  IMAD.MOV.U32 R2, RZ, RZ, R14 ;  /* 0x000000ffff027224 */ /* 0x000fce00078e000e */
[----:B------:R-:W-:Y:S05]  /*ef00*/  WARPSYNC.COLLECTIVE R15, `(.L_x_384) ;  /* 0x000000000f087348 */ /* 0x000fea0003c00000 */
[----:B------:R0:W1:Y:S02]  /*ef10*/  SHFL.IDX P6, R14, R13, R12, R11 ;  /* 0x0000000c0d0e7389 */ /* 0x00006400000c000b */
[----:B01----:R-:W-:Y:S01]  /*ef20*/  ENDCOLLECTIVE ;  /* 0x000000000000791b */ /* 0x003fe20003800000 */
.L_x_384:
        /* <DEDUP_REMOVED lines=11> */
.L_x_385:
[----:B------:R-:W-:Y:S01]  /*efe0*/  IMAD.MOV.U32 R13, RZ, RZ, R10 ;  /* 0x000000ffff0d7224 */ /* 0x000fe200078e000a */
[----:B------:R-:W-:Y:S01]  /*eff0*/  MOV R12, 0x6 ;  /* 0x00000006000c7802 */ /* 0x000fe20000000f00 */
[----:B------:R-:W-:-:S07]  /*f000*/  IMAD.MOV.U32 R2, RZ, RZ, R14 ;  /* 0x000000ffff027224 */ /* 0x000fce00078e000e */
[----:B------:R-:W-:Y:S05]  /*f010*/  WARPSYNC.COLLECTIVE R15, `(.L_x_386) ;  /* 0x000000000f087348 */ /* 0x000fea0003c00000 */
[----:B------:R0:W1:Y:S02]  /*f020*/  SHFL.IDX P6, R14, R13, R12, R11 ;  /* 0x0000000c0d0e7389 */ /* 0x00006400000c000b */
[----:B01----:R-:W-:Y:S01]  /*f030*/  ENDCOLLECTIVE ;  /* 0x000000000000791b */ /* 0x003fe20003800000 */
.L_x_386:
        /* <DEDUP_REMOVED lines=11> */
.L_x_387:
[----:B------:R-:W-:Y:S02]  /*f0f0*/  IMAD.MOV.U32 R13, RZ, RZ, R10 ;  /* 0x000000ffff0d7224 */ /* 0x000fe400078e000a */
[----:B------:R-:W-:Y:S02]  /*f100*/  IMAD.MOV.U32 R12, RZ, RZ, 0x7 ;  /* 0x00000007ff0c7424 */ /* 0x000fe400078e00ff */
[----:B------:R-:W-:-:S07]  /*f110*/  IMAD.MOV.U32 R2, RZ, RZ, R14 ;  /* 0x000000ffff027224 */ /* 0x000fce00078e000e */
[----:B------:R-:W-:Y:S05]  /*f120*/  WARPSYNC.COLLECTIVE R15, `(.L_x_388) ;  /* 0x000000000f087348 */ /* 0x000fea0003c00000 */
[----:B------:R0:W1:Y:S02]  /*f130*/  SHFL.IDX P6, R14, R13, R12, R11 ;  /* 0x0000000c0d0e7389 */ /* 0x00006400000c000b */
[----:B01----:R-:W-:Y:S01]  /*f140*/  ENDCOLLECTIVE ;  /* 0x000000000000791b */ /* 0x003fe20003800000 */
.L_x_388:
[----:B------:R-:W-:-:S05]  /*f150*/  IADD3 R2, P0, R2, R7, RZ ;  /* 0x0000000702027210 */ /* 0x000fca0007f1e0ff */
[----:B------:R-:W-:-:S05]  /*f160*/  IMAD.X R3, RZ, RZ, R3, P0 ;  /* 0x000000ffff037224 */ /* 0x000fca00000e0603 */
[----:B------:R-:W-:Y:S01]  /*f170*/  @!PT LDS RZ, [RZ] ;  /* 0x00000000fffff984 */ /* 0x000fe20000000800 */
[----:B------:R-:W-:Y:S01]  /*f180*/  @!PT LDS RZ, [RZ] ;  /* 0x00000000fffff984 */ /* 0x000fe20000000800 */
[----:B------:R-:W-:Y:S01]  /*f190*/  @!PT LDS RZ, [RZ] ;  /* 0x00000000fffff984 */ /* 0x000fe20000000800 */
[----:B------:R0:W-:Y:S01]  /*f1a0*/  LDGSTS.E.BYPASS.LTC128B.128 [R8+0x11400], desc[UR50][R2.64], !P2 ;  /* 0x1140000002087fae */ /* 0x0001e2000d101d72 */
[----:B------:R-:W-:Y:S01]  /*f1b0*/  IMAD.MOV.U32 R13, RZ, RZ, R9 ;  /* 0x000000ffff0d7224 */ /* 0x000fe200078e0009 */
[----:B------:R-:W-:-:S07]  /*f1c0*/  MOV R10, R14 ;  /* 0x0000000e000a7202 */ /* 0x000fce0000000f00 */
[----:B0-----:R-:W-:Y:S05]  /*f1d0*/  WARPSYNC.COLLECTIVE R15, `(.L_x_389) ;  /* 0x000000000f087348 */ /* 0x001fea0003c00000 */
[----:B------:R1:W2:Y:S02]  /*f1e0*/  SHFL.IDX P6, R14, R13, R12, R11 ;  /* 0x0000000c0d0e7389 */ /* 0x0002a400000c000b */
[----:B012---:R-:W-:Y:S01]  /*f1f0*/  ENDCOLLECTIVE ;  /* 0x000000000000791b */ /* 0x007fe20003800000 */
.L_x_389:
[----:B------:R-:W-:Y:S01]  /*f200*/  IMAD.MOV.U32 R2, RZ, RZ, R14 ;  /* 0x000000ffff027224 */ /* 0x000fe200078e000e */
[----:B------:R-:W-:Y:S06]  /*f210*/  BRA `(.L_x_390) ;  /* 0xffffffbc00007947 */ /* 0x000fec000383ffff */
.L_x_283:
[----:B-1----:R1:W2:Y:S02]  /*f220*/  SYNCS.PHASECHK.TRANS64.TRYWAIT P0, [R5+URZ+0x16860], R2 ;  /* 0x01686002050075a7 */ /* 0x0022a4000800017f */
[----:B--2---:R-:W-:Y:S05]  /*f230*/  @!P0 NANOSLEEP.SYNCS 0x989680 ;  /* 0x009896800000895d */ /* 0x004fea0003900000 */
[----:B------:R-:W2:Y:S02]  /*f240*/  @!P0 SYNCS.PHASECHK.TRANS64 P0, [R5+URZ+0x16860], R2 ;  /* 0x01686002050085a7 */ /* 0x000ea4000800007f */
[----:B--2---:R-:W-:Y:S05]  /*f250*/  @!P0 BRA `(.L_x_283) ;  /* 0xfffffffc00f08947 */ /* 0x004fea000383ffff */
[----:B------:R-:W-:Y:S05]  /*f260*/  BRA `(.L_x_391) ;  /* 0xffffffbc00587947 */ /* 0x000fea000383ffff */
.L_x_284:
[----:B------:R-:W-:Y:S01]  /*f270*/  BSSY B1, `(.L_x_392) ;  /* 0x0000008000017945 */ /* 0x000fe20003800000 */
[----:B------:R-:W-:Y:S02]  /*f280*/  IMAD.MOV.U32 R13, RZ, RZ, R24 ;  /* 0x000000ffff0d7224 */ /* 0x000fe400078e0018 */
[----:B------:R-:W-:Y:S02]  /*f290*/  IMAD.MOV.U32 R12, RZ, RZ, RZ ;  /* 0x000000ffff0c7224 */ /* 0x000fe400078e00ff */
[----:B------:R-:W-:Y:S02]  /*f2a0*/  IMAD.MOV.U32 R11, RZ, RZ, 0x181f ;  /* 0x0000181fff0b7424 */ /* 0x000fe400078e00ff */
[----:B------:R-:W-:-:S07]  /*f2b0*/  IMAD.MOV.U32 R15, RZ, RZ, -0x1 ;  /* 0xffffffffff0f7424 */ /* 0x000fce00078e00ff */
[----:B-1----:R-:W-:Y:S05]  /*f2c0*/  WARPSYNC.COLLECTIVE R15, `(.L_x_393) ;  /* 0x000000000f087348 */ /* 0x002fea0003c00000 */
[----:B------:R0:W2:Y:S02]  /*f2d0*/  SHFL.IDX P6, R14, R13, R12, R11 ;  /* 0x0000000c0d0e7389 */ /* 0x0000a400000c000b */
[----:B012---:R-:W-:Y:S01]  /*f2e0*/  ENDCOLLECTIVE ;  /* 0x000000000000791b */ /* 0x007fe20003800000 */
.L_x_393:
[----:B------:R-:W-:Y:S05]  /*f2f0*/  BSYNC B1 ;  /* 0x0000000000017941 */ /* 0x000fea0003800000 */
.L_x_392:
[----:B------:R-:W-:Y:S01]  /*f300*/  IMAD.MOV.U32 R13, RZ, RZ, R23 ;  /* 0x000000ffff0d7224 */ /* 0x000fe200078e0017 */
[----:B------:R-:W-:Y:S01]  /*f310*/  MOV R3, R14 ;  /* 0x0000000e00037202 */ /* 0x000fe20000000f00 */
[----:B------:R-:W-:Y:S01]  /*f320*/  IMAD.MOV.U32 R12, RZ, RZ, RZ ;  /* 0x000000ffff0c7224 */ /* 0x000fe200078e00ff */
[----:B------:R-:W-:Y:S01]  /*f330*/  ISETP.LT.OR P2, PT, R8, 0x1, P1 ;  /* 0x000000010800780c */ /* 0x000fe20000f41670 */
[----:B------:R-:W-:Y:S01]  /*f340*/  IMAD.MOV.U32 R11, RZ, RZ, 0x181f ;  /* 0x0000181fff0b7424 */ /* 0x000fe200078e00ff */
[----:B------:R-:W-:Y:S01]  /*f350*/  LEA R6, R6, R22, 0x1 ;  /* 0x0000001606067211 */ /* 0x000fe200078e08ff */
[----:B------:R-:W-:-:S10]  /*f360*/  IMAD.MOV.U32 R15, RZ, RZ, -0x1 ;  /* 0xffffffffff0f7424 */ /* 0x000fd400078e00ff */
[----:B------:R-:W-:Y:S05]  /*f370*/  WARPSYNC.COLLECTIVE R15, `(.L_x_394) ;  /* 0x000000000f087348 */ /* 0x000fea0003c00000 */
[----:B------:R0:W1:Y:S02]  /*f380*/  SHFL.IDX P6, R14, R13, R12, R11 ;  /* 0x0000000c0d0e7389 */ /* 0x00006400000c000b */
[----:B01----:R-:W-:Y:S01]  /*f390*/  ENDCOLLECTIVE ;  /* 0x000000000000791b */ /* 0x003fe20003800000 */
.L_x_394:
[----:B------:R-:W-:Y:S02]  /*f3a0*/  IMAD.MOV.U32 R13, RZ, RZ, R24 ;  /* 0x000000ffff0d7224 */ /* 0x000fe400078e0018 */
[----:B------:R-:W-:Y:S02]  /*f3b0*/  IMAD.MOV.U32 R12, RZ, RZ, 0x1 ;  /* 0x00000001ff0c7424 */ /* 0x000fe400078e00ff */
[----:B------:R-:W-:-:S07]  /*f3c0*/  IMAD.MOV.U32 R2, RZ, RZ, R14 ;  /* 0x000000ffff027224 */ /* 0x000fce00078e000e */
[----:B------:R-:W-:Y:S05]  /*f3d0*/  WARPSYNC.COLLECTIVE R15, `(.L_x_395) ;  /* 0x000000000f087348 */ /* 0x000fea0003c00000 */
[----:B------:R0:W1:Y:S02]  /*f3e0*/  SHFL.IDX P6, R14, R13, R12, R11 ;  /* 0x0000000c0d0e7389 */ /* 0x00006400000c000b */
[----:B01----:R-:W-:Y:S01]  /*f3f0*/  ENDCOLLECTIVE ;  /* 0x000000000000791b */ /* 0x003fe20003800000 */
.L_x_395:
        /* <DEDUP_REMOVED lines=12> */
.L_x_396:
[----:B------:R-:W-:Y:S01]  /*f4c0*/  MOV R13, R24 ;  /* 0x00000018000d7202 */ /* 0x000fe20000000f00 */
[----:B------:R-:W-:Y:S02]  /*f4d0*/  IMAD.MOV.U32 R12, RZ, RZ, 0x2 ;  /* 0x00000002ff0c7424 */ /* 0x000fe400078e00ff */
[----:B------:R-:W-:-:S07]  /*f4e0*/  IMAD.MOV.U32 R2, RZ, RZ, R14 ;  /* 0x000000ffff027224 */ /* 0x000fce00078e000e */
[----:B------:R-:W-:Y:S05]  /*f4f0*/  WARPSYNC.COLLECTIVE R15, `(.L_x_397) ;  /* 0x000000000f087348 */ /* 0x000fea0003c00000 */
[----:B------:R0:W1:Y:S02]  /*f500*/  SHFL.IDX P6, R14, R13, R12, R11 ;  /* 0x0000000c0d0e7389 */ /* 0x00006400000c000b */
[----:B01----:R-:W-:Y:S01]  /*f510*/  ENDCOLLECTIVE ;  /* 0x000000000000791b */ /* 0x003fe20003800000 */
.L_x_397:
        /* <DEDUP_REMOVED lines=12> */
.L_x_398:
[----:B------:R-:W-:Y:S01]  /*f5e0*/  IMAD.MOV.U32 R13, RZ, RZ, R24 ;  /* 0x000000ffff0d7224 */ /* 0x000fe200078e0018 */
[----:B------:R-:W-:Y:S01]  /*f5f0*/  MOV R12, 0x3 ;  /* 0x00000003000c7802 */ /* 0x000fe20000000f00 */
[----:B------:R-:W-:-:S07]  /*f600*/  IMAD.MOV.U32 R2, RZ, RZ, R14 ;  /* 0x000000ffff027224 */ /* 0x000fce00078e000e */
[----:B------:R-:W-:Y:S05]  /*f610*/  WARPSYNC.COLLECTIVE R15, `(.L_x_399) ;  /* 0x000000000f087348 */ /* 0x000fea0003c00000 */
[----:B------:R0:W1:Y:S02]  /*f620*/  SHFL.IDX P6, R14, R13, R12, R11 ;  /* 0x0000000c0d0e7389 */ /* 0x00006400000c000b */
[----:B01----:R-:W-:Y:S01]  /*f630*/  ENDCOLLECTIVE ;  /* 0x000000000000791b */ /* 0x003fe20003800000 */
.L_x_399:
        /* <DEDUP_REMOVED lines=12> */
.L_x_400:
[----:B------:R-:W-:Y:S02]  /*f700*/  IMAD.MOV.U32 R13, RZ, RZ, R24 ;  /* 0x000000ffff0d7224 */ /* 0x000fe400078e0018 */
[----:B------:R-:W-:Y:S02]  /*f710*/  IMAD.MOV.U32 R12, RZ, RZ, 0x4 ;  /* 0x00000004ff0c7424 */ /* 0x000fe400078e00ff */
[----:B------:R-:W-:-:S07]  /*f720*/  IMAD.MOV.U32 R2, RZ, RZ, R14 ;  /* 0x000000ffff027224 */ /* 0x000fce00078e000e */
[----:B------:R-:W-:Y:S05]  /*f730*/  WARPSYNC.COLLECTIVE R15, `(.L_x_401) ;  /* 0x000000000f087348 */ /* 0x000fea0003c00000 */
[----:B------:R0:W1:Y:S02]  /*f740*/  SHFL.IDX P6, R14, R13, R12, R11 ;  /* 0x0000000c0d0e7389 */ /* 0x00006400000c000b */
[----:B01----:R-:W-:Y:S01]  /*f750*/  ENDCOLLECTIVE ;  /* 0x000000000000791b */ /* 0x003fe20003800000 */
.L_x_401:
        /* <DEDUP_REMOVED lines=12> */
.L_x_402:
[----:B------:R-:W-:Y:S02]  /*f820*/  IMAD.MOV.U32 R13, RZ, RZ, R24 ;  /* 0x000000ffff0d7224 */ /* 0x000fe400078e0018 */
[----:B------:R-:W-:Y:S02]  /*f830*/  IMAD.MOV.U32 R12, RZ, RZ, 0x5 ;  /* 0x00000005ff0c7424 */ /* 0x000fe400078e00ff */
[----:B------:R-:W-:-:S07]  /*f840*/  IMAD.MOV.U32 R2, RZ, RZ, R14 ;  /* 0x000000ffff027224 */ /* 0x000fce00078e000e */
[----:B------:R-:W-:Y:S05]  /*f850*/  WARPSYNC.COLLECTIVE R15, `(.L_x_403) ;  /* 0x000000000f087348 */ /* 0x000fea0003c00000 */
[----:B------:R0:W1:Y:S02]  /*f860*/  SHFL.IDX P6, R14, R13, R12, R11 ;  /* 0x0000000c0d0e7389 */ /* 0x00006400000c000b */
[----:B01----:R-:W-:Y:S01]  /*f870*/  ENDCOLLECTIVE ;  /* 0x000000000000791b */ /* 0x003fe20003800000 */
.L_x_403:
        /* <DEDUP_REMOVED lines=12> */
.L_x_404:
[----:B------:R-:W-:Y:S02]  /*f940*/  IMAD.MOV.U32 R13, RZ, RZ, R24 ;  /* 0x000000ffff0d7224 */ /* 0x000fe400078e0018 */
[----:B------:R-:W-:Y:S02]  /*f950*/  IMAD.MOV.U32 R12, RZ, RZ, 0x6 ;  /* 0x00000006ff0c7424 */ /* 0x000fe400078e00ff */
[----:B------:R-:W-:-:S07]  /*f960*/  IMAD.MOV.U32 R2, RZ, RZ, R14 ;  /* 0x000000ffff027224 */ /* 0x000fce00078e000e */
[----:B------:R-:W-:Y:S05]  /*f970*/  WARPSYNC.COLLECTIVE R15, `(.L_x_405) ;  /* 0x000000000f087348 */ /* 0x000fea0003c00000 */
[----:B------:R0:W1:Y:S02]  /*f980*/  SHFL.IDX P6, R14, R13, R12, R11 ;  /* 0x0000000c0d0e7389 */ /* 0x00006400000c000b */
[----:B01----:R-:W-:Y:S01]  /*f990*/  ENDCOLLECTIVE ;  /* 0x000000000000791b */ /* 0x003fe20003800000 */
.L_x_405:
        /* <DEDUP_REMOVED lines=12> */
.L_x_406:
[----:B------:R-:W-:Y:S02]  /*fa60*/  IMAD.MOV.U32 R13, RZ, RZ, R24 ;  /* 0x000000ffff0d7224 */ /* 0x000fe400078e0018 */
[----:B------:R-:W-:Y:S01]  /*fa70*/  IMAD.MOV.U32 R12, RZ, RZ, 0x7 ;  /* 0x00000007ff0c7424 */ /* 0x000fe200078e00ff */
[----:B------:R-:W-:-:S07]  /*fa80*/  MOV R2, R14 ;  /* 0x0000000e00027202 */ /* 0x000fce0000000f00 */
[----:B------:R-:W-:Y:S05]  /*fa90*/  WARPSYNC.COLLECTIVE R15, `(.L_x_407) ;  /* 0x000000000f087348 */ /* 0x000fea0003c00000 */
[----:B------:R0:W1:Y:S02]  /*faa0*/  SHFL.IDX P6, R14, R13, R12, R11 ;  /* 0x0000000c0d0e7389 */ /* 0x00006400000c000b */
[----:B01----:R-:W-:Y:S01]  /*fab0*/  ENDCOLLECTIVE ;  /* 0x000000000000791b */ /* 0x003fe20003800000 */
.L_x_407:
        /* <DEDUP_REMOVED lines=11> */
.L_x_408:
[----:B------:R-:W-:Y:S01]  /*fb70*/  IMAD.MOV.U32 R2, RZ, RZ, R14 ;  /* 0x000000ffff027224 */ /* 0x000fe200078e000e */
[----:B------:R-:W-:Y:S06]  /*fb80*/  BRA `(.L_x_409) ;  /* 0xffffffb800047947 */ /* 0x000fec000383ffff */
.L_x_292:
[----:B0-----:R0:W1:Y:S02]  /*fb90*/  SYNCS.PHASECHK.TRANS64.TRYWAIT P0, [R0+URZ+0x16860], R3 ;  /* 0x01686003000075a7 */ /* 0x001064000800017f */
[----:B-1----:R-:W-:Y:S05]  /*fba0*/  @!P0 NANOSLEEP.SYNCS 0x989680 ;  /* 0x009896800000895d */ /* 0x002fea0003900000 */
[----:B------:R-:W1:Y:S02]  /*fbb0*/  @!P0 SYNCS.PHASECHK.TRANS64 P0, [R0+URZ+0x16860], R3 ;  /* 0x01686003000085a7 */ /* 0x000e64000800007f */
[----:B-1----:R-:W-:Y:S05]  /*fbc0*/  @!P0 BRA `(.L_x_292) ;  /* 0xfffffffc00f08947 */ /* 0x002fea000383ffff */
[----:B------:R-:W-:Y:S05]  /*fbd0*/  BRA `(.L_x_410) ;  /* 0xffffffbc00207947 */ /* 0x000fea000383ffff */
.L_x_293:
        /* <DEDUP_REMOVED lines=8> */
.L_x_412:
[----:B------:R-:W-:Y:S05]  /*fc60*/  BSYNC B0 ;  /* 0x0000000000007941 */ /* 0x000fea0003800000 */
.L_x_411:
[----:B------:R-:W-:Y:S01]  /*fc70*/  IMAD.MOV.U32 R13, RZ, RZ, R23 ;  /* 0x000000ffff0d7224 */ /* 0x000fe200078e0017 */
[----:B------:R-:W-:Y:S01]  /*fc80*/  MOV R11, 0x181f ;  /* 0x0000181f000b7802 */ /* 0x000fe20000000f00 */
[----:B------:R-:W-:Y:S01]  /*fc90*/  IMAD.MOV.U32 R12, RZ, RZ, RZ ;  /* 0x000000ffff0c7224 */ /* 0x000fe200078e00ff */
[----:B------:R-:W-:Y:S01]  /*fca0*/  ISETP.LT.OR P2, PT, R6, 0x1, P0 ;  /* 0x000000010600780c */ /* 0x000fe20000741670 */
[----:B------:R-:W-:Y:S02]  /*fcb0*/  IMAD.MOV.U32 R15, RZ, RZ, -0x1 ;  /* 0xffffffffff0f7424 */ /* 0x000fe400078e00ff */
[----:B------:R-:W-:Y:S02]  /*fcc0*/  IMAD.MOV.U32 R3, RZ, RZ, R14 ;  /* 0x000000ffff037224 */ /* 0x000fe400078e000e */
[----:B------:R-:W-:-:S08]  /*fcd0*/  IMAD.SHL.U32 R5, R28, 0x2, RZ ;  /* 0x000000021c057824 */ /* 0x000fd000078e00ff */
[----:B------:R-:W-:Y:S05]  /*fce0*/  WARPSYNC.COLLECTIVE R15, `(.L_x_413) ;  /* 0x000000000f087348 */ /* 0x000fea0003c00000 */
[----:B------:R0:W1:Y:S02]  /*fcf0*/  SHFL.IDX P6, R14, R13, R12, R11 ;  /* 0x0000000c0d0e7389 */ /* 0x00006400000c000b */
[----:B01----:R-:W-:Y:S01]  /*fd00*/  ENDCOLLECTIVE ;  /* 0x000000000000791b */ /* 0x003fe20003800000 */
.L_x_413:
[----:B------:R-:W-:Y:S02]  /*fd10*/  IMAD R4, R4, 0x2, R22 ;  /* 0x0000000204047824 */ /* 0x000fe400078e0216 */
[----:B------:R-:W-:Y:S02]  /*fd20*/  IMAD.MOV.U32 R13, RZ, RZ, R24 ;  /* 0x000000ffff0d7224 */ /* 0x000fe400078e0018 */
[----:B------:R-:W-:Y:S01]  /*fd30*/  IMAD.MOV.U32 R12, RZ, RZ, 0x1 ;  /* 0x00000001ff0c7424 */ /* 0x000fe200078e00ff */
[----:B------:R-:W-:-:S13]  /*fd40*/  IADD3 R2, P1, R14, R5, RZ ;  /* 0x000000050e027210 */ /* 0x000fda0007f3e0ff */
[----:B------:R-:W-:Y:S05]  /*fd50*/  WARPSYNC.COLLECTIVE R15, `(.L_x_414) ;  /* 0x000000000f087348 */ /* 0x000fea0003c00000 */
[----:B------:R0:W1:Y:S02]  /*fd60*/  SHFL.IDX P6, R14, R13, R12, R11 ;  /* 0x0000000c0d0e7389 */ /* 0x00006400000c000b */
[----:B01----:R-:W-:Y:S01]  /*fd70*/  ENDCOLLECTIVE ;  /* 0x000000000000791b */ /* 0x003fe20003800000 */
.L_x_414:
        /* <DEDUP_REMOVED lines=11> */
.L_x_415:
[----:B------:R-:W-:Y:S02]  /*fe30*/  IMAD.MOV.U32 R13, RZ, RZ, R24 ;  /* 0x000000ffff0d7224 */ /* 0x000fe400078e0018 */
[----:B------:R-:W-:Y:S02]  /*fe40*/  IMAD.MOV.U32 R12, RZ, RZ, 0x2 ;  /* 0x00000002ff0c7424 */ /* 0x000fe400078e00ff */
[----:B------:R-:W-:-:S07]  /*fe50*/  IMAD.MOV.U32 R9, RZ, RZ, R14 ;  /* 0x000000ffff097224 */ /* 0x000fce00078e000e */
[----:B------:R-:W-:Y:S05]  /*fe60*/  WARPSYNC.COLLECTIVE R15, `(.L_x_416) ;  /* 0x000000000f087348 */ /* 0x000fea0003c00000 */
[----:B------:R0:W1:Y:S02]  /*fe70*/  SHFL.IDX P6, R14, R13, R12, R11 ;  /* 0x0000000c0d0e7389 */ /* 0x00006400000c000b */
[----:B01----:R-:W-:Y:S01]  /*fe80*/  ENDCOLLECTIVE ;  /* 0x000000000000791b */ /* 0x003fe20003800000 */
.L_x_416:
        /* <DEDUP_REMOVED lines=8> */
[----:B------:R-:W-:-:S12]  /*ff10*/  IMAD.MOV.U32 R8, RZ, RZ, R14 ;  /* 0x000000ffff087224 */ /* 0x000fd800078e000e */
[----:B0-----:R-:W-:Y:S05]  /*ff20*/  WARPSYNC.COLLECTIVE R15, `(.L_x_417) ;  /* 0x000000000f087348 */ /* 0x001fea0003c00000 */
[----:B------:R1:W2:Y:S02]  /*ff30*/  SHFL.IDX P6, R14, R13, R12, R11 ;  /* 0x0000000c0d0e7389 */ /* 0x0002a400000c000b */
[----:B012---:R-:W-:Y:S01]  /*ff40*/  ENDCOLLECTIVE ;  /* 0x000000000000791b */ /* 0x007fe20003800000 */
.L_x_417:
[----:B------:R-:W-:Y:S02]  /*ff50*/  IMAD.MOV.U32 R13, RZ, RZ, R24 ;  /* 0x000000ffff0d7224 */ /* 0x000fe400078e0018 */
[----:B------:R-:W-:Y:S02]  /*ff60*/  IMAD.MOV.U32 R12, RZ, RZ, 0x3 ;  /* 0x00000003ff0c7424 */ /* 0x000fe400078e00ff */
[----:B------:R-:W-:-:S07]  /*ff70*/  IMAD.MOV.U32 R10, RZ, RZ, R14 ;  /* 0x000000ffff0a7224 */ /* 0x000fce00078e000e */
[----:B------:R-:W-:Y:S05]  /*ff80*/  WARPSYNC.COLLECTIVE R15, `(.L_x_418) ;  /* 0x000000000f087348 */ /* 0x000fea0003c00000 */
[----:B------:R0:W1:Y:S02]  /*ff90*/  SHFL.IDX P6, R14, R13, R12, R11 ;  /* 0x0000000c0d0e7389 */ /* 0x00006400000c000b */
[----:B01----:R-:W-:Y:S01]  /*ffa0*/  ENDCOLLECTIVE ;  /* 0x000000000000791b */ /* 0x003fe20003800000 */
.L_x_418:
        /* <DEDUP_REMOVED lines=12> */
.L_x_419:
[----:B------:R-:W-:Y:S02]  /*10070*/  IMAD.MOV.U32 R13, RZ, RZ, R24 ;  /* 0x000000ffff0d7224 */ /* 0x000fe400078e0018 */
[----:B------:R-:W-:Y:S01]  /*10080*/  IMAD.MOV.U32 R12, RZ, RZ, 0x4 ;  /* 0x00000004ff0c7424 */ /* 0x000fe200078e00ff */
[----:B------:R-:W-:-:S07]  /*10090*/  MOV R9, R14 ;  /* 0x0000000e00097202 */ /* 0x000fce0000000f00 */
[----:B------:R-:W-:Y:S05]  /*100a0*/  WARPSYNC.COLLECTIVE R15, `(.L_x_420) ;  /* 0x000000000f087348 */ /* 0x000fea0003c00000 */
[----:B------:R0:W1:Y:S02]  /*100b0*/  SHFL.IDX P6, R14, R13, R12, R11 ;  /* 0x0000000c0d0e7389 */ /* 0x00006400000c000b */
[----:B01----:R-:W-:Y:S01]  /*100c0*/  ENDCOLLECTIVE ;  /* 0x000000000000791b */ /* 0x003fe20003800000 */
.L_x_420:
[----:B------:R-:W-:-:S05]  /*100d0*/  IADD3 R2, P1, R9, R5, RZ ;  /* 0x0000000509027210 */ /* 0x000fca0007f3e0ff */
[----:B------:R-:W-:-:S05]  /*100e0*/  IMAD.X R3, RZ, RZ, R7, P1 ;  /* 0x000000ffff037224 */ /* 0x000fca00008e0607 */
        /* <DEDUP_REMOVED lines=10> */
.L_x_421:
[----:B------:R-:W-:Y:S02]  /*10190*/  IMAD.MOV.U32 R13, RZ, RZ, R24 ;  /* 0x000000ffff0d7224 */ /* 0x000fe400078e0018 */
[----:B------:R-:W-:Y:S02]  /*101a0*/  IMAD.MOV.U32 R12, RZ, RZ, 0x5 ;  /* 0x00000005ff0c7424 */ /* 0x000fe400078e00ff */
[----:B------:R-:W-:-:S07]  /*101b0*/  IMAD.MOV.U32 R10, RZ, RZ, R14 ;  /* 0x000000ffff0a7224 */ /* 0x000fce00078e000e */
[----:B------:R-:W-:Y:S05]  /*101c0*/  WARPSYNC.COLLECTIVE R15, `(.L_x_422) ;  /* 0x000000000f087348 */ /* 0x000fea0003c00000 */
[----:B------:R0:W1:Y:S02]  /*101d0*/  SHFL.IDX P6, R14, R13, R12, R11 ;  /* 0x0000000c0d0e7389 */ /* 0x00006400000c000b */
[----:B01----:R-:W-:Y:S01]  /*101e0*/  ENDCOLLECTIVE ;  /* 0x000000000000791b */ /* 0x003fe20003800000 */
.L_x_422:
        /* <DEDUP_REMOVED lines=12> */
.L_x_423:
[----:B------:R-:W-:Y:S01]  /*102b0*/  MOV R13, R24 ;  /* 0x00000018000d7202 */ /* 0x000fe20000000f00 */
[----:B------:R-:W-:Y:S02]  /*102c0*/  IMAD.MOV.U32 R12, RZ, RZ, 0x6 ;  /* 0x00000006ff0c7424 */ /* 0x000fe400078e00ff */
[----:B------:R-:W-:-:S07]  /*102d0*/  IMAD.MOV.U32 R9, RZ, RZ, R14 ;  /* 0x000000ffff097224 */ /* 0x000fce00078e000e */
[----:B------:R-:W-:Y:S05]  /*102e0*/  WARPSYNC.COLLECTIVE R15, `(.L_x_424) ;  /* 0x000000000f087348 */ /* 0x000fea0003c00000 */
[----:B------:R0:W1:Y:S02]  /*102f0*/  SHFL.IDX P6, R14, R13, R12, R11 ;  /* 0x0000000c0d0e7389 */ /* 0x00006400000c000b */
[----:B01----:R-:W-:Y:S01]  /*10300*/  ENDCOLLECTIVE ;  /* 0x000000000000791b */ /* 0x003fe20003800000 */
.L_x_424:
        /* <DEDUP_REMOVED lines=12> */
.L_x_425:
[----:B------:R-:W-:Y:S02]  /*103d0*/  IMAD.MOV.U32 R13, RZ, RZ, R24 ;  /* 0x000000ffff0d7224 */ /* 0x000fe400078e0018 */
[----:B------:R-:W-:Y:S01]  /*103e0*/  IMAD.MOV.U32 R12, RZ, RZ, 0x7 ;  /* 0x00000007ff0c7424 */ /* 0x000fe200078e00ff */
[----:B------:R-:W-:-:S13]  /*103f0*/  IADD3 R2, P1, R14, R5, RZ ;  /* 0x000000050e027210 */ /* 0x000fda0007f3e0ff */
[----:B------:R-:W-:Y:S05]  /*10400*/  WARPSYNC.COLLECTIVE R15, `(.L_x_426) ;  /* 0x000000000f087348 */ /* 0x000fea0003c00000 */
[----:B------:R0:W1:Y:S02]  /*10410*/  SHFL.IDX P6, R14, R13, R12, R11 ;  /* 0x0000000c0d0e7389 */ /* 0x00006400000c000b */
[----:B01----:R-:W-:Y:S01]  /*10420*/  ENDCOLLECTIVE ;  /* 0x000000000000791b */ /* 0x003fe20003800000 */
.L_x_426:
        /* <DEDUP_REMOVED lines=10> */
.L_x_427:
[----:B------:R-:W-:Y:S05]  /*104d0*/  BRA `(.L_x_428) ;  /* 0xffffffb400d47947 */ /* 0x000fea000383ffff */
.L_x_298:
[----:B------:R-:W-:Y:S01]  /*104e0*/  BSSY B0, `(.L_x_429) ;  /* 0x0000008000007945 */ /* 0x000fe20003800000 */
[----:B------:R-:W-:Y:S02]  /*104f0*/  IMAD.MOV.U32 R13, RZ, RZ, R16 ;  /* 0x000000ffff0d7224 */ /* 0x000fe400078e0010 */
[----:B------:R-:W-:Y:S02]  /*10500*/  IMAD.MOV.U32 R12, RZ, RZ, RZ ;  /* 0x000000ffff0c7224 */ /* 0x000fe400078e00ff */
[----:B------:R-:W-:Y:S02]  /*10510*/  IMAD.MOV.U32 R11, RZ, RZ, 0x1f ;  /* 0x0000001fff0b7424 */ /* 0x000fe400078e00ff */
[----:B------:R-:W-:-:S07]  /*10520*/  IMAD.MOV.U32 R15, RZ, RZ, -0x1 ;  /* 0xffffffffff0f7424 */ /* 0x000fce00078e00ff */
[----:B------:R-:W-:Y:S05]  /*10530*/  WARPSYNC.COLLECTIVE R15, `(.L_x_430) ;  /* 0x000000000f087348 */ /* 0x000fea0003c00000 */
[----:B------:R0:W1:Y:S02]  /*10540*/  SHFL.IDX P6, R14, R13, R12, R11 ;  /* 0x0000000c0d0e7389 */ /* 0x00006400000c000b */
[----:B01----:R-:W-:Y:S01]  /*10550*/  ENDCOLLECTIVE ;  /* 0x000000000000791b */ /* 0x003fe20003800000 */
.L_x_430:
[----:B------:R-:W-:Y:S05]  /*10560*/  BSYNC B0 ;  /* 0x0000000000007941 */ /* 0x000fea0003800000 */
.L_x_429:
[----:B------:R-:W-:Y:S01]  /*10570*/  MOV R13, R16 ;  /* 0x00000010000d7202 */ /* 0x000fe20000000f00 */
[----:B------:R-:W-:Y:S02]  /*10580*/  IMAD.MOV.U32 R12, RZ, RZ, 0x1 ;  /* 0x00000001ff0c7424 */ /* 0x000fe400078e00ff */
[----:B------:R-:W-:Y:S02]  /*10590*/  IMAD.MOV.U32 R11, RZ, RZ, 0x1f ;  /* 0x0000001fff0b7424 */ /* 0x000fe400078e00ff */
[----:B------:R-:W-:Y:S02]  /*105a0*/  IMAD.MOV.U32 R15, RZ, RZ, -0x1 ;  /* 0xffffffffff0f7424 */ /* 0x000fe400078e00ff */
[----:B------:R-:W-:Y:S02]  /*105b0*/  IMAD.IADD R5, R19, 0x1, R8 ;  /* 0x0000000113057824 */ /* 0x000fe400078e0208 */
[----:B------:R-:W-:-:S07]  /*105c0*/  IMAD.MOV.U32 R0, RZ, RZ, R14 ;  /* 0x000000ffff007224 */ /* 0x000fce00078e000e */
[----:B------:R-:W-:Y:S05]  /*105d0*/  WARPSYNC.COLLECTIVE R15, `(.L_x_431) ;  /* 0x000000000f087348 */ /* 0x000fea0003c00000 */
[----:B------:R0:W1:Y:S02]  /*105e0*/  SHFL.IDX P6, R14, R13, R12, R11 ;  /* 0x0000000c0d0e7389 */ /* 0x00006400000c000b */
[----:B01----:R-:W-:Y:S01]  /*105f0*/  ENDCOLLECTIVE ;  /* 0x000000000000791b */ /* 0x003fe20003800000 */
.L_x_431:
[----:B------:R-:W-:Y:S02]  /*10600*/  ULDC UR4, c[0x0][0xc3c] ;  /* 0x00030f0000047ab9 */ /* 0x000fe40000000800 */
[----:B------:R-:W-:-:S13]  /*10610*/  ISETP.GE.OR P1, PT, R5, UR4, !P0 ;  /* 0x0000000405007c0c */ /* 0x000fda000c726670 */
[----:B------:R-:W0:Y:S01]  /*10620*/  @!P1 LDC.64 R2, c[0x0][0xc80] ;  /* 0x00032000ff029b82 */ /* 0x000e220000000a00 */
[----:B------:R-:W-:Y:S02]  /*10630*/  IMAD.MOV.U32 R11, RZ, RZ, RZ ;  /* 0x000000ffff0b7224 */ /* 0x000fe400078e00ff */
[----:B------:R-:W-:Y:S02]  /*10640*/  IMAD.MOV.U32 R4, RZ, RZ, R14 ;  /* 0x000000ffff047224 */ /* 0x000fe400078e000e */
[----:B0-----:R-:W-:-:S06]  /*10650*/  @!P1 IMAD.WIDE R2, R5, 0x4, R2 ;  /* 0x0000000405029825 */ /* 0x001fcc00078e0202 */
[----:B------:R-:W2:Y:S01]  /*10660*/  @!P1 LDG.E R2, desc[UR50][R2.64] ;  /* 0x0000003202029981 */ /* 0x000ea2000c1e1900 */
[----:B------:R-:W-:Y:S01]  /*10670*/  IMAD.MOV.U32 R5, RZ, RZ, RZ ;  /* 0x000000ffff057224 */ /* 0x000fe200078e00ff */
[C---:B------:R-:W-:Y:S02]  /*10680*/  ISETP.GE.U32.AND P2, PT, R8.reuse, 0x2, PT ;  /* 0x000000020800780c */ /* 0x040fe40003f46070 */
[C---:B------:R-:W-:Y:S02]  /*10690*/  ISETP.GE.U32.AND P3, PT, R8.reuse, 0x4, PT ;  /* 0x000000040800780c */ /* 0x040fe40003f66070 */
[C---:B------:R-:W-:Y:S02]  /*106a0*/  ISETP.GE.U32.AND P4, PT, R8.reuse, 0x8, PT ;  /* 0x000000080800780c */ /* 0x040fe40003f86070 */
[----:B------:R-:W-:Y:S02]  /*106b0*/  ISETP.GE.U32.AND P5, PT, R8, 0x10, PT ;  /* 0x000000100800780c */ /* 0x000fe40003fa6070 */
[----:B--2---:R-:W-:-:S02]  /*106c0*/  @!P1 MOV R5, R2 ;  /* 0x0000000200059202 */ /* 0x004fc40000000f00 */
[----:B------:R-:W-:-:S03]  /*106d0*/  ISETP.NE.AND P1, PT, R8, RZ, PT ;  /* 0x000000ff0800720c */ /* 0x000fc60003f25270 */
[----:B------:R-:W-:-:S10]  /*106e0*/  IMAD.MOV.U32 R13, RZ, RZ, R5 ;  /* 0x000000ffff0d7224 */ /* 0x000fd400078e0005 */
[----:B------:R-:W-:Y:S05]  /*106f0*/  WARPSYNC.COLLECTIVE R15, `(.L_x_432) ;  /* 0x000000000f087348 */ /* 0x000fea0003c00000 */
[----:B------:R0:W1:Y:S02]  /*10700*/  SHFL.UP P6, R14, R13, R12, R11 ;  /* 0x0400000c0d0e7389 */ /* 0x00006400000c000b */
[----:B01----:R-:W-:Y:S01]  /*10710*/  ENDCOLLECTIVE ;  /* 0x000000000000791b */ /* 0x003fe20003800000 */
.L_x_432:
[----:B------:R-:W-:Y:S01]  /*10720*/  IMAD.MOV.U32 R12, RZ, RZ, 0x2 ;  /* 0x00000002ff0c7424 */ /* 0x000fe200078e00ff */
[----:B------:R-:W-:-:S05]  /*10730*/  SEL R6, R14, RZ, P1 ;  /* 0x000000ff0e067207 */ /* 0x000fca0000800000 */
[----:B------:R-:W-:-:S04]  /*10740*/  IMAD.IADD R6, R5, 0x1, R6 ;  /* 0x0000000105067824 */ /* 0x000fc800078e0206 */
[----:B------:R-:W-:-:S07]  /*10750*/  IMAD.MOV.U32 R13, RZ, RZ, R6 ;  /* 0x000000ffff0d7224 */ /* 0x000fce00078e0006 */
[----:B------:R-:W-:Y:S05]  /*10760*/  WARPSYNC.COLLECTIVE R15, `(.L_x_433) ;  /* 0x000000000f087348 */ /* 0x000fea0003c00000 */
[----:B------:R0:W1:Y:S02]  /*10770*/  SHFL.UP P6, R14, R13, R12, R11 ;  /* 0x0400000c0d0e7389 */ /* 0x00006400000c000b */
[----:B01----:R-:W-:Y:S01]  /*10780*/  ENDCOLLECTIVE ;  /* 0x000000000000791b */ /* 0x003fe20003800000 */
.L_x_433:
[----:B------:R-:W-:Y:S01]  /*10790*/  IMAD.MOV.U32 R12, RZ, RZ, 0x4 ;  /* 0x00000004ff0c7424 */ /* 0x000fe200078e00ff */
[----:B------:R-:W-:-:S05]  /*107a0*/  SEL R7, R14, RZ, P2 ;  /* 0x000000ff0e077207 */ /* 0x000fca0001000000 */
[----:B------:R-:W-:-:S05]  /*107b0*/  IMAD.IADD R7, R6, 0x1, R7 ;  /* 0x0000000106077824 */ /* 0x000fca00078e0207 */
[----:B------:R-:W-:-:S07]  /*107c0*/  MOV R13, R7 ;  /* 0x00000007000d7202 */ /* 0x000fce0000000f00 */
[----:B------:R-:W-:Y:S05]  /*107d0*/  WARPSYNC.COLLECTIVE R15, `(.L_x_434) ;  /* 0x000000000f087348 */ /* 0x000fea0003c00000 */
[----:B------:R0:W1:Y:S02]  /*107e0*/  SHFL.UP P6, R14, R13, R12, R11 ;  /* 0x0400000c0d0e7389 */ /* 0x00006400000c000b */
[----:B01----:R-:W-:Y:S01]  /*107f0*/  ENDCOLLECTIVE ;  /* 0x000000000000791b */ /* 0x003fe20003800000 */
.L_x_434:
[----:B------:R-:W-:Y:S01]  /*10800*/  IMAD.MOV.U32 R12, RZ, RZ, 0x8 ;  /* 0x00000008ff0c7424 */ /* 0x000fe200078e00ff */
[----:B------:R-:W-:-:S05]  /*10810*/  SEL R2, R14, RZ, P3 ;  /* 0x000000ff0e027207 */ /* 0x000fca0001800000 */
[----:B------:R-:W-:-:S04]  /*10820*/  IMAD.IADD R2, R7, 0x1, R2 ;  /* 0x0000000107027824 */ /* 0x000fc800078e0202 */
[----:B------:R-:W-:-:S07]  /*10830*/  IMAD.MOV.U32 R13, RZ, RZ, R2 ;  /* 0x000000ffff0d7224 */ /* 0x000fce00078e0002 */
[----:B------:R-:W-:Y:S05]  /*10840*/  WARPSYNC.COLLECTIVE R15, `(.L_x_435) ;  /* 0x000000000f087348 */ /* 0x000fea0003c00000 */
[----:B------:R0:W1:Y:S02]  /*10850*/  SHFL.UP P6, R14, R13, R12, R11 ;  /* 0x0400000c0d0e7389 */ /* 0x00006400000c000b */
[----:B01----:R-:W-:Y:S01]  /*10860*/  ENDCOLLECTIVE ;  /* 0x000000000000791b */ /* 0x003fe20003800000 */
.L_x_435:
[----:B------:R-:W-:Y:S02]  /*10870*/  MOV R12, 0x10 ;  /* 0x00000010000c7802 */ /* 0x000fe40000000f00 */
[----:B------:R-:W-:-:S05]  /*10880*/  SEL R3, R14, RZ, P4 ;  /* 0x000000ff0e037207 */ /* 0x000fca0002000000 */
[----:B------:R-:W-:-:S04]  /*10890*/  IMAD.IADD R3, R2, 0x1, R3 ;  /* 0x0000000102037824 */ /* 0x000fc800078e0203 */
[----:B------:R-:W-:-:S07]  /*108a0*/  IMAD.MOV.U32 R13, RZ, RZ, R3 ;  /* 0x000000ffff0d7224 */ /* 0x000fce00078e0003 */
[----:B------:R-:W-:Y:S05]  /*108b0*/  WARPSYNC.COLLECTIVE R15, `(.L_x_436) ;  /* 0x000000000f087348 */ /* 0x000fea0003c00000 */
[----:B------:R0:W1:Y:S02]  /*108c0*/  SHFL.UP P6, R14, R13, R12, R11 ;  /* 0x0400000c0d0e7389 */ /* 0x00006400000c000b */
[----:B01----:R-:W-:Y:S01]  /*108d0*/  ENDCOLLECTIVE ;  /* 0x000000000000791b */ /* 0x003fe20003800000 */
.L_x_436:
[----:B------:R-:W-:Y:S02]  /*108e0*/  IMAD.MOV.U32 R12, RZ, RZ, 0x1f ;  /* 0x0000001fff0c7424 */ /* 0x000fe400078e00ff */
[----:B------:R-:W-:Y:S01]  /*108f0*/  IMAD.MOV.U32 R11, RZ, RZ, 0x1f ;  /* 0x0000001fff0b7424 */ /* 0x000fe200078e00ff */
[----:B------:R-:W-:-:S05]  /*10900*/  SEL R2, R14, RZ, P5 ;  /* 0x000000ff0e027207 */ /* 0x000fca0002800000 */
[----:B------:R-:W-:-:S04]  /*10910*/  IMAD.IADD R2, R3, 0x1, R2 ;  /* 0x0000000103027824 */ /* 0x000fc800078e0202 */
[----:B------:R-:W-:-:S07]  /*10920*/  IMAD.MOV.U32 R13, RZ, RZ, R2 ;  /* 0x000000ffff0d7224 */ /* 0x000fce00078e0002 */
[----:B------:R-:W-:Y:S05]  /*10930*/  WARPSYNC.COLLECTIVE R15, `(.L_x_437) ;  /* 0x000000000f087348 */ /* 0x000fea0003c00000 */
[----:B------:R0:W1:Y:S02]  /*10940*/  SHFL.IDX P6, R14, R13, R12, R11 ;  /* 0x0000000c0d0e7389 */ /* 0x00006400000c000b */
[----:B01----:R-:W-:Y:S01]  /*10950*/  ENDCOLLECTIVE ;  /* 0x000000000000791b */ /* 0x003fe20003800000 */
.L_x_437:
[----:B------:R-:W-:Y:S05]  /*10960*/  BRA `(.L_x_438) ;  /* 0xffffffb400dc7947 */ /* 0x000fea000383ffff */
.L_x_303:
[----:B------:R-:W-:Y:S01]  /*10970*/  BSSY B0, `(.L_x_439) ;  /* 0x0000008000007945 */ /* 0x000fe20003800000 */
[----:B-----5:R-:W-:Y:S01]  /*10980*/  IMAD.MOV.U32 R13, RZ, RZ, R5 ;  /* 0x000000ffff0d7224 */ /* 0x020fe200078e0005 */
[----:B------:R-:W-:Y:S01]  /*10990*/  MOV R11, RZ ;  /* 0x000000ff000b7202 */ /* 0x000fe20000000f00 */
[----:B------:R-:W-:Y:S02]  /*109a0*/  IMAD.MOV.U32 R12, RZ, RZ, 0x1 ;  /* 0x00000001ff0c7424 */ /* 0x000fe400078e00ff */
[----:B------:R-:W-:-:S07]  /*109b0*/  IMAD.MOV.U32 R15, RZ, RZ, -0x1 ;  /* 0xffffffffff0f7424 */ /* 0x000fce00078e00ff */
[----:B0-----:R-:W-:Y:S05]  /*109c0*/  WARPSYNC.COLLECTIVE R15, `(.L_x_440) ;  /* 0x000000000f087348 */ /* 0x001fea0003c00000 */
[----:B------:R1:W2:Y:S02]  /*109d0*/  SHFL.UP P6, R14, R13, R12, R11 ;  /* 0x0400000c0d0e7389 */ /* 0x0002a400000c000b */
[----:B012---:R-:W-:Y:S01]  /*109e0*/  ENDCOLLECTIVE ;  /* 0x000000000000791b */ /* 0x007fe20003800000 */
.L_x_440:
[----:B------:R-:W-:Y:S05]  /*109f0*/  BSYNC B0 ;  /* 0x0000000000007941 */ /* 0x000fea0003800000 */
.L_x_439:
[----:B------:R-:W-:Y:S01]  /*10a00*/  SEL R14, R14, RZ, P1 ;  /* 0x000000ff0e0e7207 */ /* 0x000fe20000800000 */
[----:B------:R-:W-:Y:S02]  /*10a10*/  IMAD.MOV.U32 R12, RZ, RZ, 0x2 ;  /* 0x00000002ff0c7424 */ /* 0x000fe400078e00ff */
[----:B------:R-:W-:Y:S02]  /*10a20*/  IMAD.MOV.U32 R11, RZ, RZ, RZ ;  /* 0x000000ffff0b7224 */ /* 0x000fe400078e00ff */
[----:B------:R-:W-:Y:S02]  /*10a30*/  IMAD.IADD R13, R5, 0x1, R14 ;  /* 0x00000001050d7824 */ /* 0x000fe400078e020e */
[----:B------:R-:W-:-:S07]  /*10a40*/  IMAD.MOV.U32 R15, RZ, RZ, -0x1 ;  /* 0xffffffffff0f7424 */ /* 0x000fce00078e00ff */
[----:B------:R-:W-:Y:S05]  /*10a50*/  WARPSYNC.COLLECTIVE R15, `(.L_x_441) ;  /* 0x000000000f087348 */ /* 0x000fea0003c00000 */
[----:B------:R0:W1:Y:S02]  /*10a60*/  SHFL.UP P6, R14, R13, R12, R11 ;  /* 0x0400000c0d0e7389 */ /* 0x00006400000c000b */
[----:B01----:R-:W-:Y:S01]  /*10a70*/  ENDCOLLECTIVE ;  /* 0x000000000000791b */ /* 0x003fe20003800000 */
.L_x_441:
[----:B------:R-:W-:Y:S01]  /*10a80*/  IMAD.MOV.U32 R12, RZ, RZ, 0x4 ;  /* 0x00000004ff0c7424 */ /* 0x000fe200078e00ff */
[----:B------:R-:W-:-:S05]  /*10a90*/  SEL R2, R14, RZ, P2 ;  /* 0x000000ff0e027207 */ /* 0x000fca0001000000 */
[----:B------:R-:W-:-:S05]  /*10aa0*/  IMAD.IADD R2, R13, 0x1, R2 ;  /* 0x000000010d027824 */ /* 0x000fca00078e0202 */
[----:B------:R-:W-:-:S07]  /*10ab0*/  MOV R13, R2 ;  /* 0x00000002000d7202 */ /* 0x000fce0000000f00 */
[----:B------:R-:W-:Y:S05]  /*10ac0*/  WARPSYNC.COLLECTIVE R15, `(.L_x_442) ;  /* 0x000000000f087348 */ /* 0x000fea0003c00000 */
[----:B------:R0:W1:Y:S02]  /*10ad0*/  SHFL.UP P6, R14, R13, R12, R11 ;  /* 0x0400000c0d0e7389 */ /* 0x00006400000c000b */
[----:B01----:R-:W-:Y:S01]  /*10ae0*/  ENDCOLLECTIVE ;  /* 0x000000000000791b */ /* 0x003fe20003800000 */
.L_x_442:
[----:B------:R-:W-:Y:S01]  /*10af0*/  IMAD.MOV.U32 R12, RZ, RZ, 0x8 ;  /* 0x00000008ff0c7424 */ /* 0x000fe200078e00ff */
[----:B------:R-:W-:-:S05]  /*10b00*/  SEL R3, R14, RZ, P3 ;  /* 0x000000ff0e037207 */ /* 0x000fca0001800000 */
[----:B------:R-:W-:-:S04]  /*10b10*/  IMAD.IADD R3, R2, 0x1, R3 ;  /* 0x0000000102037824 */ /* 0x000fc800078e0203 */
[----:B------:R-:W-:-:S07]  /*10b20*/  IMAD.MOV.U32 R13, RZ, RZ, R3 ;  /* 0x000000ffff0d7224 */ /* 0x000fce00078e0003 */
[----:B------:R-:W-:Y:S05]  /*10b30*/  WARPSYNC.COLLECTIVE R15, `(.L_x_443) ;  /* 0x000000000f087348 */ /* 0x000fea0003c00000 */
[----:B------:R0:W1:Y:S02]  /*10b40*/  SHFL.UP P6, R14, R13, R12, R11 ;  /* 0x0400000c0d0e7389 */ /* 0x00006400000c000b */
[----:B01----:R-:W-:Y:S01]  /*10b50*/  ENDCOLLECTIVE ;  /* 0x000000000000791b */ /* 0x003fe20003800000 */
.L_x_443:
[----:B------:R-:W-:Y:S02]  /*10b60*/  MOV R12, 0x10 ;  /* 0x00000010000c7802 */ /* 0x000fe40000000f00 */
[----:B------:R-:W-:-:S05]  /*10b70*/  SEL R4, R14, RZ, P4 ;  /* 0x000000ff0e047207 */ /* 0x000fca0002000000 */
[----:B------:R-:W-:-:S04]  /*10b80*/  IMAD.IADD R4, R3, 0x1, R4 ;  /* 0x0000000103047824 */ /* 0x000fc800078e0204 */
[----:B------:R-:W-:-:S07]  /*10b90*/  IMAD.MOV.U32 R13, RZ, RZ, R4 ;  /* 0x000000ffff0d7224 */ /* 0x000fce00078e0004 */
[----:B------:R-:W-:Y:S05]  /*10ba0*/  WARPSYNC.COLLECTIVE R15, `(.L_x_444) ;  /* 0x000000000f087348 */ /* 0x000fea0003c00000 */
[----:B------:R0:W1:Y:S02]  /*10bb0*/  SHFL.UP P6, R14, R13, R12, R11 ;  /* 0x0400000c0d0e7389 */ /* 0x00006400000c000b */
[----:B01----:R-:W-:Y:S01]  /*10bc0*/  ENDCOLLECTIVE ;  /* 0x000000000000791b */ /* 0x003fe20003800000 */
.L_x_444:
        /* <DEDUP_REMOVED lines=8> */
.L_x_445:
[----:B------:R-:W-:Y:S05]  /*10c50*/  BRA `(.L_x_446) ;  /* 0xffffffb400bc7947 */ /* 0x000fea000383ffff */
.L_x_305:
[----:B------:R-:W-:Y:S01]  /*10c60*/  BSSY B0, `(.L_x_447) ;  /* 0x0000006000007945 */ /* 0x000fe20003800000 */
[----:B------:R-:W-:Y:S01]  /*10c70*/  PLOP3.LUT P6, PT, P6, PT, PT, 0x8, 0x0 ;  /* 0x000000000000781c */ /* 0x000fe200037ce170 */
[----:B------:R-:W-:-:S12]  /*10c80*/  IMAD.MOV.U32 R15, RZ, RZ, -0x1 ;  /* 0xffffffffff0f7424 */ /* 0x000fd800078e00ff */
[----:B0-----:R-:W-:Y:S05]  /*10c90*/  WARPSYNC.COLLECTIVE R15, `(.L_x_448) ;  /* 0x000000000f087348 */ /* 0x001fea0003c00000 */
[----:B------:R-:W-:Y:S01]  /*10ca0*/  VOTE.ANY R14, PT, P6 ;  /* 0x00000000000e7806 */ /* 0x000fe200030e0100 */
[----:B0-----:R-:W-:Y:S06]  /*10cb0*/  ENDCOLLECTIVE ;  /* 0x000000000000791b */ /* 0x001fec0003800000 */
.L_x_448:
[----:B------:R-:W-:Y:S05]  /*10cc0*/  BSYNC B0 ;  /* 0x0000000000007941 */ /* 0x000fea0003800000 */
.L_x_447:
[----:B------:R-:W-:Y:S01]  /*10cd0*/  IMAD.MOV.U32 R3, RZ, RZ, R14 ;  /* 0x000000ffff037224 */ /* 0x000fe200078e000e */
[----:B------:R-:W-:Y:S01]  /*10ce0*/  MOV R13, R5 ;  /* 0x00000005000d7202 */ /* 0x000fe20000000f00 */
[----:B------:R-:W-:Y:S02]  /*10cf0*/  IMAD.MOV.U32 R11, RZ, RZ, 0x1f ;  /* 0x0000001fff0b7424 */ /* 0x000fe400078e00ff */
[----:B------:R-:W0:Y:S01]  /*10d00*/  POPC R4, R3 ;  /* 0x0000000300047309 */ /* 0x000e220000000000 */
[----:B------:R-:W-:Y:S02]  /*10d10*/  IMAD.MOV.U32 R15, RZ, RZ, -0x1 ;  /* 0xffffffffff0f7424 */ /* 0x000fe400078e00ff */
[----:B0-----:R-:W-:-:S07]  /*10d20*/  IMAD.MOV.U32 R12, RZ, RZ, R4 ;  /* 0x000000ffff0c7224 */ /* 0x001fce00078e0004 */
[----:B------:R-:W-:Y:S05]  /*10d30*/  WARPSYNC.COLLECTIVE R15, `(.L_x_449) ;  /* 0x000000000f087348 */ /* 0x000fea0003c00000 */
[----:B------:R0:W1:Y:S02]  /*10d40*/  SHFL.IDX P6, R14, R13, R12, R11 ;  /* 0x0000000c0d0e7389 */ /* 0x00006400000c000b */
[----:B01----:R-:W-:Y:S01]  /*10d50*/  ENDCOLLECTIVE ;  /* 0x000000000000791b */ /* 0x003fe20003800000 */
.L_x_449:
[----:B------:R-:W-:Y:S01]  /*10d60*/  IMAD.MOV.U32 R5, RZ, RZ, R14 ;  /* 0x000000ffff057224 */ /* 0x000fe200078e000e */
[----:B------:R-:W-:Y:S06]  /*10d70*/  BRA `(.L_x_450) ;  /* 0xffffffb400ac7947 */ /* 0x000fec000383ffff */
.L_x_307:
[----:B------:R-:W-:Y:S01]  /*10d80*/  BSSY B0, `(.L_x_451) ;  /* 0x0000007000007945 */ /* 0x000fe20003800000 */
[----:B------:R-:W-:Y:S01]  /*10d90*/  IMAD.MOV.U32 R13, RZ, RZ, R2 ;  /* 0x000000ffff0d7224 */ /* 0x000fe200078e0002 */
[----:B------:R-:W-:Y:S01]  /*10da0*/  MOV R15, 0xffffffff ;  /* 0xffffffff000f7802 */ /* 0x000fe20000000f00 */
[----:B------:R-:W-:-:S07]  /*10db0*/  IMAD.MOV.U32 R11, RZ, RZ, 0x1f ;  /* 0x0000001fff0b7424 */ /* 0x000fce00078e00ff */
[----:B012---:R-:W-:Y:S05]  /*10dc0*/  WARPSYNC.COLLECTIVE R15, `(.L_x_452) ;  /* 0x000000000f087348 */ /* 0x007fea0003c00000 */
[----:B------:R3:W4:Y:S02]  /*10dd0*/  SHFL.IDX P6, R14, R13, R12, R11 ;  /* 0x0000000c0d0e7389 */ /* 0x00072400000c000b */
[----:B01234-:R-:W-:Y:S01]  /*10de0*/  ENDCOLLECTIVE ;  /* 0x000000000000791b */ /* 0x01ffe20003800000 */
.L_x_452:
[----:B------:R-:W-:Y:S05]  /*10df0*/  BSYNC B0 ;  /* 0x0000000000007941 */ /* 0x000fea0003800000 */
.L_x_451:
[----:B------:R-:W-:Y:S05]  /*10e00*/  BRA `(.L_x_306) ;  /* 0xffffffb400a47947 */ /* 0x000fea000383ffff */
.L_x_311:
[----:B0-----:R0:W3:Y:S02]  /*10e10*/  SYNCS.PHASECHK.TRANS64.TRYWAIT P0, [R5+URZ+0x16820], R0 ;  /* 0x01682000050075a7 */ /* 0x0010e4000800017f */
[----:B---3--:R-:W-:Y:S05]  /*10e20*/  @!P0 NANOSLEEP.SYNCS 0x989680 ;  /* 0x009896800000895d */ /* 0x008fea0003900000 */
[----:B------:R-:W3:Y:S02]  /*10e30*/  @!P0 SYNCS.PHASECHK.TRANS64 P0, [R5+URZ+0x16820], R0 ;  /* 0x01682000050085a7 */ /* 0x000ee4000800007f */
[----:B---3--:R-:W-:Y:S05]  /*10e40*/  @!P0 BRA `(.L_x_311) ;  /* 0xfffffffc00f08947 */ /* 0x008fea000383ffff */
[----:B------:R-:W-:Y:S05]  /*10e50*/  BRA `(.L_x_453) ;  /* 0xffffffb800907947 */ /* 0x000fea000383ffff */
.L_x_312:
[----:B------:R-:W3:Y:S01]  /*10e60*/  S2R R2, SR_TID.X ;  /* 0x0000000000027919 */ /* 0x000ee20000002100 */
[----:B------:R-:W-:Y:S01]  /*10e70*/  BSSY B0, `(.L_x_454) ;  /* 0x000000a000007945 */ /* 0x000fe20003800000 */
[----:B------:R-:W-:Y:S02]  /*10e80*/  IMAD.MOV.U32 R12, RZ, RZ, RZ ;  /* 0x000000ffff0c7224 */ /* 0x000fe400078e00ff */
[----:B------:R-:W-:Y:S02]  /*10e90*/  IMAD.MOV.U32 R11, RZ, RZ, 0x1f ;  /* 0x0000001fff0b7424 */ /* 0x000fe400078e00ff */
[----:B------:R-:W-:Y:S01]  /*10ea0*/  IMAD.MOV.U32 R15, RZ, RZ, -0x1 ;  /* 0xffffffffff0f7424 */ /* 0x000fe200078e00ff */
[----:B---3--:R-:W-:-:S04]  /*10eb0*/  SHF.R.U32.HI R2, RZ, 0x5, R2 ;  /* 0x00000005ff027819 */ /* 0x008fc80000011602 */
[----:B------:R-:W-:-:S05]  /*10ec0*/  LOP3.LUT R2, R2, 0x3, RZ, 0xc0, !PT ;  /* 0x0000000302027812 */ /* 0x000fca00078ec0ff */
[----:B------:R-:W-:-:S07]  /*10ed0*/  IMAD.MOV.U32 R13, RZ, RZ, R2 ;  /* 0x000000ffff0d7224 */ /* 0x000fce00078e0002 */
[----:B012---:R-:W-:Y:S05]  /*10ee0*/  WARPSYNC.COLLECTIVE R15, `(.L_x_455) ;  /* 0x000000000f087348 */ /* 0x007fea0003c00000 */
[----:B------:R3:W4:Y:S02]  /*10ef0*/  SHFL.IDX P6, R14, R13, R12, R11 ;  /* 0x0000000c0d0e7389 */ /* 0x00072400000c000b */
[----:B01234-:R-:W-:Y:S01]  /*10f00*/  ENDCOLLECTIVE ;  /* 0x000000000000791b */ /* 0x01ffe20003800000 */
.L_x_455:
[----:B------:R-:W-:Y:S05]  /*10f10*/  BSYNC B0 ;  /* 0x0000000000007941 */ /* 0x000fea0003800000 */
.L_x_454:
[----:B------:R-:W-:Y:S05]  /*10f20*/  BRA `(.L_x_456) ;  /* 0xffffffb800787947 */ /* 0x000fea000383ffff */
.L_x_315:
[----:B------:R-:W-:Y:S01]  /*10f30*/  BSSY B1, `(.L_x_457) ;  /* 0x0000006000017945 */ /* 0x000fe20003800000 */
[----:B------:R-:W-:-:S07]  /*10f40*/  IMAD.MOV.U32 R15, RZ, RZ, -0x1 ;  /* 0xffffffffff0f7424 */ /* 0x000fce00078e00ff */
[----:B012---:R-:W-:Y:S05]  /*10f50*/  WARPSYNC.COLLECTIVE R15, `(.L_x_458) ;  /* 0x000000000f0c7348 */ /* 0x007fea0003c00000 */
[----:B------:R-:W-:Y:S02]  /*10f60*/  ELECT P6, UR62, PT ;  /* 0x00000000003e782f */ /* 0x000fe400038c0000 */
[----:B------:R-:W-:Y:S01]  /*10f70*/  MOV R14, UR62 ;  /* 0x0000003e000e7c02 */ /* 0x000fe20008000f00 */
[----:B012---:R-:W-:Y:S10]  /*10f80*/  ENDCOLLECTIVE ;  /* 0x000000000000791b */ /* 0x007ff40003800000 */
.L_x_458:
[----:B------:R-:W-:Y:S05]  /*10f90*/  BSYNC B1 ;  /* 0x0000000000017941 */ /* 0x000fea0003800000 */
.L_x_457:
[----:B------:R-:W-:Y:S05]  /*10fa0*/  BRA `(.L_x_459) ;  /* 0xffffffb800707947 */ /* 0x000fea000383ffff */
.L_x_317:
[----:B0-----:R0:W3:Y:S02]  /*10fb0*/  SYNCS.PHASECHK.TRANS64.TRYWAIT P1, [R3+URZ+0x16840], R2 ;  /* 0x01684002030075a7 */ /* 0x0010e4000802017f */
[----:B---3--:R-:W-:Y:S05]  /*10fc0*/  @!P1 NANOSLEEP.SYNCS 0x989680 ;  /* 0x009896800000995d */ /* 0x008fea0003900000 */
[----:B------:R-:W3:Y:S02]  /*10fd0*/  @!P1 SYNCS.PHASECHK.TRANS64 P1, [R3+URZ+0x16840], R2 ;  /* 0x01684002030095a7 */ /* 0x000ee4000802007f */
[----:B---3--:R-:W-:Y:S05]  /*10fe0*/  @!P1 BRA `(.L_x_317) ;  /* 0xfffffffc00f09947 */ /* 0x008fea000383ffff */
[----:B------:R-:W-:Y:S05]  /*10ff0*/  BRA `(.L_x_460) ;  /* 0xffffffb800907947 */ /* 0x000fea000383ffff */
.L_x_319:
[----:B---3--:R3:W4:Y:S02]  /*11000*/  SYNCS.PHASECHK.TRANS64.TRYWAIT P1, [R25+URZ+0x16840], R0 ;  /* 0x01684000190075a7 */ /* 0x008724000802017f */
[----:B----4-:R-:W-:Y:S05]  /*11010*/  @!P1 NANOSLEEP.SYNCS 0x989680 ;  /* 0x009896800000995d */ /* 0x010fea0003900000 */
[----:B------:R-:W4:Y:S02]  /*11020*/  @!P1 SYNCS.PHASECHK.TRANS64 P1, [R25+URZ+0x16840], R0 ;  /* 0x01684000190095a7 */ /* 0x000f24000802007f */
[----:B----4-:R-:W-:Y:S05]  /*11030*/  @!P1 BRA `(.L_x_319) ;  /* 0xfffffffc00f09947 */ /* 0x010fea000383ffff */
[----:B------:R-:W-:Y:S05]  /*11040*/  BRA `(.L_x_461) ;  /* 0xffffffb8009c7947 */ /* 0x000fea000383ffff */
.L_x_321:
[----:B----4-:R4:W0:Y:S02]  /*11050*/  SYNCS.PHASECHK.TRANS64.TRYWAIT P1, [R3+URZ+0x16860], R2 ;  /* 0x01686002030075a7 */ /* 0x010824000802017f */
[----:B0-----:R-:W-:Y:S05]  /*11060*/  @!P1 NANOSLEEP.SYNCS 0x989680 ;  /* 0x009896800000995d */ /* 0x001fea0003900000 */
[----:B------:R-:W0:Y:S02]  /*11070*/  @!P1 SYNCS.PHASECHK.TRANS64 P1, [R3+URZ+0x16860], R2 ;  /* 0x01686002030095a7 */ /* 0x000e24000802007f */
[----:B0-----:R-:W-:Y:S05]  /*11080*/  @!P1 BRA `(.L_x_321) ;  /* 0xfffffffc00f09947 */ /* 0x001fea000383ffff */
[----:B------:R-:W-:Y:S05]  /*11090*/  BRA `(.L_x_462) ;  /* 0xffffffb800987947 */ /* 0x000fea000383ffff */
.L_x_463:
        /* <DEDUP_REMOVED lines=14> */
.L_x_3106:


//--------------------- .text._ZN7cutlass13device_kernelIN5flash11enable_sm90INS1_16FlashAttnFwdSm90INS1_25CollectiveMainloopFwdSm90ILi2EN4cute5tupleIJNS5_1CILi1EEES8_S8_EEENS6_IJNS7_ILi192EEENS7_ILi128EEENS7_ILi64EEEEEELi64ENS_6half_tEfNS_4arch4Sm90ELb0ELb0ELb0ELb1ELb1ELb1ELb0ELb1ELb1ELb1ELb0ELb0EEENS1_21CollectiveEpilogueFwdINS6_IJSA_SC_SB_EEES9_SE_SG_Li384ELb1ELb1ELb0ELb0EEENS1_36VarlenDynamicPersistentTileSchedulerILi192ELi128ELi384ELi128ELb0ELb1ELb1ELb0ELb1ELb1EEEEEEEEEvNT_6ParamsE --------------------------
	.section	.text._ZN7cutlass13device_kernelIN5flash11enable_sm90INS1_16FlashAttnFwdSm90INS1_25CollectiveMainloopFwdSm90ILi2EN4cute5tupleIJNS5_1CILi1EEES8_S8_EEENS6_IJNS7_ILi192EEENS7_ILi128EEENS7_ILi64EEEEEELi64ENS_6half_tEfNS_4arch4Sm90ELb0ELb0ELb0ELb1ELb1ELb1ELb0ELb1ELb1ELb1ELb0ELb0EEENS1_21CollectiveEpilogueFwdINS6_IJSA_SC_SB_EEES9_SE_SG_Li384ELb1ELb1ELb0ELb0EEENS1_36VarlenDynamicPersistentTileSchedulerILi192ELi128ELi384ELi128ELb0ELb1ELb1ELb0ELb1ELb1EEEEEEEEEvNT_6ParamsE,"ax",@progbits
	.align	128
.text._ZN7cutlass13device_kernelIN5flash11enable_sm90INS1_16FlashAttnFwdSm90INS1_25CollectiveMainloopFwdSm90ILi2EN4cute5tupleIJNS5_1CILi1EEES8_S8_EEENS6_IJNS7_ILi192EEENS7_ILi128EEENS7_ILi64EEEEEELi64ENS_6half_tEfNS_4arch4Sm90ELb0ELb0ELb0ELb1ELb1ELb1ELb0ELb1ELb1ELb1ELb0ELb0EEENS1_21CollectiveEpilogueFwdINS6_IJSA_SC_SB_EEES9_SE_SG_Li384ELb1ELb1ELb0ELb0EEENS1_36VarlenDynamicPersistentTileSchedulerILi192ELi128ELi384ELi128ELb0ELb1ELb1ELb0ELb1ELb1EEEEEEEEEvNT_6ParamsE:
        .type           _ZN7cutlass13device_kernelIN5flash11enable_sm90INS1_16FlashAttnFwdSm90INS1_25CollectiveMainloopFwdSm90ILi2EN4cute5tupleIJNS5_1CILi1EEES8_S8_EEENS6_IJNS7_ILi192EEENS7_ILi128EEENS7_ILi64EEEEEELi64ENS_6half_tEfNS_4arch4Sm90ELb0ELb0ELb0ELb1ELb1ELb1ELb0ELb1ELb1ELb1ELb0ELb0EEENS1_21CollectiveEpilogueFwdINS6_IJSA_SC_SB_EEES9_SE_SG_Li384ELb1ELb1ELb0ELb0EEENS1_36VarlenDynamicPersistentTileSchedulerILi192ELi128ELi384ELi128ELb0ELb1ELb1ELb0ELb1ELb1EEEEEEEEEvNT_6ParamsE,@function
        .size           _ZN7cutlass13device_kernelIN5flash11enable_sm90INS1_16FlashAttnFwdSm90INS1_25CollectiveMainloopFwdSm90ILi2EN4cute5tupleIJNS5_1CILi1EEES8_S8_EEENS6_IJNS7_ILi192EEENS7_ILi128EEENS7_ILi64EEEEEELi64ENS_6half_tEfNS_4arch4Sm90ELb0ELb0ELb0ELb1ELb1ELb1ELb0ELb1ELb1ELb1ELb0ELb0EEENS1_21CollectiveEpilogueFwdINS6_IJSA_SC_SB_EEES9_SE_SG_Li384ELb1ELb1ELb0ELb0EEENS1_36VarlenDynamicPersistentTileSchedulerILi192ELi128ELi384ELi128ELb0ELb1ELb1ELb0ELb1ELb1EEEEEEEEEvNT_6ParamsE,(.L_x_3107 - _ZN7cutlass13device_kernelIN5flash11enable_sm90INS1_16FlashAttnFwdSm90INS1_25CollectiveMainloopFwdSm90ILi2EN4cute5tupleIJNS5_1CILi1EEES8_S8_EEENS6_IJNS7_ILi192EEENS7_ILi128EEENS7_ILi64EEEEEELi64ENS_6half_tEfNS_4arch4Sm90ELb0ELb0ELb0ELb1ELb1ELb1ELb0ELb1ELb1ELb1ELb0ELb0EEENS1_21CollectiveEpilogueFwdINS6_IJSA_SC_SB_EEES9_SE_SG_Li384ELb1ELb1ELb0ELb0EEENS1_36VarlenDynamicPersistentTileSchedulerILi192ELi128ELi384ELi128ELb0ELb1ELb1ELb0ELb1ELb1EEEEEEEEEvNT_6ParamsE)
        .other          _ZN7cutlass13device_kernelIN5flash11enable_sm90INS1_16FlashAttnFwdSm90INS1_25CollectiveMainloopFwdSm90ILi2EN4cute5tupleIJNS5_1CILi1EEES8_S8_EEENS6_IJNS7_ILi192EEENS7_ILi128EEENS7_ILi64EEEEEELi64ENS_6half_tEfNS_4arch4Sm90ELb0ELb0ELb0ELb1ELb1ELb1ELb0ELb1ELb1ELb1ELb0ELb0EEENS1_21CollectiveEpilogueFwdINS6_IJSA_SC_SB_EEES9_SE_SG_Li384ELb1ELb1ELb0ELb0EEENS1_36VarlenDynamicPersistentTileSchedulerILi192ELi128ELi384ELi128ELb0ELb1ELb1ELb0ELb1ELb1EEEEEEEEEvNT_6ParamsE,@"STO_CUDA_ENTRY STV_DEFAULT"
_ZN7cutlass13device_kernelIN5flash11enable_sm90INS1_16FlashAttnFwdSm90INS1_25CollectiveMainloopFwdSm90ILi2EN4cute5tupleIJNS5_1CILi1EEES8_S8_EEENS6_IJNS7_ILi192EEENS7_ILi128EEENS7_ILi64EEEEEELi64ENS_6half_tEfNS_4arch4Sm90ELb0ELb0ELb0ELb1ELb1ELb1ELb0ELb1ELb1ELb1ELb0ELb0EEENS1_21CollectiveEpilogueFwdINS6_IJSA_SC_SB_EEES9_SE_SG_Li384ELb1ELb1ELb0ELb0EEENS1_36VarlenDynamicPersistentTileSchedulerILi192ELi128ELi384ELi128ELb0ELb1ELb1ELb0ELb1ELb1EEEEEEEEEvNT_6ParamsE:
[----:B------:R-:W0:Y:S02]  /*0000*/  LDC R1, c[0x0][0x28] ;  /* 0x00000a00ff017b82 */ /* 0x000e240000000800 */
[----:B0-----:R-:W-:Y:S01]  /*0010*/  VIADD R1, R1, 0xffffff88 ;  /* 0xffffff8801017836 */ /* 0x001fe20000000000 */
[----:B------:R-:W0:Y:S01]  /*0020*/  S2R R3, SR_TID.X ;  /* 0x0000000000037919 */ /* 0x000e220000002100 */
[----:B------:R-:W-:Y:S01]  /*0030*/  ELECT P0, URZ, PT ;  /* 0x00000000003f782f */ /* 0x000fe20003800000 */
[----:B------:R-:W-:Y:S01]  /*0040*/  BSSY B0, `(.L_x_464) ;  /* 0x000000e000007945 */ /* 0x000fe20003800000 */
[--C-:B0-----:R-:W-:Y:S02]  /*0050*/  SHF.R.U32.HI R0, RZ, 0x5, R3.reuse ;  /* 0x00000005ff007819 */ /* 0x101fe40000011603 */
[----:B------:R-:W-:-:S03]  /*0060*/  SHF.R.U32.HI R3, RZ, 0x7, R3 ;  /* 0x00000007ff037819 */ /* 0x000fc60000011603 */
[----:B------:R-:W0:Y:S02]  /*0070*/  SHFL.IDX PT, R2, R0, RZ, 0x1f ;  /* 0x00001fff00027589 */ /* 0x000e2400000e0000 */
[----:B0-----:R-:W-:-:S13]  /*0080*/  ISETP.EQ.AND P0, PT, R2, RZ, P0 ;  /* 0x000000ff0200720c */ /* 0x001fda0000702270 */
[----:B------:R-:W-:Y:S05]  /*0090*/  @!P0 BRA `(.L_x_465) ;  /* 0x0000000000208947 */ /* 0x000fea0003800000 */
[----:B------:R-:W-:Y:S02]  /*00a0*/  ULDC.64 UR4, c[0x0][0x198] ;  /* 0x0000660000047ab9 */ /* 0x000fe40000000a00 */
[----:B------:R-:W-:Y:S02]  /*00b0*/  UIADD3 UR6, UP0, UR4, 0x570, URZ ;  /* 0x0000057004067890 */ /* 0x000fe4000ff1e03f */
[----:B------:R-:W-:Y:S02]  /*00c0*/  UIADD3 UR4, UP1, UR4, 0x670, URZ ;  /* 0x0000067004047890 */ /* 0x000fe4000ff3e03f */
[----:B------:R-:W-:Y:S02]  /*00d0*/  UIADD3.X UR7, URZ, UR5, URZ, UP0, !UPT ;  /* 0x000000053f077290 */ /* 0x000fe400087fe43f */
[----:B------:R-:W-:-:S07]  /*00e0*/  UIADD3.X UR5, URZ, UR5, URZ, UP1, !UPT ;  /* 0x000000053f057290 */ /* 0x000fce0008ffe43f */
[----:B------:R0:W-:Y:S02]  /*00f0*/  UTMACCTL.PF [UR6] ;  /* 0x00000000060079b9 */ /* 0x0001e40008040000 */
[----:B------:R0:W-:Y:S02]  /*0100*/  UTMACCTL.PF [UR4] ;  /* 0x00000000040079b9 */ /* 0x0001e40008040000 */
[----:B0-----:R-:W-:Y:S01]  /*0110*/  NOP ;  /* 0x0000000000007918 */ /* 0x001fe20000000000 */
.L_x_465:
[----:B------:R-:W-:Y:S05]  /*0120*/  BSYNC B0 ;  /* 0x0000000000007941 */ /* 0x000fea0003800000 */
.L_x_464:
[----:B------:R-:W-:Y:S01]  /*0130*/  VOTEU.ANY UP0, P0 ;  /* 0x00000000003f7886 */ /* 0x000fe20000000100 */
[----:B------:R-:W0:Y:S01]  /*0140*/  SHFL.IDX PT, R3, R3, RZ, 0x1f ;  /* 0x00001fff03037589 */ /* 0x000e2200000e0000 */
[----:B------:R-:W-:Y:S01]  /*0150*/  UMOV UR4, 0x80 ;  /* 0x0000008000047882 */ /* 0x000fe20000000000 */
[----:B------:R-:W-:Y:S01]  /*0160*/  UMOV UR7, 0x180 ;  /* 0x0000018000077882 */ /* 0x000fe20000000000 */
[----:B------:R-:W-:Y:S01]  /*0170*/  VOTEU.ANY UP1, P0 ;  /* 0x00000000003f7886 */ /* 0x000fe20000020100 */
[----:B------:R-:W1:Y:S01]  /*0180*/  @UP0 S2UR UR8, SR_CgaCtaId ;  /* 0x00000000000809c3 */ /* 0x000e620000008800 */
[----:B------:R-:W2:Y:S01]  /*0190*/  SHFL.IDX PT, R2, R0, RZ, 0x1f ;  /* 0x00001fff00027589 */ /* 0x000ea200000e0000 */
[----:B------:R-:W-:Y:S01]  /*01a0*/  @UP0 UMOV UR6, 0x400 ;  /* 0x0000040000060882 */ /* 0x000fe20000000000 */
[----:B------:R-:W-:-:S04]  /*01b0*/  @UP0 UIADD3 UR4, -UR4, 0x100000, URZ ;  /* 0x0010000004040890 */ /* 0x000fc8000fffe13f */
[----:B------:R-:W-:Y:S02]  /*01c0*/  @UP0 USHF.L.U32 UR5, UR4, 0xb, URZ ;  /* 0x0000000b04050899 */ /* 0x000fe4000800063f */
[----:B------:R-:W-:Y:S01]  /*01d0*/  @UP0 USHF.L.U32 UR4, UR4, 0x1, URZ ;  /* 0x0000000104040899 */ /* 0x000fe2000800063f */
[----:B------:R-:W-:Y:S01]  /*01e0*/  VOTEU.ANY UP2, P0 ;  /* 0x00000000003f7886 */ /* 0x000fe20000040100 */
[----:B0-----:R-:W-:Y:S01]  /*01f0*/  R2UR UR9, R3 ;  /* 0x00000000030972ca */ /* 0x001fe200000e0000 */
[----:B-1----:R-:W-:Y:S01]  /*0200*/  @UP0 ULEA UR8, UR8, UR6, 0x18 ;  /* 0x0000000608080291 */ /* 0x002fe2000f8ec03f */
[----:B--2---:R-:W-:Y:S01]  /*0210*/  ISETP.NE.AND P1, PT, R2, RZ, PT ;  /* 0x000000ff0200720c */ /* 0x004fe20003f25270 */
[----:B------:R-:W-:-:S04]  /*0220*/  @UP0 UIADD3 UR6, -UR7, 0x100000, URZ ;  /* 0x0010000007060890 */ /* 0x000fc8000fffe13f */
[----:B------:R-:W-:Y:S02]  /*0230*/  @UP0 USHF.L.U32 UR7, UR6, 0xb, URZ ;  /* 0x0000000b06070899 */ /* 0x000fe4000800063f */
[----:B------:R-:W-:-:S04]  /*0240*/  @UP0 USHF.L.U32 UR6, UR6, 0x1, URZ ;  /* 0x0000000106060899 */ /* 0x000fc8000800063f */
[----:B------:R-:W-:Y:S01]  /*0250*/  UISETP.NE.AND UP0, UPT, UR9, URZ, UPT ;  /* 0x0000003f0900728c */ /* 0x000fe2000bf05270 */
[----:B------:R-:W0:Y:S02]  /*0260*/  FENCE.VIEW.ASYNC.S ;  /* 0x00000000000073c6 */ /* 0x000e240000000000 */
[----:B0-----:R0:W1:Y:S05]  /*0270*/  @UP1 SYNCS.EXCH.64 URZ, [UR8+0x16800], UR4 ;  /* 0x01680004083f15b2 */ /* 0x00106a0008000100 */
[----:B------:R0:W2:Y:S01]  /*0280*/  @UP2 SYNCS.EXCH.64 URZ, [UR8+0x16820], UR6 ;  /* 0x01682006083f25b2 */ /* 0x0000a20008000100 */
[----:B------:R-:W-:Y:S05]  /*0290*/  @P1 BRA `(.L_x_466) ;  /* 0x0000000000481947 */ /* 0x000fea0003800000 */
[----:B0-----:R-:W0:Y:S01]  /*02a0*/  S2UR UR5, SR_CgaCtaId ;  /* 0x00000000000579c3 */ /* 0x001e220000008800 */
[----:B------:R-:W-:Y:S01]  /*02b0*/  UMOV UR4, 0x400 ;  /* 0x0000040000047882 */ /* 0x000fe20000000000 */
[----:B------:R-:W-:Y:S01]  /*02c0*/  UMOV UR6, 0x80 ;  /* 0x0000008000067882 */ /* 0x000fe20000000000 */
[----:B------:R-:W-:Y:S01]  /*02d0*/  UMOV UR7, 0x180 ;  /* 0x0000018000077882 */ /* 0x000fe20000000000 */
[----:B------:R-:W-:Y:S01]  /*02e0*/  ELECT P0, URZ, PT ;  /* 0x00000000003f782f */ /* 0x000fe20003800000 */
[----:B0-----:R-:W-:Y:S02]  /*02f0*/  ULEA UR8, UR5, UR4, 0x18 ;  /* 0x0000000405087291 */ /* 0x001fe4000f8ec03f */
[----:B------:R-:W-:-:S04]  /*0300*/  UIADD3 UR4, -UR6, 0x100000, URZ ;  /* 0x0010000006047890 */ /* 0x000fc8000fffe13f */
[----:B------:R-:W-:Y:S02]  /*0310*/  USHF.L.U32 UR5, UR4, 0xb, URZ ;  /* 0x0000000b04057899 */ /* 0x000fe4000800063f */
[----:B------:R-:W-:Y:S02]  /*0320*/  USHF.L.U32 UR4, UR4, 0x1, URZ ;  /* 0x0000000104047899 */ /* 0x000fe4000800063f */
[----:B------:R-:W-:-:S04]  /*0330*/  UIADD3 UR6, -UR7, 0x100000, URZ ;  /* 0x0010000007067890 */ /* 0x000fc8000fffe13f */
[----:B------:R-:W-:Y:S02]  /*0340*/  USHF.L.U32 UR7, UR6, 0xb, URZ ;  /* 0x0000000b06077899 */ /* 0x000fe4000800063f */
[----:B------:R-:W-:Y:S01]  /*0350*/  USHF.L.U32 UR6, UR6, 0x1, URZ ;  /* 0x0000000106067899 */ /* 0x000fe2000800063f */
[----:B------:R-:W0:Y:S03]  /*0360*/  FENCE.VIEW.ASYNC.S ;  /* 0x00000000000073c6 */ /* 0x000e260000000000 */
[----:B0-----:R3:W4:Y:S08]  /*0370*/  SYNCS.EXCH.64 URZ, [UR8+0x16830], UR4 ;  /* 0x01683004083f75b2 */ /* 0x0017300008000100 */
[----:B------:R3:W0:Y:S01]  /*0380*/  SYNCS.EXCH.64 URZ, [UR8+0x16840], UR6 ;  /* 0x01684006083f75b2 */ /* 0x0006220008000100 */
[----:B------:R3:W0:Y:S01]  /*0390*/  SYNCS.EXCH.64 URZ, [UR8+0x16838], UR4 ;  /* 0x01683804083f75b2 */ /* 0x0006220008000100 */
[----:B------:R3:W0:Y:S02]  /*03a0*/  SYNCS.EXCH.64 URZ, [UR8+0x16848], UR6 ;  /* 0x01684806083f75b2 */ /* 0x0006240008000100 */
[----:B---3--:R-:W-:Y:S01]  /*03b0*/  NOP ;  /* 0x0000000000007918 */ /* 0x008fe20000000000 */
.L_x_466:
[----:B------:R-:W3:Y:S01]  /*03c0*/  SHFL.IDX PT, R2, R0, RZ, 0x1f ;  /* 0x00001fff00027589 */ /* 0x000ee200000e0000 */
[----:B------:R-:W-:Y:S01]  /*03d0*/  NOP ;  /* 0x0000000000007918 */ /* 0x000fe20000000000 */
[----:B---3--:R-:W-:-:S13]  /*03e0*/  ISETP.NE.AND P0, PT, R2, RZ, PT ;  /* 0x000000ff0200720c */ /* 0x008fda0003f05270 */
        /* <DEDUP_REMOVED lines=14> */
[----:B0-----:R3:W0:Y:S08]  /*04d0*/  SYNCS.EXCH.64 URZ, [UR8+0x16850], UR4 ;  /* 0x01685004083f75b2 */ /* 0x0016300008000100 */
[----:B------:R3:W0:Y:S01]  /*04e0*/  SYNCS.EXCH.64 URZ, [UR8+0x16860], UR6 ;  /* 0x01686006083f75b2 */ /* 0x0006220008000100 */
[----:B------:R3:W0:Y:S01]  /*04f0*/  SYNCS.EXCH.64 URZ, [UR8+0x16858], UR4 ;  /* 0x01685804083f75b2 */ /* 0x0006220008000100 */
[----:B------:R3:W0:Y:S02]  /*0500*/  SYNCS.EXCH.64 URZ, [UR8+0x16868], UR6 ;  /* 0x01686806083f75b2 */ /* 0x0006240008000100 */
[----:B---3--:R-:W-:Y:S01]  /*0510*/  NOP ;  /* 0x0000000000007918 */ /* 0x008fe20000000000 */
.L_x_467:
[----:B------:R-:W3:Y:S01]  /*0520*/  SHFL.IDX PT, R2, R0, RZ, 0x1f ;  /* 0x00001fff00027589 */ /* 0x000ee200000e0000 */
[----:B------:R-:W-:Y:S01]  /*0530*/  NOP ;  /* 0x0000000000007918 */ /* 0x000fe20000000000 */
[----:B---3--:R-:W-:-:S13]  /*0540*/  ISETP.NE.AND P0, PT, R2, RZ, PT ;  /* 0x000000ff0200720c */ /* 0x008fda0003f05270 */
[----:B------:R-:W-:Y:S05]  /*0550*/  @P0 BRA `(.L_x_468) ;  /* 0x0000000000380947 */ /* 0x000fea0003800000 */
[----:B0-----:R-:W0:Y:S01]  /*0560*/  S2UR UR5, SR_CgaCtaId ;  /* 0x00000000000579c3 */ /* 0x001e220000008800 */
[----:B------:R-:W-:Y:S01]  /*0570*/  UMOV UR4, 0x400 ;  /* 0x0000040000047882 */ /* 0x000fe20000000000 */
[----:B------:R-:W-:Y:S01]  /*0580*/  UMOV UR7, 0x80 ;  /* 0x0000008000077882 */ /* 0x000fe20000000000 */
[----:B------:R-:W-:Y:S01]  /*0590*/  ELECT P0, URZ, PT ;  /* 0x00000000003f782f */ /* 0x000fe20003800000 */
[----:B0-----:R-:W-:Y:S02]  /*05a0*/  ULEA UR6, UR5, UR4, 0x18 ;  /* 0x0000000405067291 */ /* 0x001fe4000f8ec03f */
[----:B------:R-:W-:-:S04]  /*05b0*/  UIADD3 UR4, -UR7, 0x100000, URZ ;  /* 0x0010000007047890 */ /* 0x000fc8000fffe13f */
[----:B------:R-:W-:Y:S02]  /*05c0*/  USHF.L.U32 UR5, UR4, 0xb, URZ ;  /* 0x0000000b04057899 */ /* 0x000fe4000800063f */
[----:B------:R-:W-:Y:S01]  /*05d0*/  USHF.L.U32 UR4, UR4, 0x1, URZ ;  /* 0x0000000104047899 */ /* 0x000fe2000800063f */
[----:B------:R-:W0:Y:S11]  /*05e0*/  FENCE.VIEW.ASYNC.S ;  /* 0x00000000000073c6 */ /* 0x000e360000000000 */
[----:B0-----:R3:W0:Y:S01]  /*05f0*/  SYNCS.EXCH.64 URZ, [UR6+0x16870], UR4 ;  /* 0x01687004063f75b2 */ /* 0x0016220008000100 */
[----:B------:R3:W0:Y:S01]  /*0600*/  SYNCS.EXCH.64 URZ, [UR6+0x16880], UR4 ;  /* 0x01688004063f75b2 */ /* 0x0006220008000100 */
[----:B------:R3:W0:Y:S01]  /*0610*/  SYNCS.EXCH.64 URZ, [UR6+0x16878], UR4 ;  /* 0x01687804063f75b2 */ /* 0x0006220008000100 */
[----:B------:R3:W0:Y:S02]  /*0620*/  SYNCS.EXCH.64 URZ, [UR6+0x16888], UR4 ;  /* 0x01688804063f75b2 */ /* 0x0006240008000100 */
[----:B---3--:R-:W-:Y:S01]  /*0630*/  NOP ;  /* 0x0000000000007918 */ /* 0x008fe20000000000 */
.L_x_468:
        /* <DEDUP_REMOVED lines=22> */
.L_x_469:
        /* <DEDUP_REMOVED lines=22> */
.L_x_470:
[----:B------:R-:W-:Y:S01]  /*0900*/  PLOP3.LUT P0, PT, PT, PT, UP0, 0x80, 0x0 ;  /* 0x000000000000781c */ /* 0x000fe20003f0f008 */
[----:B------:R-:W-:Y:S01]  /*0910*/  UMOV UR36, 0x1 ;  /* 0x0000000100247882 */ /* 0x000fe20000000000 */
[----:B------:R-:W-:Y:S01]  /*0920*/  NOP ;  /* 0x0000000000007918 */ /* 0x000fe20000000000 */
[----:B------:R-:W-:Y:S01]  /*0930*/  USEL UR36, UR36, 0x2, !UP0 ;  /* 0x0000000224247887 */ /* 0x000fe2000c000000 */
[----:B------:R-:W-:Y:S01]  /*0940*/  BSSY B9, `(.L_x_471) ;  /* 0x0001425000097945 */ /* 0x000fe20003800000 */
[----:B------:R-:W-:Y:S01]  /*0950*/  ULDC.64 UR42, c[0x0][0x208] ;  /* 0x00008200002a7ab9 */ /* 0x000fe20000000a00 */
[----:B012-4-:R-:W-:Y:S07]  /*0960*/  BAR.SYNC.DEFER_BLOCKING 0x0 ;  /* 0x0000000000007b1d */ /* 0x017fee0000010000 */
[----:B------:R-:W-:Y:S05]  /*0970*/  @!P0 BRA `(.L_x_472) ;  /* 0x000000d800e88947 */ /* 0x000fea0003800000 */
.L_x_473:
[----:B------:R-:W-:-:S08]  /*0980*/  NOP ;  /* 0x0000000000007918 */ /* 0x000fd00000000000 */
[----:B------:R-:W0:Y:S02]  /*0990*/  USETMAXREG.TRY_ALLOC.CTAPOOL UP0, 0xa0 ;  /* 0x000000a0000079c8 */ /* 0x000e240008000600 */
[----:B0-----:R-:W-:-:S13]  /*09a0*/  PLOP3.LUT P0, PT, PT, PT, UP0, 0x80, 0x0 ;  /* 0x000000000000781c */ /* 0x001fda0003f0f008 */
[----:B------:R-:W-:Y:S05]  /*09b0*/  @!P0 BRA `(.L_x_473) ;  /* 0xfffffffc00f08947 */ /* 0x000fea000383ffff */
[----:B------:R-:W2:Y:S01]  /*09c0*/  LDL.LU R0, [R1] ;  /* 0x0000000001007983 */ /* 0x000ea20000300800 */
[----:B------:R-:W0:Y:S01]  /*09d0*/  S2R R2, SR_TID.X ;  /* 0x0000000000027919 */ /* 0x000e220000002100 */
[----:B------:R-:W1:Y:S01]  /*09e0*/  S2UR UR38, SR_CgaCtaId ;  /* 0x00000000002679c3 */ /* 0x000e620000008800 */
[----:B------:R-:W-:Y:S01]  /*09f0*/  UMOV UR4, 0x400 ;  /* 0x0000040000047882 */ /* 0x000fe20000000000 */
[----:B0-----:R-:W-:-:S06]  /*0a00*/  SHF.R.U32.HI R2, RZ, 0x7, R2 ;  /* 0x00000007ff027819 */ /* 0x001fcc0000011602 */
[----:B------:R-:W-:Y:S06]  /*0a10*/  BAR.ARV 0x8, 0x200 ;  /* 0x0208000000007b1d */ /* 0x000fec0000002000 */
[----:B------:R-:W-:-:S13]  /*0a20*/  ISETP.NE.AND P0, PT, R2, 0x1, PT ;  /* 0x000000010200780c */ /* 0x000fda0003f05270 */
[----:B------:R-:W-:Y:S08]  /*0a30*/  @!P0 BAR.ARV 0x9, 0x100 ;  /* 0x0244000000008b1d */ /* 0x000ff00000002000 */
[----:B------:R-:W-:Y:S01]  /*0a40*/  BAR.SYNC.DEFER_BLOCKING 0x5, 0x200 ;  /* 0x0148000000007b1d */ /* 0x000fe20000010000 */
[----:B-1----:R-:W-:-:S06]  /*0a50*/  ULEA UR4, UR38, UR4, 0x18 ;  /* 0x0000000426047291 */ /* 0x002fcc000f8ec03f */
[----:B------:R-:W-:Y:S01]  /*0a60*/  IMAD.U32 R18, RZ, RZ, UR4 ;  /* 0x00000004ff127e24 */ /* 0x000fe2000f8e00ff */
[----:B------:R-:W-:-:S04]  /*0a70*/  ULDC UR4, c[0x0][0xc3c] ;  /* 0x00030f0000047ab9 */ /* 0x000fc80000000800 */
[----:B------:R-:W0:Y:S01]  /*0a80*/  LDS.128 R32, [R18+0x168d0] ;  /* 0x0168d00012207984 */ /* 0x000e220000000c00 */
[----:B------:R-:W-:Y:S06]  /*0a90*/  BAR.ARV 0x4, 0x200 ;  /* 0x0108000000007b1d */ /* 0x000fec0000002000 */
[----:B--2---:R-:W-:-:S04]  /*0aa0*/  LOP3.LUT R0, R0, 0xffffffef, RZ, 0xc0, !PT ;  /* 0xffffffef00007812 */ /* 0x004fc800078ec0ff */
[----:B------:R-:W-:-:S05]  /*0ab0*/  @P0 LOP3.LUT R0, R0, 0x10, RZ, 0xfc, !PT ;  /* 0x0000001000000812 */ /* 0x000fca00078efcff */
[----:B------:R4:W-:Y:S01]  /*0ac0*/  STL [R1], R0 ;  /* 0x0000000001007387 */ /* 0x0009e20000100800 */
[----:B0-----:R-:W-:-:S13]  /*0ad0*/  ISETP.GE.AND P0, PT, R35, UR4, PT ;  /* 0x0000000423007c0c */ /* 0x001fda000bf06270 */
[----:B----4-:R-:W-:Y:S05]  /*0ae0*/  @P0 BRA `(.L_x_474) ;  /* 0x0000014000280947 */ /* 0x010fea0003800000 */
[----:B------:R-:W0:Y:S01]  /*0af0*/  S2R R0, SR_TID.X ;  /* 0x0000000000007919 */ /* 0x000e220000002100 */
[----:B------:R-:W-:Y:S01]  /*0b00*/  IMAD.MOV.U32 R19, RZ, RZ, RZ ;  /* 0x000000ffff137224 */ /* 0x000fe200078e00ff */
[----:B------:R-:W-:Y:S02]  /*0b10*/  CS2R R154, SRZ ;  /* 0x00000000009a7805 */ /* 0x000fe4000001ff00 */
[----:B------:R-:W-:Y:S01]  /*0b20*/  MOV R157, RZ ;  /* 0x000000ff009d7202 */ /* 0x000fe20000000f00 */
[----:B------:R-:W-:Y:S01]  /*0b30*/  ULOP3.LUT UR39, UR36, 0x1, URZ, 0xfc, !UPT ;  /* 0x0000000124277892 */ /* 0x000fe2000f8efc3f */
[----:B------:R-:W-:Y:S01]  /*0b40*/  UMOV UR37, URZ ;  /* 0x0000003f00257c82 */ /* 0x000fe20008000000 */
[----:B0-----:R-:W-:-:S05]  /*0b50*/  VIADD R10, R0, 0xffffff80 ;  /* 0xffffff80000a7836 */ /* 0x001fca0000000000 */
[----:B------:R-:W-:-:S04]  /*0b60*/  SHF.R.S32.HI R0, RZ, 0x1f, R10 ;  /* 0x0000001fff007819 */ /* 0x000fc8000001140a */
[----:B------:R-:W-:-:S04]  /*0b70*/  LEA.HI R2, R0, R10, RZ, 0x7 ;  /* 0x0000000a00027211 */ /* 0x000fc800078f38ff */
[----:B------:R-:W-:Y:S02]  /*0b80*/  LOP3.LUT R3, R2, 0xffffff80, RZ, 0xc0, !PT ;  /* 0xffffff8002037812 */ /* 0x000fe400078ec0ff */
[----:B------:R-:W-:Y:S02]  /*0b90*/  SHF.R.S32.HI R11, RZ, 0x7, R2 ;  /* 0x00000007ff0b7819 */ /* 0x000fe40000011402 */
[-C--:B------:R-:W-:Y:S01]  /*0ba0*/  LEA.HI R2, R0, R10.reuse, RZ, 0x5 ;  /* 0x0000000a00027211 */ /* 0x080fe200078f28ff */
[----:B------:R-:W-:Y:S01]  /*0bb0*/  IMAD.IADD R12, R10, 0x1, -R3 ;  /* 0x000000010a0c7824 */ /* 0x000fe200078e0a03 */
[----:B------:R-:W-:Y:S02]  /*0bc0*/  LEA.HI R3, R0, R10, RZ, 0x4 ;  /* 0x0000000a00037211 */ /* 0x000fe400078f20ff */
[----:B------:R-:W-:Y:S02]  /*0bd0*/  SHF.R.S32.HI R13, RZ, 0x5, R2 ;  /* 0x00000005ff0d7819 */ /* 0x000fe40000011402 */
[----:B------:R-:W-:-:S02]  /*0be0*/  SHF.R.S32.HI R6, RZ, 0x1f, R12 ;  /* 0x0000001fff067819 */ /* 0x000fc4000001140c */
[----:B------:R-:W-:Y:S02]  /*0bf0*/  SHF.R.S32.HI R4, RZ, 0x4, R3 ;  /* 0x00000004ff047819 */ /* 0x000fe40000011403 */
[----:B------:R-:W-:Y:S02]  /*0c00*/  LEA.HI R7, R6, R12, RZ, 0x2 ;  /* 0x0000000c06077211 */ /* 0x000fe400078f10ff */
[C---:B------:R-:W-:Y:S02]  /*0c10*/  LEA.HI R5, R3.reuse, R4, RZ, 0x1 ;  /* 0x0000000403057211 */ /* 0x040fe400078f08ff */
[--C-:B------:R-:W-:Y:S02]  /*0c20*/  SHF.R.S32.HI R8, RZ, 0x2, R7.reuse ;  /* 0x00000002ff087819 */ /* 0x100fe40000011407 */
[----:B------:R-:W-:Y:S02]  /*0c30*/  SHF.R.S32.HI R9, RZ, 0x1f, R7 ;  /* 0x0000001fff097819 */ /* 0x000fe40000011407 */
[----:B------:R-:W-:-:S02]  /*0c40*/  LOP3.LUT R3, R3, 0x3fffff0, RZ, 0xc0, !PT ;  /* 0x03fffff003037812 */ /* 0x000fc400078ec0ff */
[----:B------:R-:W-:Y:S02]  /*0c50*/  LEA.HI R9, R9, R8, RZ, 0x3 ;  /* 0x0000000809097211 */ /* 0x000fe400078f18ff */
[----:B------:R-:W-:Y:S01]  /*0c60*/  LOP3.LUT R5, R5, 0x1ffffffe, RZ, 0xc0, !PT ;  /* 0x1ffffffe05057812 */ /* 0x000fe200078ec0ff */
[----:B------:R-:W-:Y:S01]  /*0c70*/  IMAD.IADD R3, R10, 0x1, -R3 ;  /* 0x000000010a037824 */ /* 0x000fe200078e0a03 */
[----:B------:R-:W-:Y:S02]  /*0c80*/  LOP3.LUT R9, R9, 0xfffffff8, RZ, 0xc0, !PT ;  /* 0xfffffff809097812 */ /* 0x000fe400078ec0ff */
[----:B------:R-:W-:Y:S01]  /*0c90*/  LOP3.LUT R7, R7, 0x7ffffffc, RZ, 0xc0, !PT ;  /* 0x7ffffffc07077812 */ /* 0x000fe200078ec0ff */
[----:B------:R-:W-:Y:S01]  /*0ca0*/  IMAD R2, R13, 0x10, R3 ;  /* 0x000000100d027824 */ /* 0x000fe200078e0203 */
[----:B------:R-:W-:Y:S01]  /*0cb0*/  IADD3 R5, R4, -R5, RZ ;  /* 0x8000000504057210 */ /* 0x000fe20007ffe0ff */
[----:B------:R-:W-:Y:S01]  /*0cc0*/  IMAD.IADD R9, R8, 0x1, -R9 ;  /* 0x0000000108097824 */ /* 0x000fe200078e0a09 */
[----:B------:R-:W-:Y:S01]  /*0cd0*/  IADD3 R7, R12, -R7, RZ ;  /* 0x800000070c077210 */ /* 0x000fe20007ffe0ff */
[----:B------:R-:W-:Y:S01]  /*0ce0*/  IMAD.MOV.U32 R8, RZ, RZ, -0x2 ;  /* 0xfffffffeff087424 */ /* 0x000fe200078e00ff */
[----:B------:R-:W-:Y:S01]  /*0cf0*/  LEA.HI R6, R6, R12, RZ, 0x5 ;  /* 0x0000000c06067211 */ /* 0x000fe200078f28ff */
[----:B------:R-:W-:-:S03]  /*0d00*/  IMAD.HI R4, R11, 0x55555556, RZ ;  /* 0x555555560b047827 */ /* 0x000fc600078e02ff */
[----:B------:R-:W-:Y:S01]  /*0d10*/  SHF.R.S32.HI R6, RZ, 0x5, R6 ;  /* 0x00000005ff067819 */ /* 0x000fe20000011406 */
[----:B------:R-:W-:Y:S01]  /*0d20*/  IMAD R5, R2, 0x8, R5 ;  /* 0x0000000802057824 */ /* 0x000fe200078e0205 */
[----:B------:R-:W-:Y:S01]  /*0d30*/  LEA.HI R4, R4, R4, RZ, 0x1 ;  /* 0x0000000404047211 */ /* 0x000fe200078f08ff */
[----:B------:R-:W-:Y:S02]  /*0d40*/  IMAD R2, R7, R8, 0x80 ;  /* 0x0000008007027424 */ /* 0x000fe400078e0208 */
[----:B------:R-:W-:Y:S02]  /*0d50*/  IMAD R9, R6, 0x10, R9 ;  /* 0x0000001006097824 */ /* 0x000fe400078e0209 */
[----:B------:R-:W-:Y:S01]  /*0d60*/  IMAD R4, R4, -0x3, R11 ;  /* 0xfffffffd04047824 */ /* 0x000fe200078e020b */
[----:B------:R0:W-:Y:S01]  /*0d70*/  STL [R1+0x5c], R2 ;  /* 0x00005c0201007387 */ /* 0x0001e20000100800 */
[----:B------:R-:W-:Y:S02]  /*0d80*/  IMAD.SHL.U32 R5, R5, 0x8, RZ ;  /* 0x0000000805057824 */ /* 0x000fe400078e00ff */
[----:B------:R-:W-:-:S05]  /*0d90*/  IMAD R6, R4, 0x40, R9 ;  /* 0x0000004004067824 */ /* 0x000fca00078e0209 */
[----:B------:R-:W-:Y:S01]  /*0da0*/  STL [R1+0x58], R6 ;  /* 0x0000580601007387 */ /* 0x000fe20000100800 */
[CC--:B0-----:R-:W-:Y:S02]  /*0db0*/  LEA.HI R2, R0.reuse, R10.reuse, RZ, 0x2 ;  /* 0x0000000a00027211 */ /* 0x0c1fe400078f10ff */
[----:B------:R-:W-:Y:S02]  /*0dc0*/  LEA.HI R0, R0, R10, RZ, 0x3 ;  /* 0x0000000a00007211 */ /* 0x000fe400078f18ff */
[--C-:B------:R-:W-:Y:S02]  /*0dd0*/  SHF.R.S32.HI R152, RZ, 0x2, R2.reuse ;  /* 0x00000002ff987819 */ /* 0x100fe40000011402 */
[----:B------:R-:W-:Y:S02]  /*0de0*/  SHF.R.S32.HI R3, RZ, 0x1f, R2 ;  /* 0x0000001fff037819 */ /* 0x000fe40000011402 */
[----:B------:R-:W-:Y:S01]  /*0df0*/  SHF.R.S32.HI R4, RZ, 0x3, R0 ;  /* 0x00000003ff047819 */ /* 0x000fe20000011400 */
[----:B------:R-:W-:Y:S01]  /*0e00*/  VIADD R9, R152, 0x60 ;  /* 0x0000006098097836 */ /* 0x000fe20000000000 */
[----:B------:R-:W-:-:S02]  /*0e10*/  LOP3.LUT R0, R0, 0xfffffff8, RZ, 0xc0, !PT ;  /* 0xfffffff800007812 */ /* 0x000fc400078ec0ff */
[----:B------:R-:W-:Y:S02]  /*0e20*/  LEA.HI R3, R3, R152, RZ, 0x3 ;  /* 0x0000009803037211 */ /* 0x000fe400078f18ff */
[----:B------:R-:W-:Y:S01]  /*0e30*/  LOP3.LUT R2, R2, 0xfffffffc, RZ, 0xc0, !PT ;  /* 0xfffffffc02027812 */ /* 0x000fe200078ec0ff */
[C---:B------:R-:W-:Y:S01]  /*0e40*/  IMAD.IADD R8, R10.reuse, 0x1, -R0 ;  /* 0x000000010a087824 */ /* 0x040fe200078e0a00 */
[----:B------:R-:W-:Y:S02]  /*0e50*/  LOP3.LUT R3, R3, 0xfffffff8, RZ, 0xc0, !PT ;  /* 0xfffffff803037812 */ /* 0x000fe400078ec0ff */
[----:B------:R-:W-:Y:S01]  /*0e60*/  SHF.R.S32.HI R4, RZ, 0x1f, R9 ;  /* 0x0000001fff047819 */ /* 0x000fe20000011409 */
[----:B------:R-:W-:Y:S02]  /*0e70*/  IMAD.IADD R7, R10, 0x1, -R2 ;  /* 0x000000010a077824 */ /* 0x000fe400078e0a02 */
[----:B------:R-:W-:Y:S01]  /*0e80*/  IMAD.SHL.U32 R8, R8, 0x8, RZ ;  /* 0x0000000808087824 */ /* 0x000fe200078e00ff */
[----:B------:R-:W-:Y:S01]  /*0e90*/  LEA.HI R4, R4, R9, RZ, 0x3 ;  /* 0x0000000904047211 */ /* 0x000fe200078f18ff */
[----:B------:R-:W-:Y:S01]  /*0ea0*/  IMAD.IADD R3, R152, 0x1, -R3 ;  /* 0x0000000198037824 */ /* 0x000fe200078e0a03 */
[----:B------:R-:W-:Y:S01]  /*0eb0*/  LEA.HI R0, R7, R7, RZ, 0x1 ;  /* 0x0000000707007211 */ /* 0x000fe200078f08ff */
[----:B------:R-:W-:Y:S01]  /*0ec0*/  IMAD.SHL.U32 R2, R9, 0x40, RZ ;  /* 0x0000004009027824 */ /* 0x000fe200078e00ff */
[----:B------:R-:W-:Y:S01]  /*0ed0*/  STL [R1+0x40], R8 ;  /* 0x0000400801007387 */ /* 0x000fe20000100800 */
[C---:B------:R-:W-:Y:S01]  /*0ee0*/  IMAD.SHL.U32 R22, R7.reuse, 0x4, RZ ;  /* 0x0000000407167824 */ /* 0x040fe200078e00ff */
[----:B------:R-:W-:-:S02]  /*0ef0*/  SHF.L.U32 R16, R7, 0x3, RZ ;  /* 0x0000000307107819 */ /* 0x000fc400000006ff */
[----:B------:R0:W-:Y:S01]  /*0f00*/  STL [R1+0x1c], R3 ;  /* 0x00001c0301007387 */ /* 0x0001e20000100800 */
[----:B------:R-:W-:Y:S01]  /*0f10*/  SHF.L.U32 R4, R4, 0x6, RZ ;  /* 0x0000000604047819 */ /* 0x000fe200000006ff */
[----:B------:R-:W-:Y:S01]  /*0f20*/  VIADD R156, R22, 0x10 ;  /* 0x00000010169c7836 */ /* 0x000fe20000000000 */
[----:B------:R-:W-:Y:S02]  /*0f30*/  LOP3.LUT R0, R0, 0x1ffffffe, RZ, 0xc0, !PT ;  /* 0x1ffffffe00007812 */ /* 0x000fe400078ec0ff */
[----:B------:R-:W-:Y:S02]  /*0f40*/  LOP3.LUT R4, R4, 0xfffffe00, RZ, 0xc0, !PT ;  /* 0xfffffe0004047812 */ /* 0x000fe400078ec0ff */
[----:B------:R-:W-:Y:S01]  /*0f50*/  SHF.R.S32.HI R17, RZ, 0x1f, R16 ;  /* 0x0000001fff117819 */ /* 0x000fe20000011410 */
[----:B------:R-:W-:Y:S01]  /*0f60*/  IMAD.IADD R0, R7, 0x1, -R0 ;  /* 0x0000000107007824 */ /* 0x000fe200078e0a00 */
[----:B------:R-:W-:Y:S02]  /*0f70*/  SHF.R.S32.HI R7, RZ, 0x1f, R156 ;  /* 0x0000001fff077819 */ /* 0x000fe4000001149c */
[----:B0-----:R-:W-:Y:S01]  /*0f80*/  LOP3.LUT R3, R2, 0x1c0, RZ, 0xc0, !PT ;  /* 0x000001c002037812 */ /* 0x001fe200078ec0ff */
[----:B------:R-:W-:Y:S01]  /*0f90*/  IMAD R0, R0, 0x8, R6 ;  /* 0x0000000800007824 */ /* 0x000fe200078e0206 */
[----:B------:R-:W-:-:S02]  /*0fa0*/  SHF.R.S32.HI R2, RZ, 0x1f, R8 ;  /* 0x0000001fff027819 */ /* 0x000fc40000011408 */
[----:B------:R-:W-:Y:S02]  /*0fb0*/  SHF.R.U32.HI R8, RZ, 0x3, R3 ;  /* 0x00000003ff087819 */ /* 0x000fe40000011603 */
[----:B------:R-:W-:Y:S01]  /*0fc0*/  LOP3.LUT R3, R3, 0x38, R16, 0xf8, !PT ;  /* 0x0000003803037812 */ /* 0x000fe200078ef810 */
[----:B------:R0:W-:Y:S03]  /*0fd0*/  STL [R1+0x68], R2 ;  /* 0x0000680201007387 */ /* 0x0001e60000100800 */
[----:B------:R-:W-:Y:S01]  /*0fe0*/  LOP3.LUT R3, R4, R3, R8, 0xf6, !PT ;  /* 0x0000000304037212 */ /* 0x000fe200078ef608 */
[----:B------:R-:W-:Y:S01]  /*0ff0*/  IMAD.SHL.U32 R8, R156, 0x2, RZ ;  /* 0x000000029c087824 */ /* 0x000fe200078e00ff */
[----:B------:R1:W-:Y:S02]  /*1000*/  STL [R1+0x24], R4 ;  /* 0x0000240401007387 */ /* 0x0003e40000100800 */
[----:B------:R-:W-:-:S02]  /*1010*/  LEA R3, R3, R18, 0x1 ;  /* 0x0000001203037211 */ /* 0x000fc400078e08ff */
[----:B------:R2:W-:Y:S01]  /*1020*/  STL [R1+0x50], R8 ;  /* 0x0000500801007387 */ /* 0x0005e20000100800 */
[----:B0-----:R-:W-:-:S03]  /*1030*/  VIADD R2, R16, 0x20 ;  /* 0x0000002010027836 */ /* 0x001fc60000000000 */
[----:B------:R2:W-:Y:S01]  /*1040*/  STL [R1+0x64], R5 ;  /* 0x0000640501007387 */ /* 0x0005e20000100800 */
[----:B-1----:R-:W-:Y:S02]  /*1050*/  SHF.L.U64.HI R4, R156, 0x1, R7 ;  /* 0x000000019c047819 */ /* 0x002fe40000010207 */
[----:B------:R-:W-:-:S03]  /*1060*/  SHF.R.S32.HI R153, RZ, 0x1f, R2 ;  /* 0x0000001fff997819 */ /* 0x000fc60000011402 */
[----:B------:R2:W-:Y:S04]  /*1070*/  STL [R1+0x4c], R4 ;  /* 0x00004c0401007387 */ /* 0x0005e80000100800 */
[----:B------:R2:W-:Y:S04]  /*1080*/  STL [R1+0x54], R3 ;  /* 0x0000540301007387 */ /* 0x0005e80000100800 */
[----:B------:R2:W-:Y:S02]  /*1090*/  STL [R1+0x60], R0 ;  /* 0x0000600001007387 */ /* 0x0005e40000100800 */
.L_x_603:
[----:B0-2--5:R-:W0:Y:S02]  /*10a0*/  LDC.64 R4, c[0x0][0xc88] ;  /* 0x00032200ff047b82 */ /* 0x025e240000000a00 */
[----:B0-----:R-:W-:-:S05]  /*10b0*/  IMAD.WIDE R4, R35, 0x4, R4 ;  /* 0x0000000423047825 */ /* 0x001fca00078e0204 */
[----:B------:R-:W2:Y:S01]  /*10c0*/  LDG.E R3, desc[UR42][R4.64] ;  /* 0x0000002a04037981 */ /* 0x000ea2000c1e1900 */
[----:B------:R-:W-:Y:S05]  /*10d0*/  YIELD ;  /* 0x0000000000007946 */ /* 0x000fea0003800000 */
[----:B------:R-:W-:Y:S01]  /*10e0*/  ULDC.64 UR4, c[0x0][0xa28] ;  /* 0x00028a0000047ab9 */ /* 0x000fe20000000a00 */
[----:B------:R-:W-:Y:S01]  /*10f0*/  ULDC.64 UR8, c[0x0][0xa18] ;  /* 0x0002860000087ab9 */ /* 0x000fe20000000a00 */
[----:B------:R-:W-:Y:S01]  /*1100*/  ISETP.NE.U32.AND P1, PT, RZ, UR4, PT ;  /* 0x00000004ff007c0c */ /* 0x000fe2000bf25070 */
[----:B------:R-:W-:Y:S01]  /*1110*/  ULDC.64 UR6, c[0x0][0xa08] ;  /* 0x0002820000067ab9 */ /* 0x000fe20000000a00 */
[----:B------:R-:W-:Y:S01]  /*1120*/  IMAD.MOV.U32 R70, RZ, RZ, RZ ;  /* 0x000000ffff467224 */ /* 0x000fe200078e00ff */
[----:B------:R-:W-:-:S02]  /*1130*/  ISETP.NE.U32.AND P0, PT, RZ, UR6, PT ;  /* 0x00000006ff007c0c */ /* 0x000fc4000bf05070 */
[----:B------:R-:W-:Y:S02]  /*1140*/  ISETP.NE.AND.EX P1, PT, RZ, UR5, PT, P1 ;  /* 0x00000005ff007c0c */ /* 0x000fe4000bf25310 */
[----:B------:R-:W-:Y:S02]  /*1150*/  ISETP.NE.AND.EX P0, PT, RZ, UR7, PT, P0 ;  /* 0x00000007ff007c0c */ /* 0x000fe4000bf05300 */
[----:B--2---:R-:W-:Y:S01]  /*1160*/  SHF.R.S32.HI R0, RZ, 0x1f, R3 ;  /* 0x0000001fff007819 */ /* 0x004fe20000011403 */
[----:B------:R-:W-:Y:S08]  /*1170*/  STL [R1+0x38], R3 ;  /* 0x0000380301007387 */ /* 0x000ff00000100800 */
[C---:B------:R-:W-:Y:S01]  /*1180*/  @P1 LEA R6, P2, R3.reuse, UR4, 0x2 ;  /* 0x0000000403061c11 */ /* 0x040fe2000f8410ff */
[C---:B------:R-:W-:Y:S01]  /*1190*/  IMAD.SHL.U32 R36, R3.reuse, 0x4, RZ ;  /* 0x0000000403247824 */ /* 0x040fe200078e00ff */
[C-C-:B------:R-:W-:Y:S01]  /*11a0*/  SHF.L.U64.HI R32, R3.reuse, 0x2, R0.reuse ;  /* 0x0000000203207819 */ /* 0x140fe20000010200 */
[----:B------:R0:W-:Y:S01]  /*11b0*/  STL [R1+0x44], R0 ;  /* 0x0000440001007387 */ /* 0x0001e20000100800 */
[----:B------:R-:W-:-:S02]  /*11c0*/  @P1 LEA.HI.X R7, R3, UR5, R0, 0x2, P2 ;  /* 0x0000000503071c11 */ /* 0x000fc400090f1400 */
[----:B------:R-:W-:Y:S01]  /*11d0*/  ISETP.NE.U32.AND P2, PT, RZ, UR8, PT ;  /* 0x00000008ff007c0c */ /* 0x000fe2000bf45070 */
[----:B------:R-:W-:Y:S01]  /*11e0*/  ULDC UR4, c[0x0][0x288] ;  /* 0x0000a20000047ab9 */ /* 0x000fe20000000800 */
[----:B------:R-:W-:Y:S01]  /*11f0*/  IADD3 R8, P3, R36, UR6, RZ ;  /* 0x0000000624087c10 */ /* 0x000fe2000ff7e0ff */
[----:B-1----:R1:W-:Y:S01]  /*1200*/  STL [R1+0x2c], R36 ;  /* 0x00002c2401007387 */ /* 0x0023e20000100800 */
[----:B------:R-:W-:Y:S01]  /*1210*/  ISETP.NE.AND.EX P2, PT, RZ, UR9, PT, P2 ;  /* 0x00000009ff007c0c */ /* 0x000fe2000bf45320 */
[----:B0-----:R-:W-:Y:S01]  /*1220*/  IMAD.MOV.U32 R0, RZ, RZ, RZ ;  /* 0x000000ffff007224 */ /* 0x001fe200078e00ff */
[----:B------:R-:W-:Y:S01]  /*1230*/  MOV R25, UR4 ;  /* 0x0000000400197c02 */ /* 0x000fe20008000f00 */
[----:B------:R-:W-:Y:S01]  /*1240*/  ULDC.64 UR4, c[0x0][0x418] ;  /* 0x0001060000047ab9 */ /* 0x000fe20000000a00 */
[----:B------:R-:W-:Y:S01]  /*1250*/  IADD3.X R9, R32, UR7, RZ, P3, !PT ;  /* 0x0000000720097c10 */ /* 0x000fe20009ffe4ff */
[----:B------:R1:W-:Y:S04]  /*1260*/  STL [R1+0x30], R32 ;  /* 0x0000302001007387 */ /* 0x0003e80000100800 */
[----:B------:R1:W5:Y:S04]  /*1270*/  @P1 LDG.E R0, desc[UR42][R6.64] ;  /* 0x0000002a06001981 */ /* 0x000368000c1e1900 */
[----:B------:R-:W-:Y:S01]  /*1280*/  @P2 IADD3 R4, P1, R36, UR8, RZ ;  /* 0x0000000824042c10 */ /* 0x000fe2000ff3e0ff */
[----:B------:R1:W5:Y:S03]  /*1290*/  @P0 LDG.E R70, desc[UR42][R8.64] ;  /* 0x0000002a08460981 */ /* 0x000366000c1e1900 */
[----:B------:R-:W-:-:S05]  /*12a0*/  @P2 IADD3.X R5, R32, UR9, RZ, P1, !PT ;  /* 0x0000000920052c10 */ /* 0x000fca0008ffe4ff */
[----:B------:R1:W5:Y:S01]  /*12b0*/  @P2 LDG.E R25, desc[UR42][R4.64] ;  /* 0x0000002a04192981 */ /* 0x000362000c1e1900 */
[----:B------:R-:W-:Y:S01]  /*12c0*/  UISETP.NE.U32.AND UP0, UPT, UR4, URZ, UPT ;  /* 0x0000003f0400728c */ /* 0x000fe2000bf05070 */
[----:B------:R-:W-:Y:S02]  /*12d0*/  IMAD.MOV.U32 R29, RZ, RZ, R3 ;  /* 0x000000ffff1d7224 */ /* 0x000fe400078e0003 */
[----:B------:R-:W-:Y:S01]  /*12e0*/  ULDC UR4, c[0x0][0x424] ;  /* 0x0001090000047ab9 */ /* 0x000fe20000000800 */
[----:B------:R-:W-:-:S03]  /*12f0*/  UISETP.NE.AND.EX UP0, UPT, UR5, URZ, UPT, UP0 ;  /* 0x0000003f0500728c */ /* 0x000fc6000bf05300 */
[----:B------:R-:W-:Y:S01]  /*1300*/  ULDC UR5, c[0x0][0x2f0] ;  /* 0x0000bc0000057ab9 */ /* 0x000fe20000000800 */
[----:B------:R-:W-:-:S04]  /*1310*/  USEL UR4, UR4, 0x1, UP0 ;  /* 0x0000000104047887 */ /* 0x000fc80008000000 */
[----:B------:R-:W-:-:S03]  /*1320*/  UIMAD UR4, UR4, UR5, URZ ;  /* 0x00000005040472a4 */ /* 0x000fc6000f8e023f */
[----:B------:R-:W-:Y:S02]  /*1330*/  ULDC UR5, c[0x0][0x348] ;  /* 0x0000d20000057ab9 */ /* 0x000fe40000000800 */
[----:B------:R-:W-:Y:S02]  /*1340*/  IMAD.U32 R30, RZ, RZ, UR5 ;  /* 0x00000005ff1e7e24 */ /* 0x000fe4000f8e00ff */
[----:B------:R-:W-:Y:S01]  /*1350*/  IMAD.U32 R31, RZ, RZ, UR4 ;  /* 0x00000004ff1f7e24 */ /* 0x000fe2000f8e00ff */
[----:B-1----:R-:W-:Y:S06]  /*1360*/  @P2 BRA `(.L_x_475) ;  /* 0x0000000000242947 */ /* 0x002fec0003800000 */
[----:B------:R-:W-:Y:S02]  /*1370*/  ULDC.64 UR4, c[0x0][0xa00] ;  /* 0x0002800000047ab9 */ /* 0x000fe40000000a00 */
[----:B------:R-:W-:-:S04]  /*1380*/  ISETP.NE.U32.AND P1, PT, RZ, UR4, PT ;  /* 0x00000004ff007c0c */ /* 0x000fc8000bf25070 */
[----:B------:R-:W-:-:S13]  /*1390*/  ISETP.NE.AND.EX P1, PT, RZ, UR5, PT, P1 ;  /* 0x00000005ff007c0c */ /* 0x000fda000bf25310 */
[----:B------:R-:W-:Y:S05]  /*13a0*/  @!P1 BRA `(.L_x_475) ;  /* 0x0000000000149947 */ /* 0x000fea0003800000 */
[----:B------:R-:W0:Y:S02]  /*13b0*/  LDC.64 R4, c[0x0][0xa00] ;  /* 0x00028000ff047b82 */ /* 0x000e240000000a00 */
[----:B0-----:R-:W-:-:S05]  /*13c0*/  IMAD.WIDE R4, R29, 0x4, R4 ;  /* 0x000000041d047825 */ /* 0x001fca00078e0204 */
[----:B-----5:R-:W2:Y:S04]  /*13d0*/  LDG.E R25, desc[UR42][R4.64] ;  /* 0x0000002a04197981 */ /* 0x020ea8000c1e1900 */
[----:B------:R-:W2:Y:S02]  /*13e0*/  LDG.E R6, desc[UR42][R4.64+0x4] ;  /* 0x0000042a04067981 */ /* 0x000ea4000c1e1900 */
[----:B--2---:R-:W-:-:S07]  /*13f0*/  IMAD.IADD R25, R6, 0x1, -R25 ;  /* 0x0000000106197824 */ /* 0x004fce00078e0a19 */
.L_x_475:
[----:B------:R-:W-:Y:S01]  /*1400*/  ULDC.64 UR4, c[0x0][0xa20] ;  /* 0x0002880000047ab9 */ /* 0x000fe20000000a00 */
[----:B------:R0:W-:Y:S01]  /*1410*/  STL [R1+0x3c], R33 ;  /* 0x00003c2101007387 */ /* 0x0001e20000100800 */
[----:B------:R-:W-:-:S03]  /*1420*/  ISETP.NE.U32.AND P1, PT, RZ, UR4, PT ;  /* 0x00000004ff007c0c */ /* 0x000fc6000bf25070 */
[----:B------:R0:W-:Y:S01]  /*1430*/  STL [R1+0x28], R34 ;  /* 0x0000282201007387 */ /* 0x0001e20000100800 */
[----:B------:R-:W-:-:S13]  /*1440*/  ISETP.NE.AND.EX P1, PT, RZ, UR5, PT, P1 ;  /* 0x00000005ff007c0c */ /* 0x000fda000bf25310 */
[----:B0-----:R-:W-:Y:S05]  /*1450*/  @!P1 BRA `(.L_x_476) ;  /* 0x0000000000109947 */ /* 0x001fea0003800000 */
[----:B------:R-:W-:-:S04]  /*1460*/  IADD3 R4, P0, R36, UR4, RZ ;  /* 0x0000000424047c10 */ /* 0x000fc8000ff1e0ff */
[----:B------:R-:W-:-:S05]  /*1470*/  IADD3.X R5, R32, UR5, RZ, P0, !PT ;  /* 0x0000000520057c10 */ /* 0x000fca00087fe4ff */
[----:B------:R0:W5:Y:S01]  /*1480*/  LDG.E R31, desc[UR42][R4.64] ;  /* 0x0000002a041f7981 */ /* 0x000162000c1e1900 */
[----:B------:R-:W-:Y:S05]  /*1490*/  BRA `(.L_x_477) ;  /* 0x0000000000107947 */ /* 0x000fea0003800000 */
.L_x_476:
[----:B------:R-:W-:Y:S05]  /*14a0*/  @!P0 BRA `(.L_x_477) ;  /* 0x00000000000c8947 */ /* 0x000fea0003800000 */
[----:B------:R-:W2:Y:S04]  /*14b0*/  LDG.E R4, desc[UR42][R8.64] ;  /* 0x0000002a08047981 */ /* 0x000ea8000c1e1900 */
[----:B------:R-:W2:Y:S02]  /*14c0*/  LDG.E R31, desc[UR42][R8.64+0x4] ;  /* 0x0000042a081f7981 */ /* 0x000ea4000c1e1900 */
[----:B--2---:R-:W-:-:S07]  /*14d0*/  IADD3 R31, -R4, R31, RZ ;  /* 0x0000001f041f7210 */ /* 0x004fce0007ffe1ff */
.L_x_477:
[----:B------:R-:W-:Y:S02]  /*14e0*/  ULDC.64 UR4, c[0x0][0xa10] ;  /* 0x0002840000047ab9 */ /* 0x000fe40000000a00 */
[----:B------:R-:W-:-:S04]  /*14f0*/  ISETP.NE.U32.AND P0, PT, RZ, UR4, PT ;  /* 0x00000004ff007c0c */ /* 0x000fc8000bf05070 */
[----:B------:R-:W-:Y:S01]  /*1500*/  ISETP.NE.AND.EX P0, PT, RZ, UR5, PT, P0 ;  /* 0x00000005ff007c0c */ /* 0x000fe2000bf05300 */
[----:B-----5:R-:W-:Y:S01]  /*1510*/  IMAD.IADD R9, R31, 0x1, -R0 ;  /* 0x000000011f097824 */ /* 0x020fe200078e0a00 */
[----:B------:R-:W-:-:S11]  /*1520*/  ULDC.64 UR4, c[0x0][0xa30] ;  /* 0x00028c0000047ab9 */ /* 0x000fd60000000a00 */
[----:B0-----:R-:W0:Y:S02]  /*1530*/  @P0 LDC.64 R4, c[0x0][0xa10] ;  /* 0x00028400ff040b82 */ /* 0x001e240000000a00 */
[----:B0-----:R-:W-:-:S05]  /*1540*/  @P0 IMAD.WIDE R4, R29, 0x4, R4 ;  /* 0x000000041d040825 */ /* 0x001fca00078e0204 */
[----:B------:R-:W2:Y:S04]  /*1550*/  @P0 LDG.E R3, desc[UR42][R4.64] ;  /* 0x0000002a04030981 */ /* 0x000ea8000c1e1900 */
[----:B------:R-:W2:Y:S01]  /*1560*/  @P0 LDG.E R8, desc[UR42][R4.64+0x4] ;  /* 0x0000042a04080981 */ /* 0x000ea2000c1e1900 */
[----:B------:R-:W-:Y:S01]  /*1570*/  IMAD.MOV R28, RZ, RZ, -R9 ;  /* 0x000000ffff1c7224 */ /* 0x000fe200078e0a09 */
[----:B------:R-:W-:Y:S01]  /*1580*/  ISETP.NE.U32.AND P1, PT, RZ, UR4, PT ;  /* 0x00000004ff007c0c */ /* 0x000fe2000bf25070 */
[----:B------:R-:W-:-:S03]  /*1590*/  IMAD.MOV.U32 R24, RZ, RZ, R31 ;  /* 0x000000ffff187224 */ /* 0x000fc600078e001f */
[----:B------:R-:W-:Y:S02]  /*15a0*/  VIMNMX R28, RZ, R28, !PT ;  /* 0x0000001cff1c7248 */ /* 0x000fe40007fe0100 */
[----:B------:R-:W-:-:S13]  /*15b0*/  ISETP.NE.AND.EX P1, PT, RZ, UR5, PT, P1 ;  /* 0x00000005ff007c0c */ /* 0x000fda000bf25310 */
[----:B------:R-:W-:-:S04]  /*15c0*/  @P1 IADD3 R6, P2, R36, UR4, RZ ;  /* 0x0000000424061c10 */ /* 0x000fc8000ff5e0ff */
[----:B------:R-:W-:-:S05]  /*15d0*/  @P1 IADD3.X R7, R32, UR5, RZ, P2, !PT ;  /* 0x0000000520071c10 */ /* 0x000fca00097fe4ff */
[----:B------:R0:W5:Y:S01]  /*15e0*/  @P1 LDG.E R24, desc[UR42][R6.64] ;  /* 0x0000002a06181981 */ /* 0x000162000c1e1900 */
[----:B--2---:R-:W-:-:S04]  /*15f0*/  @P0 IMAD.IADD R30, R8, 0x1, -R3 ;  /* 0x00000001081e0824 */ /* 0x004fc800078e0a03 */
[----:B------:R-:W-:-:S05]  /*1600*/  IMAD.IADD R88, R9, 0x1, R30 ;  /* 0x0000000109587824 */ /* 0x000fca00078e021e */
[----:B------:R-:W-:-:S04]  /*1610*/  IADD3 R0, R88, 0x7f, RZ ;  /* 0x0000007f58007810 */ /* 0x000fc80007ffe0ff */
[----:B------:R-:W-:-:S04]  /*1620*/  SHF.R.S32.HI R3, RZ, 0x1f, R0 ;  /* 0x0000001fff037819 */ /* 0x000fc80000011400 */
[----:B------:R-:W-:-:S04]  /*1630*/  LEA.HI R3, R3, R0, RZ, 0x7 ;  /* 0x0000000003037211 */ /* 0x000fc800078f38ff */
[----:B------:R-:W-:-:S04]  /*1640*/  LOP3.LUT R5, R3, 0xffffff80, RZ, 0xc0, !PT ;  /* 0xffffff8003057812 */ /* 0x000fc800078ec0ff */
[----:B------:R-:W-:-:S04]  /*1650*/  VIADDMNMX R5, R5, -R9, R30, PT ;  /* 0x8000000905057246 */ /* 0x000fc8000380011e */
[----:B------:R-:W-:Y:S02]  /*1660*/  ISETP.GT.AND P0, PT, R5, R28, PT ;  /* 0x0000001c0500720c */ /* 0x000fe40003f04270 */
[----:B------:R-:W-:-:S05]  /*1670*/  SHF.R.U32.HI R28, RZ, 0x7, R28 ;  /* 0x00000007ff1c7819 */ /* 0x000fca000001161c */
[----:B------:R-:W-:-:S06]  /*1680*/  IMAD.MOV.U32 R27, RZ, RZ, R28 ;  /* 0x000000ffff1b7224 */ /* 0x000fcc00078e001c */
[----:B------:R-:W-:-:S05]  /*1690*/  @P0 VIADD R0, R5, 0x7f ;  /* 0x0000007f05000836 */ /* 0x000fca0000000000 */
[----:B------:R-:W-:-:S04]  /*16a0*/  @P0 SHF.R.S32.HI R5, RZ, 0x1f, R0 ;  /* 0x0000001fff050819 */ /* 0x000fc80000011400 */
[----:B------:R-:W-:Y:S02]  /*16b0*/  @P0 LEA.HI R5, R5, R0, RZ, 0x7 ;  /* 0x0000000005050211 */ /* 0x000fe400078f38ff */
[----:B------:R-:W-:Y:S02]  /*16c0*/  SHF.R.S32.HI R0, RZ, 0x7, R3 ;  /* 0x00000007ff007819 */ /* 0x000fe40000011403 */
[----:B------:R-:W-:Y:S02]  /*16d0*/  @P0 SHF.R.S32.HI R27, RZ, 0x7, R5 ;  /* 0x00000007ff1b0819 */ /* 0x000fe40000011405 */
[----:B------:R-:W-:Y:S01]  /*16e0*/  PLOP3.LUT P0, PT, PT, PT, PT, 0x80, 0x0 ;  /* 0x000000000000781c */ /* 0x000fe20003f0f070 */
[----:B------:R0:W-:Y:S01]  /*16f0*/  STL [R1+0x48], R0 ;  /* 0x0000480001007387 */ /* 0x0001e20000100800 */
[----:B------:R-:W-:-:S13]  /*1700*/  ISETP.GT.AND P1, PT, R27, R28, PT ;  /* 0x0000001c1b00720c */ /* 0x000fda0003f24270 */
[----:B0-----:R-:W-:Y:S05]  /*1710*/  @!P1 BRA `(.L_x_478) ;  /* 0x00000040002c9947 */ /* 0x001fea0003800000 */
[----:B------:R-:W-:Y:S01]  /*1720*/  VIADD R0, R18, 0xe400 ;  /* 0x0000e40012007836 */ /* 0x000fe20000000000 */
[----:B------:R-:W-:Y:S04]  /*1730*/  BSSY B6, `(.L_x_479) ;  /* 0x0000013000067945 */ /* 0x000fe80003800000 */
[----:B------:R-:W-:-:S13]  /*1740*/  LOP3.LUT P0, RZ, R0, 0x3ff, RZ, 0xc0, !PT ;  /* 0x000003ff00ff7812 */ /* 0x000fda000780c0ff */
[----:B------:R-:W-:Y:S05]  /*1750*/  @!P0 BRA `(.L_x_480) ;  /* 0x0000000000408947 */ /* 0x000fea0003800000 */
[----:B------:R-:W-:Y:S01]  /*1760*/  MOV R0, 0x0 ;  /* 0x0000000000007802 */ /* 0x000fe20000000f00 */
[----:B------:R-:W-:Y:S01]  /*1770*/  ULDC.64 UR4, c[0x4][0x88] ;  /* 0x0100220000047ab9 */ /* 0x000fe20000000a00 */
[----:B------:R-:W-:Y:S01]  /*1780*/  ULDC.64 UR6, c[0x4][0x18] ;  /* 0x0100060000067ab9 */ /* 0x000fe20000000a00 */
[----:B------:R-:W-:Y:S01]  /*1790*/  MOV R4, UR4 ;  /* 0x0000000400047c02 */ /* 0x000fe20008000f00 */
[----:B------:R0:W1:Y:S01]  /*17a0*/  LDC.64 R14, c[0x4][R0] ;  /* 0x01000000000e7b82 */ /* 0x0000620000000a00 */
[----:B------:R-:W-:Y:S01]  /*17b0*/  IMAD.U32 R5, RZ, RZ, UR5 ;  /* 0x00000005ff057e24 */ /* 0x000fe2000f8e00ff */
[----:B------:R-:W-:Y:S01]  /*17c0*/  ULDC.64 UR4, c[0x4][0x90] ;  /* 0x0100240000047ab9 */ /* 0x000fe20000000a00 */
[----:B------:R-:W-:Y:S01]  /*17d0*/  IMAD.U32 R10, RZ, RZ, UR6 ;  /* 0x00000006ff0a7e24 */ /* 0x000fe2000f8e00ff */
[----:B------:R-:W-:Y:S01]  /*17e0*/  MOV R11, UR7 ;  /* 0x00000007000b7c02 */ /* 0x000fe20008000f00 */
[----:B------:R-:W-:Y:S02]  /*17f0*/  IMAD.U32 R6, RZ, RZ, UR4 ;  /* 0x00000004ff067e24 */ /* 0x000fe4000f8e00ff */
[----:B------:R-:W-:-:S02]  /*1800*/  IMAD.U32 R7, RZ, RZ, UR5 ;  /* 0x00000005ff077e24 */ /* 0x000fc4000f8e00ff */
[----:B------:R-:W-:Y:S02]  /*1810*/  IMAD.MOV.U32 R8, RZ, RZ, 0x70 ;  /* 0x00000070ff087424 */ /* 0x000fe400078e00ff */
[----:B------:R-:W-:Y:S02]  /*1820*/  IMAD.MOV.U32 R12, RZ, RZ, 0x1 ;  /* 0x00000001ff0c7424 */ /* 0x000fe400078e00ff */
[----:B0-----:R-:W-:-:S07]  /*1830*/  IMAD.MOV.U32 R13, RZ, RZ, RZ ;  /* 0x000000ffff0d7224 */ /* 0x001fce00078e00ff */
[----:B------:R-:W-:-:S07]  /*1840*/  LEPC R20, `(.L_x_480) ;  /* 0x000000001014794e */ /* 0x000fce0000000000 */
[----:B-1---5:R-:W-:Y:S05]  /*1850*/  CALL.ABS.NOINC R14 ;  /* 0x000000000e007343 */ /* 0x022fea0003c00000 */
.L_x_480:
[----:B------:R-:W-:Y:S05]  /*1860*/  BSYNC B6 ;  /* 0x0000000000067941 */ /* 0x000fea0003800000 */
.L_x_479:
        /* <DEDUP_REMOVED lines=20> */
.L_x_482:
[----:B------:R-:W-:Y:S05]  /*19b0*/  BSYNC B6 ;  /* 0x0000000000067941 */ /* 0x000fea0003800000 */
.L_x_481:
[----:B------:R-:W-:Y:S01]  /*19c0*/  ULDC.64 UR4, c[0x0][0x9f8] ;  /* 0x00027e0000047ab9 */ /* 0x000fe20000000a00 */
[----:B------:R-:W2:Y:S01]  /*19d0*/  LDL R38, [R1+0x1c] ;  /* 0x00001c0001267983 */ /* 0x000ea20000100800 */
[----:B------:R-:W-:Y:S01]  /*19e0*/  ISETP.NE.U32.AND P0, PT, RZ, UR4, PT ;  /* 0x00000004ff007c0c */ /* 0x000fe2000bf05070 */
[----:B------:R-:W0:Y:S03]  /*19f0*/  LDC.64 R4, c[0x0][0x3f8] ;  /* 0x0000fe00ff047b82 */ /* 0x000e260000000a00 */
[----:B------:R-:W-:-:S05]  /*1a00*/  ISETP.NE.AND.EX P0, PT, RZ, UR5, PT, P0 ;  /* 0x00000005ff007c0c */ /* 0x000fca000bf05300 */
[----:B------:R-:W1:Y:S08]  /*1a10*/  LDC.64 R64, c[0x0][0x408] ;  /* 0x00010200ff407b82 */ /* 0x000e700000000a00 */
[----:B------:R-:W-:Y:S01]  /*1a20*/  @P0 IADD3 R6, P1, R36, UR4, RZ ;  /* 0x0000000424060c10 */ /* 0x000fe2000ff3e0ff */
[----:B------:R-:W3:Y:S03]  /*1a30*/  LDC R37, c[0x0][0x3f4] ;  /* 0x0000fd00ff257b82 */ /* 0x000ee60000000800 */
[----:B------:R-:W-:-:S02]  /*1a40*/  @P0 IADD3.X R7, R32, UR5, RZ, P1, !PT ;  /* 0x0000000520070c10 */ /* 0x000fc40008ffe4ff */
[----:B------:R-:W4:Y:S04]  /*1a50*/  LDL.LU R32, [R1] ;  /* 0x0000000001207983 */ /* 0x000f280000300800 */
[----:B------:R-:W4:Y:S04]  /*1a60*/  LDL R14, [R1+0x24] ;  /* 0x00002400010e7983 */ /* 0x000f280000100800 */
[----:B------:R1:W4:Y:S01]  /*1a70*/  @P0 LDG.E R29, desc[UR42][R6.64] ;  /* 0x0000002a061d0981 */ /* 0x000322000c1e1900 */
[----:B------:R-:W1:Y:S01]  /*1a80*/  S2R R36, SR_TID.X ;  /* 0x0000000000247919 */ /* 0x000e620000002100 */
[----:B------:R-:W-:-:S02]  /*1a90*/  SHF.R.S32.HI R3, RZ, 0x1f, R152 ;  /* 0x0000001fff037819 */ /* 0x000fc40000011498 */
[----:B------:R-:W-:-:S03]  /*1aa0*/  SHF.R.S32.HI R23, RZ, 0x1f, R22 ;  /* 0x0000001fff177819 */ /* 0x000fc60000011416 */
[-C--:B0-----:R-:W-:Y:S02]  /*1ab0*/  IMAD R0, R3, R4.reuse, RZ ;  /* 0x0000000403007224 */ /* 0x081fe400078e02ff */
[----:B------:R-:W-:-:S04]  /*1ac0*/  IMAD.WIDE.U32 R8, R152, R4, R22 ;  /* 0x0000000498087225 */ /* 0x000fc800078e0016 */
[C---:B------:R-:W-:Y:S02]  /*1ad0*/  IMAD R13, R152.reuse, R5, R0 ;  /* 0x00000005980d7224 */ /* 0x040fe400078e0200 */
[----:B------:R-:W-:Y:S01]  /*1ae0*/  IMAD.WIDE.U32 R10, R152, R4, R16 ;  /* 0x00000004980a7225 */ /* 0x000fe200078e0010 */
[----:B---3--:R-:W-:Y:S02]  /*1af0*/  ISETP.GE.AND P0, PT, R16, R37, PT ;  /* 0x000000251000720c */ /* 0x008fe40003f06270 */
[----:B------:R-:W-:Y:S01]  /*1b00*/  IADD3 R9, R9, R13, RZ ;  /* 0x0000000d09097210 */ /* 0x000fe20007ffe0ff */
[----:B-1----:R-:W-:Y:S02]  /*1b10*/  IMAD R3, R3, R64, RZ ;  /* 0x0000004003037224 */ /* 0x002fe400078e02ff */
[----:B------:R-:W-:Y:S01]  /*1b20*/  IMAD.IADD R11, R13, 0x1, R11 ;  /* 0x000000010d0b7824 */ /* 0x000fe200078e020b */
[----:B-----5:R-:W-:Y:S01]  /*1b30*/  SHF.R.S32.HI R13, RZ, 0x1f, R24 ;  /* 0x0000001fff0d7819 */ /* 0x020fe20000011418 */
[----:B------:R-:W-:Y:S01]  /*1b40*/  IMAD R15, R152, R65, R3 ;  /* 0x00000041980f7224 */ /* 0x000fe200078e0203 */
[----:B------:R-:W-:-:S03]  /*1b50*/  SEL R3, R37, RZ, P0 ;  /* 0x000000ff25037207 */ /* 0x000fc60000000000 */
[C---:B------:R-:W-:Y:S02]  /*1b60*/  IMAD R12, R13.reuse, R4, RZ ;  /* 0x000000040d0c7224 */ /* 0x040fe400078e02ff */
[----:B------:R-:W-:Y:S02]  /*1b70*/  IMAD R13, R13, R64, RZ ;  /* 0x000000400d0d7224 */ /* 0x000fe400078e02ff */
[----:B------:R-:W-:Y:S02]  /*1b80*/  VIADD R39, R36, 0xffffff80 ;  /* 0xffffff8024277836 */ /* 0x000fe40000000000 */
[----:B------:R-:W-:Y:S01]  /*1b90*/  IMAD.IADD R3, R16, 0x1, R3 ;  /* 0x0000000110037824 */ /* 0x000fe200078e0203 */
[----:B------:R-:W-:Y:S01]  /*1ba0*/  SHF.L.U64.HI R68, R4, 0x7, R5 ;  /* 0x0000000704447819 */ /* 0x000fe20000010205 */
[----:B------:R-:W-:Y:S01]  /*1bb0*/  IMAD.WIDE.U32 R20, R24, R4, R8 ;  /* 0x0000000418147225 */ /* 0x000fe200078e0008 */
[----:B------:R-:W-:-:S03]  /*1bc0*/  SHF.L.U64.HI R66, R64, 0x7, R65 ;  /* 0x0000000740427819 */ /* 0x000fc60000010241 */
[----:B------:R-:W-:Y:S01]  /*1bd0*/  IMAD.WIDE.U32 R52, R24, R4, R10 ;  /* 0x0000000418347225 */ /* 0x000fe200078e000a */
[----:B------:R-:W-:-:S03]  /*1be0*/  SHF.R.S32.HI R0, RZ, 0x1f, R3 ;  /* 0x0000001fff007819 */ /* 0x000fc60000011403 */
[----:B------:R-:W-:Y:S02]  /*1bf0*/  IMAD.SHL.U32 R67, R4, 0x80, RZ ;  /* 0x0000008004437824 */ /* 0x000fe400078e00ff */
[----:B------:R-:W-:Y:S02]  /*1c00*/  IMAD R13, R24, R65, R13 ;  /* 0x00000041180d7224 */ /* 0x000fe400078e020d */
[----:B------:R-:W-:Y:S01]  /*1c10*/  IMAD.WIDE.U32 R6, R152, R64, R16 ;  /* 0x0000004098067225 */ /* 0x000fe200078e0010 */
[----:B------:R-:W-:-:S03]  /*1c20*/  LEA.HI R0, R0, R3, RZ, 0x3 ;  /* 0x0000000300007211 */ /* 0x000fc600078f18ff */
[----:B------:R-:W-:Y:S02]  /*1c30*/  IMAD.IADD R7, R15, 0x1, R7 ;  /* 0x000000010f077824 */ /* 0x000fe400078e0207 */
[-C--:B------:R-:W-:Y:S01]  /*1c40*/  IMAD.WIDE.U32 R56, R24, R64.reuse, R6 ;  /* 0x0000004018387225 */ /* 0x080fe200078e0006 */
[----:B------:R-:W-:Y:S02]  /*1c50*/  SHF.R.S32.HI R7, RZ, 0x3, R0 ;  /* 0x00000003ff077819 */ /* 0x000fe40000011400 */
[----:B------:R-:W-:Y:S01]  /*1c60*/  LOP3.LUT R6, R0, 0xfffffff8, RZ, 0xc0, !PT ;  /* 0xfffffff800067812 */ /* 0x000fe200078ec0ff */
[----:B------:R-:W-:-:S04]  /*1c70*/  IMAD.WIDE.U32 R54, R152, R64, R22 ;  /* 0x0000004098367225 */ /* 0x000fc800078e0016 */
[----:B------:R-:W-:Y:S02]  /*1c80*/  IMAD.IADD R55, R55, 0x1, R15 ;  /* 0x0000000137377824 */ /* 0x000fe400078e020f */
[C---:B------:R-:W-:Y:S02]  /*1c90*/  IMAD R35, R24.reuse, R5, R12 ;  /* 0x0000000518237224 */ /* 0x040fe400078e020c */
[----:B------:R-:W-:Y:S01]  /*1ca0*/  IMAD.WIDE.U32 R54, R24, R64, R54 ;  /* 0x0000004018367225 */ /* 0x000fe200078e0036 */
[----:B------:R-:W-:-:S03]  /*1cb0*/  SHF.R.S32.HI R63, RZ, 0x1f, R34 ;  /* 0x0000001fff3f7819 */ /* 0x000fc60000011422 */
[----:B------:R-:W-:Y:S02]  /*1cc0*/  IMAD.IADD R70, R70, 0x1, R31 ;  /* 0x0000000146467824 */ /* 0x000fe400078e021f */
[----:B------:R-:W-:Y:S02]  /*1cd0*/  IMAD.IADD R58, R21, 0x1, R35 ;  /* 0x00000001153a7824 */ /* 0x000fe400078e0223 */
[----:B------:R-:W-:Y:S02]  /*1ce0*/  IMAD.SHL.U32 R64, R64, 0x80, RZ ;  /* 0x0000008040407824 */ /* 0x000fe400078e00ff */
[----:B------:R-:W-:Y:S02]  /*1cf0*/  IMAD.SHL.U32 R60, R37, 0x2, RZ ;  /* 0x00000002253c7824 */ /* 0x000fe400078e00ff */
[----:B------:R-:W-:Y:S02]  /*1d00*/  IMAD.IADD R35, R35, 0x1, R53 ;  /* 0x0000000123237824 */ /* 0x000fe400078e0235 */
[----:B------:R-:W-:Y:S01]  /*1d10*/  IMAD.IADD R31, R13, 0x1, R57 ;  /* 0x000000010d1f7824 */ /* 0x000fe200078e0239 */
[----:B--2---:R-:W-:-:S02]  /*1d20*/  SHF.L.U32 R69, R38, 0x6, RZ ;  /* 0x0000000626457819 */ /* 0x004fc400000006ff */
[----:B------:R-:W-:Y:S02]  /*1d30*/  LOP3.LUT P1, RZ, R38, 0x4, RZ, 0xc0, !PT ;  /* 0x0000000426ff7812 */ /* 0x000fe4000782c0ff */
[----:B------:R-:W-:Y:S02]  /*1d40*/  SHF.R.U32.HI R38, RZ, 0x7, R36 ;  /* 0x00000007ff267819 */ /* 0x000fe40000011624 */
[----:B------:R-:W-:Y:S02]  /*1d50*/  LOP3.LUT R69, R69, 0x1c0, RZ, 0xc0, !PT ;  /* 0x000001c045457812 */ /* 0x000fe400078ec0ff */
[----:B------:R-:W-:Y:S01]  /*1d60*/  SHF.R.S32.HI R36, RZ, 0x1f, R39 ;  /* 0x0000001fff247819 */ /* 0x000fe20000011427 */
[C---:B------:R-:W-:Y:S01]  /*1d70*/  VIADD R62, R38.reuse, 0x8 ;  /* 0x00000008263e7836 */ /* 0x040fe20000000000 */
[----:B------:R-:W-:Y:S01]  /*1d80*/  ISETP.NE.AND P6, PT, R38, 0x1, PT ;  /* 0x000000012600780c */ /* 0x000fe20003fc5270 */
[----:B------:R-:W-:Y:S01]  /*1d90*/  VIADD R38, R152, 0x60 ;  /* 0x0000006098267836 */ /* 0x000fe20000000000 */
[----:B------:R-:W-:-:S02]  /*1da0*/  SHF.R.U32.HI R65, RZ, 0x3, R69 ;  /* 0x00000003ff417819 */ /* 0x000fc40000011645 */
[C---:B------:R-:W-:Y:S02]  /*1db0*/  LOP3.LUT R4, R69.reuse, 0x18, R16, 0xf8, !PT ;  /* 0x0000001845047812 */ /* 0x040fe400078ef810 */
[----:B------:R-:W-:Y:S01]  /*1dc0*/  LEA.HI R36, R36, R39, RZ, 0x5 ;  /* 0x0000002724247211 */ /* 0x000fe200078f28ff */
[----:B------:R-:W-:Y:S01]  /*1dd0*/  IMAD.SHL.U32 R38, R38, 0x40, RZ ;  /* 0x0000004026267824 */ /* 0x000fe200078e00ff */
[----:B------:R-:W-:Y:S02]  /*1de0*/  LOP3.LUT R4, R4, R65, RZ, 0x3c, !PT ;  /* 0x0000004104047212 */ /* 0x000fe400078e3cff */
[----:B------:R-:W-:Y:S02]  /*1df0*/  SHF.R.S32.HI R36, RZ, 0x5, R36 ;  /* 0x00000005ff247819 */ /* 0x000fe40000011424 */
[----:B------:R-:W-:Y:S02]  /*1e00*/  LOP3.LUT R38, R38, 0x1c0, RZ, 0xc0, !PT ;  /* 0x000001c026267812 */ /* 0x000fe400078ec0ff */
[----:B----4-:R-:W-:Y:S01]  /*1e10*/  LOP3.LUT R32, R32, 0xfffffffd, RZ, 0xc0, !PT ;  /* 0xfffffffd20207812 */ /* 0x010fe200078ec0ff */
[----:B------:R-:W-:Y:S01]  /*1e20*/  IMAD R59, R36, 0x200, R4 ;  /* 0x00000200243b7824 */ /* 0x000fe200078e0204 */
[----:B------:R-:W-:-:S02]  /*1e30*/  LOP3.LUT R4, R69, 0x38, R0, 0xf8, !PT ;  /* 0x0000003845047812 */ /* 0x000fc400078ef800 */
[----:B------:R-:W-:Y:S02]  /*1e40*/  @P1 LOP3.LUT R32, R32, 0x2, RZ, 0xfc, !PT ;  /* 0x0000000220201812 */ /* 0x000fe400078efcff */
[----:B------:R-:W-:Y:S01]  /*1e50*/  LOP3.LUT R0, R38, 0x38, R0, 0xf8, !PT ;  /* 0x0000003826007812 */ /* 0x000fe200078ef800 */
[----:B------:R-:W-:Y:S01]  /*1e60*/  VIADD R38, R152, 0x60 ;  /* 0x0000006098267836 */ /* 0x000fe20000000000 */
[----:B------:R-:W-:Y:S05]  /*1e70*/  @!P6 WARPSYNC.ALL ;  /* 0x000000000000e948 */ /* 0x000fea0003800000 */
[----:B------:R0:W-:Y:S01]  /*1e80*/  STL [R1], R32 ;  /* 0x0000002001007387 */ /* 0x0001e20000100800 */
[----:B------:R-:W-:Y:S01]  /*1e90*/  SHF.L.U32 R38, R38, 0x6, RZ ;  /* 0x0000000626267819 */ /* 0x000fe200000006ff */
[----:B------:R-:W-:-:S03]  /*1ea0*/  ULDC UR4, c[0x0][0x2f4] ;  /* 0x0000bd0000047ab9 */ /* 0x000fc60000000800 */
[----:B------:R-:W-:Y:S02]  /*1eb0*/  LOP3.LUT R38, R38, 0x1c0, RZ, 0xc0, !PT ;  /* 0x000001c026267812 */ /* 0x000fe400078ec0ff */
[----:B0-----:R-:W-:-:S04]  /*1ec0*/  SHF.R.S32.HI R32, RZ, 0x1f, R39 ;  /* 0x0000001fff207819 */ /* 0x001fc80000011427 */
[----:B------:R-:W-:Y:S02]  /*1ed0*/  LEA.HI R32, R32, R39, RZ, 0x2 ;  /* 0x0000002720207211 */ /* 0x000fe400078f10ff */
[----:B------:R-:W-:Y:S02]  /*1ee0*/  SHF.R.U32.HI R38, RZ, 0x3, R38 ;  /* 0x00000003ff267819 */ /* 0x000fe40000011626 */
[----:B------:R-:W-:Y:S02]  /*1ef0*/  LOP3.LUT R32, R32, 0xfffffffc, RZ, 0xc0, !PT ;  /* 0xfffffffc20207812 */ /* 0x000fe400078ec0ff */
[----:B------:R-:W-:Y:S02]  /*1f00*/  LOP3.LUT R3, R4, R65, RZ, 0x3c, !PT ;  /* 0x0000004104037212 */ /* 0x000fe400078e3cff */
[----:B------:R-:W-:Y:S02]  /*1f10*/  IADD3 R32, R39, -R32, RZ ;  /* 0x8000002027207210 */ /* 0x000fe40007ffe0ff */
[----:B------:R-:W-:Y:S01]  /*1f20*/  LOP3.LUT R0, R0, R38, RZ, 0x3c, !PT ;  /* 0x0000002600007212 */ /* 0x000fe200078e3cff */
[----:B------:R-:W-:Y:S01]  /*1f30*/  IMAD R3, R36, 0x200, R3 ;  /* 0x0000020024037824 */ /* 0x000fe200078e0203 */
[----:B------:R-:W-:Y:S01]  /*1f40*/  @!P6 BAR.SYNC.DEFER_BLOCKING 0x9, 0x100 ;  /* 0x024400000000eb1d */ /* 0x000fe20000010000 */
[----:B------:R-:W-:Y:S01]  /*1f50*/  IMAD R61, R32, 0x60, R152 ;  /* 0x00000060203d7824 */ /* 0x000fe200078e0298 */
[----:B------:R-:W-:Y:S01]  /*1f60*/  IADD3 R32, R55, R13, RZ ;  /* 0x0000000d37207210 */ /* 0x000fe20007ffe0ff */
[----:B------:R-:W-:Y:S01]  /*1f70*/  IMAD.IADD R0, R14, 0x1, R0 ;  /* 0x000000010e007824 */ /* 0x000fe200078e0200 */
[----:B------:R-:W-:-:S02]  /*1f80*/  ISETP.GE.AND P1, PT, R16, UR4, PT ;  /* 0x0000000410007c0c */ /* 0x000fc4000bf26270 */
[----:B------:R-:W-:Y:S02]  /*1f90*/  ISETP.GE.AND P2, PT, R2, UR4, PT ;  /* 0x0000000402007c0c */ /* 0x000fe4000bf46270 */
[----:B------:R-:W-:Y:S02]  /*1fa0*/  SHF.R.S32.HI R5, RZ, 0x1f, R29 ;  /* 0x0000001fff057819 */ /* 0x000fe4000001141d */
[----:B------:R-:W-:-:S09]  /*1fb0*/  SHF.R.S32.HI R4, RZ, 0x1f, R6 ;  /* 0x0000001fff047819 */ /* 0x000fd20000011406 */
.L_x_538:
[----:B--2---:R-:W2:Y:S01]  /*1fc0*/  LDL R38, [R1+0x1c] ;  /* 0x00001c0001267983 */ /* 0x004ea20000100800 */
[----:B------:R-:W0:Y:S03]  /*1fd0*/  LDC R75, c[0x0][0x430] ;  /* 0x00010c00ff4b7b82 */ /* 0x000e260000000800 */
[----:B----4-:R-:W3:Y:S01]  /*1fe0*/  LDL.LU R37, [R1] ;  /* 0x0000000001257983 */ /* 0x010ee20000300800 */
[----:B------:R-:W-:Y:S02]  /*1ff0*/  VIADD R27, R27, 0xffffffff ;  /* 0xffffffff1b1b7836 */ /* 0x000fe40000000000 */
[----:B------:R-:W-:Y:S02]  /*2000*/  IMAD.MOV.U32 R74, RZ, RZ, RZ ;  /* 0x000000ffff4a7224 */ /* 0x000fe400078e00ff */
[----:B------:R-:W-:Y:S01]  /*2010*/  IMAD R9, R27, 0x80, R61 ;  /* 0x000000801b097824 */ /* 0x000fe200078e023d */
[----:B------:R-:W1:Y:S04]  /*2020*/  LDC R80, c[0x0][0x3f4] ;  /* 0x0000fd00ff507b82 */ /* 0x000e680000000800 */
[----:B------:R-:W-:-:S02]  /*2030*/  ISETP.GE.AND P3, PT, R9, R30, PT ;  /* 0x0000001e0900720c */ /* 0x000fc40003f66270 */
[----:B------:R-:W-:Y:S02]  /*2040*/  IADD3 R36, R70, R9, RZ ;  /* 0x0000000946247210 */ /* 0x000fe40007ffe0ff */
[----:B------:R-:W-:-:S03]  /*2050*/  ISETP.GT.OR P3, PT, R61, 0x7f, P3 ;  /* 0x0000007f3d00780c */ /* 0x000fc60001f64670 */
[----:B------:R-:W-:Y:S01]  /*2060*/  IMAD.MOV.U32 R12, RZ, RZ, R36 ;  /* 0x000000ffff0c7224 */ /* 0x000fe200078e0024 */
[----:B0-----:R-:W-:-:S09]  /*2070*/  ISETP.NE.AND P4, PT, R75, 0x1, PT ;  /* 0x000000014b00780c */ /* 0x001fd20003f85270 */
[----:B------:R-:W0:Y:S08]  /*2080*/  @!P3 LDC.64 R10, c[0x0][0x428] ;  /* 0x00010a00ff0abb82 */ /* 0x000e300000000a00 */
[----:B------:R-:W4:Y:S08]  /*2090*/  @P4 LDC R13, c[0x0][0x434] ;  /* 0x00010d00ff0d4b82 */ /* 0x000f300000000800 */
[----:B------:R-:W1:Y:S08]  /*20a0*/  @P4 LDC R14, c[0x0][0x438] ;  /* 0x00010e00ff0e4b82 */ /* 0x000e700000000800 */
[----:B------:R-:W0:Y:S01]  /*20b0*/  @!P3 LDC.64 R8, c[0x0][0x418] ;  /* 0x00010600ff08bb82 */ /* 0x000e220000000a00 */
[----:B----4-:R-:W-:-:S05]  /*20c0*/  @P4 IMAD.HI.U32 R13, R36, R13, RZ ;  /* 0x0000000d240d4227 */ /* 0x010fca00078e00ff */
[----:B-1----:R-:W-:Y:S01]  /*20d0*/  @P4 SHF.R.U32.HI R12, RZ, R14, R13 ;  /* 0x0000000eff0c4219 */ /* 0x002fe2000001160d */
[----:B0-----:R-:W-:-:S03]  /*20e0*/  @!P3 IMAD R14, R5, R10, RZ ;  /* 0x0000000a050eb224 */ /* 0x001fc600078e02ff */
[----:B------:R-:W-:Y:S01]  /*20f0*/  @!P3 SHF.R.S32.HI R13, RZ, 0x1f, R12 ;  /* 0x0000001fff0db819 */ /* 0x000fe2000001140c */
[C---:B------:R-:W-:Y:S02]  /*2100*/  @!P3 IMAD R15, R29.reuse, R11, R14 ;  /* 0x0000000b1d0fb224 */ /* 0x040fe400078e020e */
[----:B------:R-:W-:-:S04]  /*2110*/  @!P3 IMAD.WIDE.U32 R10, R29, R10, R12 ;  /* 0x0000000a1d0ab225 */ /* 0x000fc800078e000c */
[----:B------:R-:W-:Y:S01]  /*2120*/  @!P3 IMAD.IADD R11, R11, 0x1, R15 ;  /* 0x000000010b0bb824 */ /* 0x000fe200078e020f */
[----:B------:R-:W-:-:S04]  /*2130*/  @!P3 LEA R8, P4, R10, R8, 0x2 ;  /* 0x000000080a08b211 */ /* 0x000fc800078810ff */
[----:B------:R-:W-:-:S05]  /*2140*/  @!P3 LEA.HI.X R9, R10, R9, R11, 0x2, P4 ;  /* 0x000000090a09b211 */ /* 0x000fca00020f140b */
[----:B------:R0:W5:Y:S01]  /*2150*/  @!P3 LDG.E R74, desc[UR42][R8.64] ;  /* 0x0000002a084ab981 */ /* 0x000162000c1e1900 */
[----:B------:R-:W-:Y:S01]  /*2160*/  ISETP.GT.AND P3, PT, R27, R28, PT ;  /* 0x0000001c1b00720c */ /* 0x000fe20003f64270 */
[----:B------:R-:W-:Y:S01]  /*2170*/  IMAD R73, R19, 0x2000, R59 ;  /* 0x0000200013497824 */ /* 0x000fe200078e023b */
[----:B------:R-:W-:Y:S01]  /*2180*/  IADD3 R10, -R12, RZ, RZ ;  /* 0x000000ff0c0a7210 */ /* 0x000fe20007ffe1ff */
[----:B------:R-:W-:Y:S05]  /*2190*/  YIELD ;  /* 0x0000000000007946 */ /* 0x000fea0003800000 */
[----:B------:R-:W-:Y:S01]  /*21a0*/  VIADD R11, R73, 0x20 ;  /* 0x00000020490b7836 */ /* 0x000fe20000000000 */
[----:B------:R-:W-:Y:S01]  /*21b0*/  BSSY B0, `(.L_x_483) ;  /* 0x0000301000007945 */ /* 0x000fe20003800000 */
[----:B------:R-:W-:Y:S01]  /*21c0*/  IMAD R75, R75, R10, R36 ;  /* 0x0000000a4b4b7224 */ /* 0x000fe200078e0224 */
[----:B--2---:R-:W-:-:S02]  /*21d0*/  LOP3.LUT P5, RZ, R38, 0x4, RZ, 0xc0, !PT ;  /* 0x0000000426ff7812 */ /* 0x004fc400078ac0ff */
[----:B---3--:R-:W-:-:S04]  /*21e0*/  LOP3.LUT R37, R37, 0xfffffffe, RZ, 0xc0, !PT ;  /* 0xfffffffe25257812 */ /* 0x008fc800078ec0ff */
[----:B------:R-:W-:Y:S02]  /*21f0*/  @P3 LOP3.LUT R37, R37, 0x1, RZ, 0xfc, !PT ;  /* 0x0000000125253812 */ /* 0x000fe400078efcff */
[----:B------:R-:W-:-:S03]  /*2200*/  ISETP.GE.AND P3, PT, R80, 0x1, PT ;  /* 0x000000015000780c */ /* 0x000fc60003f66270 */
[----:B------:R0:W-:Y:S02]  /*2210*/  STL [R1], R37 ;  /* 0x0000002501007387 */ /* 0x0001e40000100800 */
[C---:B------:R-:W-:Y:S02]  /*2220*/  @P5 VIADD R11, R73.reuse, 0xffffffe0 ;  /* 0xffffffe0490b5836 */ /* 0x040fe40000000000 */
[--C-:B------:R-:W-:Y:S02]  /*2230*/  IMAD R73, R73, 0x2, R26.reuse ;  /* 0x0000000249497824 */ /* 0x100fe400078e021a */
[----:B------:R-:W-:-:S04]  /*2240*/  IMAD R72, R11, 0x2, R26 ;  /* 0x000000020b487824 */ /* 0x000fc800078e021a */
[----:B0-----:R-:W-:Y:S05]  /*2250*/  @!P3 BRA `(.L_x_484) ;  /* 0x0000002800c4b947 */ /* 0x001fea0003800000 */
[----:B------:R-:W-:Y:S01]  /*2260*/  SHF.R.S32.HI R76, RZ, 0x1f, R75 ;  /* 0x0000001fff4c7819 */ /* 0x000fe2000001144b */
[----:B------:R-:W-:Y:S01]  /*2270*/  ULDC.64 UR4, c[0x0][0x300] ;  /* 0x0000c00000047ab9 */ /* 0x000fe20000000a00 */
[----:B-----5:R-:W-:Y:S01]  /*2280*/  SHF.R.S32.HI R77, RZ, 0x1f, R74 ;  /* 0x0000001fff4d7819 */ /* 0x020fe2000001144a */
[----:B------:R-:W-:-:S04]  /*2290*/  IMAD.WIDE.U32 R8, R75, UR4, RZ ;  /* 0x000000044b087c25 */ /* 0x000fc8000f8e00ff */
[----:B------:R-:W-:Y:S02]  /*22a0*/  IMAD R10, R76, UR4, RZ ;  /* 0x000000044c0a7c24 */ /* 0x000fe4000f8e02ff */
[----:B------:R-:W-:Y:S02]  /*22b0*/  IMAD R12, R68, R27, RZ ;  /* 0x0000001b440c7224 */ /* 0x000fe400078e02ff */
[----:B------:R-:W-:Y:S01]  /*22c0*/  IMAD R11, R75, UR5, R10 ;  /* 0x000000054b0b7c24 */ /* 0x000fe2000f8e020a */
[----:B------:R-:W-:Y:S01]  /*22d0*/  ULDC.64 UR4, c[0x0][0x310] ;  /* 0x0000c40000047ab9 */ /* 0x000fe20000000a00 */
[----:B------:R-:W-:Y:S01]  /*22e0*/  SHF.R.S32.HI R10, RZ, 0x1f, R27 ;  /* 0x0000001fff0a7819 */ /* 0x000fe2000001141b */
[----:B------:R-:W-:Y:S02]  /*22f0*/  IMAD R13, R77, UR4, RZ ;  /* 0x000000044d0d7c24 */ /* 0x000fe4000f8e02ff */
[----:B------:R-:W-:Y:S01]  /*2300*/  IADD3 R9, R9, R11, RZ ;  /* 0x0000000b09097210 */ /* 0x000fe20007ffe0ff */
[----:B------:R-:W-:-:S02]  /*2310*/  IMAD R78, R27, -0x80, R30 ;  /* 0xffffff801b4e7824 */ /* 0x000fc400078e021e */
[C---:B------:R-:W-:Y:S02]  /*2320*/  IMAD R13, R74.reuse, UR5, R13 ;  /* 0x000000054a0d7c24 */ /* 0x040fe4000f8e020d */
[----:B------:R-:W-:Y:S01]  /*2330*/  IMAD.WIDE.U32 R8, R74, UR4, R8 ;  /* 0x000000044a087c25 */ /* 0x000fe2000f8e0008 */
[----:B------:R-:W-:Y:S01]  /*2340*/  ULDC.64 UR4, c[0x0][0x308] ;  /* 0x0000c20000047ab9 */ /* 0x000fe20000000a00 */
[----:B------:R-:W-:Y:S02]  /*2350*/  VIMNMX R78, R78, 0x80, PT ;  /* 0x000000804e4e7848 */ /* 0x000fe40003fe0100 */
[----:B------:R-:W-:Y:S02]  /*2360*/  IMAD R11, R63, UR4, RZ ;  /* 0x000000043f0b7c24 */ /* 0x000fe4000f8e02ff */
[----:B------:R-:W-:Y:S02]  /*2370*/  IMAD.IADD R9, R9, 0x1, R13 ;  /* 0x0000000109097824 */ /* 0x000fe400078e020d */
[----:B------:R-:W-:-:S02]  /*2380*/  IMAD R11, R34, UR5, R11 ;  /* 0x00000005220b7c24 */ /* 0x000fc4000f8e020b */
[----:B------:R-:W-:Y:S01]  /*2390*/  IMAD.WIDE.U32 R8, R34, UR4, R8 ;  /* 0x0000000422087c25 */ /* 0x000fe2000f8e0008 */
[----:B------:R-:W-:-:S03]  /*23a0*/  ULDC.64 UR4, c[0x0][0x2e8] ;  /* 0x0000ba0000047ab9 */ /* 0x000fc60000000a00 */
[----:B------:R-:W-:Y:S01]  /*23b0*/  IMAD.IADD R85, R9, 0x1, R11 ;  /* 0x0000000109557824 */ /* 0x000fe200078e020b */
[----:B------:R-:W-:Y:S01]  /*23c0*/  LEA R84, P3, R8, UR4, 0x1 ;  /* 0x0000000408547c11 */ /* 0x000fe2000f8608ff */
[----:B------:R-:W-:Y:S01]  /*23d0*/  ULDC.U8 UR4, c[0x0][0x410] ;  /* 0x0001040000047ab9 */ /* 0x000fe20000000000 */
[----:B------:R-:W-:Y:S02]  /*23e0*/  IMAD R13, R66, R27, RZ ;  /* 0x0000001b420d7224 */ /* 0x000fe400078e02ff */
[----:B------:R-:W-:Y:S01]  /*23f0*/  LEA.HI.X R85, R8, UR5, R85, 0x1, P3 ;  /* 0x0000000508557c11 */ /* 0x000fe200098f0c55 */
[C---:B------:R-:W-:Y:S01]  /*2400*/  IMAD R79, R10.reuse, R67, R12 ;  /* 0x000000430a4f7224 */ /* 0x040fe200078e020c */
[----:B------:R-:W-:Y:S01]  /*2410*/  ISETP.NE.AND P3, PT, RZ, UR4, PT ;  /* 0x00000004ff007c0c */ /* 0x000fe2000bf65270 */
[----:B------:R-:W-:Y:S02]  /*2420*/  IMAD R13, R10, R64, R13 ;  /* 0x000000400a0d7224 */ /* 0x000fe400078e020d */
[----:B------:R-:W-:-:S04]  /*2430*/  IMAD.WIDE.U32 R10, R67, R27, RZ ;  /* 0x0000001b430a7225 */ /* 0x000fc800078e00ff */
[----:B------:R-:W-:-:S04]  /*2440*/  IMAD.WIDE.U32 R8, R64, R27, RZ ;  /* 0x0000001b40087225 */ /* 0x000fc800078e00ff */
[----:B------:R-:W-:Y:S02]  /*2450*/  IMAD.IADD R79, R11, 0x1, R79 ;  /* 0x000000010b4f7824 */ /* 0x000fe400078e024f */
[----:B------:R-:W-:Y:S01]  /*2460*/  IMAD.IADD R71, R9, 0x1, R13 ;  /* 0x0000000109477824 */ /* 0x000fe200078e020d */
[----:B------:R-:W-:Y:S06]  /*2470*/  @!P3 BRA `(.L_x_485) ;  /* 0x0000001000f0b947 */ /* 0x000fec0003800000 */
[----:B------:R-:W-:Y:S01]  /*2480*/  ISETP.GE.AND P3, PT, R152, R78, PT ;  /* 0x0000004e9800720c */ /* 0x000fe20003f66270 */
[----:B------:R-:W-:Y:S01]  /*2490*/  BSSY B1, `(.L_x_486) ;  /* 0x000001e000017945 */ /* 0x000fe20003800000 */
[----:B------:R-:W-:Y:S02]  /*24a0*/  CS2R R36, SRZ ;  /* 0x0000000000247805 */ /* 0x000fe4000001ff00 */
[----:B------:R-:W-:Y:S02]  /*24b0*/  CS2R R44, SRZ ;  /* 0x00000000002c7805 */ /* 0x000fe4000001ff00 */
[----:B------:R-:W-:Y:S02]  /*24c0*/  CS2R R48, SRZ ;  /* 0x0000000000307805 */ /* 0x000fe4000001ff00 */
[----:B------:R-:W-:Y:S02]  /*24d0*/  CS2R R46, SRZ ;  /* 0x00000000002e7805 */ /* 0x000fe4000001ff00 */
[----:B------:R-:W-:-:S02]  /*24e0*/  CS2R R40, SRZ ;  /* 0x0000000000287805 */ /* 0x000fc4000001ff00 */
[----:B------:R-:W-:Y:S02]  /*24f0*/  CS2R R38, SRZ ;  /* 0x0000000000267805 */ /* 0x000fe4000001ff00 */
[----:B------:R-:W-:Y:S02]  /*2500*/  CS2R R42, SRZ ;  /* 0x00000000002a7805 */ /* 0x000fe4000001ff00 */
[----:B------:R-:W-:Y:S01]  /*2510*/  CS2R R50, SRZ ;  /* 0x0000000000327805 */ /* 0x000fe2000001ff00 */
[----:B------:R-:W-:Y:S06]  /*2520*/  @P3 BRA `(.L_x_487) ;  /* 0x0000000000503947 */ /* 0x000fec0003800000 */
[----:B------:R-:W-:Y:S01]  /*2530*/  IADD3 R13, P4, R20, R10, RZ ;  /* 0x0000000a140d7210 */ /* 0x000fe20007f9e0ff */
[----:B------:R-:W-:Y:S01]  /*2540*/  ULDC.64 UR4, c[0x0][0x3e8] ;  /* 0x0000fa0000047ab9 */ /* 0x000fe20000000a00 */
[----:B------:R-:W-:Y:S02]  /*2550*/  CS2R R48, SRZ ;  /* 0x0000000000307805 */ /* 0x000fe4000001ff00 */
[----:B------:R-:W-:Y:S02]  /*2560*/  CS2R R50, SRZ ;  /* 0x0000000000327805 */ /* 0x000fe4000001ff00 */
[----:B------:R-:W-:Y:S02]  /*2570*/  IADD3.X R14, R79, R58, RZ, P4, !PT ;  /* 0x0000003a4f0e7210 */ /* 0x000fe400027fe4ff */
[----:B------:R-:W-:-:S05]  /*2580*/  IADD3 R15, P4, R54, R8, RZ ;  /* 0x00000008360f7210 */ /* 0x000fca0007f9e0ff */
[----:B------:R-:W-:Y:S01]  /*2590*/  IMAD.X R44, R71, 0x1, R32, P4 ;  /* 0x00000001472c7824 */ /* 0x000fe200020e0620 */
[----:B------:R-:W-:-:S04]  /*25a0*/  LEA R12, P4, R13, UR4, 0x1 ;  /* 0x000000040d0c7c11 */ /* 0x000fc8000f8808ff */
[----:B------:R-:W-:Y:S01]  /*25b0*/  LEA.HI.X R13, R13, UR5, R14, 0x1, P4 ;  /* 0x000000050d0d7c11 */ /* 0x000fe2000a0f0c0e */
[----:B------:R-:W-:Y:S02]  /*25c0*/  ULDC.64 UR4, c[0x0][0x400] ;  /* 0x0001000000047ab9 */ /* 0x000fe40000000a00 */
[----:B------:R-:W-:-:S04]  /*25d0*/  LEA R14, P4, R15, UR4, 0x1 ;  /* 0x000000040f0e7c11 */ /* 0x000fc8000f8808ff */
[----:B------:R-:W-:Y:S02]  /*25e0*/  LEA.HI.X R15, R15, UR5, R44, 0x1, P4 ;  /* 0x000000050f0f7c11 */ /* 0x000fe4000a0f0c2c */
[----:B------:R-:W-:Y:S02]  /*25f0*/  ISETP.GE.AND P4, PT, R22, R80, PT ;  /* 0x000000501600720c */ /* 0x000fe40003f86270 */
[----:B------:R-:W-:Y:S02]  /*2600*/  CS2R R44, SRZ ;  /* 0x00000000002c7805 */ /* 0x000fe4000001ff00 */
[----:B------:R-:W-:-:S09]  /*2610*/  CS2R R46, SRZ ;  /* 0x00000000002e7805 */ /* 0x000fd2000001ff00 */
[----:B------:R0:W5:Y:S04]  /*2620*/  @!P4 LDG.E.64 R48, desc[UR42][R12.64] ;  /* 0x0000002a0c30c981 */ /* 0x000168000c1e1b00 */
[----:B------:R0:W5:Y:S01]  /*2630*/  @!P4 LDG.E.64 R50, desc[UR42][R14.64] ;  /* 0x0000002a0e32c981 */ /* 0x000162000c1e1b00 */
[----:B------:R-:W-:-:S13]  /*2640*/  ISETP.GE.AND P4, PT, R156, R80, PT ;  /* 0x000000509c00720c */ /* 0x000fda0003f86270 */
[----:B------:R0:W5:Y:S04]  /*2650*/  @!P4 LDG.E.64 R44, desc[UR42][R12.64+0x20] ;  /* 0x0000202a0c2cc981 */ /* 0x000168000c1e1b00 */
[----:B------:R0:W5:Y:S02]  /*2660*/  @!P4 LDG.E.64 R46, desc[UR42][R14.64+0x20] ;  /* 0x0000202a0e2ec981 */ /* 0x000164000c1e1b00 */
.L_x_487:
[----:B------:R-:W-:Y:S05]  /*2670*/  BSYNC B1 ;  /* 0x0000000000017941 */ /* 0x000fea0003800000 */
.L_x_486:
[----:B0-----:R-:W-:Y:S01]  /*2680*/  VIADD R12, R152, 0x60 ;  /* 0x00000060980c7836 */ /* 0x001fe20000000000 */
[----:B------:R-:W-:Y:S01]  /*2690*/  BSSY B1, `(.L_x_488) ;  /* 0x0000021000017945 */ /* 0x000fe20003800000 */
[----:B-----5:R-:W-:Y:S02]  /*26a0*/  IMAD.MOV.U32 R81, RZ, RZ, R44 ;  /* 0x000000ffff517224 */ /* 0x020fe400078e002c */
[----:B------:R-:W-:Y:S01]  /*26b0*/  IMAD.MOV.U32 R82, RZ, RZ, R45 ;  /* 0x000000ffff527224 */ /* 0x000fe200078e002d */
[----:B------:R-:W-:-:S13]  /*26c0*/  ISETP.GE.AND P4, PT, R12, R78, PT ;  /* 0x0000004e0c00720c */ /* 0x000fda0003f86270 */
[----:B------:R-:W-:Y:S05]  /*26d0*/  @P4 BRA `(.L_x_489) ;  /* 0x0000000000704947 */ /* 0x000fea0003800000 */
[----:B------:R-:W0:Y:S01]  /*26e0*/  LDC.64 R12, c[0x0][0x3f8] ;  /* 0x0000fe00ff0c7b82 */ /* 0x000e220000000a00 */
[----:B------:R-:W-:Y:S01]  /*26f0*/  MOV R11, R79 ;  /* 0x0000004f000b7202 */ /* 0x000fe20000000f00 */
[----:B------:R-:W-:Y:S01]  /*2700*/  ULDC.64 UR4, c[0x0][0x3e8] ;  /* 0x0000fa0000047ab9 */ /* 0x000fe20000000a00 */
[----:B------:R-:W-:Y:S02]  /*2710*/  CS2R R40, SRZ ;  /* 0x0000000000287805 */ /* 0x000fe4000001ff00 */
[----:B------:R-:W-:Y:S01]  /*2720*/  CS2R R42, SRZ ;  /* 0x00000000002a7805 */ /* 0x000fe2000001ff00 */
[----:B0-----:R-:W-:-:S04]  /*2730*/  IMAD.WIDE.U32 R10, R12, 0x60, R10 ;  /* 0x000000600c0a7825 */ /* 0x001fc800078e000a */
[----:B------:R-:W-:Y:S01]  /*2740*/  IMAD R9, R13, 0x60, RZ ;  /* 0x000000600d097824 */ /* 0x000fe200078e02ff */
[----:B------:R-:W-:-:S04]  /*2750*/  IADD3 R13, P5, R20, R10, RZ ;  /* 0x0000000a140d7210 */ /* 0x000fc80007fbe0ff */
[----:B------:R-:W-:Y:S01]  /*2760*/  IADD3.X R14, R58, R11, R9, P5, !PT ;  /* 0x0000000b3a0e7210 */ /* 0x000fe20002ffe409 */
[----:B------:R-:W-:Y:S01]  /*2770*/  IMAD.MOV.U32 R9, RZ, RZ, R71 ;  /* 0x000000ffff097224 */ /* 0x000fe200078e0047 */
[----:B------:R-:W0:Y:S02]  /*2780*/  LDC.64 R10, c[0x0][0x408] ;  /* 0x00010200ff0a7b82 */ /* 0x000e240000000a00 */
[----:B0-----:R-:W-:-:S04]  /*2790*/  IMAD.WIDE.U32 R8, R10, 0x60, R8 ;  /* 0x000000600a087825 */ /* 0x001fc800078e0008 */
[----:B------:R-:W-:Y:S01]  /*27a0*/  IMAD R15, R11, 0x60, RZ ;  /* 0x000000600b0f7824 */ /* 0x000fe200078e02ff */
[----:B------:R-:W-:-:S04]  /*27b0*/  IADD3 R11, P5, R54, R8, RZ ;  /* 0x00000008360b7210 */ /* 0x000fc80007fbe0ff */
[----:B------:R-:W-:Y:S02]  /*27c0*/  IADD3.X R12, R32, R9, R15, P5, !PT ;  /* 0x00000009200c7210 */ /* 0x000fe40002ffe40f */
        /* <DEDUP_REMOVED lines=13> */
.L_x_489:
[----:B------:R-:W-:Y:S05]  /*28a0*/  BSYNC B1 ;  /* 0x0000000000017941 */ /* 0x000fea0003800000 */
.L_x_488:
[----:B0-----:R-:W-:Y:S01]  /*28b0*/  IMAD.MOV.U32 R8, RZ, RZ, R48 ;  /* 0x000000ffff087224 */ /* 0x001fe200078e0030 */
[----:B------:R-:W-:Y:S01]  /*28c0*/  UISETP.NE.AND UP0, UPT, UR39, 0x3, UPT ;  /* 0x000000032700788c */ /* 0x000fe2000bf05270 */
[----:B------:R-:W-:Y:S01]  /*28d0*/  IMAD.MOV.U32 R9, RZ, RZ, R49 ;  /* 0x000000ffff097224 */ /* 0x000fe200078e0031 */
[----:B------:R-:W-:Y:S01]  /*28e0*/  PRMT R89, R82, 0x5410, R81 ;  /* 0x0000541052597816 */ /* 0x000fe20000000051 */
[----:B------:R-:W-:Y:S02]  /*28f0*/  IMAD.MOV.U32 R10, RZ, RZ, R50 ;  /* 0x000000ffff0a7224 */ /* 0x000fe400078e0032 */
[----:B------:R-:W-:Y:S01]  /*2900*/  IMAD.MOV.U32 R11, RZ, RZ, R51 ;  /* 0x000000ffff0b7224 */ /* 0x000fe200078e0033 */
[----:B------:R-:W-:Y:S01]  /*2910*/  PRMT R91, R8, 0x5410, R9 ;  /* 0x00005410085b7816 */ /* 0x000fe20000000009 */
[----:B------:R-:W-:Y:S01]  /*2920*/  IMAD.MOV.U32 R8, RZ, RZ, R46 ;  /* 0x000000ffff087224 */ /* 0x000fe200078e002e */
[----:B------:R-:W-:Y:S02]  /*2930*/  MOV R9, R47 ;  /* 0x0000002f00097202 */ /* 0x000fe40000000f00 */
[----:B------:R-:W-:-:S02]  /*2940*/  PLOP3.LUT P5, PT, PT, PT, UP0, 0x80, 0x0 ;  /* 0x000000000000781c */ /* 0x000fc40003faf008 */
[----:B------:R-:W-:Y:S01]  /*2950*/  PRMT R90, R9, 0x5410, R8 ;  /* 0x00005410095a7816 */ /* 0x000fe20000000008 */
[----:B-----5:R-:W-:Y:S01]  /*2960*/  IMAD.MOV.U32 R8, RZ, RZ, R36 ;  /* 0x000000ffff087224 */ /* 0x020fe200078e0024 */
[----:B------:R-:W-:Y:S01]  /*2970*/  PRMT R93, R10, 0x5410, R11 ;  /* 0x000054100a5d7816 */ /* 0x000fe2000000000b */
[----:B------:R-:W-:Y:S01]  /*2980*/  IMAD.MOV.U32 R9, RZ, RZ, R37 ;  /* 0x000000ffff097224 */ /* 0x000fe200078e0025 */
[----:B------:R-:W-:Y:S01]  /*2990*/  MOV R10, R40 ;  /* 0x00000028000a7202 */ /* 0x000fe20000000f00 */
[----:B------:R-:W-:-:S03]  /*29a0*/  IMAD.MOV.U32 R11, RZ, RZ, R41 ;  /* 0x000000ffff0b7224 */ /* 0x000fc600078e0029 */
[----:B------:R-:W-:Y:S01]  /*29b0*/  PRMT R82, R8, 0x5410, R9 ;  /* 0x0000541008527816 */ /* 0x000fe20000000009 */
[----:B------:R-:W-:Y:S01]  /*29c0*/  IMAD.MOV.U32 R8, RZ, RZ, R38 ;  /* 0x000000ffff087224 */ /* 0x000fe200078e0026 */
[----:B------:R-:W-:Y:S01]  /*29d0*/  PRMT R86, R10, 0x5410, R11 ;  /* 0x000054100a567816 */ /* 0x000fe2000000000b */
[----:B------:R-:W-:Y:S01]  /*29e0*/  IMAD.MOV.U32 R9, RZ, RZ, R39 ;  /* 0x000000ffff097224 */ /* 0x000fe200078e0027 */
[----:B------:R-:W-:Y:S01]  /*29f0*/  MOV R11, R43 ;  /* 0x0000002b000b7202 */ /* 0x000fe20000000f00 */
[----:B------:R-:W-:-:S03]  /*2a00*/  IMAD.MOV.U32 R10, RZ, RZ, R42 ;  /* 0x000000ffff0a7224 */ /* 0x000fc600078e002a */
[----:B------:R-:W-:Y:S02]  /*2a10*/  PRMT R83, R8, 0x5410, R9 ;  /* 0x0000541008537816 */ /* 0x000fe40000000009 */
[----:B------:R-:W-:Y:S01]  /*2a20*/  PRMT R87, R10, 0x5410, R11 ;  /* 0x000054100a577816 */ /* 0x000fe2000000000b */
[----:B------:R-:W-:Y:S06]  /*2a30*/  @!P5 BRA `(.L_x_490) ;  /* 0x000000000004d947 */ /* 0x000fec0003800000 */
[----:B------:R-:W-:Y:S01]  /*2a40*/  BPT.TRAP 0x1 ;  /* 0x000000040000795c */ /* 0x000fe20000300000 */
.L_x_490:
[----:B------:R-:W-:Y:S01]  /*2a50*/  IMAD R71, R19, 0x8, R18 ;  /* 0x0000000813477824 */ /* 0x000fe200078e0212 */
[----:B------:R-:W-:Y:S01]  /*2a60*/  SHF.L.U32 R79, R154, 0x1f, RZ ;  /* 0x0000001f9a4f7819 */ /* 0x000fe200000006ff */
[----:B------:R-:W-:Y:S03]  /*2a70*/  BSSY B1, `(.L_x_491) ;  /* 0x0000003000017945 */ /* 0x000fe60003800000 */
[----:B------:R-:W0:Y:S02]  /*2a80*/  SYNCS.PHASECHK.TRANS64.TRYWAIT P6, [R71+URZ+0x16890], R79 ;  /* 0x0168904f470075a7 */ /* 0x000e2400080c017f */
[----:B0-----:R-:W-:Y:S05]  /*2a90*/  @!P6 BRA `(.L_x_492) ;  /* 0x000001200044e947 */ /* 0x001fea0003800000 */
.L_x_718:
[----:B------:R-:W-:Y:S05]  /*2aa0*/  BSYNC B1 ;  /* 0x0000000000017941 */ /* 0x000fea0003800000 */
.L_x_491:
[----:B------:R-:W-:-:S03]  /*2ab0*/  UMOV UR4, 0xffffffff ;  /* 0xffffffff00047882 */ /* 0x000fc60000000000 */
[----:B------:R-:W-:Y:S05]  /*2ac0*/  BRA.DIV UR4, `(.L_x_493) ;  /* 0x00000122044c7947 */ /* 0x000fea000b800000 */
[----:B------:R1:W2:Y:S04]  /*2ad0*/  SHFL.IDX PT, R81, R85, RZ, 0x1c1f ;  /* 0x001c1fff55517589 */ /* 0x0002a800000e0000 */
[----:B------:R1:W3:Y:S02]  /*2ae0*/  SHFL.IDX PT, R14, R84, RZ, 0x1c1f ;  /* 0x001c1fff540e7589 */ /* 0x0002e400000e0000 */
.L_x_722:
[----:B------:R-:W-:Y:S04]  /*2af0*/  BSSY B1, `(.L_x_494) ;  /* 0x0000068000017945 */ /* 0x000fe80003800000 */
[----:B------:R-:W-:Y:S05]  /*2b00*/  @P3 BRA `(.L_x_495) ;  /* 0x0000000400983947 */ /* 0x000fea0003800000 */
[----:B------:R-:W-:Y:S04]  /*2b10*/  BSSY B2, `(.L_x_496) ;  /* 0x0000033000027945 */ /* 0x000fe80003800000 */
[----:B------:R-:W-:Y:S05]  /*2b20*/  @P1 BRA `(.L_x_497) ;  /* 0x0000000000c41947 */ /* 0x000fea0003800000 */
[----:B------:R4:W0:Y:S01]  /*2b30*/  LDS.128 R8, [R73+0xe000] ;  /* 0x00e0000049087984 */ /* 0x0008220000000c00 */
[C---:B---3--:R-:W-:Y:S01]  /*2b40*/  LEA R12, P3, R16.reuse, R14, 0x1 ;  /* 0x0000000e100c7211 */ /* 0x048fe200078608ff */
[----:B------:R-:W-:Y:S03]  /*2b50*/  BSSY B3, `(.L_x_498) ;  /* 0x000002d000037945 */ /* 0x000fe60003800000 */
[----:B--2---:R-:W-:Y:S02]  /*2b60*/  LEA.HI.X R13, R16, R81, R17, 0x1, P3 ;  /* 0x00000051100d7211 */ /* 0x004fe400018f0c11 */
[----:B------:R-:W-:-:S13]  /*2b70*/  ISETP.GE.AND P3, PT, R22, R80, PT ;  /* 0x000000501600720c */ /* 0x000fda0003f66270 */
[----:B----4-:R-:W-:Y:S05]  /*2b80*/  @P3 BRA `(.L_x_499) ;  /* 0x0000000000a43947 */ /* 0x010fea0003800000 */
[----:B------:R-:W-:Y:S01]  /*2b90*/  SHF.R.U64 R48, R48, 0x10, R49 ;  /* 0x0000001030307819 */ /* 0x000fe20000001231 */
[----:B0-----:R-:W-:Y:S01]  /*2ba0*/  IMAD.MOV.U32 R15, RZ, RZ, R11 ;  /* 0x000000ffff0f7224 */ /* 0x001fe200078e000b */
[--C-:B------:R-:W-:Y:S01]  /*2bb0*/  SHF.R.U64 R92, R50, 0x10, R51.reuse ;  /* 0x00000010325c7819 */ /* 0x100fe20000001233 */
[----:B------:R-:W-:Y:S01]  /*2bc0*/  HADD2.F32 R11, -RZ, R9.H1_H1 ;  /* 0x30000009ff0b7230 */ /* 0x000fe20000004100 */
[----:B------:R-:W-:Y:S01]  /*2bd0*/  SHF.R.U32.HI R51, RZ, 0x10, R51 ;  /* 0x00000010ff337819 */ /* 0x000fe20000011633 */
[----:B------:R-:W-:Y:S01]  /*2be0*/  HADD2.F32 R50, -RZ, R48.H0_H0 ;  /* 0x20000030ff327230 */ /* 0x000fe20000004100 */
[----:B------:R-:W-:Y:S01]  /*2bf0*/  SHF.R.U32.HI R49, RZ, 0x10, R49 ;  /* 0x00000010ff317819 */ /* 0x000fe20000011631 */
[----:B------:R-:W-:Y:S02]  /*2c00*/  HADD2.F32 R92, -RZ, R92.H0_H0 ;  /* 0x2000005cff5c7230 */ /* 0x000fe40000004100 */
[----:B------:R-:W-:Y:S02]  /*2c10*/  HADD2.F32 R51, -RZ, R51.H0_H0 ;  /* 0x20000033ff337230 */ /* 0x000fe40000004100 */
[----:B------:R-:W-:-:S02]  /*2c20*/  HADD2.F32 R9, -RZ, R9.H0_H0 ;  /* 0x20000009ff097230 */ /* 0x000fc40000004100 */
[-C--:B------:R-:W-:Y:S01]  /*2c30*/  FMUL.FTZ R94, R11, R92.reuse ;  /* 0x0000005c0b5e7220 */ /* 0x080fe20000410000 */
[--C-:B------:R-:W-:Y:S02]  /*2c40*/  HADD2.F32 R48, -RZ, R15.reuse.H1_H1 ;  /* 0x3000000fff307230 */ /* 0x100fe40000004100 */
[----:B------:R-:W-:Y:S02]  /*2c50*/  HADD2.F32 R15, -RZ, R15.H0_H0 ;  /* 0x2000000fff0f7230 */ /* 0x000fe40000004100 */
[C---:B------:R-:W-:Y:S01]  /*2c60*/  FMUL.FTZ R92, R9.reuse, R92 ;  /* 0x0000005c095c7220 */ /* 0x040fe20000410000 */
[----:B------:R-:W-:Y:S02]  /*2c70*/  HADD2.F32 R49, -RZ, R49.H0_H0 ;  /* 0x20000031ff317230 */ /* 0x000fe40000004100 */
[-C--:B------:R-:W-:Y:S01]  /*2c80*/  FMUL.FTZ R96, R48, R51.reuse ;  /* 0x0000003330607220 */ /* 0x080fe20000410000 */
[-C--:B------:R-:W-:Y:S01]  /*2c90*/  FFMA.FTZ R9, R9, R50.reuse, -R94 ;  /* 0x0000003209097223 */ /* 0x080fe2000001085e */
[----:B------:R-:W-:Y:S01]  /*2ca0*/  FMUL.FTZ R51, R15, R51 ;  /* 0x000000330f337220 */ /* 0x000fe20000410000 */
[----:B------:R-:W-:Y:S01]  /*2cb0*/  FFMA.FTZ R92, R11, R50, R92 ;  /* 0x000000320b5c7223 */ /* 0x000fe2000001005c */
[----:B------:R-:W-:Y:S01]  /*2cc0*/  FFMA.FTZ R96, R15, R49, -R96 ;  /* 0x000000310f607223 */ /* 0x000fe20000010860 */
[----:B------:R-:W-:-:S02]  /*2cd0*/  HADD2.F32 R50, -RZ, R93.H0_H0 ;  /* 0x2000005dff327230 */ /* 0x000fc40000004100 */
[----:B------:R-:W-:Y:S01]  /*2ce0*/  FFMA.FTZ R95, R48, R49, R51 ;  /* 0x00000031305f7223 */ /* 0x000fe20000010033 */
[----:B------:R-:W-:Y:S01]  /*2cf0*/  HADD2.F32 R11, -RZ, R8.H1_H1 ;  /* 0x30000008ff0b7230 */ /* 0x000fe20000004100 */
[----:B------:R-:W-:Y:S01]  /*2d00*/  F2FP.F16.F32.PACK_AB R9, R92, R9 ;  /* 0x000000095c09723e */ /* 0x000fe200000000ff */
[----:B------:R-:W-:Y:S02]  /*2d10*/  HADD2.F32 R15, -RZ, R10.H1_H1 ;  /* 0x3000000aff0f7230 */ /* 0x000fe40000004100 */
[----:B------:R-:W-:Y:S02]  /*2d20*/  HADD2.F32 R51, -RZ, R93.H1_H1 ;  /* 0x3000005dff337230 */ /* 0x000fe40000004100 */
[----:B------:R-:W-:Y:S02]  /*2d30*/  HADD2.F32 R8, -RZ, R8.H0_H0 ;  /* 0x20000008ff087230 */ /* 0x000fe40000004100 */
[----:B------:R-:W-:Y:S02]  /*2d40*/  HADD2.F32 R10, -RZ, R10.H0_H0 ;  /* 0x2000000aff0a7230 */ /* 0x000fe40000004100 */
[----:B------:R-:W-:Y:S01]  /*2d50*/  FMUL.FTZ R93, R15, R51 ;  /* 0x000000330f5d7220 */ /* 0x000fe20000410000 */
[----:B------:R-:W-:-:S02]  /*2d60*/  HADD2.F32 R48, -RZ, R91.H0_H0 ;  /* 0x2000005bff307230 */ /* 0x000fc40000004100 */
[----:B------:R-:W-:Y:S02]  /*2d70*/  HADD2.F32 R49, -RZ, R91.H1_H1 ;  /* 0x3000005bff317230 */ /* 0x000fe40000004100 */
[CC--:B------:R-:W-:Y:S01]  /*2d80*/  FMUL.FTZ R91, R11.reuse, R50.reuse ;  /* 0x000000320b5b7220 */ /* 0x0c0fe20000410000 */
[----:B------:R-:W-:Y:S01]  /*2d90*/  FMUL.FTZ R50, R8, R50 ;  /* 0x0000003208327220 */ /* 0x000fe20000410000 */
[----:B------:R-:W-:Y:S02]  /*2da0*/  FMUL.FTZ R94, R10, R51 ;  /* 0x000000330a5e7220 */ /* 0x000fe40000410000 */
[-C--:B------:R-:W-:Y:S01]  /*2db0*/  FFMA.FTZ R91, R8, R48.reuse, -R91 ;  /* 0x00000030085b7223 */ /* 0x080fe2000001085b */
[----:B------:R-:W-:Y:S01]  /*2dc0*/  FFMA.FTZ R50, R11, R48, R50 ;  /* 0x000000300b327223 */ /* 0x000fe20000010032 */
[-C--:B------:R-:W-:Y:S01]  /*2dd0*/  FFMA.FTZ R93, R10, R49.reuse, -R93 ;  /* 0x000000310a5d7223 */ /* 0x080fe2000001085d */
[----:B------:R-:W-:Y:S01]  /*2de0*/  FFMA.FTZ R94, R15, R49, R94 ;  /* 0x000000310f5e7223 */ /* 0x000fe2000001005e */
[----:B------:R-:W-:-:S02]  /*2df0*/  F2FP.F16.F32.PACK_AB R11, R95, R96 ;  /* 0x000000605f0b723e */ /* 0x000fc400000000ff */
[----:B------:R-:W-:Y:S02]  /*2e00*/  F2FP.F16.F32.PACK_AB R8, R50, R91 ;  /* 0x0000005b3208723e */ /* 0x000fe400000000ff */
[----:B------:R-:W-:-:S07]  /*2e10*/  F2FP.F16.F32.PACK_AB R10, R94, R93 ;  /* 0x0000005d5e0a723e */ /* 0x000fce00000000ff */
.L_x_499:
[----:B------:R-:W-:Y:S05]  /*2e20*/  BSYNC B3 ;  /* 0x0000000000037941 */ /* 0x000fea0003800000 */
.L_x_498:
[----:B0-----:R4:W-:Y:S02]  /*2e30*/  ST.E.128 desc[UR42][R12.64], R8 ;  /* 0x000000080c007985 */ /* 0x0019e4000c101d2a */
.L_x_497:
[----:B------:R-:W-:Y:S05]  /*2e40*/  BSYNC B2 ;  /* 0x0000000000027941 */ /* 0x000fea0003800000 */
.L_x_496:
[----:B------:R-:W-:Y:S05]  /*2e50*/  @P2 BRA `(.L_x_495) ;  /* 0x0000000000c42947 */ /* 0x000fea0003800000 */
[----:B----4-:R4:W0:Y:S01]  /*2e60*/  LDS.128 R8, [R72+0xe000] ;  /* 0x00e0000048087984 */ /* 0x0108220000000c00 */
[C---:B---3--:R-:W-:Y:S01]  /*2e70*/  LEA R12, P3, R2.reuse, R14, 0x1 ;  /* 0x0000000e020c7211 */ /* 0x048fe200078608ff */
[----:B------:R-:W-:Y:S03]  /*2e80*/  BSSY B2, `(.L_x_500) ;  /* 0x000002d000027945 */ /* 0x000fe60003800000 */
[----:B--2---:R-:W-:Y:S02]  /*2e90*/  LEA.HI.X R13, R2, R81, R153, 0x1, P3 ;  /* 0x00000051020d7211 */ /* 0x004fe400018f0c99 */
[----:B------:R-:W-:-:S13]  /*2ea0*/  ISETP.GE.AND P3, PT, R156, R80, PT ;  /* 0x000000509c00720c */ /* 0x000fda0003f66270 */
[----:B----4-:R-:W-:Y:S05]  /*2eb0*/  @P3 BRA `(.L_x_501) ;  /* 0x0000000000a43947 */ /* 0x010fea0003800000 */
[--C-:B------:R-:W-:Y:S01]  /*2ec0*/  SHF.R.U64 R44, R44, 0x10, R45.reuse ;  /* 0x000000102c2c7819 */ /* 0x100fe2000000122d */
[----:B0-----:R-:W-:Y:S01]  /*2ed0*/  IMAD.MOV.U32 R14, RZ, RZ, R10 ;  /* 0x000000ffff0e7224 */ /* 0x001fe200078e000a */
[----:B------:R-:W-:Y:S01]  /*2ee0*/  SHF.R.U32.HI R49, RZ, 0x10, R45 ;  /* 0x00000010ff317819 */ /* 0x000fe2000001162d */
[----:B------:R-:W-:Y:S01]  /*2ef0*/  HADD2.F32 R10, -RZ, R9.H1_H1 ;  /* 0x30000009ff0a7230 */ /* 0x000fe20000004100 */
[--C-:B------:R-:W-:Y:S01]  /*2f00*/  SHF.R.U64 R45, R46, 0x10, R47.reuse ;  /* 0x000000102e2d7819 */ /* 0x100fe2000000122f */
[--C-:B------:R-:W-:Y:S01]  /*2f10*/  HADD2.F32 R15, -RZ, R11.reuse.H1_H1 ;  /* 0x3000000bff0f7230 */ /* 0x100fe20000004100 */
[----:B------:R-:W-:Y:S01]  /*2f20*/  SHF.R.U32.HI R48, RZ, 0x10, R47 ;  /* 0x00000010ff307819 */ /* 0x000fe2000001162f */
[----:B------:R-:W-:Y:S02]  /*2f30*/  HADD2.F32 R11, -RZ, R11.H0_H0 ;  /* 0x2000000bff0b7230 */ /* 0x000fe40000004100 */
[----:B------:R-:W-:Y:S02]  /*2f40*/  HADD2.F32 R45, -RZ, R45.H0_H0 ;  /* 0x2000002dff2d7230 */ /* 0x000fe40000004100 */
[----:B------:R-:W-:-:S02]  /*2f50*/  HADD2.F32 R48, -RZ, R48.H0_H0 ;  /* 0x20000030ff307230 */ /* 0x000fc40000004100 */
[----:B------:R-:W-:Y:S02]  /*2f60*/  HADD2.F32 R9, -RZ, R9.H0_H0 ;  /* 0x20000009ff097230 */ /* 0x000fe40000004100 */
[-C--:B------:R-:W-:Y:S01]  /*2f70*/  FMUL.FTZ R50, R10, R45.reuse ;  /* 0x0000002d0a327220 */ /* 0x080fe20000410000 */
[----:B------:R-:W-:Y:S02]  /*2f80*/  HADD2.F32 R44, -RZ, R44.H0_H0 ;  /* 0x2000002cff2c7230 */ /* 0x000fe40000004100 */
[-C--:B------:R-:W-:Y:S01]  /*2f90*/  FMUL.FTZ R92, R15, R48.reuse ;  /* 0x000000300f5c7220 */ /* 0x080fe20000410000 */
[----:B------:R-:W-:Y:S02]  /*2fa0*/  HADD2.F32 R46, -RZ, R49.H0_H0 ;  /* 0x20000031ff2e7230 */ /* 0x000fe40000004100 */
[----:B------:R-:W-:Y:S01]  /*2fb0*/  FMUL.FTZ R48, R11, R48 ;  /* 0x000000300b307220 */ /* 0x000fe20000410000 */
[C---:B------:R-:W-:Y:S01]  /*2fc0*/  FMUL.FTZ R45, R9.reuse, R45 ;  /* 0x0000002d092d7220 */ /* 0x040fe20000410000 */
[----:B------:R-:W-:Y:S01]  /*2fd0*/  FFMA.FTZ R50, R9, R44, -R50 ;  /* 0x0000002c09327223 */ /* 0x000fe20000010832 */
[----:B------:R-:W-:-:S02]  /*2fe0*/  HADD2.F32 R9, -RZ, R8.H1_H1 ;  /* 0x30000008ff097230 */ /* 0x000fc40000004100 */
[----:B------:R-:W-:Y:S01]  /*2ff0*/  FFMA.FTZ R51, R15, R46, R48 ;  /* 0x0000002e0f337223 */ /* 0x000fe20000010030 */
[----:B------:R-:W-:Y:S01]  /*3000*/  FFMA.FTZ R49, R10, R44, R45 ;  /* 0x0000002c0a317223 */ /* 0x000fe2000001002d */
[----:B------:R-:W-:Y:S02]  /*3010*/  HADD2.F32 R15, -RZ, R90.H1_H1 ;  /* 0x3000005aff0f7230 */ /* 0x000fe40000004100 */
[----:B------:R-:W-:Y:S01]  /*3020*/  FFMA.FTZ R92, R11, R46, -R92 ;  /* 0x0000002e0b5c7223 */ /* 0x000fe2000001085c */
[----:B------:R-:W-:Y:S02]  /*3030*/  HADD2.F32 R8, -RZ, R8.H0_H0 ;  /* 0x20000008ff087230 */ /* 0x000fe40000004100 */
[----:B------:R-:W-:Y:S02]  /*3040*/  HADD2.F32 R45, -RZ, R90.H0_H0 ;  /* 0x2000005aff2d7230 */ /* 0x000fe40000004100 */
[----:B------:R-:W-:Y:S01]  /*3050*/  FMUL.FTZ R47, R9, R15 ;  /* 0x0000000f092f7220 */ /* 0x000fe20000410000 */
[----:B------:R-:W-:-:S02]  /*3060*/  HADD2.F32 R10, -RZ, R14.H1_H1 ;  /* 0x3000000eff0a7230 */ /* 0x000fc40000004100 */
[----:B------:R-:W-:Y:S01]  /*3070*/  FMUL.FTZ R44, R8, R15 ;  /* 0x0000000f082c7220 */ /* 0x000fe20000410000 */
[----:B------:R-:W-:Y:S02]  /*3080*/  HADD2.F32 R14, -RZ, R14.H0_H0 ;  /* 0x2000000eff0e7230 */ /* 0x000fe40000004100 */
[--C-:B------:R-:W-:Y:S02]  /*3090*/  HADD2.F32 R11, -RZ, R89.reuse.H1_H1 ;  /* 0x30000059ff0b7230 */ /* 0x100fe40000004100 */
[-C--:B------:R-:W-:Y:S01]  /*30a0*/  FMUL.FTZ R15, R10, R45.reuse ;  /* 0x0000002d0a0f7220 */ /* 0x080fe20000410000 */
[----:B------:R-:W-:Y:S02]  /*30b0*/  HADD2.F32 R89, -RZ, R89.H0_H0 ;  /* 0x20000059ff597230 */ /* 0x000fe40000004100 */
[----:B------:R-:W-:Y:S01]  /*30c0*/  FMUL.FTZ R45, R14, R45 ;  /* 0x0000002d0e2d7220 */ /* 0x000fe20000410000 */
[-C--:B------:R-:W-:Y:S01]  /*30d0*/  FFMA.FTZ R47, R8, R11.reuse, -R47 ;  /* 0x0000000b082f7223 */ /* 0x080fe2000001082f */
[----:B------:R-:W-:Y:S01]  /*30e0*/  FFMA.FTZ R44, R9, R11, R44 ;  /* 0x0000000b092c7223 */ /* 0x000fe2000001002c */
[-C--:B------:R-:W-:Y:S01]  /*30f0*/  FFMA.FTZ R15, R14, R89.reuse, -R15 ;  /* 0x000000590e0f7223 */ /* 0x080fe2000001080f */
[----:B------:R-:W-:Y:S01]  /*3100*/  FFMA.FTZ R10, R10, R89, R45 ;  /* 0x000000590a0a7223 */ /* 0x000fe2000001002d */
[----:B------:R-:W-:-:S02]  /*3110*/  F2FP.F16.F32.PACK_AB R9, R49, R50 ;  /* 0x000000323109723e */ /* 0x000fc400000000ff */
[----:B------:R-:W-:Y:S02]  /*3120*/  F2FP.F16.F32.PACK_AB R11, R51, R92 ;  /* 0x0000005c330b723e */ /* 0x000fe400000000ff */
[----:B------:R-:W-:Y:S02]  /*3130*/  F2FP.F16.F32.PACK_AB R8, R44, R47 ;  /* 0x0000002f2c08723e */ /* 0x000fe400000000ff */
[----:B------:R-:W-:-:S07]  /*3140*/  F2FP.F16.F32.PACK_AB R10, R10, R15 ;  /* 0x0000000f0a0a723e */ /* 0x000fce00000000ff */
.L_x_501:
[----:B------:R-:W-:Y:S05]  /*3150*/  BSYNC B2 ;  /* 0x0000000000027941 */ /* 0x000fea0003800000 */
.L_x_500:
[----:B0-----:R0:W-:Y:S02]  /*3160*/  ST.E.128 desc[UR42][R12.64], R8 ;  /* 0x000000080c007985 */ /* 0x0011e4000c101d2a */
.L_x_495:
[----:B------:R-:W-:Y:S05]  /*3170*/  BSYNC B1 ;  /* 0x0000000000017941 */ /* 0x000fea0003800000 */
.L_x_494:
[----:B------:R-:W-:-:S03]  /*3180*/  UMOV UR4, 0xffffffff ;  /* 0xffffffff00047882 */ /* 0x000fc60000000000 */
[----:B------:R-:W-:Y:S05]  /*3190*/  BRA.DIV UR4, `(.L_x_502) ;  /* 0x0000011a04e07947 */ /* 0x000fea000b800000 */
[----:B-1----:R-:W1:Y:S04]  /*31a0*/  SHFL.IDX PT, R85, R85, 0x1, 0x1c1f ;  /* 0x003c1f0055557f89 */ /* 0x002e6800000e0000 */
[----:B---3--:R3:W0:Y:S02]  /*31b0*/  SHFL.IDX PT, R14, R84, 0x1, 0x1c1f ;  /* 0x003c1f00540e7f89 */ /* 0x00862400000e0000 */
.L_x_726:
[----:B------:R-:W-:Y:S05]  /*31c0*/  @P4 BRA `(.L_x_503) ;  /* 0x0000001c00fc4947 */ /* 0x000fea0003800000 */
[----:B------:R-:W-:Y:S04]  /*31d0*/  BSSY B1, `(.L_x_504) ;  /* 0x0000033000017945 */ /* 0x000fe80003800000 */
[----:B------:R-:W-:Y:S05]  /*31e0*/  @P1 BRA `(.L_x_505) ;  /* 0x0000000000c41947 */ /* 0x000fea0003800000 */
[----:B0---4-:R0:W4:Y:S01]  /*31f0*/  LDS.128 R8, [R73+0x11000] ;  /* 0x0110000049087984 */ /* 0x0111220000000c00 */
[C---:B------:R-:W-:Y:S01]  /*3200*/  LEA R12, P3, R16.reuse, R14, 0x1 ;  /* 0x0000000e100c7211 */ /* 0x040fe200078608ff */
[----:B------:R-:W-:Y:S03]  /*3210*/  BSSY B2, `(.L_x_506) ;  /* 0x000002d000027945 */ /* 0x000fe60003800000 */
[----:B-1----:R-:W-:Y:S02]  /*3220*/  LEA.HI.X R13, R16, R85, R17, 0x1, P3 ;  /* 0x00000055100d7211 */ /* 0x002fe400018f0c11 */
[----:B------:R-:W-:-:S13]  /*3230*/  ISETP.GE.AND P3, PT, R22, R80, PT ;  /* 0x000000501600720c */ /* 0x000fda0003f66270 */
[----:B0-----:R-:W-:Y:S05]  /*3240*/  @P3 BRA `(.L_x_507) ;  /* 0x0000000000a43947 */ /* 0x001fea0003800000 */
[----:B------:R-:W-:Y:S01]  /*3250*/  SHF.R.U64 R46, R40, 0x10, R41 ;  /* 0x00000010282e7819 */ /* 0x000fe20000001229 */
[----:B----4-:R-:W-:Y:S01]  /*3260*/  IMAD.MOV.U32 R15, RZ, RZ, R10 ;  /* 0x000000ffff0f7224 */ /* 0x010fe200078e000a */
[--C-:B------:R-:W-:Y:S01]  /*3270*/  SHF.R.U64 R40, R42, 0x10, R43.reuse ;  /* 0x000000102a287819 */ /* 0x100fe2000000122b */
[--C-:B------:R-:W-:Y:S01]  /*3280*/  HADD2.F32 R10, -RZ, R9.reuse.H1_H1 ;  /* 0x30000009ff0a7230 */ /* 0x100fe20000004100 */
[----:B------:R-:W-:Y:S01]  /*3290*/  SHF.R.U32.HI R44, RZ, 0x10, R43 ;  /* 0x00000010ff2c7819 */ /* 0x000fe2000001162b */
[----:B------:R-:W-:Y:S01]  /*32a0*/  HADD2.F32 R9, -RZ, R9.H0_H0 ;  /* 0x20000009ff097230 */ /* 0x000fe20000004100 */
[----:B------:R-:W-:Y:S01]  /*32b0*/  SHF.R.U32.HI R45, RZ, 0x10, R41 ;  /* 0x00000010ff2d7819 */ /* 0x000fe20000011629 */
[----:B------:R-:W-:Y:S02]  /*32c0*/  HADD2.F32 R43, -RZ, R40.H0_H0 ;  /* 0x20000028ff2b7230 */ /* 0x000fe40000004100 */
[----:B------:R-:W-:Y:S02]  /*32d0*/  HADD2.F32 R40, -RZ, R11.H1_H1 ;  /* 0x3000000bff287230 */ /* 0x000fe40000004100 */
[----:B------:R-:W-:-:S02]  /*32e0*/  HADD2.F32 R44, -RZ, R44.H0_H0 ;  /* 0x2000002cff2c7230 */ /* 0x000fc40000004100 */
[----:B------:R-:W-:Y:S02]  /*32f0*/  HADD2.F32 R11, -RZ, R11.H0_H0 ;  /* 0x2000000bff0b7230 */ /* 0x000fe40000004100 */
[----:B------:R-:W-:Y:S02]  /*3300*/  HADD2.F32 R41, -RZ, R46.H0_H0 ;  /* 0x2000002eff297230 */ /* 0x000fe40000004100 */
[-C--:B------:R-:W-:Y:S01]  /*3310*/  FMUL.FTZ R46, R10, R43.reuse ;  /* 0x0000002b0a2e7220 */ /* 0x080fe20000410000 */
[----:B------:R-:W-:Y:S02]  /*3320*/  HADD2.F32 R42, -RZ, R45.H0_H0 ;  /* 0x2000002dff2a7230 */ /* 0x000fe40000004100 */
[-C--:B------:R-:W-:Y:S01]  /*3330*/  FMUL.FTZ R45, R11, R44.reuse ;  /* 0x0000002c0b2d7220 */ /* 0x080fe20000410000 */
[C---:B------:R-:W-:Y:S01]  /*3340*/  FMUL.FTZ R43, R9.reuse, R43 ;  /* 0x0000002b092b7220 */ /* 0x040fe20000410000 */
[C---:B------:R-:W-:Y:S01]  /*3350*/  FMUL.FTZ R48, R40.reuse, R44 ;  /* 0x0000002c28307220 */ /* 0x040fe20000410000 */
[-C--:B------:R-:W-:Y:S01]  /*3360*/  FFMA.FTZ R46, R9, R41.reuse, -R46 ;  /* 0x00000029092e7223 */ /* 0x080fe2000001082e */
[----:B------:R-:W-:Y:S01]  /*3370*/  FFMA.FTZ R45, R40, R42, R45 ;  /* 0x0000002a282d7223 */ /* 0x000fe2000001002d */
[----:B------:R-:W-:Y:S01]  /*3380*/  FFMA.FTZ R43, R10, R41, R43 ;  /* 0x000000290a2b7223 */ /* 0x000fe2000001002b */
[----:B------:R-:W-:-:S02]  /*3390*/  HADD2.F32 R40, -RZ, R87.H0_H0 ;  /* 0x20000057ff287230 */ /* 0x000fc40000004100 */
[----:B------:R-:W-:Y:S01]  /*33a0*/  FFMA.FTZ R48, R11, R42, -R48 ;  /* 0x0000002a0b307223 */ /* 0x000fe20000010830 */
[----:B------:R-:W-:Y:S02]  /*33b0*/  HADD2.F32 R87, -RZ, R87.H1_H1 ;  /* 0x30000057ff577230 */ /* 0x000fe40000004100 */
[--C-:B------:R-:W-:Y:S02]  /*33c0*/  HADD2.F32 R9, -RZ, R8.reuse.H1_H1 ;  /* 0x30000008ff097230 */ /* 0x100fe40000004100 */
[--C-:B------:R-:W-:Y:S02]  /*33d0*/  HADD2.F32 R10, -RZ, R15.reuse.H1_H1 ;  /* 0x3000000fff0a7230 */ /* 0x100fe40000004100 */
[----:B------:R-:W-:Y:S02]  /*33e0*/  HADD2.F32 R8, -RZ, R8.H0_H0 ;  /* 0x20000008ff087230 */ /* 0x000fe40000004100 */
[----:B------:R-:W-:Y:S01]  /*33f0*/  FMUL.FTZ R41, R9, R40 ;  /* 0x0000002809297220 */ /* 0x000fe20000410000 */
[----:B------:R-:W-:-:S02]  /*3400*/  HADD2.F32 R15, -RZ, R15.H0_H0 ;  /* 0x2000000fff0f7230 */ /* 0x000fc40000004100 */
[-C--:B------:R-:W-:Y:S01]  /*3410*/  FMUL.FTZ R42, R10, R87.reuse ;  /* 0x000000570a2a7220 */ /* 0x080fe20000410000 */
[--C-:B------:R-:W-:Y:S02]  /*3420*/  HADD2.F32 R11, -RZ, R86.reuse.H0_H0 ;  /* 0x20000056ff0b7230 */ /* 0x100fe40000004100 */
[C---:B------:R-:W-:Y:S01]  /*3430*/  FMUL.FTZ R40, R8.reuse, R40 ;  /* 0x0000002808287220 */ /* 0x040fe20000410000 */
[----:B------:R-:W-:Y:S02]  /*3440*/  HADD2.F32 R86, -RZ, R86.H1_H1 ;  /* 0x30000056ff567230 */ /* 0x000fe40000004100 */
        /* <DEDUP_REMOVED lines=9> */
.L_x_507:
[----:B------:R-:W-:Y:S05]  /*34e0*/  BSYNC B2 ;  /* 0x0000000000027941 */ /* 0x000fea0003800000 */
.L_x_506:
[----:B----4-:R0:W-:Y:S02]  /*34f0*/  ST.E.128 desc[UR42][R12.64], R8 ;  /* 0x000000080c007985 */ /* 0x0101e4000c101d2a */
.L_x_505:
[----:B------:R-:W-:Y:S05]  /*3500*/  BSYNC B1 ;  /* 0x0000000000017941 */ /* 0x000fea0003800000 */
.L_x_504:
[----:B------:R-:W-:Y:S05]  /*3510*/  @P2 BRA `(.L_x_503) ;  /* 0x0000001c00282947 */ /* 0x000fea0003800000 */
[----:B0---4-:R0:W4:Y:S01]  /*3520*/  LDS.128 R8, [R72+0x11000] ;  /* 0x0110000048087984 */ /* 0x0111220000000c00 */
[C---:B------:R-:W-:Y:S01]  /*3530*/  LEA R12, P3, R2.reuse, R14, 0x1 ;  /* 0x0000000e020c7211 */ /* 0x040fe200078608ff */
[----:B------:R-:W-:Y:S03]  /*3540*/  BSSY B1, `(.L_x_508) ;  /* 0x000002d000017945 */ /* 0x000fe60003800000 */
[----:B-1----:R-:W-:Y:S02]  /*3550*/  LEA.HI.X R13, R2, R85, R153, 0x1, P3 ;  /* 0x00000055020d7211 */ /* 0x002fe400018f0c99 */
[----:B------:R-:W-:-:S13]  /*3560*/  ISETP.GE.AND P3, PT, R156, R80, PT ;  /* 0x000000509c00720c */ /* 0x000fda0003f66270 */
[----:B0-----:R-:W-:Y:S05]  /*3570*/  @P3 BRA `(.L_x_509) ;  /* 0x0000000000a43947 */ /* 0x001fea0003800000 */
[--C-:B------:R-:W-:Y:S01]  /*3580*/  SHF.R.U64 R36, R36, 0x10, R37.reuse ;  /* 0x0000001024247819 */ /* 0x100fe20000001225 */
[--C-:B----4-:R-:W-:Y:S01]  /*3590*/  HADD2.F32 R15, -RZ, R11.reuse.H1_H1 ;  /* 0x3000000bff0f7230 */ /* 0x110fe20000004100 */
[----:B------:R-:W-:Y:S01]  /*35a0*/  SHF.R.U32.HI R41, RZ, 0x10, R37 ;  /* 0x00000010ff297819 */ /* 0x000fe20000011625 */
[----:B------:R-:W-:Y:S01]  /*35b0*/  HADD2.F32 R11, -RZ, R11.H0_H0 ;  /* 0x2000000bff0b7230 */ /* 0x000fe20000004100 */
[--C-:B------:R-:W-:Y:S01]  /*35c0*/  SHF.R.U64 R37, R38, 0x10, R39.reuse ;  /* 0x0000001026257819 */ /* 0x100fe20000001227 */
[----:B------:R-:W-:Y:S01]  /*35d0*/  HADD2.F32 R36, -RZ, R36.H0_H0 ;  /* 0x20000024ff247230 */ /* 0x000fe20000004100 */
[----:B------:R-:W-:Y:S01]  /*35e0*/  MOV R14, R10 ;  /* 0x0000000a000e7202 */ /* 0x000fe20000000f00 */
[----:B------:R-:W-:Y:S01]  /*35f0*/  HADD2.F32 R10, -RZ, R9.H1_H1 ;  /* 0x30000009ff0a7230 */ /* 0x000fe20000004100 */
[----:B------:R-:W-:Y:S01]  /*3600*/  SHF.R.U32.HI R40, RZ, 0x10, R39 ;  /* 0x00000010ff287819 */ /* 0x000fe20000011627 */
[----:B------:R-:W-:Y:S02]  /*3610*/  HADD2.F32 R37, -RZ, R37.H0_H0 ;  /* 0x20000025ff257230 */ /* 0x000fe40000004100 */
[----:B------:R-:W-:-:S02]  /*3620*/  HADD2.F32 R9, -RZ, R9.H0_H0 ;  /* 0x20000009ff097230 */ /* 0x000fc40000004100 */
[----:B------:R-:W-:Y:S02]  /*3630*/  HADD2.F32 R40, -RZ, R40.H0_H0 ;  /* 0x20000028ff287230 */ /* 0x000fe40000004100 */
[CC--:B------:R-:W-:Y:S01]  /*3640*/  FMUL.FTZ R42, R10.reuse, R37.reuse ;  /* 0x000000250a2a7220 */ /* 0x0c0fe20000410000 */
[----:B------:R-:W-:Y:S02]  /*3650*/  HADD2.F32 R38, -RZ, R41.H0_H0 ;  /* 0x20000029ff267230 */ /* 0x000fe40000004100 */
[C---:B------:R-:W-:Y:S01]  /*3660*/  FMUL.FTZ R37, R9.reuse, R37 ;  /* 0x0000002509257220 */ /* 0x040fe20000410000 */
[----:B------:R-:W-:Y:S01]  /*3670*/  FFMA.FTZ R42, R9, R36, -R42 ;  /* 0x00000024092a7223 */ /* 0x000fe2000001082a */
[----:B------:R-:W-:Y:S02]  /*3680*/  FMUL.FTZ R44, R15, R40 ;  /* 0x000000280f2c7220 */ /* 0x000fe40000410000 */
[----:B------:R-:W-:Y:S01]  /*3690*/  FFMA.FTZ R39, R10, R36, R37 ;  /* 0x000000240a277223 */ /* 0x000fe20000010025 */
[----:B------:R-:W-:-:S02]  /*36a0*/  HADD2.F32 R36, -RZ, R83.H0_H0 ;  /* 0x20000053ff247230 */ /* 0x000fc40000004100 */
[C---:B------:R-:W-:Y:S01]  /*36b0*/  FMUL.FTZ R40, R11.reuse, R40 ;  /* 0x000000280b287220 */ /* 0x040fe20000410000 */
[----:B------:R-:W-:Y:S02]  /*36c0*/  HADD2.F32 R83, -RZ, R83.H1_H1 ;  /* 0x30000053ff537230 */ /* 0x000fe40000004100 */
[-C--:B------:R-:W-:Y:S01]  /*36d0*/  FFMA.FTZ R44, R11, R38.reuse, -R44 ;  /* 0x000000260b2c7223 */ /* 0x080fe2000001082c */
[----:B------:R-:W-:Y:S02]  /*36e0*/  HADD2.F32 R9, -RZ, R8.H1_H1 ;  /* 0x30000008ff097230 */ /* 0x000fe40000004100 */
[----:B------:R-:W-:Y:S01]  /*36f0*/  FFMA.FTZ R43, R15, R38, R40 ;  /* 0x000000260f2b7223 */ /* 0x000fe20000010028 */
[----:B------:R-:W-:Y:S02]  /*3700*/  HADD2.F32 R10, -RZ, R14.H1_H1 ;  /* 0x3000000eff0a7230 */ /* 0x000fe40000004100 */
[----:B------:R-:W-:Y:S02]  /*3710*/  HADD2.F32 R8, -RZ, R8.H0_H0 ;  /* 0x20000008ff087230 */ /* 0x000fe40000004100 */
[----:B------:R-:W-:Y:S01]  /*3720*/  FMUL.FTZ R37, R9, R36 ;  /* 0x0000002409257220 */ /* 0x000fe20000410000 */
[----:B------:R-:W-:-:S02]  /*3730*/  HADD2.F32 R14, -RZ, R14.H0_H0 ;  /* 0x2000000eff0e7230 */ /* 0x000fc40000004100 */
[-C--:B------:R-:W-:Y:S01]  /*3740*/  FMUL.FTZ R41, R10, R83.reuse ;  /* 0x000000530a297220 */ /* 0x080fe20000410000 */
[--C-:B------:R-:W-:Y:S02]  /*3750*/  HADD2.F32 R11, -RZ, R82.reuse.H0_H0 ;  /* 0x20000052ff0b7230 */ /* 0x100fe40000004100 */
[----:B------:R-:W-:Y:S01]  /*3760*/  FMUL.FTZ R36, R8, R36 ;  /* 0x0000002408247220 */ /* 0x000fe20000410000 */
        /* <DEDUP_REMOVED lines=10> */
.L_x_509:
[----:B------:R-:W-:Y:S05]  /*3810*/  BSYNC B1 ;  /* 0x0000000000017941 */ /* 0x000fea0003800000 */
.L_x_508:
[----:B----4-:R0:W-:Y:S01]  /*3820*/  ST.E.128 desc[UR42][R12.64], R8 ;  /* 0x000000080c007985 */ /* 0x0101e2000c101d2a */
[----:B------:R-:W-:Y:S05]  /*3830*/  BRA `(.L_x_503) ;  /* 0x0000001800607947 */ /* 0x000fea0003800000 */
.L_x_485:
[C---:B------:R-:W-:Y:S01]  /*3840*/  ISETP.GE.AND P3, PT, R152.reuse, R78, PT ;  /* 0x0000004e9800720c */ /* 0x040fe20003f66270 */
[----:B------:R-:W-:Y:S01]  /*3850*/  VIADD R44, R152, 0x60 ;  /* 0x00000060982c7836 */ /* 0x000fe20000000000 */
[----:B------:R-:W-:Y:S02]  /*3860*/  CS2R R38, SRZ ;  /* 0x0000000000267805 */ /* 0x000fe4000001ff00 */
[----:B------:R-:W-:Y:S02]  /*3870*/  CS2R R42, SRZ ;  /* 0x00000000002a7805 */ /* 0x000fe4000001ff00 */
[----:B------:R-:W-:Y:S02]  /*3880*/  ISETP.GE.OR P3, PT, R16, R80, P3 ;  /* 0x000000501000720c */ /* 0x000fe40001f66670 */
[----:B------:R-:W-:-:S11]  /*3890*/  CS2R R40, SRZ ;  /* 0x0000000000287805 */ /* 0x000fd6000001ff00 */
[----:B------:R-:W0:Y:S01]  /*38a0*/  @!P3 LDC.64 R12, c[0x0][0x3e8] ;  /* 0x0000fa00ff0cbb82 */ /* 0x000e220000000a00 */
[----:B------:R-:W-:-:S05]  /*38b0*/  @!P3 IADD3 R14, P4, R52, R10, RZ ;  /* 0x0000000a340eb210 */ /* 0x000fca0007f9e0ff */
[----:B------:R-:W-:Y:S01]  /*38c0*/  @!P3 IMAD.X R15, R79, 0x1, R35, P4 ;  /* 0x000000014f0fb824 */ /* 0x000fe200020e0623 */
[----:B------:R-:W-:-:S05]  /*38d0*/  @!P3 IADD3 R36, P4, R56, R8, RZ ;  /* 0x000000083824b210 */ /* 0x000fca0007f9e0ff */
[----:B------:R-:W-:Y:S01]  /*38e0*/  @!P3 IMAD.X R37, R71, 0x1, R31, P4 ;  /* 0x000000014725b824 */ /* 0x000fe200020e061f */
[----:B0-----:R-:W-:-:S04]  /*38f0*/  @!P3 LEA R12, P4, R14, R12, 0x1 ;  /* 0x0000000c0e0cb211 */ /* 0x001fc800078808ff */
[----:B------:R-:W-:Y:S02]  /*3900*/  @!P3 LEA.HI.X R13, R14, R13, R15, 0x1, P4 ;  /* 0x0000000d0e0db211 */ /* 0x000fe400020f0c0f */
[----:B------:R-:W0:Y:S01]  /*3910*/  @!P3 LDC.64 R14, c[0x0][0x400] ;  /* 0x00010000ff0ebb82 */ /* 0x000e220000000a00 */
[----:B------:R-:W-:Y:S01]  /*3920*/  BSSY B1, `(.L_x_510) ;  /* 0x0000022000017945 */ /* 0x000fe20003800000 */
[----:B0-----:R-:W-:-:S04]  /*3930*/  @!P3 LEA R14, P4, R36, R14, 0x1 ;  /* 0x0000000e240eb211 */ /* 0x001fc800078808ff */
[----:B------:R-:W-:Y:S02]  /*3940*/  @!P3 LEA.HI.X R15, R36, R15, R37, 0x1, P4 ;  /* 0x0000000f240fb211 */ /* 0x000fe400020f0c25 */
[----:B------:R-:W-:Y:S02]  /*3950*/  CS2R R36, SRZ ;  /* 0x0000000000247805 */ /* 0x000fe4000001ff00 */
[----:B------:R-:W-:Y:S02]  /*3960*/  ISETP.GE.AND P4, PT, R44, R78, PT ;  /* 0x0000004e2c00720c */ /* 0x000fe40003f86270 */
[----:B------:R-:W-:Y:S02]  /*3970*/  CS2R R46, SRZ ;  /* 0x00000000002e7805 */ /* 0x000fe4000001ff00 */
[----:B------:R-:W-:Y:S01]  /*3980*/  CS2R R50, SRZ ;  /* 0x0000000000327805 */ /* 0x000fe2000001ff00 */
[----:B------:R0:W5:Y:S01]  /*3990*/  @!P3 LDG.E.128 R40, desc[UR42][R14.64] ;  /* 0x0000002a0e28b981 */ /* 0x000162000c1e1d00 */
[----:B------:R-:W-:-:S02]  /*39a0*/  ISETP.GE.OR P4, PT, R16, R80, P4 ;  /* 0x000000501000720c */ /* 0x000fc40002786670 */
[----:B------:R-:W-:Y:S02]  /*39b0*/  CS2R R44, SRZ ;  /* 0x00000000002c7805 */ /* 0x000fe4000001ff00 */
[----:B------:R-:W-:Y:S01]  /*39c0*/  CS2R R48, SRZ ;  /* 0x0000000000307805 */ /* 0x000fe2000001ff00 */
[----:B------:R0:W5:Y:S01]  /*39d0*/  @!P3 LDG.E.128 R36, desc[UR42][R12.64] ;  /* 0x0000002a0c24b981 */ /* 0x000162000c1e1d00 */
[----:B------:R-:W-:-:S07]  /*39e0*/  ISETP.GE.AND P3, PT, R16, R80, PT ;  /* 0x000000501000720c */ /* 0x000fce0003f66270 */
[----:B------:R-:W-:Y:S06]  /*39f0*/  @P4 BRA `(.L_x_511) ;  /* 0x0000000000504947 */ /* 0x000fec0003800000 */
[----:B0-----:R-:W0:Y:S01]  /*3a00*/  LDC.64 R12, c[0x0][0x3f8] ;  /* 0x0000fe00ff0c7b82 */ /* 0x001e220000000a00 */
[----:B------:R-:W-:Y:S01]  /*3a10*/  IMAD.MOV.U32 R11, RZ, RZ, R79 ;  /* 0x000000ffff0b7224 */ /* 0x000fe200078e004f */
[----:B------:R-:W-:Y:S01]  /*3a20*/  MOV R9, R71 ;  /* 0x0000004700097202 */ /* 0x000fe20000000f00 */
[----:B------:R-:W-:Y:S01]  /*3a30*/  ULDC.64 UR4, c[0x0][0x3e8] ;  /* 0x0000fa0000047ab9 */ /* 0x000fe20000000a00 */
[----:B0-----:R-:W-:-:S04]  /*3a40*/  IMAD.WIDE.U32 R10, R12, 0x60, R10 ;  /* 0x000000600c0a7825 */ /* 0x001fc800078e000a */
[----:B------:R-:W-:Y:S01]  /*3a50*/  IMAD R13, R13, 0x60, RZ ;  /* 0x000000600d0d7824 */ /* 0x000fe200078e02ff */
[----:B------:R-:W-:-:S04]  /*3a60*/  IADD3 R12, P4, R52, R10, RZ ;  /* 0x0000000a340c7210 */ /* 0x000fc80007f9e0ff */
[----:B------:R-:W-:Y:S02]  /*3a70*/  IADD3.X R13, R35, R11, R13, P4, !PT ;  /* 0x0000000b230d7210 */ /* 0x000fe400027fe40d */
        /* <DEDUP_REMOVED lines=8> */
[----:B------:R-:W-:-:S03]  /*3b00*/  LEA R48, P4, R8, UR4, 0x1 ;  /* 0x0000000408307c11 */ /* 0x000fc6000f8808ff */
[----:B------:R-:W5:Y:S01]  /*3b10*/  LDG.E.128 R44, desc[UR42][R44.64] ;  /* 0x0000002a2c2c7981 */ /* 0x000f62000c1e1d00 */
[----:B------:R-:W-:-:S06]  /*3b20*/  LEA.HI.X R49, R8, UR5, R9, 0x1, P4 ;  /* 0x0000000508317c11 */ /* 0x000fcc000a0f0c09 */
[----:B------:R-:W5:Y:S03]  /*3b30*/  LDG.E.128 R48, desc[UR42][R48.64] ;  /* 0x0000002a30307981 */ /* 0x000f66000c1e1d00 */
.L_x_511:
[----:B------:R-:W-:Y:S05]  /*3b40*/  BSYNC B1 ;  /* 0x0000000000017941 */ /* 0x000fea0003800000 */
.L_x_510:
[----:B-----5:R-:W-:Y:S01]  /*3b50*/  IMAD.MOV.U32 R9, RZ, RZ, R47 ;  /* 0x000000ffff097224 */ /* 0x020fe200078e002f */
[----:B------:R-:W-:Y:S01]  /*3b60*/  UISETP.NE.AND UP0, UPT, UR39, 0x3, UPT ;  /* 0x000000032700788c */ /* 0x000fe2000bf05270 */
[----:B------:R-:W-:Y:S02]  /*3b70*/  IMAD.MOV.U32 R10, RZ, RZ, R44 ;  /* 0x000000ffff0a7224 */ /* 0x000fe400078e002c */
[----:B------:R-:W-:Y:S02]  /*3b80*/  IMAD.MOV.U32 R11, RZ, RZ, R45 ;  /* 0x000000ffff0b7224 */ /* 0x000fe400078e002d */
[----:B------:R-:W-:Y:S01]  /*3b90*/  IMAD.MOV.U32 R8, RZ, RZ, R46 ;  /* 0x000000ffff087224 */ /* 0x000fe200078e002e */
[----:B------:R-:W-:Y:S01]  /*3ba0*/  PRMT R90, R10, 0x5410, R9 ;  /* 0x000054100a5a7816 */ /* 0x000fe20000000009 */
[----:B------:R-:W-:Y:S01]  /*3bb0*/  IMAD.MOV.U32 R9, RZ, RZ, R51 ;  /* 0x000000ffff097224 */ /* 0x000fe200078e0033 */
[----:B------:R-:W-:Y:S01]  /*3bc0*/  PRMT R93, R11, 0x7610, R93 ;  /* 0x000076100b5d7816 */ /* 0x000fe2000000005d */
[----:B------:R-:W-:Y:S01]  /*3bd0*/  IMAD.MOV.U32 R11, RZ, RZ, R49 ;  /* 0x000000ffff0b7224 */ /* 0x000fe200078e0031 */
[----:B------:R-:W-:Y:S01]  /*3be0*/  PRMT R91, R91, 0x5410, R8 ;  /* 0x000054105b5b7816 */ /* 0x000fe20000000008 */
[----:B------:R-:W-:Y:S01]  /*3bf0*/  IMAD.MOV.U32 R10, RZ, RZ, R48 ;  /* 0x000000ffff0a7224 */ /* 0x000fe200078e0030 */
[----:B------:R-:W-:-:S02]  /*3c00*/  MOV R8, R50 ;  /* 0x0000003200087202 */ /* 0x000fc40000000f00 */
[----:B------:R-:W-:Y:S02]  /*3c10*/  PLOP3.LUT P5, PT, PT, PT, UP0, 0x80, 0x0 ;  /* 0x000000000000781c */ /* 0x000fe40003faf008 */
[----:B------:R-:W-:Y:S01]  /*3c20*/  PRMT R92, R9, 0x5410, R8 ;  /* 0x00005410095c7816 */ /* 0x000fe20000000008 */
[----:B------:R-:W-:Y:S01]  /*3c30*/  IMAD.MOV.U32 R8, RZ, RZ, R38 ;  /* 0x000000ffff087224 */ /* 0x000fe200078e0026 */
[----:B------:R-:W-:Y:S01]  /*3c40*/  PRMT R93, R93, 0x5410, R11 ;  /* 0x000054105d5d7816 */ /* 0x000fe2000000000b */
[----:B------:R-:W-:Y:S01]  /*3c50*/  IMAD.MOV.U32 R11, RZ, RZ, R37 ;  /* 0x000000ffff0b7224 */ /* 0x000fe200078e0025 */
[----:B------:R-:W-:Y:S01]  /*3c60*/  PRMT R91, R10, 0x7610, R91 ;  /* 0x000076100a5b7816 */ /* 0x000fe2000000005b */
[----:B------:R-:W-:Y:S01]  /*3c70*/  IMAD.MOV.U32 R10, RZ, RZ, R36 ;  /* 0x000000ffff0a7224 */ /* 0x000fe200078e0024 */
[----:B------:R-:W-:Y:S02]  /*3c80*/  MOV R9, R39 ;  /* 0x0000002700097202 */ /* 0x000fe40000000f00 */
[----:B------:R-:W-:Y:S01]  /*3c90*/  PRMT R94, R8, 0x7610, R94 ;  /* 0x00007610085e7816 */ /* 0x000fe2000000005e */
[----:B------:R-:W-:Y:S01]  /*3ca0*/  IMAD.MOV.U32 R8, RZ, RZ, R42 ;  /* 0x000000ffff087224 */ /* 0x000fe200078e002a */
[----:B------:R-:W-:Y:S01]  /*3cb0*/  PRMT R98, R98, 0x5410, R9 ;  /* 0x0000541062627816 */ /* 0x000fe20000000009 */
[----:B------:R-:W-:Y:S01]  /*3cc0*/  IMAD.MOV.U32 R9, RZ, RZ, R43 ;  /* 0x000000ffff097224 */ /* 0x000fe200078e002b */
[----:B------:R-:W-:Y:S01]  /*3cd0*/  PRMT R100, R11, 0x7610, R100 ;  /* 0x000076100b647816 */ /* 0x000fe20000000064 */
[----:B------:R-:W-:Y:S01]  /*3ce0*/  IMAD.MOV.U32 R11, RZ, RZ, R41 ;  /* 0x000000ffff0b7224 */ /* 0x000fe200078e0029 */
[----:B------:R-:W-:-:S02]  /*3cf0*/  PRMT R97, R97, 0x5410, R10 ;  /* 0x0000541061617816 */ /* 0x000fc4000000000a */
[----:B------:R-:W-:Y:S02]  /*3d00*/  MOV R10, R40 ;  /* 0x00000028000a7202 */ /* 0x000fe40000000f00 */
[----:B------:R-:W-:Y:S02]  /*3d10*/  PRMT R94, R94, 0x5410, R8 ;  /* 0x000054105e5e7816 */ /* 0x000fe40000000008 */
[----:B------:R-:W-:Y:S02]  /*3d20*/  PRMT R98, R9, 0x7610, R98 ;  /* 0x0000761009627816 */ /* 0x000fe40000000062 */
[----:B------:R-:W-:Y:S02]  /*3d30*/  PRMT R97, R10, 0x7610, R97 ;  /* 0x000076100a617816 */ /* 0x000fe40000000061 */
[----:B------:R-:W-:Y:S01]  /*3d40*/  PRMT R101, R11, 0x7610, R101 ;  /* 0x000076100b657816 */ /* 0x000fe20000000065 */
[----:B------:R-:W-:Y:S06]  /*3d50*/  @!P5 BRA `(.L_x_512) ;  /* 0x000000000004d947 */ /* 0x000fec0003800000 */
[----:B------:R-:W-:Y:S01]  /*3d60*/  BPT.TRAP 0x1 ;  /* 0x000000040000795c */ /* 0x000fe20000300000 */
.L_x_512:
[----:B------:R-:W-:Y:S01]  /*3d70*/  IMAD R71, R19, 0x8, R18 ;  /* 0x0000000813477824 */ /* 0x000fe200078e0212 */
[----:B------:R-:W-:Y:S01]  /*3d80*/  SHF.L.U32 R79, R154, 0x1f, RZ ;  /* 0x0000001f9a4f7819 */ /* 0x000fe200000006ff */
[----:B------:R-:W1:Y:S01]  /*3d90*/  LDC R87, c[0x0][0x2f4] ;  /* 0x0000bd00ff577b82 */ /* 0x000e620000000800 */
[----:B------:R-:W-:Y:S02]  /*3da0*/  BSSY B1, `(.L_x_513) ;  /* 0x0000003000017945 */ /* 0x000fe40003800000 */
[----:B------:R-:W2:Y:S02]  /*3db0*/  SYNCS.PHASECHK.TRANS64.TRYWAIT P4, [R71+URZ+0x16890], R79 ;  /* 0x0168904f470075a7 */ /* 0x000ea4000808017f */
[----:B--2---:R-:W-:Y:S05]  /*3dc0*/  @!P4 BRA `(.L_x_514) ;  /* 0x00000110001cc947 */ /* 0x004fea0003800000 */
.L_x_727:
[----:B------:R-:W-:Y:S05]  /*3dd0*/  BSYNC B1 ;  /* 0x0000000000017941 */ /* 0x000fea0003800000 */
.L_x_513:
[----:B------:R-:W-:Y:S01]  /*3de0*/  UMOV UR4, 0xffffffff ;  /* 0xffffffff00047882 */ /* 0x000fe20000000000 */
[----:B-1----:R-:W-:Y:S02]  /*3df0*/  IMAD.IADD R89, R87, 0x1, -R60 ;  /* 0x0000000157597824 */ /* 0x002fe400078e0a3c */
[----:B------:R-:W-:Y:S05]  /*3e00*/  BRA.DIV UR4, `(.L_x_515) ;  /* 0x0000011204207947 */ /* 0x000fea000b800000 */
[----:B------:R1:W3:Y:S04]  /*3e10*/  SHFL.IDX PT, R83, R85, RZ, 0x1c1f ;  /* 0x001c1fff55537589 */ /* 0x0002e800000e0000 */
[----:B------:R1:W4:Y:S02]  /*3e20*/  SHFL.IDX PT, R82, R84, RZ, 0x1c1f ;  /* 0x001c1fff54527589 */ /* 0x00032400000e0000 */
.L_x_731:
[----:B------:R-:W-:Y:S01]  /*3e30*/  ISETP.GE.OR P4, PT, R152, R78, P1 ;  /* 0x0000004e9800720c */ /* 0x000fe20000f86670 */
[----:B------:R-:W-:-:S12]  /*3e40*/  BSSY B1, `(.L_x_516) ;  /* 0x0000071000017945 */ /* 0x000fd80003800000 */
[----:B------:R-:W-:Y:S05]  /*3e50*/  @P4 BRA `(.L_x_517) ;  /* 0x0000000400bc4947 */ /* 0x000fea0003800000 */
[----:B------:R-:W5:Y:S01]  /*3e60*/  S2R R9, SR_TID.X ;  /* 0x0000000000097919 */ /* 0x000f620000002100 */
[----:B------:R-:W-:Y:S01]  /*3e70*/  SEL R8, R60, R89, !P0 ;  /* 0x000000593c087207 */ /* 0x000fe20004000000 */
[----:B------:R-:W-:Y:S01]  /*3e80*/  BSSY B2, `(.L_x_518) ;  /* 0x0000068000027945 */ /* 0x000fe20003800000 */
[----:B----4-:R-:W-:-:S04]  /*3e90*/  LEA R80, P4, R6, R82, 0x1 ;  /* 0x0000005206507211 */ /* 0x010fc800078808ff */
[----:B---3--:R-:W-:Y:S01]  /*3ea0*/  LEA.HI.X R81, R6, R83, R4, 0x1, P4 ;  /* 0x0000005306517211 */ /* 0x008fe200020f0c04 */
[----:B-----5:R-:W-:Y:S01]  /*3eb0*/  VIADD R11, R9, 0xffffff80 ;  /* 0xffffff80090b7836 */ /* 0x020fe20000000000 */
[----:B------:R-:W-:-:S04]  /*3ec0*/  SHF.R.S32.HI R9, RZ, 0x1f, R8 ;  /* 0x0000001fff097819 */ /* 0x000fc80000011408 */
[----:B------:R-:W-:Y:S01]  /*3ed0*/  LEA.HI R8, R9, R8, RZ, 0x4 ;  /* 0x0000000809087211 */ /* 0x000fe200078f20ff */
[----:B------:R-:W-:Y:S01]  /*3ee0*/  IMAD R9, R19, 0x2000, R3 ;  /* 0x0000200013097824 */ /* 0x000fe200078e0203 */
[----:B------:R-:W-:Y:S02]  /*3ef0*/  SHF.R.S32.HI R10, RZ, 0x1f, R11 ;  /* 0x0000001fff0a7819 */ /* 0x000fe4000001140b */
[----:B------:R-:W-:Y:S01]  /*3f00*/  LEA.HI.SX32 R8, R8, R7, 0x1c ;  /* 0x0000000708087211 */ /* 0x000fe200078fe2ff */
[----:B------:R-:W-:Y:S01]  /*3f10*/  IMAD R9, R9, 0x2, R18 ;  /* 0x0000000209097824 */ /* 0x000fe200078e0212 */
[----:B------:R-:W-:Y:S02]  /*3f20*/  LEA.HI R10, R10, R11, RZ, 0x5 ;  /* 0x0000000b0a0a7211 */ /* 0x000fe400078f28ff */
[----:B------:R-:W-:Y:S02]  /*3f30*/  SHF.L.U32 R86, R8, 0x3, RZ ;  /* 0x0000000308567819 */ /* 0x000fe400000006ff */
[----:B------:R-:W-:-:S02]  /*3f40*/  SHF.R.S32.HI R10, RZ, 0x5, R10 ;  /* 0x00000005ff0a7819 */ /* 0x000fc4000001140a */
[----:B------:R-:W-:-:S04]  /*3f50*/  LOP3.LUT R8, R69, 0x38, R86, 0xf8, !PT ;  /* 0x0000003845087812 */ /* 0x000fc800078ef856 */
[----:B------:R-:W-:-:S05]  /*3f60*/  LOP3.LUT R8, R8, R65, RZ, 0x3c, !PT ;  /* 0x0000004108087212 */ /* 0x000fca00078e3cff */
[----:B------:R-:W-:-:S04]  /*3f70*/  IMAD R8, R10, 0x200, R8 ;  /* 0x000002000a087824 */ /* 0x000fc800078e0208 */
[----:B------:R-:W-:-:S05]  /*3f80*/  IMAD R11, R19, 0x2000, R8 ;  /* 0x00002000130b7824 */ /* 0x000fca00078e0208 */
[----:B0-----:R-:W-:Y:S02]  /*3f90*/  LEA R12, R11, R18, 0x1 ;  /* 0x000000120b0c7211 */ /* 0x001fe400078e08ff */
[----:B------:R-:W0:Y:S04]  /*3fa0*/  LDS.128 R8, [R9+0xe400] ;  /* 0x00e4000009087984 */ /* 0x000e280000000c00 */
[----:B------:R-:W3:Y:S01]  /*3fb0*/  LDS.128 R12, [R12+0xe400] ;  /* 0x00e400000c0c7984 */ /* 0x000ee20000000c00 */
[----:B------:R-:W-:Y:S05]  /*3fc0*/  @P3 BRA `(.L_x_519) ;  /* 0x00000004004c3947 */ /* 0x000fea0003800000 */
[--C-:B------:R-:W-:Y:S01]  /*3fd0*/  SHF.R.U64 R36, R36, 0x10, R37.reuse ;  /* 0x0000001024247819 */ /* 0x100fe20000001225 */
[----:B------:R-:W-:Y:S01]  /*3fe0*/  HADD2.F32 R101, -RZ, R101.H0_H0 ;  /* 0x20000065ff657230 */ /* 0x000fe20000004100 */
[----:B------:R-:W-:Y:S01]  /*3ff0*/  SHF.R.U32.HI R95, RZ, 0x10, R37 ;  /* 0x00000010ff5f7819 */ /* 0x000fe20000011625 */
[----:B------:R-:W-:Y:S01]  /*4000*/  HADD2.F32 R100, -RZ, R100.H0_H0 ;  /* 0x20000064ff647230 */ /* 0x000fe20000004100 */
[----:B------:R-:W-:Y:S01]  /*4010*/  SHF.R.U64 R37, R38, 0x10, R39 ;  /* 0x0000001026257819 */ /* 0x000fe20000001227 */
[----:B------:R-:W-:Y:S01]  /*4020*/  HADD2.F32 R36, -RZ, R36.H0_H0 ;  /* 0x20000024ff247230 */ /* 0x000fe20000004100 */
[----:B------:R-:W-:Y:S01]  /*4030*/  SHF.R.U64 R38, R42, 0x10, R43 ;  /* 0x000000102a267819 */ /* 0x000fe2000000122b */
[----:B---3--:R-:W-:Y:S01]  /*4040*/  IMAD.MOV.U32 R42, RZ, RZ, R13 ;  /* 0x000000ffff2a7224 */ /* 0x008fe200078e000d */
[----:B------:R-:W-:Y:S01]  /*4050*/  SHF.R.U64 R40, R40, 0x10, R41 ;  /* 0x0000001028287819 */ /* 0x000fe20000001229 */
[----:B0-----:R-:W-:Y:S01]  /*4060*/  IMAD.MOV.U32 R13, RZ, RZ, R11 ;  /* 0x000000ffff0d7224 */ /* 0x001fe200078e000b */
[----:B------:R-:W-:Y:S01]  /*4070*/  SHF.R.U32.HI R41, RZ, 0x10, R41 ;  /* 0x00000010ff297819 */ /* 0x000fe20000011629 */
[----:B------:R-:W-:Y:S01]  /*4080*/  HADD2.F32 R11, -RZ, R9.H0_H0 ;  /* 0x20000009ff0b7230 */ /* 0x000fe20000004100 */
[----:B------:R-:W-:Y:S01]  /*4090*/  SHF.R.U32.HI R43, RZ, 0x10, R43 ;  /* 0x00000010ff2b7819 */ /* 0x000fe2000001162b */
[--C-:B------:R-:W-:Y:S01]  /*40a0*/  HADD2.F32 R96, -RZ, R42.reuse.H0_H0 ;  /* 0x2000002aff607230 */ /* 0x100fe20000004100 */
[----:B------:R-:W-:Y:S01]  /*40b0*/  SHF.R.U32.HI R39, RZ, 0x10, R39 ;  /* 0x00000010ff277819 */ /* 0x000fe20000011627 */
[----:B------:R-:W-:-:S02]  /*40c0*/  HADD2.F32 R99, -RZ, R42.H1_H1 ;  /* 0x3000002aff637230 */ /* 0x000fc40000004100 */
[----:B------:R-:W-:Y:S02]  /*40d0*/  HADD2.F32 R41, -RZ, R41.H0_H0 ;  /* 0x20000029ff297230 */ /* 0x000fe40000004100 */
[-C--:B------:R-:W-:Y:S01]  /*40e0*/  FMUL.FTZ R102, R96, R101.reuse ;  /* 0x0000006560667220 */ /* 0x080fe20000410000 */
[----:B------:R-:W-:Y:S02]  /*40f0*/  HADD2.F32 R42, -RZ, R9.H1_H1 ;  /* 0x30000009ff2a7230 */ /* 0x000fe40000004100 */
[C---:B------:R-:W-:Y:S01]  /*4100*/  FMUL.FTZ R101, R11.reuse, R101 ;  /* 0x000000650b657220 */ /* 0x040fe20000410000 */
[----:B------:R-:W-:Y:S02]  /*4110*/  HADD2.F32 R95, -RZ, R95.H0_H0 ;  /* 0x2000005fff5f7230 */ /* 0x000fe40000004100 */
[-C--:B------:R-:W-:Y:S01]  /*4120*/  FFMA.FTZ R9, R11, R100.reuse, -R102 ;  /* 0x000000640b097223 */ /* 0x080fe20000010866 */
[-C--:B------:R-:W-:Y:S01]  /*4130*/  FMUL.FTZ R103, R99, R41.reuse ;  /* 0x0000002963677220 */ /* 0x080fe20000410000 */
[----:B------:R-:W-:Y:S01]  /*4140*/  FMUL.FTZ R104, R42, R41 ;  /* 0x000000292a687220 */ /* 0x000fe20000410000 */
[----:B------:R-:W-:Y:S01]  /*4150*/  FFMA.FTZ R11, R96, R100, R101 ;  /* 0x00000064600b7223 */ /* 0x000fe20000010065 */
[----:B------:R-:W-:-:S02]  /*4160*/  HADD2.F32 R41, -RZ, R15.H0_H0 ;  /* 0x2000000fff297230 */ /* 0x000fc40000004100 */
[-C--:B------:R-:W-:Y:S01]  /*4170*/  FFMA.FTZ R42, R42, R95.reuse, -R103 ;  /* 0x0000005f2a2a7223 */ /* 0x080fe20000010867 */
[----:B------:R-:W-:Y:S01]  /*4180*/  FFMA.FTZ R96, R99, R95, R104 ;  /* 0x0000005f63607223 */ /* 0x000fe20000010068 */
[--C-:B------:R-:W-:Y:S02]  /*4190*/  HADD2.F32 R104, -RZ, R98.reuse.H0_H0 ;  /* 0x20000062ff687230 */ /* 0x100fe40000004100 */
[----:B------:R-:W-:Y:S01]  /*41a0*/  HADD2.F32 R100, -RZ, R15.H1_H1 ;  /* 0x3000000fff647230 */ /* 0x000fe20000004100 */
[----:B------:R-:W-:Y:S01]  /*41b0*/  F2FP.F16.F32.PACK_AB R9, R42, R9 ;  /* 0x000000092a09723e */ /* 0x000fe200000000ff */
[----:B------:R-:W-:Y:S02]  /*41c0*/  HADD2.F32 R102, -RZ, R98.H1_H1 ;  /* 0x30000062ff667230 */ /* 0x000fe40000004100 */
[----:B------:R-:W-:Y:S01]  /*41d0*/  FMUL.FTZ R106, R41, R104 ;  /* 0x00000068296a7220 */ /* 0x000fe20000410000 */
[----:B------:R-:W-:Y:S02]  /*41e0*/  HADD2.F32 R15, -RZ, R13.H0_H0 ;  /* 0x2000000dff0f7230 */ /* 0x000fe40000004100 */
[----:B------:R-:W-:-:S02]  /*41f0*/  HADD2.F32 R43, -RZ, R43.H0_H0 ;  /* 0x2000002bff2b7230 */ /* 0x000fc40000004100 */
[----:B------:R-:W-:Y:S02]  /*4200*/  HADD2.F32 R98, -RZ, R13.H1_H1 ;  /* 0x3000000dff627230 */ /* 0x000fe40000004100 */
[C---:B------:R-:W-:Y:S01]  /*4210*/  FMUL.FTZ R104, R15.reuse, R104 ;  /* 0x000000680f687220 */ /* 0x040fe20000410000 */
[----:B------:R-:W-:Y:S02]  /*4220*/  HADD2.F32 R39, -RZ, R39.H0_H0 ;  /* 0x20000027ff277230 */ /* 0x000fe40000004100 */
[-C--:B------:R-:W-:Y:S01]  /*4230*/  FMUL.FTZ R95, R100, R43.reuse ;  /* 0x0000002b645f7220 */ /* 0x080fe20000410000 */
[-C--:B------:R-:W-:Y:S01]  /*4240*/  FFMA.FTZ R13, R15, R102.reuse, -R106 ;  /* 0x000000660f0d7223 */ /* 0x080fe2000001086a */
[C---:B------:R-:W-:Y:S01]  /*4250*/  FMUL.FTZ R43, R98.reuse, R43 ;  /* 0x0000002b622b7220 */ /* 0x040fe20000410000 */
[----:B------:R-:W-:Y:S01]  /*4260*/  FFMA.FTZ R15, R41, R102, R104 ;  /* 0x00000066290f7223 */ /* 0x000fe20000010068 */
[----:B------:R-:W-:Y:S01]  /*4270*/  FFMA.FTZ R98, R98, R39, -R95 ;  /* 0x0000002762627223 */ /* 0x000fe2000001085f */
[----:B------:R-:W-:-:S02]  /*4280*/  HADD2.F32 R104, -RZ, R97.H0_H0 ;  /* 0x20000061ff687230 */ /* 0x000fc40000004100 */
[----:B------:R-:W-:Y:S01]  /*4290*/  FFMA.FTZ R100, R100, R39, R43 ;  /* 0x0000002764647223 */ /* 0x000fe2000001002b */
[----:B------:R-:W-:Y:S02]  /*42a0*/  HADD2.F32 R41, -RZ, R12.H0_H0 ;  /* 0x2000000cff297230 */ /* 0x000fe40000004100 */
[----:B------:R-:W-:Y:S01]  /*42b0*/  HADD2.F32 R95, -RZ, R40.H0_H0 ;  /* 0x20000028ff5f7230 */ /* 0x000fe20000004100 */
[----:B------:R-:W-:Y:S01]  /*42c0*/  F2FP.F16.F32.PACK_AB R98, R98, R13 ;  /* 0x0000000d6262723e */ /* 0x000fe200000000ff */
[----:B------:R-:W-:Y:S01]  /*42d0*/  HADD2.F32 R39, -RZ, R8.H0_H0 ;  /* 0x20000008ff277230 */ /* 0x000fe20000004100 */
[----:B------:R-:W-:Y:S01]  /*42e0*/  F2FP.F16.F32.PACK_AB R13, R96, R11 ;  /* 0x0000000b600d723e */ /* 0x000fe200000000ff */
[----:B------:R-:W-:Y:S01]  /*42f0*/  HADD2.F32 R43, -RZ, R12.H1_H1 ;  /* 0x3000000cff2b7230 */ /* 0x000fe20000004100 */
[----:B------:R-:W-:Y:S01]  /*4300*/  F2FP.F16.F32.PACK_AB R15, R100, R15 ;  /* 0x0000000f640f723e */ /* 0x000fe200000000ff */
[----:B------:R-:W-:Y:S02]  /*4310*/  HADD2.F32 R40, -RZ, R8.H1_H1 ;  /* 0x30000008ff287230 */ /* 0x000fe40000004100 */
[----:B------:R-:W-:Y:S01]  /*4320*/  FMUL.FTZ R8, R41, R104 ;  /* 0x0000006829087220 */ /* 0x000fe20000410000 */
[----:B------:R-:W-:-:S02]  /*4330*/  HADD2.F32 R102, -RZ, R97.H1_H1 ;  /* 0x30000061ff667230 */ /* 0x000fc40000004100 */
[----:B------:R-:W-:Y:S01]  /*4340*/  FMUL.FTZ R12, R39, R104 ;  /* 0x00000068270c7220 */ /* 0x000fe20000410000 */
[-C--:B------:R-:W-:Y:S01]  /*4350*/  FMUL.FTZ R97, R43, R95.reuse ;  /* 0x0000005f2b617220 */ /* 0x080fe20000410000 */
[C---:B------:R-:W-:Y:S01]  /*4360*/  FMUL.FTZ R104, R40.reuse, R95 ;  /* 0x0000005f28687220 */ /* 0x040fe20000410000 */
[----:B------:R-:W-:Y:S02]  /*4370*/  HADD2.F32 R95, -RZ, R38.H0_H0 ;  /* 0x20000026ff5f7230 */ /* 0x000fe40000004100 */
[----:B------:R-:W-:Y:S01]  /*4380*/  FFMA.FTZ R8, R39, R102, -R8 ;  /* 0x0000006627087223 */ /* 0x000fe20000010808 */
[-C--:B------:R-:W-:Y:S01]  /*4390*/  FFMA.FTZ R39, R40, R36.reuse, -R97 ;  /* 0x0000002428277223 */ /* 0x080fe20000010861 */
[----:B------:R-:W-:Y:S01]  /*43a0*/  FFMA.FTZ R97, R43, R36, R104 ;  /* 0x000000242b617223 */ /* 0x000fe20000010068 */
[----:B------:R-:W-:Y:S02]  /*43b0*/  HADD2.F32 R38, -RZ, R14.H0_H0 ;  /* 0x2000000eff267230 */ /* 0x000fe40000004100 */
[----:B------:R-:W-:Y:S01]  /*43c0*/  FFMA.FTZ R12, R41, R102, R12 ;  /* 0x00000066290c7223 */ /* 0x000fe2000001000c */
[----:B------:R-:W-:Y:S01]  /*43d0*/  HADD2.F32 R43, -RZ, R94.H1_H1 ;  /* 0x3000005eff2b7230 */ /* 0x000fe20000004100 */
[----:B------:R-:W-:Y:S01]  /*43e0*/  F2FP.F16.F32.PACK_AB R8, R39, R8 ;  /* 0x000000082708723e */ /* 0x000fe200000000ff */
[----:B------:R-:W-:-:S02]  /*43f0*/  HADD2.F32 R36, -RZ, R10.H0_H0 ;  /* 0x2000000aff247230 */ /* 0x000fc40000004100 */
[----:B------:R-:W-:Y:S02]  /*4400*/  HADD2.F32 R14, -RZ, R14.H1_H1 ;  /* 0x3000000eff0e7230 */ /* 0x000fe40000004100 */
[-C--:B------:R-:W-:Y:S01]  /*4410*/  FMUL.FTZ R99, R38, R43.reuse ;  /* 0x0000002b26637220 */ /* 0x080fe20000410000 */
[----:B------:R-:W-:Y:S02]  /*4420*/  HADD2.F32 R10, -RZ, R10.H1_H1 ;  /* 0x3000000aff0a7230 */ /* 0x000fe40000004100 */
[----:B------:R-:W-:Y:S01]  /*4430*/  FMUL.FTZ R43, R36, R43 ;  /* 0x0000002b242b7220 */ /* 0x000fe20000410000 */
[----:B------:R-:W-:Y:S02]  /*4440*/  HADD2.F32 R41, -RZ, R94.H0_H0 ;  /* 0x2000005eff297230 */ /* 0x000fe40000004100 */
[-C--:B------:R-:W-:Y:S01]  /*4450*/  FMUL.FTZ R101, R14, R95.reuse ;  /* 0x0000005f0e657220 */ /* 0x080fe20000410000 */
[----:B------:R-:W-:Y:S02]  /*4460*/  HADD2.F32 R37, -RZ, R37.H0_H0 ;  /* 0x20000025ff257230 */ /* 0x000fe40000004100 */
[----:B------:R-:W-:Y:S01]  /*4470*/  FMUL.FTZ R95, R10, R95 ;  /* 0x0000005f0a5f7220 */ /* 0x000fe20000410000 */
[----:B------:R-:W-:Y:S01]  /*4480*/  F2FP.F16.F32.PACK_AB R12, R97, R12 ;  /* 0x0000000c610c723e */ /* 0x000fe200000000ff */
[-C--:B------:R-:W-:Y:S01]  /*4490*/  FFMA.FTZ R99, R36, R41.reuse, -R99 ;  /* 0x0000002924637223 */ /* 0x080fe20000010863 */
[----:B------:R-:W-:Y:S01]  /*44a0*/  FFMA.FTZ R43, R38, R41, R43 ;  /* 0x00000029262b7223 */ /* 0x000fe2000001002b */
[-C--:B------:R-:W-:Y:S01]  /*44b0*/  FFMA.FTZ R10, R10, R37.reuse, -R101 ;  /* 0x000000250a0a7223 */ /* 0x080fe20000010865 */
[----:B------:R-:W-:Y:S01]  /*44c0*/  FFMA.FTZ R14, R14, R37, R95 ;  /* 0x000000250e0e7223 */ /* 0x000fe2000001005f */
[----:B------:R-:W-:-:S03]  /*44d0*/  IMAD.MOV.U32 R11, RZ, RZ, R98 ;  /* 0x000000ffff0b7224 */ /* 0x000fc600078e0062 */
[----:B------:R-:W-:Y:S02]  /*44e0*/  F2FP.F16.F32.PACK_AB R10, R10, R99 ;  /* 0x000000630a0a723e */ /* 0x000fe400000000ff */
[----:B------:R-:W-:-:S07]  /*44f0*/  F2FP.F16.F32.PACK_AB R14, R14, R43 ;  /* 0x0000002b0e0e723e */ /* 0x000fce00000000ff */
.L_x_519:
[----:B------:R-:W-:Y:S05]  /*4500*/  BSYNC B2 ;  /* 0x0000000000027941 */ /* 0x000fea0003800000 */
.L_x_518:
[----:B------:R-:W-:Y:S01]  /*4510*/  ISETP.GE.AND P4, PT, R86, R87, PT ;  /* 0x000000575600720c */ /* 0x000fe20003f86270 */
[----:B0-----:R0:W-:-:S12]  /*4520*/  ST.E.128 desc[UR42][R80.64], R8 ;  /* 0x0000000850007985 */ /* 0x0011d8000c101d2a */
[----:B------:R-:W-:-:S05]  /*4530*/  @!P4 IMAD.WIDE R82, R86, 0x2, R82 ;  /* 0x000000025652c825 */ /* 0x000fca00078e0252 */
[----:B---3--:R0:W-:Y:S02]  /*4540*/  @!P4 ST.E.128 desc[UR42][R82.64], R12 ;  /* 0x0000000c5200c985 */ /* 0x0081e4000c101d2a */
.L_x_517:
[----:B------:R-:W-:Y:S05]  /*4550*/  BSYNC B1 ;  /* 0x0000000000017941 */ /* 0x000fea0003800000 */
.L_x_516:
[----:B------:R-:W-:-:S03]  /*4560*/  UMOV UR4, 0xffffffff ;  /* 0xffffffff00047882 */ /* 0x000fc60000000000 */
[----:B------:R-:W-:Y:S05]  /*4570*/  BRA.DIV UR4, `(.L_x_520) ;  /* 0x0000010a04907947 */ /* 0x000fea000b800000 */
[----:B-1----:R-:W1:Y:S04]  /*4580*/  SHFL.IDX PT, R85, R85, 0x1, 0x1c1f ;  /* 0x003c1f0055557f89 */ /* 0x002e6800000e0000 */
[----:B------:R-:W0:Y:S02]  /*4590*/  SHFL.IDX PT, R84, R84, 0x1, 0x1c1f ;  /* 0x003c1f0054547f89 */ /* 0x000e2400000e0000 */
.L_x_735:
[----:B0-----:R-:W-:-:S05]  /*45a0*/  VIADD R8, R152, 0x60 ;  /* 0x0000006098087836 */ /* 0x001fca0000000000 */
[----:B------:R-:W-:-:S13]  /*45b0*/  ISETP.GE.OR P4, PT, R8, R78, P1 ;  /* 0x0000004e0800720c */ /* 0x000fda0000f86670 */
[----:B------:R-:W-:Y:S05]  /*45c0*/  @P4 BRA `(.L_x_503) ;  /* 0x0000000800fc4947 */ /* 0x000fea0003800000 */
[----:B------:R-:W5:Y:S01]  /*45d0*/  LDL R9, [R1+0x24] ;  /* 0x0000240001097983 */ /* 0x000f620000100800 */
[----:B------:R-:W-:Y:S01]  /*45e0*/  SEL R89, R60, R89, !P0 ;  /* 0x000000593c597207 */ /* 0x000fe20004000000 */
[C---:B------:R-:W-:Y:S01]  /*45f0*/  VIADD R11, R152.reuse, 0x60 ;  /* 0x00000060980b7836 */ /* 0x040fe20000000000 */
[----:B------:R-:W-:Y:S01]  /*4600*/  IADD3 R10, R152, 0x60, RZ ;  /* 0x00000060980a7810 */ /* 0x000fe20007ffe0ff */
[----:B------:R-:W-:Y:S01]  /*4610*/  BSSY B1, `(.L_x_521) ;  /* 0x000006d000017945 */ /* 0x000fe20003800000 */
[----:B------:R-:W-:Y:S01]  /*4620*/  SHF.R.S32.HI R8, RZ, 0x1f, R89 ;  /* 0x0000001fff087819 */ /* 0x000fe20000011459 */
[----:B------:R-:W-:Y:S01]  /*4630*/  IMAD.SHL.U32 R11, R11, 0x40, RZ ;  /* 0x000000400b0b7824 */ /* 0x000fe200078e00ff */
[----:B------:R-:W-:Y:S01]  /*4640*/  LEA R36, P4, R6, R84, 0x1 ;  /* 0x0000005406247211 */ /* 0x000fe200078808ff */
[----:B------:R-:W-:Y:S01]  /*4650*/  IMAD.SHL.U32 R10, R10, 0x40, RZ ;  /* 0x000000400a0a7824 */ /* 0x000fe200078e00ff */
[----:B------:R-:W-:Y:S02]  /*4660*/  LEA.HI R8, R8, R89, RZ, 0x4 ;  /* 0x0000005908087211 */ /* 0x000fe400078f20ff */
[----:B------:R-:W-:-:S02]  /*4670*/  LOP3.LUT R11, R11, 0x1c0, RZ, 0xc0, !PT ;  /* 0x000001c00b0b7812 */ /* 0x000fc400078ec0ff */
[----:B------:R-:W-:Y:S02]  /*4680*/  LEA.HI.SX32 R8, R8, R7, 0x1c ;  /* 0x0000000708087211 */ /* 0x000fe400078fe2ff */
[----:B------:R-:W-:Y:S02]  /*4690*/  LOP3.LUT R10, R10, 0x1c0, RZ, 0xc0, !PT ;  /* 0x000001c00a0a7812 */ /* 0x000fe400078ec0ff */
[----:B-1----:R-:W-:Y:S01]  /*46a0*/  LEA.HI.X R37, R6, R85, R4, 0x1, P4 ;  /* 0x0000005506257211 */ /* 0x002fe200020f0c04 */
[----:B------:R-:W-:Y:S01]  /*46b0*/  IMAD.SHL.U32 R38, R8, 0x8, RZ ;  /* 0x0000000808267824 */ /* 0x000fe200078e00ff */
[----:B------:R-:W-:-:S04]  /*46c0*/  SHF.R.U32.HI R10, RZ, 0x3, R10 ;  /* 0x00000003ff0a7819 */ /* 0x000fc8000001160a */
[----:B------:R-:W-:-:S04]  /*46d0*/  LOP3.LUT R8, R11, 0x38, R38, 0xf8, !PT ;  /* 0x000000380b087812 */ /* 0x000fc800078ef826 */
[----:B------:R-:W-:-:S04]  /*46e0*/  LOP3.LUT R8, R8, R10, RZ, 0x3c, !PT ;  /* 0x0000000a08087212 */ /* 0x000fc800078e3cff */
[----:B-----5:R-:W-:Y:S01]  /*46f0*/  IADD3 R8, R9, R8, RZ ;  /* 0x0000000809087210 */ /* 0x020fe20007ffe0ff */
[----:B------:R-:W-:-:S04]  /*4700*/  IMAD R9, R19, 0x2000, R0 ;  /* 0x0000200013097824 */ /* 0x000fc800078e0200 */
[----:B------:R-:W-:Y:S02]  /*4710*/  IMAD R11, R19, 0x2000, R8 ;  /* 0x00002000130b7824 */ /* 0x000fe400078e0208 */
[--C-:B------:R-:W-:Y:S02]  /*4720*/  IMAD R9, R9, 0x2, R18.reuse ;  /* 0x0000000209097824 */ /* 0x100fe400078e0212 */
[----:B------:R-:W-:-:S04]  /*4730*/  IMAD R12, R11, 0x2, R18 ;  /* 0x000000020b0c7824 */ /* 0x000fc800078e0212 */
[----:B------:R-:W0:Y:S04]  /*4740*/  LDS.128 R8, [R9+0xe400] ;  /* 0x00e4000009087984 */ /* 0x000e280000000c00 */
[----:B------:R-:W1:Y:S01]  /*4750*/  LDS.128 R12, [R12+0xe400] ;  /* 0x00e400000c0c7984 */ /* 0x000e620000000c00 */
[----:B------:R-:W-:Y:S05]  /*4760*/  @P3 BRA `(.L_x_522) ;  /* 0x00000004005c3947 */ /* 0x000fea0003800000 */
[----:B0-----:R-:W-:Y:S01]  /*4770*/  MOV R43, R8 ;  /* 0x00000008002b7202 */ /* 0x001fe20000000f00 */
[----:B-1----:R-:W-:Y:S01]  /*4780*/  IMAD.MOV.U32 R8, RZ, RZ, R13 ;  /* 0x000000ffff087224 */ /* 0x002fe200078e000d */
[----:B------:R-:W-:Y:S01]  /*4790*/  SHF.R.U64 R42, R48, 0x10, R49 ;  /* 0x00000010302a7819 */ /* 0x000fe20000001231 */
[----:B------:R-:W-:Y:S01]  /*47a0*/  IMAD.MOV.U32 R13, RZ, RZ, R11 ;  /* 0x000000ffff0d7224 */ /* 0x000fe200078e000b */
[----:B------:R-:W-:Y:S01]  /*47b0*/  SHF.R.U32.HI R48, RZ, 0x10, R49 ;  /* 0x00000010ff307819 */ /* 0x000fe20000011631 */
[----:B------:R-:W-:Y:S01]  /*47c0*/  HADD2.F32 R11, -RZ, R9.H1_H1 ;  /* 0x30000009ff0b7230 */ /* 0x000fe20000004100 */
[--C-:B------:R-:W-:Y:S01]  /*47d0*/  SHF.R.U64 R40, R44, 0x10, R45.reuse ;  /* 0x000000102c287819 */ /* 0x100fe2000000122d */
[----:B------:R-:W-:Y:S01]  /*47e0*/  IMAD.MOV.U32 R44, RZ, RZ, R12 ;  /* 0x000000ffff2c7224 */ /* 0x000fe200078e000c */
[----:B----4-:R-:W-:Y:S01]  /*47f0*/  SHF.R.U32.HI R82, RZ, 0x10, R45 ;  /* 0x00000010ff527819 */ /* 0x010fe2000001162d */
[----:B------:R-:W-:Y:S01]  /*4800*/  IMAD.MOV.U32 R45, RZ, RZ, R15 ;  /* 0x000000ffff2d7224 */ /* 0x000fe200078e000f */
[--C-:B------:R-:W-:Y:S01]  /*4810*/  SHF.R.U64 R39, R46, 0x10, R47.reuse ;  /* 0x000000102e277819 */ /* 0x100fe2000000122f */
[--C-:B------:R-:W-:Y:S01]  /*4820*/  HADD2.F32 R12, -RZ, R8.reuse.H0_H0 ;  /* 0x20000008ff0c7230 */ /* 0x100fe20000004100 */
[----:B------:R-:W-:Y:S01]  /*4830*/  SHF.R.U32.HI R81, RZ, 0x10, R47 ;  /* 0x00000010ff517819 */ /* 0x000fe2000001162f */
[--C-:B------:R-:W-:Y:S01]  /*4840*/  HADD2.F32 R47, -RZ, R93.reuse.H0_H0 ;  /* 0x2000005dff2f7230 */ /* 0x100fe20000004100 */
[--C-:B------:R-:W-:Y:S01]  /*4850*/  SHF.R.U64 R41, R50, 0x10, R51.reuse ;  /* 0x0000001032297819 */ /* 0x100fe20000001233 */
[----:B------:R-:W-:Y:S01]  /*4860*/  HADD2.F32 R93, -RZ, R93.H1_H1 ;  /* 0x3000005dff5d7230 */ /* 0x000fe20000004100 */
[----:B------:R-:W-:Y:S01]  /*4870*/  SHF.R.U32.HI R80, RZ, 0x10, R51 ;  /* 0x00000010ff507819 */ /* 0x000fe20000011633 */
[----:B------:R-:W-:-:S02]  /*4880*/  HADD2.F32 R15, -RZ, R8.H1_H1 ;  /* 0x30000008ff0f7230 */ /* 0x000fc40000004100 */
[----:B------:R-:W-:Y:S02]  /*4890*/  HADD2.F32 R8, -RZ, R9.H0_H0 ;  /* 0x20000009ff087230 */ /* 0x000fe40000004100 */
[-C--:B------:R-:W-:Y:S01]  /*48a0*/  FMUL.FTZ R9, R12, R93.reuse ;  /* 0x0000005d0c097220 */ /* 0x080fe20000410000 */
[----:B------:R-:W-:Y:S02]  /*48b0*/  HADD2.F32 R48, -RZ, R48.H0_H0 ;  /* 0x20000030ff307230 */ /* 0x000fe40000004100 */
[----:B------:R-:W-:Y:S02]  /*48c0*/  HADD2.F32 R46, -RZ, R82.H0_H0 ;  /* 0x20000052ff2e7230 */ /* 0x000fe40000004100 */
[C---:B------:R-:W-:Y:S01]  /*48d0*/  FMUL.FTZ R93, R8.reuse, R93 ;  /* 0x0000005d085d7220 */ /* 0x040fe20000410000 */
[-C--:B------:R-:W-:Y:S01]  /*48e0*/  FFMA.FTZ R8, R8, R47.reuse, -R9 ;  /* 0x0000002f08087223 */ /* 0x080fe20000010809 */
[-C--:B------:R-:W-:Y:S01]  /*48f0*/  FMUL.FTZ R50, R15, R48.reuse ;  /* 0x000000300f327220 */ /* 0x080fe20000410000 */
[----:B------:R-:W-:Y:S01]  /*4900*/  FMUL.FTZ R48, R11, R48 ;  /* 0x000000300b307220 */ /* 0x000fe20000410000 */
[----:B------:R-:W-:Y:S01]  /*4910*/  FFMA.FTZ R9, R12, R47, R93 ;  /* 0x0000002f0c097223 */ /* 0x000fe2000001005d */
[----:B------:R-:W-:-:S02]  /*4920*/  HADD2.F32 R47, -RZ, R45.H1_H1 ;  /* 0x3000002dff2f7230 */ /* 0x000fc40000004100 */
[-C--:B------:R-:W-:Y:S01]  /*4930*/  FFMA.FTZ R11, R11, R46.reuse, -R50 ;  /* 0x0000002e0b0b7223 */ /* 0x080fe20000010832 */
[----:B------:R-:W-:Y:S01]  /*4940*/  FFMA.FTZ R12, R15, R46, R48 ;  /* 0x0000002e0f0c7223 */ /* 0x000fe20000010030 */
[----:B------:R-:W-:Y:S02]  /*4950*/  HADD2.F32 R46, -RZ, R45.H0_H0 ;  /* 0x2000002dff2e7230 */ /* 0x000fe40000004100 */
[----:B------:R-:W-:Y:S01]  /*4960*/  HADD2.F32 R80, -RZ, R80.H0_H0 ;  /* 0x20000050ff507230 */ /* 0x000fe20000004100 */
[----:B------:R-:W-:Y:S01]  /*4970*/  F2FP.F16.F32.PACK_AB R11, R11, R8 ;  /* 0x000000080b0b723e */ /* 0x000fe200000000ff */
[----:B------:R-:W-:Y:S02]  /*4980*/  HADD2.F32 R45, -RZ, R13.H1_H1 ;  /* 0x3000000dff2d7230 */ /* 0x000fe40000004100 */
[----:B------:R-:W-:Y:S02]  /*4990*/  HADD2.F32 R50, -RZ, R81.H0_H0 ;  /* 0x20000051ff327230 */ /* 0x000fe40000004100 */
[----:B------:R-:W-:Y:S01]  /*49a0*/  FMUL.FTZ R86, R47, R80 ;  /* 0x000000502f567220 */ /* 0x000fe20000410000 */
[----:B------:R-:W-:-:S02]  /*49b0*/  HADD2.F32 R49, -RZ, R92.H0_H0 ;  /* 0x2000005cff317230 */ /* 0x000fc40000004100 */
[C---:B------:R-:W-:Y:S01]  /*49c0*/  FMUL.FTZ R80, R45.reuse, R80 ;  /* 0x000000502d507220 */ /* 0x040fe20000410000 */
[----:B------:R-:W-:Y:S02]  /*49d0*/  HADD2.F32 R15, -RZ, R13.H0_H0 ;  /* 0x2000000dff0f7230 */ /* 0x000fe40000004100 */
[-C--:B------:R-:W-:Y:S01]  /*49e0*/  FFMA.FTZ R86, R45, R50.reuse, -R86 ;  /* 0x000000322d567223 */ /* 0x080fe20000010856 */
[----:B------:R-:W-:Y:S02]  /*49f0*/  HADD2.F32 R48, -RZ, R90.H1_H1 ;  /* 0x3000005aff307230 */ /* 0x000fe40000004100 */
[-C--:B------:R-:W-:Y:S01]  /*4a00*/  FMUL.FTZ R82, R46, R49.reuse ;  /* 0x000000312e527220 */ /* 0x080fe20000410000 */
[----:B------:R-:W-:Y:S01]  /*4a10*/  FFMA.FTZ R80, R47, R50, R80 ;  /* 0x000000322f507223 */ /* 0x000fe20000010050 */
[----:B------:R-:W-:Y:S02]  /*4a20*/  HADD2.F32 R45, -RZ, R44.H0_H0 ;  /* 0x2000002cff2d7230 */ /* 0x000fe40000004100 */
[----:B------:R-:W-:Y:S01]  /*4a30*/  FMUL.FTZ R49, R15, R49 ;  /* 0x000000310f317220 */ /* 0x000fe20000410000 */
[----:B------:R-:W-:-:S02]  /*4a40*/  HADD2.F32 R47, -RZ, R42.H0_H0 ;  /* 0x2000002aff2f7230 */ /* 0x000fc40000004100 */
[-C--:B------:R-:W-:Y:S01]  /*4a50*/  FFMA.FTZ R13, R15, R48.reuse, -R82 ;  /* 0x000000300f0d7223 */ /* 0x080fe20000010852 */
[----:B------:R-:W-:Y:S02]  /*4a60*/  HADD2.F32 R44, -RZ, R44.H1_H1 ;  /* 0x3000002cff2c7230 */ /* 0x000fe40000004100 */
[----:B------:R-:W-:Y:S01]  /*4a70*/  FFMA.FTZ R15, R46, R48, R49 ;  /* 0x000000302e0f7223 */ /* 0x000fe20000010031 */
[--C-:B------:R-:W-:Y:S02]  /*4a80*/  HADD2.F32 R42, -RZ, R43.reuse.H0_H0 ;  /* 0x2000002bff2a7230 */ /* 0x100fe40000004100 */
[----:B------:R-:W-:Y:S02]  /*4a90*/  HADD2.F32 R43, -RZ, R43.H1_H1 ;  /* 0x3000002bff2b7230 */ /* 0x000fe40000004100 */
[----:B------:R-:W-:Y:S01]  /*4aa0*/  FMUL.FTZ R48, R44, R47 ;  /* 0x0000002f2c307220 */ /* 0x000fe20000410000 */
[----:B------:R-:W-:Y:S01]  /*4ab0*/  HADD2.F32 R40, -RZ, R40.H0_H0 ;  /* 0x20000028ff287230 */ /* 0x000fe20000004100 */
[----:B------:R-:W-:Y:S01]  /*4ac0*/  F2FP.F16.F32.PACK_AB R86, R86, R13 ;  /* 0x0000000d5656723e */ /* 0x000fe200000000ff */
[----:B------:R-:W-:-:S02]  /*4ad0*/  HADD2.F32 R46, -RZ, R91.H0_H0 ;  /* 0x2000005bff2e7230 */ /* 0x000fc40000004100 */
[C---:B------:R-:W-:Y:S01]  /*4ae0*/  FMUL.FTZ R47, R43.reuse, R47 ;  /* 0x0000002f2b2f7220 */ /* 0x040fe20000410000 */
[----:B------:R-:W-:Y:S02]  /*4af0*/  HADD2.F32 R90, -RZ, R90.H0_H0 ;  /* 0x2000005aff5a7230 */ /* 0x000fe40000004100 */
[----:B------:R-:W-:Y:S01]  /*4b00*/  FFMA.FTZ R48, R43, R40, -R48 ;  /* 0x000000282b307223 */ /* 0x000fe20000010830 */
[----:B------:R-:W-:Y:S02]  /*4b10*/  HADD2.F32 R43, -RZ, R41.H0_H0 ;  /* 0x20000029ff2b7230 */ /* 0x000fe40000004100 */
[----:B------:R-:W-:Y:S01]  /*4b20*/  FMUL.FTZ R49, R45, R46 ;  /* 0x0000002e2d317220 */ /* 0x000fe20000410000 */
[----:B------:R-:W-:Y:S01]  /*4b30*/  FFMA.FTZ R47, R44, R40, R47 ;  /* 0x000000282c2f7223 */ /* 0x000fe2000001002f */
[----:B------:R-:W-:Y:S02]  /*4b40*/  HADD2.F32 R41, -RZ, R14.H0_H0 ;  /* 0x2000000eff297230 */ /* 0x000fe40000004100 */
[----:B------:R-:W-:Y:S01]  /*4b50*/  FMUL.FTZ R46, R42, R46 ;  /* 0x0000002e2a2e7220 */ /* 0x000fe20000410000 */
[----:B------:R-:W-:-:S02]  /*4b60*/  HADD2.F32 R92, -RZ, R92.H1_H1 ;  /* 0x3000005cff5c7230 */ /* 0x000fc40000004100 */
[-C--:B------:R-:W-:Y:S01]  /*4b70*/  FFMA.FTZ R49, R42, R90.reuse, -R49 ;  /* 0x0000005a2a317223 */ /* 0x080fe20000010831 */
[----:B------:R-:W-:Y:S02]  /*4b80*/  HADD2.F32 R40, -RZ, R10.H0_H0 ;  /* 0x2000000aff287230 */ /* 0x000fe40000004100 */
[----:B------:R-:W-:Y:S01]  /*4b90*/  FFMA.FTZ R46, R45, R90, R46 ;  /* 0x0000005a2d2e7223 */ /* 0x000fe2000001002e */
[----:B------:R-:W-:Y:S02]  /*4ba0*/  HADD2.F32 R14, -RZ, R14.H1_H1 ;  /* 0x3000000eff0e7230 */ /* 0x000fe40000004100 */
[-C--:B------:R-:W-:Y:S01]  /*4bb0*/  FMUL.FTZ R45, R41, R92.reuse ;  /* 0x0000005c292d7220 */ /* 0x080fe20000410000 */
[----:B------:R-:W-:Y:S02]  /*4bc0*/  HADD2.F32 R10, -RZ, R10.H1_H1 ;  /* 0x3000000aff0a7230 */ /* 0x000fe40000004100 */
[----:B------:R-:W-:Y:S01]  /*4bd0*/  FMUL.FTZ R92, R40, R92 ;  /* 0x0000005c285c7220 */ /* 0x000fe20000410000 */
[----:B------:R-:W-:-:S02]  /*4be0*/  HADD2.F32 R91, -RZ, R91.H1_H1 ;  /* 0x3000005bff5b7230 */ /* 0x000fc40000004100 */
        /* <DEDUP_REMOVED lines=8> */
[----:B------:R-:W-:Y:S01]  /*4c70*/  MOV R9, R11 ;  /* 0x0000000b00097202 */ /* 0x000fe20000000f00 */
[----:B------:R-:W-:Y:S01]  /*4c80*/  IMAD.MOV.U32 R11, RZ, RZ, R86 ;  /* 0x000000ffff0b7224 */ /* 0x000fe200078e0056 */
[----:B------:R-:W-:-:S02]  /*4c90*/  F2FP.F16.F32.PACK_AB R15, R80, R15 ;  /* 0x0000000f500f723e */ /* 0x000fc400000000ff */
[----:B------:R-:W-:Y:S02]  /*4ca0*/  F2FP.F16.F32.PACK_AB R8, R48, R49 ;  /* 0x000000313008723e */ /* 0x000fe400000000ff */
[----:B------:R-:W-:Y:S02]  /*4cb0*/  F2FP.F16.F32.PACK_AB R12, R47, R46 ;  /* 0x0000002e2f0c723e */ /* 0x000fe400000000ff */
[----:B------:R-:W-:Y:S02]  /*4cc0*/  F2FP.F16.F32.PACK_AB R10, R10, R45 ;  /* 0x0000002d0a0a723e */ /* 0x000fe400000000ff */
[----:B------:R-:W-:-:S07]  /*4cd0*/  F2FP.F16.F32.PACK_AB R14, R43, R92 ;  /* 0x0000005c2b0e723e */ /* 0x000fce00000000ff */
.L_x_522:
[----:B------:R-:W-:Y:S05]  /*4ce0*/  BSYNC B1 ;  /* 0x0000000000017941 */ /* 0x000fea0003800000 */
.L_x_521:
[----:B------:R-:W-:Y:S01]  /*4cf0*/  ISETP.GE.AND P3, PT, R38, R87, PT ;  /* 0x000000572600720c */ /* 0x000fe20003f66270 */
[----:B0-----:R0:W-:Y:S02]  /*4d00*/  ST.E.128 desc[UR42][R36.64], R8 ;  /* 0x0000000824007985 */ /* 0x0011e4000c101d2a */
[----:B0-----:R-:W-:Y:S02]  /*4d10*/  IMAD.MOV.U32 R8, RZ, RZ, R84 ;  /* 0x000000ffff087224 */ /* 0x001fe400078e0054 */
[----:B------:R-:W-:-:S08]  /*4d20*/  IMAD.MOV.U32 R9, RZ, RZ, R85 ;  /* 0x000000ffff097224 */ /* 0x000fd000078e0055 */
[----:B------:R-:W-:Y:S05]  /*4d30*/  @P3 BRA `(.L_x_503) ;  /* 0x0000000400203947 */ /* 0x000fea0003800000 */
[----:B------:R-:W-:-:S05]  /*4d40*/  IMAD.WIDE R8, R38, 0x2, R8 ;  /* 0x0000000226087825 */ /* 0x000fca00078e0208 */
[----:B-1----:R0:W-:Y:S01]  /*4d50*/  ST.E.128 desc[UR42][R8.64], R12 ;  /* 0x0000000c08007985 */ /* 0x0021e2000c101d2a */
[----:B------:R-:W-:Y:S05]  /*4d60*/  BRA `(.L_x_503) ;  /* 0x0000000400147947 */ /* 0x000fea0003800000 */
.L_x_484:
[----:B------:R-:W-:-:S06]  /*4d70*/  UISETP.NE.AND UP0, UPT, UR39, 0x3, UPT ;  /* 0x000000032700788c */ /* 0x000fcc000bf05270 */
[----:B------:R-:W-:-:S13]  /*4d80*/  PLOP3.LUT P5, PT, PT, PT, UP0, 0x80, 0x0 ;  /* 0x000000000000781c */ /* 0x000fda0003faf008 */
[----:B------:R-:W-:Y:S05]  /*4d90*/  @!P5 BRA `(.L_x_523) ;  /* 0x000000000004d947 */ /* 0x000fea0003800000 */
[----:B------:R-:W-:Y:S01]  /*4da0*/  BPT.TRAP 0x1 ;  /* 0x000000040000795c */ /* 0x000fe20000300000 */
.L_x_523:
[----:B------:R-:W-:Y:S01]  /*4db0*/  IMAD R71, R19, 0x8, R18 ;  /* 0x0000000813477824 */ /* 0x000fe200078e0212 */
[----:B------:R-:W-:Y:S01]  /*4dc0*/  SHF.L.U32 R79, R154, 0x1f, RZ ;  /* 0x0000001f9a4f7819 */ /* 0x000fe200000006ff */
[----:B------:R-:W-:Y:S01]  /*4dd0*/  BSSY B1, `(.L_x_524) ;  /* 0x0000004000017945 */ /* 0x000fe20003800000 */
[----:B------:R-:W-:Y:S02]  /*4de0*/  SHF.R.S32.HI R76, RZ, 0x1f, R75 ;  /* 0x0000001fff4c7819 */ /* 0x000fe4000001144b */
[----:B------:R-:W0:Y:S02]  /*4df0*/  SYNCS.PHASECHK.TRANS64.TRYWAIT P3, [R71+URZ+0x16890], R79 ;  /* 0x0168904f470075a7 */ /* 0x000e24000806017f */
[----:B0-----:R-:W-:Y:S05]  /*4e00*/  @!P3 BRA `(.L_x_525) ;  /* 0x0000010000b8b947 */ /* 0x001fea0003800000 */
.L_x_736:
[----:B------:R-:W-:Y:S05]  /*4e10*/  BSYNC B1 ;  /* 0x0000000000017941 */ /* 0x000fea0003800000 */
.L_x_524:
[----:B------:R-:W-:Y:S01]  /*4e20*/  ULDC.64 UR4, c[0x0][0x300] ;  /* 0x0000c00000047ab9 */ /* 0x000fe20000000a00 */
[----:B-----5:R-:W-:Y:S01]  /*4e30*/  SHF.R.S32.HI R77, RZ, 0x1f, R74 ;  /* 0x0000001fff4d7819 */ /* 0x020fe2000001144a */
[----:B------:R-:W-:Y:S02]  /*4e40*/  IMAD R10, R76, UR4, RZ ;  /* 0x000000044c0a7c24 */ /* 0x000fe4000f8e02ff */
[----:B------:R-:W-:-:S04]  /*4e50*/  IMAD.WIDE.U32 R8, R75, UR4, RZ ;  /* 0x000000044b087c25 */ /* 0x000fc8000f8e00ff */
[----:B------:R-:W-:Y:S01]  /*4e60*/  IMAD R11, R75, UR5, R10 ;  /* 0x000000054b0b7c24 */ /* 0x000fe2000f8e020a */
[----:B------:R-:W-:Y:S01]  /*4e70*/  ULDC.64 UR4, c[0x0][0x310] ;  /* 0x0000c40000047ab9 */ /* 0x000fe20000000a00 */
[----:B------:R-:W-:Y:S02]  /*4e80*/  IMAD R78, R27, -0x80, R30 ;  /* 0xffffff801b4e7824 */ /* 0x000fe400078e021e */
[----:B------:R-:W-:Y:S01]  /*4e90*/  IMAD R13, R77, UR4, RZ ;  /* 0x000000044d0d7c24 */ /* 0x000fe2000f8e02ff */
[----:B------:R-:W-:Y:S02]  /*4ea0*/  IADD3 R9, R9, R11, RZ ;  /* 0x0000000b09097210 */ /* 0x000fe40007ffe0ff */
[----:B------:R-:W-:Y:S01]  /*4eb0*/  VIMNMX R78, R78, 0x80, PT ;  /* 0x000000804e4e7848 */ /* 0x000fe20003fe0100 */
[C---:B------:R-:W-:Y:S02]  /*4ec0*/  IMAD R13, R74.reuse, UR5, R13 ;  /* 0x000000054a0d7c24 */ /* 0x040fe4000f8e020d */
[----:B------:R-:W-:Y:S01]  /*4ed0*/  IMAD.WIDE.U32 R8, R74, UR4, R8 ;  /* 0x000000044a087c25 */ /* 0x000fe2000f8e0008 */
[----:B------:R-:W-:-:S03]  /*4ee0*/  ULDC.64 UR4, c[0x0][0x308] ;  /* 0x0000c20000047ab9 */ /* 0x000fc60000000a00 */
[----:B------:R-:W-:Y:S02]  /*4ef0*/  IMAD R11, R63, UR4, RZ ;  /* 0x000000043f0b7c24 */ /* 0x000fe4000f8e02ff */
[----:B------:R-:W-:Y:S02]  /*4f00*/  IMAD.IADD R9, R9, 0x1, R13 ;  /* 0x0000000109097824 */ /* 0x000fe400078e020d */
[C---:B------:R-:W-:Y:S02]  /*4f10*/  IMAD R11, R34.reuse, UR5, R11 ;  /* 0x00000005220b7c24 */ /* 0x040fe4000f8e020b */
[----:B------:R-:W-:Y:S01]  /*4f20*/  IMAD.WIDE.U32 R8, R34, UR4, R8 ;  /* 0x0000000422087c25 */ /* 0x000fe2000f8e0008 */
[----:B------:R-:W-:-:S03]  /*4f30*/  ULDC.64 UR4, c[0x0][0x2e8] ;  /* 0x0000ba0000047ab9 */ /* 0x000fc60000000a00 */
[----:B------:R-:W-:Y:S01]  /*4f40*/  IMAD.IADD R11, R9, 0x1, R11 ;  /* 0x00000001090b7824 */ /* 0x000fe200078e020b */
[----:B------:R-:W-:Y:S01]  /*4f50*/  LEA R36, P3, R8, UR4, 0x1 ;  /* 0x0000000408247c11 */ /* 0x000fe2000f8608ff */
[----:B------:R-:W-:Y:S01]  /*4f60*/  IMAD.IADD R39, R78, 0x1, -R152 ;  /* 0x000000014e277824 */ /* 0x000fe200078e0a98 */
[----:B------:R-:W-:Y:S02]  /*4f70*/  UMOV UR4, 0xffffffff ;  /* 0xffffffff00047882 */ /* 0x000fe40000000000 */
[----:B------:R-:W-:Y:S02]  /*4f80*/  LEA.HI.X R38, R8, UR5, R11, 0x1, P3 ;  /* 0x0000000508267c11 */ /* 0x000fe400098f0c0b */
[----:B------:R-:W-:Y:S01]  /*4f90*/  ISETP.GE.AND P3, PT, R39, 0x1, PT ;  /* 0x000000012700780c */ /* 0x000fe20003f66270 */
[----:B------:R-:W-:-:S12]  /*4fa0*/  BRA.DIV UR4, `(.L_x_526) ;  /* 0x0000010204647947 */ /* 0x000fd8000b800000 */
[----:B------:R1:W2:Y:S04]  /*4fb0*/  SHFL.IDX PT, R9, R38, RZ, 0x1c1f ;  /* 0x001c1fff26097589 */ /* 0x0002a800000e0000 */
[----:B------:R1:W3:Y:S02]  /*4fc0*/  SHFL.IDX PT, R37, R36, RZ, 0x1c1f ;  /* 0x001c1fff24257589 */ /* 0x0002e400000e0000 */
.L_x_740:
[----:B------:R-:W-:Y:S04]  /*4fd0*/  BSSY B1, `(.L_x_527) ;  /* 0x000000d000017945 */ /* 0x000fe80003800000 */
[----:B------:R-:W-:Y:S05]  /*4fe0*/  @!P3 BRA `(.L_x_528) ;  /* 0x00000000002cb947 */ /* 0x000fea0003800000 */
[----:B------:R-:W-:Y:S02]  /*4ff0*/  ULDC UR4, c[0x0][0x2f4] ;  /* 0x0000bd0000047ab9 */ /* 0x000fe40000000800 */
[----:B------:R-:W-:-:S13]  /*5000*/  ISETP.GE.AND P3, PT, R16, UR4, PT ;  /* 0x0000000410007c0c */ /* 0x000fda000bf66270 */
[----:B---3--:R-:W-:-:S04]  /*5010*/  @!P3 LEA R14, P4, R16, R37, 0x1 ;  /* 0x00000025100eb211 */ /* 0x008fc800078808ff */
[----:B--2---:R-:W-:Y:S02]  /*5020*/  @!P3 LEA.HI.X R15, R16, R9, R17, 0x1, P4 ;  /* 0x00000009100fb211 */ /* 0x004fe400020f0c11 */
[----:B------:R-:W-:-:S13]  /*5030*/  ISETP.GE.AND P4, PT, R2, UR4, PT ;  /* 0x0000000402007c0c */ /* 0x000fda000bf86270 */
[----:B------:R-:W-:-:S04]  /*5040*/  @!P4 LEA R12, P6, R2, R37, 0x1 ;  /* 0x00000025020cc211 */ /* 0x000fc800078c08ff */
[----:B------:R-:W-:Y:S02]  /*5050*/  @!P4 LEA.HI.X R13, R2, R9, R153, 0x1, P6 ;  /* 0x00000009020dc211 */ /* 0x000fe400030f0c99 */
[----:B------:R-:W2:Y:S04]  /*5060*/  @!P3 LDS.128 R8, [R73+0xe000] ;  /* 0x00e000004908b984 */ /* 0x000ea80000000c00 */
[----:B--2---:R-:W-:Y:S04]  /*5070*/  @!P3 ST.E.128 desc[UR42][R14.64], R8 ;  /* 0x000000080e00b985 */ /* 0x004fe8000c101d2a */
[----:B------:R-:W2:Y:S04]  /*5080*/  @!P4 LDS.128 R8, [R72+0xe000] ;  /* 0x00e000004808c984 */ /* 0x000ea80000000c00 */
[----:B--2---:R4:W-:Y:S02]  /*5090*/  @!P4 ST.E.128 desc[UR42][R12.64], R8 ;  /* 0x000000080c00c985 */ /* 0x0049e4000c101d2a */
.L_x_528:
[----:B------:R-:W-:Y:S05]  /*50a0*/  BSYNC B1 ;  /* 0x0000000000017941 */ /* 0x000fea0003800000 */
.L_x_527:
[----:B------:R-:W-:-:S03]  /*50b0*/  UMOV UR4, 0xffffffff ;  /* 0xffffffff00047882 */ /* 0x000fc60000000000 */
[----:B------:R-:W-:Y:S05]  /*50c0*/  BRA.DIV UR4, `(.L_x_529) ;  /* 0x0000010204687947 */ /* 0x000fea000b800000 */
[----:B--2-4-:R2:W4:Y:S04]  /*50d0*/  SHFL.IDX PT, R9, R38, 0x1, 0x1c1f ;  /* 0x003c1f0026097f89 */ /* 0x01452800000e0000 */
[----:B---3--:R2:W3:Y:S02]  /*50e0*/  SHFL.IDX PT, R37, R36, 0x1, 0x1c1f ;  /* 0x003c1f0024257f89 */ /* 0x0084e400000e0000 */
.L_x_744:
[----:B------:R-:W-:-:S13]  /*50f0*/  ISETP.GE.AND P3, PT, R39, 0x61, PT ;  /* 0x000000612700780c */ /* 0x000fda0003f66270 */
[----:B------:R-:W-:Y:S05]  /*5100*/  @!P3 BRA `(.L_x_503) ;  /* 0x00000000002cb947 */ /* 0x000fea0003800000 */
[----:B------:R-:W-:Y:S02]  /*5110*/  ULDC UR4, c[0x0][0x2f4] ;  /* 0x0000bd0000047ab9 */ /* 0x000fe40000000800 */
[----:B------:R-:W-:-:S13]  /*5120*/  ISETP.GE.AND P3, PT, R16, UR4, PT ;  /* 0x0000000410007c0c */ /* 0x000fda000bf66270 */
[----:B---3--:R-:W-:-:S04]  /*5130*/  @!P3 LEA R14, P4, R16, R37, 0x1 ;  /* 0x00000025100eb211 */ /* 0x008fc800078808ff */
[----:B----4-:R-:W-:Y:S02]  /*5140*/  @!P3 LEA.HI.X R15, R16, R9, R17, 0x1, P4 ;  /* 0x00000009100fb211 */ /* 0x010fe400020f0c11 */
[----:B------:R-:W-:-:S13]  /*5150*/  ISETP.GE.AND P4, PT, R2, UR4, PT ;  /* 0x0000000402007c0c */ /* 0x000fda000bf86270 */
[----:B------:R-:W-:-:S04]  /*5160*/  @!P4 LEA R12, P6, R2, R37, 0x1 ;  /* 0x00000025020cc211 */ /* 0x000fc800078c08ff */
[----:B------:R-:W-:Y:S02]  /*5170*/  @!P4 LEA.HI.X R13, R2, R9, R153, 0x1, P6 ;  /* 0x00000009020dc211 */ /* 0x000fe400030f0c99 */
[----:B------:R-:W3:Y:S04]  /*5180*/  @!P3 LDS.128 R8, [R73+0x11000] ;  /* 0x011000004908b984 */ /* 0x000ee80000000c00 */
[----:B---3--:R-:W-:Y:S04]  /*5190*/  @!P3 ST.E.128 desc[UR42][R14.64], R8 ;  /* 0x000000080e00b985 */ /* 0x008fe8000c101d2a */
[----:B------:R-:W3:Y:S04]  /*51a0*/  @!P4 LDS.128 R8, [R72+0x11000] ;  /* 0x011000004808c984 */ /* 0x000ee80000000c00 */
[----:B---3--:R3:W-:Y:S02]  /*51b0*/  @!P4 ST.E.128 desc[UR42][R12.64], R8 ;  /* 0x000000080c00c985 */ /* 0x0087e4000c101d2a */
.L_x_503:
[----:B------:R-:W-:Y:S05]  /*51c0*/  BSYNC B0 ;  /* 0x0000000000007941 */ /* 0x000fea0003800000 */
.L_x_483:
[----:B0--34-:R-:W0:Y:S01]  /*51d0*/  S2R R8, SR_TID.X ;  /* 0x0000000000087919 */ /* 0x019e220000002100 */
[----:B------:R-:W-:Y:S01]  /*51e0*/  @!PT LDS RZ, [RZ] ;  /* 0x00000000fffff984 */ /* 0x000fe20000000800 */
[----:B------:R-:W-:Y:S01]  /*51f0*/  @!PT LDS RZ, [RZ] ;  /* 0x00000000fffff984 */ /* 0x000fe20000000800 */
[----:B------:R-:W-:Y:S01]  /*5200*/  @!PT LDS RZ, [RZ] ;  /* 0x00000000fffff984 */ /* 0x000fe20000000800 */
[----:B------:R-:W-:Y:S01]  /*5210*/  @!PT LDS RZ, [RZ] ;  /* 0x00000000fffff984 */ /* 0x000fe20000000800 */
[----:B------:R3:W-:Y:S06]  /*5220*/  MEMBAR.ALL.CTA ;  /* 0x0000000000007992 */ /* 0x0007ec0000008000 */
[----:B---3--:R-:W3:Y:S01]  /*5230*/  FENCE.VIEW.ASYNC.S ;  /* 0x00000000000073c6 */ /* 0x008ee20000000000 */
[----:B------:R-:W-:Y:S05]  /*5240*/  WARPSYNC.ALL ;  /* 0x0000000000007948 */ /* 0x000fea0003800000 */
[----:B------:R-:W-:Y:S01]  /*5250*/  BSSY B0, `(.L_x_530) ;  /* 0x0000008000007945 */ /* 0x000fe20003800000 */
[----:B---3--:R3:W-:Y:S01]  /*5260*/  BAR.SYNC.DEFER_BLOCKING R62, 0x80 ;  /* 0x0002003e0000751d */ /* 0x0087e20000010000 */
[----:B0-----:R-:W-:-:S13]  /*5270*/  LOP3.LUT P3, RZ, R8, 0x7f, RZ, 0xc0, !PT ;  /* 0x0000007f08ff7812 */ /* 0x001fda000786c0ff */
[----:B------:R-:W-:-:S05]  /*5280*/  @!P3 VIADD R8, R71, 0x168a0 ;  /* 0x000168a04708b836 */ /* 0x000fca0000000000 */
[----:B------:R-:W-:-:S04]  /*5290*/  @!P3 PRMT R8, RZ, 0x654, R8 ;  /* 0x00000654ff08b816 */ /* 0x000fc80000000008 */
[----:B------:R3:W-:Y:S01]  /*52a0*/  @!P3 SYNCS.ARRIVE.TRANS64.RED.A1T0 RZ, [R8+URZ], RZ ;  /* 0x000000ff08ffb9a7 */ /* 0x0007e2000810043f */
[----:B------:R-:W-:Y:S05]  /*52b0*/  @!P5 BRA `(.L_x_531) ;  /* 0x000000000004d947 */ /* 0x000fea0003800000 */
[----:B------:R-:W-:Y:S01]  /*52c0*/  BPT.TRAP 0x1 ;  /* 0x000000040000795c */ /* 0x000fe20000300000 */
.L_x_531:
[----:B------:R-:W-:Y:S05]  /*52d0*/  BSYNC B0 ;  /* 0x0000000000007941 */ /* 0x000fea0003800000 */
.L_x_530:
[----:B------:R-:W0:Y:S01]  /*52e0*/  SYNCS.PHASECHK.TRANS64.TRYWAIT P4, [R71+URZ+0x168b0], R79 ;  /* 0x0168b04f470075a7 */ /* 0x000e22000808017f */
[----:B------:R-:W-:Y:S01]  /*52f0*/  ULDC UR40, c[0x0][0x2f4] ;  /* 0x0000bd0000287ab9 */ /* 0x000fe20000000800 */
[----:B------:R-:W-:Y:S04]  /*5300*/  BSSY B0, `(.L_x_532) ;  /* 0x0000002000007945 */ /* 0x000fe80003800000 */
[----:B0-----:R-:W-:Y:S05]  /*5310*/  @!P4 BRA `(.L_x_533) ;  /* 0x000001000020c947 */ /* 0x001fea0003800000 */
.L_x_745:
[----:B------:R-:W-:Y:S05]  /*5320*/  BSYNC B0 ;  /* 0x0000000000007941 */ /* 0x000fea0003800000 */
.L_x_532:
[----:B------:R-:W-:Y:S01]  /*5330*/  ULDC.64 UR4, c[0x0][0x328] ;  /* 0x0000ca0000047ab9 */ /* 0x000fe20000000a00 */
[----:B------:R-:W-:Y:S01]  /*5340*/  IMAD.IADD R78, R78, 0x1, -R152 ;  /* 0x000000014e4e7824 */ /* 0x000fe200078e0a98 */
[----:B------:R-:W-:Y:S01]  /*5350*/  BSSY B0, `(.L_x_534) ;  /* 0x0000020000007945 */ /* 0x000fe20003800000 */
[----:B------:R-:W-:Y:S02]  /*5360*/  IMAD R76, R76, UR4, RZ ;  /* 0x000000044c4c7c24 */ /* 0x000fe4000f8e02ff */
[----:B---3--:R-:W-:-:S04]  /*5370*/  IMAD.WIDE.U32 R8, R75, UR4, RZ ;  /* 0x000000044b087c25 */ /* 0x008fc8000f8e00ff */
[----:B------:R-:W-:Y:S01]  /*5380*/  IMAD R75, R75, UR5, R76 ;  /* 0x000000054b4b7c24 */ /* 0x000fe2000f8e024c */
[----:B------:R-:W-:Y:S02]  /*5390*/  ULDC.64 UR4, c[0x0][0x338] ;  /* 0x0000ce0000047ab9 */ /* 0x000fe40000000a00 */
[----:B------:R-:W-:Y:S02]  /*53a0*/  IMAD R77, R77, UR4, RZ ;  /* 0x000000044d4d7c24 */ /* 0x000fe4000f8e02ff */
[----:B------:R-:W-:Y:S02]  /*53b0*/  IADD3 R9, R9, R75, RZ ;  /* 0x0000004b09097210 */ /* 0x000fe40007ffe0ff */
        /* <DEDUP_REMOVED lines=9> */
[----:B-12---:R-:W-:-:S04]  /*5450*/  LEA R36, P4, R8, UR4, 0x1 ;  /* 0x0000000408247c11 */ /* 0x006fc8000f8808ff */
[----:B------:R-:W-:Y:S01]  /*5460*/  LEA.HI.X R37, R8, UR5, R9, 0x1, P4 ;  /* 0x0000000508257c11 */ /* 0x000fe2000a0f0c09 */
[----:B------:R1:W2:Y:S01]  /*5470*/  SHFL.IDX PT, R13, R36, RZ, 0x1c1f ;  /* 0x001c1fff240d7589 */ /* 0x0002a200000e0000 */
[----:B------:R-:W-:-:S03]  /*5480*/  ISETP.GE.AND P4, PT, R78, 0x1, PT ;  /* 0x000000014e00780c */ /* 0x000fc60003f86270 */
[----:B------:R1:W3:Y:S10]  /*5490*/  SHFL.IDX PT, R9, R37, RZ, 0x1c1f ;  /* 0x001c1fff25097589 */ /* 0x0002f400000e0000 */
[----:B-1----:R-:W-:Y:S05]  /*54a0*/  @!P4 BRA `(.L_x_535) ;  /* 0x000000000028c947 */ /* 0x002fea0003800000 */
[----:B------:R-:W-:-:S13]  /*54b0*/  ISETP.GE.AND P4, PT, R16, UR40, PT ;  /* 0x0000002810007c0c */ /* 0x000fda000bf86270 */
[----:B--2---:R-:W-:-:S04]  /*54c0*/  @!P4 LEA R14, P5, R16, R13, 0x1 ;  /* 0x0000000d100ec211 */ /* 0x004fc800078a08ff */
[----:B---3--:R-:W-:Y:S02]  /*54d0*/  @!P4 LEA.HI.X R15, R16, R9, R17, 0x1, P5 ;  /* 0x00000009100fc211 */ /* 0x008fe400028f0c11 */
[----:B------:R-:W-:-:S13]  /*54e0*/  ISETP.GE.AND P5, PT, R2, UR40, PT ;  /* 0x0000002802007c0c */ /* 0x000fda000bfa6270 */
[----:B------:R-:W-:-:S04]  /*54f0*/  @!P5 LEA R12, P6, R2, R13, 0x1 ;  /* 0x0000000d020cd211 */ /* 0x000fc800078c08ff */
[----:B------:R-:W-:Y:S02]  /*5500*/  @!P5 LEA.HI.X R13, R2, R9, R153, 0x1, P6 ;  /* 0x00000009020dd211 */ /* 0x000fe400030f0c99 */
[----:B------:R-:W1:Y:S04]  /*5510*/  @!P4 LDS.128 R8, [R73] ;  /* 0x000000004908c984 */ /* 0x000e680000000c00 */
[----:B-1----:R-:W-:Y:S04]  /*5520*/  @!P4 ST.E.128 desc[UR42][R14.64], R8 ;  /* 0x000000080e00c985 */ /* 0x002fe8000c101d2a */
[----:B------:R-:W1:Y:S04]  /*5530*/  @!P5 LDS.128 R8, [R72] ;  /* 0x000000004808d984 */ /* 0x000e680000000c00 */
[----:B-1----:R1:W-:Y:S02]  /*5540*/  @!P5 ST.E.128 desc[UR42][R12.64], R8 ;  /* 0x000000080c00d985 */ /* 0x0023e4000c101d2a */
.L_x_535:
[----:B------:R-:W-:Y:S05]  /*5550*/  BSYNC B0 ;  /* 0x0000000000007941 */ /* 0x000fea0003800000 */
.L_x_534:
[----:B------:R-:W-:Y:S01]  /*5560*/  ISETP.GE.AND P4, PT, R78, 0x61, PT ;  /* 0x000000614e00780c */ /* 0x000fe20003f86270 */
[----:B------:R-:W4:Y:S01]  /*5570*/  SHFL.IDX PT, R37, R37, 0x1, 0x1c1f ;  /* 0x003c1f0025257f89 */ /* 0x000f2200000e0000 */
[----:B------:R-:W-:Y:S03]  /*5580*/  BSSY B0, `(.L_x_536) ;  /* 0x000000d000007945 */ /* 0x000fe60003800000 */
[----:B-12---:R1:W2:Y:S08]  /*5590*/  SHFL.IDX PT, R13, R36, 0x1, 0x1c1f ;  /* 0x003c1f00240d7f89 */ /* 0x0062b000000e0000 */
[----:B-1----:R-:W-:Y:S05]  /*55a0*/  @!P4 BRA `(.L_x_537) ;  /* 0x000000000028c947 */ /* 0x002fea0003800000 */
[----:B------:R-:W-:-:S13]  /*55b0*/  ISETP.GE.AND P4, PT, R16, UR40, PT ;  /* 0x0000002810007c0c */ /* 0x000fda000bf86270 */
[----:B---3--:R-:W1:Y:S01]  /*55c0*/  @!P4 LDS.128 R8, [R73+0x3000] ;  /* 0x003000004908c984 */ /* 0x008e620000000c00 */
[----:B--2---:R-:W-:-:S04]  /*55d0*/  @!P4 LEA R14, P5, R16, R13, 0x1 ;  /* 0x0000000d100ec211 */ /* 0x004fc800078a08ff */
[----:B----4-:R-:W-:Y:S02]  /*55e0*/  @!P4 LEA.HI.X R15, R16, R37, R17, 0x1, P5 ;  /* 0x00000025100fc211 */ /* 0x010fe400028f0c11 */
[----:B------:R-:W-:-:S13]  /*55f0*/  ISETP.GE.AND P5, PT, R2, UR40, PT ;  /* 0x0000002802007c0c */ /* 0x000fda000bfa6270 */
[----:B------:R-:W-:-:S04]  /*5600*/  @!P5 LEA R12, P6, R2, R13, 0x1 ;  /* 0x0000000d020cd211 */ /* 0x000fc800078c08ff */
[----:B------:R-:W-:Y:S01]  /*5610*/  @!P5 LEA.HI.X R13, R2, R37, R153, 0x1, P6 ;  /* 0x00000025020dd211 */ /* 0x000fe200030f0c99 */
[----:B-1----:R-:W-:Y:S04]  /*5620*/  @!P4 ST.E.128 desc[UR42][R14.64], R8 ;  /* 0x000000080e00c985 */ /* 0x002fe8000c101d2a */
[----:B------:R-:W1:Y:S04]  /*5630*/  @!P5 LDS.128 R8, [R72+0x3000] ;  /* 0x003000004808d984 */ /* 0x000e680000000c00 */
[----:B-1----:R1:W-:Y:S02]  /*5640*/  @!P5 ST.E.128 desc[UR42][R12.64], R8 ;  /* 0x000000080c00d985 */ /* 0x0023e4000c101d2a */
.L_x_537:
[----:B------:R-:W-:Y:S05]  /*5650*/  BSYNC B0 ;  /* 0x0000000000007941 */ /* 0x000fea0003800000 */
.L_x_536:
[----:B-1----:R-:W5:Y:S01]  /*5660*/  LDL R8, [R1] ;  /* 0x0000000001087983 */ /* 0x002f620000100800 */
[----:B0-----:R-:W-:Y:S01]  /*5670*/  @!P3 VIADD R71, R71, 0x168c0 ;  /* 0x000168c04747b836 */ /* 0x001fe20000000000 */
[----:B------:R-:W-:Y:S01]  /*5680*/  IADD3 R19, R19, 0x1, RZ ;  /* 0x0000000113137810 */ /* 0x000fe20007ffe0ff */
[----:B------:R-:W-:Y:S01]  /*5690*/  @!PT LDS RZ, [RZ] ;  /* 0x00000000fffff984 */ /* 0x000fe20000000800 */
[----:B------:R-:W-:Y:S01]  /*56a0*/  @!PT LDS RZ, [RZ] ;  /* 0x00000000fffff984 */ /* 0x000fe20000000800 */
[----:B------:R-:W-:Y:S01]  /*56b0*/  @!PT LDS RZ, [RZ] ;  /* 0x00000000fffff984 */ /* 0x000fe20000000800 */
[----:B------:R-:W-:Y:S01]  /*56c0*/  @!PT LDS RZ, [RZ] ;  /* 0x00000000fffff984 */ /* 0x000fe20000000800 */
[----:B------:R0:W-:Y:S06]  /*56d0*/  MEMBAR.ALL.CTA ;  /* 0x0000000000007992 */ /* 0x0001ec0000008000 */
[----:B0-----:R-:W0:Y:S01]  /*56e0*/  FENCE.VIEW.ASYNC.S ;  /* 0x00000000000073c6 */ /* 0x001e220000000000 */
[----:B------:R-:W-:Y:S01]  /*56f0*/  @!P3 PRMT R71, RZ, 0x654, R71 ;  /* 0x00000654ff47b816 */ /* 0x000fe20000000047 */
[----:B0-----:R0:W-:Y:S06]  /*5700*/  BAR.SYNC.DEFER_BLOCKING R62, 0x80 ;  /* 0x0002003e0000751d */ /* 0x0011ec0000010000 */
[----:B------:R0:W-:Y:S01]  /*5710*/  @!P3 SYNCS.ARRIVE.TRANS64.RED.A1T0 RZ, [R71+URZ], RZ ;  /* 0x000000ff47ffb9a7 */ /* 0x0001e2000810043f */
[----:B------:R-:W-:-:S04]  /*5720*/  ISETP.NE.AND P3, PT, R19, 0x2, PT ;  /* 0x000000021300780c */ /* 0x000fc80003f65270 */
[----:B---3--:R-:W-:Y:S02]  /*5730*/  SEL R9, RZ, 0x1, P3 ;  /* 0x00000001ff097807 */ /* 0x008fe40001800000 */
[----:B------:R-:W-:Y:S02]  /*5740*/  SEL R19, R19, RZ, P3 ;  /* 0x000000ff13137207 */ /* 0x000fe40001800000 */
[----:B------:R-:W-:Y:S02]  /*5750*/  LOP3.LUT R154, R154, R9, RZ, 0x3c, !PT ;  /* 0x000000099a9a7212 */ /* 0x000fe400078e3cff */
[----:B-----5:R-:W-:-:S13]  /*5760*/  LOP3.LUT P4, RZ, R8, 0x1, RZ, 0xc0, !PT ;  /* 0x0000000108ff7812 */ /* 0x020fda000788c0ff */
[----:B0-----:R-:W-:Y:S05]  /*5770*/  @P4 BRA `(.L_x_538) ;  /* 0xffffffc800104947 */ /* 0x001fea000383ffff */
[----:B------:R-:W0:Y:S01]  /*5780*/  S2R R8, SR_TID.X ;  /* 0x0000000000087919 */ /* 0x000e220000002100 */
[----:B------:R-:W-:Y:S02]  /*5790*/  PLOP3.LUT P0, PT, PT, PT, PT, 0x8, 0x0 ;  /* 0x000000000000781c */ /* 0x000fe40003f0e170 */
[----:B0-----:R-:W-:-:S04]  /*57a0*/  SHF.R.U32.HI R8, RZ, 0x7, R8 ;  /* 0x00000007ff087819 */ /* 0x001fc80000011608 */
[----:B------:R-:W-:-:S13]  /*57b0*/  ISETP.NE.AND P4, PT, R8, 0x1, PT ;  /* 0x000000010800780c */ /* 0x000fda0003f85270 */
[----:B------:R-:W-:Y:S06]  /*57c0*/  @!P4 BAR.ARV 0x9, 0x100 ;  /* 0x024400000000cb1d */ /* 0x000fec0000002000 */
.L_x_478:
[----:B------:R-:W-:Y:S01]  /*57d0*/  ISETP.GE.AND P2, PT, R88, 0x1, PT ;  /* 0x000000015800780c */ /* 0x000fe20003f46270 */
[----:B------:R-:W-:Y:S01]  /*57e0*/  IMAD.MOV.U32 R3, RZ, RZ, RZ ;  /* 0x000000ffff037224 */ /* 0x000fe200078e00ff */
[----:B------:R-:W-:Y:S02]  /*57f0*/  PLOP3.LUT P1, PT, PT, PT, PT, 0x80, 0x0 ;  /* 0x000000000000781c */ /* 0x000fe40003f2f070 */
[----:B------:R-:W-:Y:S01]  /*5800*/  CS2R R28, SRZ ;  /* 0x00000000001c7805 */ /* 0x000fe2000001ff00 */
[----:B------:R-:W-:Y:S01]  /*5810*/  IMAD.MOV.U32 R119, RZ, RZ, RZ ;  /* 0x000000ffff777224 */ /* 0x000fe200078e00ff */
[----:B------:R-:W-:Y:S01]  /*5820*/  CS2R R26, SRZ ;  /* 0x00000000001a7805 */ /* 0x000fe2000001ff00 */
[----:B------:R-:W-:Y:S01]  /*5830*/  IMAD.MOV.U32 R0, RZ, RZ, RZ ;  /* 0x000000ffff007224 */ /* 0x000fe200078e00ff */
[----:B------:R-:W-:Y:S02]  /*5840*/  CS2R R30, SRZ ;  /* 0x00000000001e7805 */ /* 0x000fe4000001ff00 */
[----:B----4-:R-:W-:-:S02]  /*5850*/  CS2R R36, SRZ ;  /* 0x0000000000247805 */ /* 0x010fc4000001ff00 */
        /* <DEDUP_REMOVED lines=9> */
[----:B------:R-:W-:Y:S01]  /*58f0*/  IMAD.MOV.U32 R54, RZ, RZ, RZ ;  /* 0x000000ffff367224 */ /* 0x000fe200078e00ff */
[----:B--2---:R-:W-:Y:S01]  /*5900*/  MOV R13, RZ ;  /* 0x000000ff000d7202 */ /* 0x004fe20000000f00 */
[----:B------:R-:W-:Y:S01]  /*5910*/  IMAD.MOV.U32 R56, RZ, RZ, RZ ;  /* 0x000000ffff387224 */ /* 0x000fe200078e00ff */
[----:B------:R-:W-:Y:S06]  /*5920*/  @P0 BRA `(.L_x_539) ;  /* 0x00000000000c0947 */ /* 0x000fec0003800000 */
[----:B------:R-:W0:Y:S01]  /*5930*/  FENCE.VIEW.ASYNC.G ;  /* 0x00000000000073c6 */ /* 0x000e220000000100 */
[----:B------:R-:W-:Y:S05]  /*5940*/  WARPSYNC.ALL ;  /* 0x0000000000007948 */ /* 0x000fea0003800000 */
[----:B0-----:R-:W-:Y:S06]  /*5950*/  BAR.ARV 0xc, 0x200 ;  /* 0x0308000000007b1d */ /* 0x001fec0000002000 */
.L_x_539:
[----:B------:R-:W-:Y:S02]  /*5960*/  IMAD.MOV.U32 R12, RZ, RZ, RZ ;  /* 0x000000ffff0c7224 */ /* 0x000fe400078e00ff */
[----:B------:R-:W-:Y:S01]  /*5970*/  IMAD.MOV.U32 R55, RZ, RZ, RZ ;  /* 0x000000ffff377224 */ /* 0x000fe200078e00ff */
[----:B------:R-:W-:Y:S06]  /*5980*/  @!P2 BRA `(.L_x_540) ;  /* 0x000000700048a947 */ /* 0x000fec0003800000 */
[----:B------:R-:W-:-:S03]  /*5990*/  UMOV UR4, 0xffffffff ;  /* 0xffffffff00047882 */ /* 0x000fc60000000000 */
[----:B------:R-:W-:Y:S05]  /*59a0*/  BRA.DIV UR4, `(.L_x_541) ;  /* 0x000000fa04907947 */ /* 0x000fea000b800000 */
[----:B------:R-:W0:Y:S02]  /*59b0*/  S2R R0, SR_TID.X ;  /* 0x0000000000007919 */ /* 0x000e240000002100 */
[----:B0-----:R-:W-:-:S05]  /*59c0*/  VIADD R3, R0, 0xffffff80 ;  /* 0xffffff8000037836 */ /* 0x001fca0000000000 */
[----:B------:R-:W-:-:S04]  /*59d0*/  SHF.R.S32.HI R0, RZ, 0x1f, R3 ;  /* 0x0000001fff007819 */ /* 0x000fc80000011403 */
[----:B------:R-:W-:-:S04]  /*59e0*/  LEA.HI R0, R0, R3, RZ, 0x7 ;  /* 0x0000000300007211 */ /* 0x000fc800078f38ff */
[----:B------:R-:W-:-:S06]  /*59f0*/  SHF.R.S32.HI R0, RZ, 0x7, R0 ;  /* 0x00000007ff007819 */ /* 0x000fcc0000011400 */
[----:B------:R-:W0:Y:S04]  /*5a00*/  SHFL.IDX PT, R0, R0, RZ, 0x1f ;  /* 0x00001fff00007589 */ /* 0x000e2800000e0000 */
[----:B0-----:R0:W-:Y:S02]  /*5a10*/  STL [R1+0x20], R0 ;  /* 0x0000200001007387 */ /* 0x0011e40000100800 */
.L_x_748:
[----:B------:R-:W0:Y:S01]  /*5a20*/  LDL R3, [R1+0x20] ;  /* 0x0000200001037983 */ /* 0x000e220000100800 */
[----:B------:R-:W-:Y:S01]  /*5a30*/  BSSY B6, `(.L_x_542) ;  /* 0x000001b000067945 */ /* 0x000fe20003800000 */
[----:B0-----:R-:W-:-:S05]  /*5a40*/  IMAD.HI R0, R3, 0x55555556, RZ ;  /* 0x5555555603007827 */ /* 0x001fca00078e02ff */
[----:B------:R-:W-:-:S05]  /*5a50*/  LEA.HI R0, R0, R0, RZ, 0x1 ;  /* 0x0000000000007211 */ /* 0x000fca00078f08ff */
[----:B------:R-:W-:Y:S01]  /*5a60*/  IMAD R0, R0, -0x3, R3 ;  /* 0xfffffffd00007824 */ /* 0x000fe200078e0203 */
[----:B------:R-:W-:-:S04]  /*5a70*/  IADD3 R3, R18, 0x8400, RZ ;  /* 0x0000840012037810 */ /* 0x000fc80007ffe0ff */
[----:B------:R-:W-:Y:S01]  /*5a80*/  LOP3.LUT P0, RZ, R3, 0x3ff, RZ, 0xc0, !PT ;  /* 0x000003ff03ff7812 */ /* 0x000fe2000780c0ff */
[----:B------:R-:W-:-:S03]  /*5a90*/  IMAD R0, R0, 0x2000, R3 ;  /* 0x0000200000007824 */ /* 0x000fc600078e0203 */
[----:B------:R-:W-:Y:S02]  /*5aa0*/  P2R R26, PR, RZ, 0x1 ;  /* 0x00000001ff1a7803 */ /* 0x000fe40000000000 */
[----:B------:R-:W-:-:S04]  /*5ab0*/  SHF.R.U32.HI R0, RZ, 0x4, R0 ;  /* 0x00000004ff007819 */ /* 0x000fc80000011600 */
[----:B------:R-:W-:-:S03]  /*5ac0*/  LOP3.LUT R29, R0, 0x3fff, RZ, 0xc0, !PT ;  /* 0x00003fff001d7812 */ /* 0x000fc600078ec0ff */
[----:B------:R-:W-:Y:S05]  /*5ad0*/  @!P0 BRA `(.L_x_543) ;  /* 0x0000000000408947 */ /* 0x000fea0003800000 */
[----:B------:R-:W-:Y:S01]  /*5ae0*/  MOV R0, 0x0 ;  /* 0x0000000000007802 */ /* 0x000fe20000000f00 */
[----:B------:R-:W-:Y:S01]  /*5af0*/  ULDC.64 UR4, c[0x4][0x88] ;  /* 0x0100220000047ab9 */ /* 0x000fe20000000a00 */
[----:B------:R-:W-:Y:S01]  /*5b00*/  ULDC.64 UR6, c[0x4][0x90] ;  /* 0x0100240000067ab9 */ /* 0x000fe20000000a00 */
[----:B------:R-:W-:Y:S01]  /*5b10*/  IMAD.U32 R4, RZ, RZ, UR4 ;  /* 0x00000004ff047e24 */ /* 0x000fe2000f8e00ff */
[----:B-1----:R0:W1:Y:S01]  /*5b20*/  LDC.64 R14, c[0x4][R0] ;  /* 0x01000000000e7b82 */ /* 0x0020620000000a00 */
[----:B------:R-:W-:Y:S01]  /*5b30*/  IMAD.U32 R5, RZ, RZ, UR5 ;  /* 0x00000005ff057e24 */ /* 0x000fe2000f8e00ff */
[----:B------:R-:W-:Y:S01]  /*5b40*/  ULDC.64 UR4, c[0x4][0x28] ;  /* 0x01000a0000047ab9 */ /* 0x000fe20000000a00 */
[----:B------:R-:W-:Y:S01]  /*5b50*/  IMAD.U32 R6, RZ, RZ, UR6 ;  /* 0x00000006ff067e24 */ /* 0x000fe2000f8e00ff */
[----:B------:R-:W-:Y:S01]  /*5b60*/  MOV R7, UR7 ;  /* 0x0000000700077c02 */ /* 0x000fe20008000f00 */
[----:B------:R-:W-:Y:S01]  /*5b70*/  IMAD.U32 R10, RZ, RZ, UR4 ;  /* 0x00000004ff0a7e24 */ /* 0x000fe2000f8e00ff */
[----:B------:R-:W-:Y:S01]  /*5b80*/  MOV R13, RZ ;  /* 0x000000ff000d7202 */ /* 0x000fe20000000f00 */
[----:B------:R-:W-:-:S02]  /*5b90*/  IMAD.U32 R11, RZ, RZ, UR5 ;  /* 0x00000005ff0b7e24 */ /* 0x000fc4000f8e00ff */
[----:B------:R-:W-:Y:S02]  /*5ba0*/  IMAD.MOV.U32 R8, RZ, RZ, 0x70 ;  /* 0x00000070ff087424 */ /* 0x000fe400078e00ff */
[----:B0-----:R-:W-:-:S07]  /*5bb0*/  IMAD.MOV.U32 R12, RZ, RZ, 0x1 ;  /* 0x00000001ff0c7424 */ /* 0x001fce00078e00ff */
[----:B------:R-:W-:-:S07]  /*5bc0*/  LEPC R20, `(.L_x_543) ;  /* 0x000000001014794e */ /* 0x000fce0000000000 */
[----:B-1---5:R-:W-:Y:S05]  /*5bd0*/  CALL.ABS.NOINC R14 ;  /* 0x000000000e007343 */ /* 0x022fea0003c00000 */
.L_x_543:
[----:B------:R-:W-:Y:S05]  /*5be0*/  BSYNC B6 ;  /* 0x0000000000067941 */ /* 0x000fea0003800000 */
.L_x_542:
[----:B------:R-:W-:Y:S02]  /*5bf0*/  ULDC UR4, c[0x0][0x3f4] ;  /* 0x0000fd0000047ab9 */ /* 0x000fe40000000800 */
[----:B------:R-:W-:-:S13]  /*5c00*/  ISETP.LT.AND P0, PT, RZ, UR4, PT ;  /* 0x00000004ff007c0c */ /* 0x000fda000bf01270 */
[----:B------:R-:W-:Y:S05]  /*5c10*/  @P0 BRA `(.L_x_544) ;  /* 0x0000000000400947 */ /* 0x000fea0003800000 */
[----:B------:R-:W-:-:S04]  /*5c20*/  ULEA.HI UR4, UR37, UR37, URZ, 0x1 ;  /* 0x0000002525047291 */ /* 0x000fc8000f8f083f */
[----:B------:R-:W-:-:S04]  /*5c30*/  ULOP3.LUT UR4, UR4, 0xfffffffe, URZ, 0xc0, !UPT ;  /* 0xfffffffe04047892 */ /* 0x000fc8000f8ec03f */
[----:B------:R-:W-:-:S06]  /*5c40*/  UIADD3 UR4, UR37, -UR4, URZ ;  /* 0x8000000425047290 */ /* 0x000fcc000fffe03f */
[----:B------:R-:W-:-:S05]  /*5c50*/  IMAD.U32 R3, RZ, RZ, UR4 ;  /* 0x00000004ff037e24 */ /* 0x000fca000f8e00ff */
[----:B------:R-:W-:-:S04]  /*5c60*/  SHF.L.U32 R3, R3, 0x1f, RZ ;  /* 0x0000001f03037819 */ /* 0x000fc800000006ff */
[----:B------:R0:W2:Y:S03]  /*5c70*/  SYNCS.PHASECHK.TRANS64.TRYWAIT P0, [R18+URZ+0x16800], R3 ;  /* 0x01680003120075a7 */ /* 0x0000a6000800017f */
[----:B--2---:R-:W-:Y:S05]  /*5c80*/  @!P0 NANOSLEEP.SYNCS 0x989680 ;  /* 0x009896800000895d */ /* 0x004fea0003900000 */
[----:B------:R-:W2:Y:S01]  /*5c90*/  @!P0 SYNCS.PHASECHK.TRANS64 P0, [R18+URZ+0x16800], R3 ;  /* 0x01680003120085a7 */ /* 0x000ea2000800007f */
[----:B------:R-:W-:Y:S04]  /*5ca0*/  BSSY B0, `(.L_x_545) ;  /* 0x0000006000007945 */ /* 0x000fe80003800000 */
[----:B--2---:R-:W-:Y:S05]  /*5cb0*/  @P0 BRA `(.L_x_546) ;  /* 0x0000000000100947 */ /* 0x004fea0003800000 */
.L_x_547:
[----:B--2---:R2:W3:Y:S02]  /*5cc0*/  SYNCS.PHASECHK.TRANS64.TRYWAIT P0, [R18+URZ+0x16800], R3 ;  /* 0x01680003120075a7 */ /* 0x0044e4000800017f */
[----:B---3--:R-:W-:Y:S05]  /*5cd0*/  @!P0 NANOSLEEP.SYNCS 0x989680 ;  /* 0x009896800000895d */ /* 0x008fea0003900000 */
[----:B------:R-:W3:Y:S02]  /*5ce0*/  @!P0 SYNCS.PHASECHK.TRANS64 P0, [R18+URZ+0x16800], R3 ;  /* 0x01680003120085a7 */ /* 0x000ee4000800007f */
[----:B---3--:R-:W-:Y:S05]  /*5cf0*/  @!P0 BRA `(.L_x_547) ;  /* 0xfffffffc00f08947 */ /* 0x008fea000383ffff */
.L_x_546:
[----:B------:R-:W-:Y:S05]  /*5d00*/  BSYNC B0 ;  /* 0x0000000000007941 */ /* 0x000fea0003800000 */
.L_x_545:
[----:B------:R-:W-:Y:S05]  /*5d10*/  BRA `(.L_x_548) ;  /* 0x0000002000ec7947 */ /* 0x000fea0003800000 */
.L_x_544:
[----:B-----5:R-:W-:Y:S01]  /*5d20*/  SHF.R.S32.HI R0, RZ, 0x1f, R24 ;  /* 0x0000001fff007819 */ /* 0x020fe20000011418 */
[----:B------:R-:W-:Y:S01]  /*5d30*/  ULDC.64 UR4, c[0x0][0x3f8] ;  /* 0x0000fe0000047ab9 */ /* 0x000fe20000000a00 */
[----:B------:R-:W-:Y:S01]  /*5d40*/  ULDC.64 UR6, c[0x0][0x408] ;  /* 0x0001020000067ab9 */ /* 0x000fe20000000a00 */
[----:B------:R-:W-:Y:S01]  /*5d50*/  ISETP.NE.AND P2, PT, R26, RZ, PT ;  /* 0x000000ff1a00720c */ /* 0x000fe20003f45270 */
[----:B------:R-:W-:Y:S01]  /*5d60*/  IMAD.WIDE.U32 R4, R24, UR4, RZ ;  /* 0x0000000418047c25 */ /* 0x000fe2000f8e00ff */
[----:B------:R-:W-:Y:S03]  /*5d70*/  BSSY B6, `(.L_x_549) ;  /* 0x000001f000067945 */ /* 0x000fe60003800000 */
[C---:B------:R-:W-:Y:S02]  /*5d80*/  IMAD R3, R0.reuse, UR4, RZ ;  /* 0x0000000400037c24 */ /* 0x040fe4000f8e02ff */
[----:B------:R-:W-:-:S02]  /*5d90*/  IMAD R9, R0, UR6, RZ ;  /* 0x0000000600097c24 */ /* 0x000fc4000f8e02ff */
[C---:B------:R-:W-:Y:S01]  /*5da0*/  IMAD R3, R24.reuse, UR5, R3 ;  /* 0x0000000518037c24 */ /* 0x040fe2000f8e0203 */
[----:B------:R-:W-:Y:S01]  /*5db0*/  ULDC.64 UR4, c[0x0][0x3e8] ;  /* 0x0000fa0000047ab9 */ /* 0x000fe20000000a00 */
[----:B------:R-:W-:-:S04]  /*5dc0*/  IMAD.WIDE.U32 R6, R24, UR6, RZ ;  /* 0x0000000618067c25 */ /* 0x000fc8000f8e00ff */
[----:B------:R-:W-:Y:S01]  /*5dd0*/  IMAD R9, R24, UR7, R9 ;  /* 0x0000000718097c24 */ /* 0x000fe2000f8e0209 */
[----:B------:R-:W-:Y:S01]  /*5de0*/  ULDC.64 UR6, c[0x0][0x400] ;  /* 0x0001000000067ab9 */ /* 0x000fe20000000a00 */
[----:B------:R-:W-:Y:S01]  /*5df0*/  IMAD.IADD R5, R3, 0x1, R5 ;  /* 0x0000000103057824 */ /* 0x000fe200078e0205 */
[----:B------:R-:W-:Y:S01]  /*5e00*/  LEA R24, P0, R4, UR4, 0x1 ;  /* 0x0000000404187c11 */ /* 0x000fe2000f8008ff */
[----:B------:R-:W-:Y:S01]  /*5e10*/  IMAD.IADD R3, R9, 0x1, R7 ;  /* 0x0000000109037824 */ /* 0x000fe200078e0207 */
[----:B------:R-:W-:Y:S02]  /*5e20*/  LEA R27, P1, R6, UR6, 0x1 ;  /* 0x00000006061b7c11 */ /* 0x000fe4000f8208ff */
[----:B------:R-:W-:Y:S02]  /*5e30*/  LEA.HI.X R26, R4, UR5, R5, 0x1, P0 ;  /* 0x00000005041a7c11 */ /* 0x000fe400080f0c05 */
[----:B------:R-:W-:Y:S01]  /*5e40*/  LEA.HI.X R28, R6, UR7, R3, 0x1, P1 ;  /* 0x00000007061c7c11 */ /* 0x000fe200088f0c03 */
[----:B------:R-:W-:Y:S08]  /*5e50*/  @!P2 BRA `(.L_x_550) ;  /* 0x000000000040a947 */ /* 0x000ff00003800000 */
[----:B------:R-:W-:Y:S01]  /*5e60*/  MOV R0, 0x0 ;  /* 0x0000000000007802 */ /* 0x000fe20000000f00 */
[----:B------:R-:W-:Y:S01]  /*5e70*/  ULDC.64 UR4, c[0x4][0x88] ;  /* 0x0100220000047ab9 */ /* 0x000fe20000000a00 */
[----:B------:R-:W-:Y:S01]  /*5e80*/  ULDC.64 UR6, c[0x4][0x90] ;  /* 0x0100240000067ab9 */ /* 0x000fe20000000a00 */
[----:B------:R-:W-:Y:S01]  /*5e90*/  IMAD.U32 R4, RZ, RZ, UR4 ;  /* 0x00000004ff047e24 */ /* 0x000fe2000f8e00ff */
[----:B-1----:R0:W1:Y:S01]  /*5ea0*/  LDC.64 R14, c[0x4][R0] ;  /* 0x01000000000e7b82 */ /* 0x0020620000000a00 */
[----:B------:R-:W-:Y:S01]  /*5eb0*/  MOV R5, UR5 ;  /* 0x0000000500057c02 */ /* 0x000fe20008000f00 */
        /* <DEDUP_REMOVED lines=10> */
.L_x_550:
[----:B------:R-:W-:Y:S05]  /*5f60*/  BSYNC B6 ;  /* 0x0000000000067941 */ /* 0x000fea0003800000 */
.L_x_549:
[----:B------:R-:W-:Y:S01]  /*5f70*/  ULDC.U8 UR4, c[0x0][0x410] ;  /* 0x0001040000047ab9 */ /* 0x000fe20000000000 */
[----:B------:R-:W-:Y:S01]  /*5f80*/  BSSY B0, `(.L_x_551) ;  /* 0x000020c000007945 */ /* 0x000fe20003800000 */
[----:B------:R-:W-:Y:S01]  /*5f90*/  ISETP.NE.AND P0, PT, RZ, UR4, PT ;  /* 0x00000004ff007c0c */ /* 0x000fe2000bf05270 */
[----:B------:R-:W-:-:S12]  /*5fa0*/  IMAD R4, R33, 0xc0, R152 ;  /* 0x000000c021047824 */ /* 0x000fd800078e0298 */
[----:B------:R-:W-:Y:S05]  /*5fb0*/  @!P0 BRA `(.L_x_552) ;  /* 0x0000001000288947 */ /* 0x000fea0003800000 */
[----:B------:R-:W-:-:S03]  /*5fc0*/  UMOV UR4, 0xffffffff ;  /* 0xffffffff00047882 */ /* 0x000fc60000000000 */
[----:B------:R-:W-:Y:S05]  /*5fd0*/  BRA.DIV UR4, `(.L_x_553) ;  /* 0x000000f604447947 */ /* 0x000fea000b800000 */
[----:B------:R0:W2:Y:S04]  /*5fe0*/  SHFL.IDX PT, R3, R26, RZ, 0x1c1f ;  /* 0x001c1fff1a037589 */ /* 0x0000a800000e0000 */
[----:B------:R0:W3:Y:S04]  /*5ff0*/  SHFL.IDX PT, R0, R24, RZ, 0x1c1f ;  /* 0x001c1fff18007589 */ /* 0x0000e800000e0000 */
[----:B------:R0:W4:Y:S04]  /*6000*/  SHFL.IDX PT, R5, R28, RZ, 0x1c1f ;  /* 0x001c1fff1c057589 */ /* 0x00012800000e0000 */
[----:B-1----:R0:W1:Y:S02]  /*6010*/  SHFL.IDX PT, R14, R27, RZ, 0x1c1f ;  /* 0x001c1fff1b0e7589 */ /* 0x00206400000e0000 */
.L_x_754:
[----:B------:R-:W-:Y:S01]  /*6020*/  ULDC UR4, c[0x0][0x448] ;  /* 0x0001120000047ab9 */ /* 0x000fe20000000800 */
[----:B------:R-:W-:Y:S01]  /*6030*/  BSSY B1, `(.L_x_554) ;  /* 0x000001e000017945 */ /* 0x000fe20003800000 */
[----:B0-----:R-:W-:Y:S01]  /*6040*/  IMAD R26, R25, UR4, RZ ;  /* 0x00000004191a7c24 */ /* 0x001fe2000f8e02ff */
[----:B------:R-:W-:Y:S02]  /*6050*/  CS2R R8, SRZ ;  /* 0x0000000000087805 */ /* 0x000fe4000001ff00 */
[----:B------:R-:W-:Y:S02]  /*6060*/  CS2R R6, SRZ ;  /* 0x0000000000067805 */ /* 0x000fe4000001ff00 */
[----:B------:R-:W-:Y:S02]  /*6070*/  CS2R R10, SRZ ;  /* 0x00000000000a7805 */ /* 0x000fe4000001ff00 */
[----:B------:R-:W-:Y:S02]  /*6080*/  CS2R R12, SRZ ;  /* 0x00000000000c7805 */ /* 0x000fe4000001ff00 */
[----:B------:R-:W-:-:S13]  /*6090*/  ISETP.GE.AND P0, PT, R4, R26, PT ;  /* 0x0000001a0400720c */ /* 0x000fda0003f06270 */
[----:B------:R-:W-:Y:S05]  /*60a0*/  @P0 BRA `(.L_x_555) ;  /* 0x0000000000580947 */ /* 0x000fea0003800000 */
[----:B------:R-:W4:Y:S01]  /*60b0*/  LDL R28, [R1+0x50] ;  /* 0x00005000011c7983 */ /* 0x000f220000100800 */
[----:B------:R-:W-:-:S03]  /*60c0*/  ULDC UR4, c[0x0][0x3f4] ;  /* 0x0000fd0000047ab9 */ /* 0x000fc60000000800 */
[----:B------:R-:W4:Y:S01]  /*60d0*/  LDL R27, [R1+0x4c] ;  /* 0x00004c00011b7983 */ /* 0x000f220000100800 */
[----:B------:R-:W-:Y:S01]  /*60e0*/  ISETP.GE.AND P3, PT, R156, UR4, PT ;  /* 0x000000049c007c0c */ /* 0x000fe2000bf66270 */
[----:B---3--:R-:W-:Y:S01]  /*60f0*/  IMAD.MOV.U32 R6, RZ, RZ, R0 ;  /* 0x000000ffff067224 */ /* 0x008fe200078e0000 */
[----:B------:R-:W-:Y:S01]  /*6100*/  ISETP.GE.AND P2, PT, R22, UR4, PT ;  /* 0x0000000416007c0c */ /* 0x000fe2000bf46270 */
[----:B--2---:R-:W-:Y:S01]  /*6110*/  IMAD.MOV.U32 R7, RZ, RZ, R3 ;  /* 0x000000ffff077224 */ /* 0x004fe200078e0003 */
[----:B----4-:R-:W-:Y:S02]  /*6120*/  MOV R15, R5 ;  /* 0x00000005000f7202 */ /* 0x010fe40000000f00 */
[----:B------:R-:W-:Y:S02]  /*6130*/  CS2R R10, SRZ ;  /* 0x00000000000a7805 */ /* 0x000fe4000001ff00 */
[----:B------:R-:W-:Y:S02]  /*6140*/  CS2R R8, SRZ ;  /* 0x0000000000087805 */ /* 0x000fe4000001ff00 */
[----:B------:R-:W-:-:S05]  /*6150*/  CS2R R12, SRZ ;  /* 0x00000000000c7805 */ /* 0x000fca000001ff00 */
[----:B------:R-:W-:Y:S01]  /*6160*/  @!P2 IMAD.WIDE R20, R22, 0x2, R6 ;  /* 0x000000021614a825 */ /* 0x000fe200078e0206 */
[----:B------:R-:W-:-:S04]  /*6170*/  CS2R R6, SRZ ;  /* 0x0000000000067805 */ /* 0x000fc8000001ff00 */
[----:B------:R0:W5:Y:S01]  /*6180*/  @!P2 LD.E.64 R10, desc[UR42][R20.64] ;  /* 0x0000002a140aa980 */ /* 0x000162000c101b00 */
[-C--:B------:R-:W-:Y:S02]  /*6190*/  @!P3 IADD3 R24, P0, R0, R28.reuse, RZ ;  /* 0x0000001c0018b210 */ /* 0x080fe40007f1e0ff */
[----:B-1----:R-:W-:Y:S01]  /*61a0*/  @!P3 IADD3 R4, P1, R14, R28, RZ ;  /* 0x0000001c0e04b210 */ /* 0x002fe20007f3e0ff */
[----:B------:R-:W-:-:S04]  /*61b0*/  @!P2 IMAD.WIDE R14, R22, 0x2, R14 ;  /* 0x00000002160ea825 */ /* 0x000fc800078e020e */
[--C-:B------:R-:W-:Y:S01]  /*61c0*/  @!P3 IMAD.X R25, R3, 0x1, R27.reuse, P0 ;  /* 0x000000010319b824 */ /* 0x100fe200000e061b */
[----:B------:R0:W5:Y:S01]  /*61d0*/  @!P2 LD.E.64 R8, desc[UR42][R14.64] ;  /* 0x0000002a0e08a980 */ /* 0x000162000c101b00 */
[----:B------:R-:W-:-:S03]  /*61e0*/  @!P3 IMAD.X R5, R5, 0x1, R27, P1 ;  /* 0x000000010505b824 */ /* 0x000fc600008e061b */
[----:B------:R0:W5:Y:S04]  /*61f0*/  @!P3 LD.E.64 R12, desc[UR42][R24.64] ;  /* 0x0000002a180cb980 */ /* 0x000168000c101b00 */
[----:B------:R0:W5:Y:S02]  /*6200*/  @!P3 LD.E.64 R6, desc[UR42][R4.64] ;  /* 0x0000002a0406b980 */ /* 0x000164000c101b00 */
.L_x_555:
[----:B------:R-:W-:Y:S05]  /*6210*/  BSYNC B1 ;  /* 0x0000000000017941 */ /* 0x000fea0003800000 */
.L_x_554:
[----:B01----:R-:W3:Y:S01]  /*6220*/  LDL R14, [R1+0x1c] ;  /* 0x00001c00010e7983 */ /* 0x003ee20000100800 */
[----:B------:R-:W-:Y:S01]  /*6230*/  ULEA.HI UR4, UR37, UR37, URZ, 0x1 ;  /* 0x0000002525047291 */ /* 0x000fe2000f8f083f */
[----:B------:R-:W-:Y:S01]  /*6240*/  IMAD R4, R33, -0xc0, R26 ;  /* 0xffffff4021047824 */ /* 0x000fe200078e021a */
[--C-:B-----5:R-:W-:Y:S01]  /*6250*/  SHF.R.U64 R34, R10, 0x10, R11.reuse ;  /* 0x000000100a227819 */ /* 0x120fe2000000120b */
[----:B----4-:R-:W0:Y:S01]  /*6260*/  S2R R5, SR_TID.X ;  /* 0x0000000000057919 */ /* 0x010e220000002100 */
[----:B------:R-:W-:Y:S01]  /*6270*/  ULOP3.LUT UR4, UR4, 0xfffffffe, URZ, 0xc0, !UPT ;  /* 0xfffffffe04047892 */ /* 0x000fe2000f8ec03f */
[----:B------:R-:W-:Y:S01]  /*6280*/  IMAD.MOV.U32 R20, RZ, RZ, R11 ;  /* 0x000000ffff147224 */ /* 0x000fe200078e000b */
[----:B------:R-:W-:Y:S01]  /*6290*/  SHF.R.U64 R24, R12, 0x10, R13 ;  /* 0x000000100c187819 */ /* 0x000fe2000000120d */
[----:B------:R-:W-:Y:S01]  /*62a0*/  IMAD.MOV.U32 R30, RZ, RZ, R8 ;  /* 0x000000ffff1e7224 */ /* 0x000fe200078e0008 */
[----:B------:R-:W-:Y:S01]  /*62b0*/  UIADD3 UR4, UR37, -UR4, URZ ;  /* 0x8000000425047290 */ /* 0x000fe2000fffe03f */
[--C-:B------:R-:W-:Y:S01]  /*62c0*/  SHF.R.U64 R35, R8, 0x10, R9.reuse ;  /* 0x0000001008237819 */ /* 0x100fe20000001209 */
[----:B------:R-:W-:Y:S01]  /*62d0*/  BSSY B1, `(.L_x_556) ;  /* 0x0000029000017945 */ /* 0x000fe20003800000 */
[----:B------:R-:W-:-:S02]  /*62e0*/  SHF.R.U32.HI R26, RZ, 0x10, R9 ;  /* 0x00000010ff1a7819 */ /* 0x000fc40000011609 */
[----:B------:R-:W-:Y:S01]  /*62f0*/  MOV R32, R10 ;  /* 0x0000000a00207202 */ /* 0x000fe20000000f00 */
[----:B------:R-:W-:Y:S01]  /*6300*/  IMAD.U32 R15, RZ, RZ, UR4 ;  /* 0x00000004ff0f7e24 */ /* 0x000fe2000f8e00ff */
[----:B------:R-:W-:Y:S02]  /*6310*/  MOV R10, R13 ;  /* 0x0000000d000a7202 */ /* 0x000fe40000000f00 */
[----:B------:R-:W-:Y:S02]  /*6320*/  SHF.R.U32.HI R25, RZ, 0x10, R13 ;  /* 0x00000010ff197819 */ /* 0x000fe4000001160d */
[----:B------:R-:W-:Y:S02]  /*6330*/  SHF.L.U32 R15, R15, 0x1f, RZ ;  /* 0x0000001f0f0f7819 */ /* 0x000fe400000006ff */
[----:B------:R-:W-:Y:S02]  /*6340*/  VIMNMX R13, R4, 0xc0, PT ;  /* 0x000000c0040d7848 */ /* 0x000fe40003fe0100 */
[----:B------:R-:W1:Y:S01]  /*6350*/  SYNCS.PHASECHK.TRANS64.TRYWAIT P0, [R18+URZ+0x16800], R15 ;  /* 0x0168000f120075a7 */ /* 0x000e62000800017f */
[----:B------:R-:W-:-:S02]  /*6360*/  PRMT R8, R10, 0x5410, R25 ;  /* 0x000054100a087816 */ /* 0x000fc40000000019 */
[----:B------:R-:W-:Y:S02]  /*6370*/  PRMT R32, R32, 0x5410, R20 ;  /* 0x0000541020207816 */ /* 0x000fe40000000014 */
[----:B------:R-:W-:Y:S02]  /*6380*/  PRMT R10, R24, 0x7610, R10 ;  /* 0x00007610180a7816 */ /* 0x000fe4000000000a */
[----:B------:R-:W-:Y:S01]  /*6390*/  PRMT R35, R35, 0x5410, R26 ;  /* 0x0000541023237816 */ /* 0x000fe2000000001a */
[----:B0-----:R-:W-:-:S05]  /*63a0*/  VIADD R21, R5, 0xffffff80 ;  /* 0xffffff8005157836 */ /* 0x001fca0000000000 */
[----:B------:R-:W-:-:S04]  /*63b0*/  SHF.R.S32.HI R5, RZ, 0x1f, R21 ;  /* 0x0000001fff057819 */ /* 0x000fc80000011415 */
[----:B------:R-:W-:Y:S02]  /*63c0*/  LEA.HI R5, R5, R21, RZ, 0x5 ;  /* 0x0000001505057211 */ /* 0x000fe400078f28ff */
[----:B------:R-:W-:Y:S01]  /*63d0*/  SHF.R.U32.HI R21, RZ, 0x10, R11 ;  /* 0x00000010ff157819 */ /* 0x000fe2000001160b */
[----:B------:R-:W-:Y:S01]  /*63e0*/  IMAD.MOV.U32 R11, RZ, RZ, R12 ;  /* 0x000000ffff0b7224 */ /* 0x000fe200078e000c */
[----:B------:R-:W-:Y:S01]  /*63f0*/  SHF.R.S32.HI R5, RZ, 0x5, R5 ;  /* 0x00000005ff057819 */ /* 0x000fe20000011405 */
[----:B------:R-:W-:Y:S01]  /*6400*/  IMAD.MOV.U32 R12, RZ, RZ, R9 ;  /* 0x000000ffff0c7224 */ /* 0x000fe200078e0009 */
[----:B------:R-:W-:Y:S01]  /*6410*/  PRMT R34, R34, 0x5410, R21 ;  /* 0x0000541022227816 */ /* 0x000fe20000000015 */
[----:B------:R-:W-:Y:S01]  /*6420*/  IMAD.MOV.U32 R9, RZ, RZ, R6 ;  /* 0x000000ffff097224 */ /* 0x000fe200078e0006 */
[----:B------:R-:W-:Y:S02]  /*6430*/  SHF.R.U64 R6, R6, 0x10, R7 ;  /* 0x0000001006067819 */ /* 0x000fe40000001207 */
[----:B------:R-:W-:-:S02]  /*6440*/  PRMT R30, R30, 0x5410, R12 ;  /* 0x000054101e1e7816 */ /* 0x000fc4000000000c */
[----:B------:R-:W-:Y:S01]  /*6450*/  PRMT R11, R11, 0x5410, R9 ;  /* 0x000054100b0b7816 */ /* 0x000fe20000000009 */
[C---:B---3--:R-:W-:Y:S01]  /*6460*/  IMAD.SHL.U32 R0, R14.reuse, 0x40, RZ ;  /* 0x000000400e007824 */ /* 0x048fe200078e00ff */
[----:B------:R-:W-:Y:S01]  /*6470*/  LOP3.LUT P1, RZ, R14, 0x4, RZ, 0xc0, !PT ;  /* 0x000000040eff7812 */ /* 0x000fe2000782c0ff */
[--C-:B------:R-:W-:Y:S01]  /*6480*/  IMAD.MOV.U32 R14, RZ, RZ, R7.reuse ;  /* 0x000000ffff0e7224 */ /* 0x100fe200078e0007 */
[----:B------:R-:W-:Y:S02]  /*6490*/  SHF.R.U32.HI R7, RZ, 0x10, R7 ;  /* 0x00000010ff077819 */ /* 0x000fe40000011607 */
[----:B--2---:R-:W-:Y:S02]  /*64a0*/  LOP3.LUT R3, R0, 0x1c0, RZ, 0xc0, !PT ;  /* 0x000001c000037812 */ /* 0x004fe400078ec0ff */
[----:B------:R-:W-:Y:S02]  /*64b0*/  PRMT R9, R14, 0x7610, R9 ;  /* 0x000076100e097816 */ /* 0x000fe40000000009 */
[----:B------:R-:W-:-:S02]  /*64c0*/  LOP3.LUT R0, R3, 0x18, R16, 0xf8, !PT ;  /* 0x0000001803007812 */ /* 0x000fc400078ef810 */
[----:B------:R-:W-:-:S04]  /*64d0*/  SHF.R.U32.HI R3, RZ, 0x3, R3 ;  /* 0x00000003ff037819 */ /* 0x000fc80000011603 */
[----:B------:R-:W-:-:S05]  /*64e0*/  LOP3.LUT R0, R0, R3, RZ, 0x3c, !PT ;  /* 0x0000000300007212 */ /* 0x000fca00078e3cff */
[----:B------:R-:W-:-:S04]  /*64f0*/  IMAD R3, R5, 0x200, R0 ;  /* 0x0000020005037824 */ /* 0x000fc800078e0200 */
[----:B------:R-:W-:-:S04]  /*6500*/  IMAD R3, R3, 0x2, R18 ;  /* 0x0000000203037824 */ /* 0x000fc800078e0212 */
[C---:B------:R-:W-:Y:S01]  /*6510*/  VIADD R0, R3.reuse, 0x8440 ;  /* 0x0000844003007836 */ /* 0x040fe20000000000 */
[----:B------:R-:W-:-:S05]  /*6520*/  IADD3 R5, R3, 0x8400, RZ ;  /* 0x0000840003057810 */ /* 0x000fca0007ffe0ff */
[----:B------:R-:W-:Y:S01]  /*6530*/  @P1 VIADD R0, R5, 0xffffffc0 ;  /* 0xffffffc005001836 */ /* 0x000fe20000000000 */
[----:B------:R-:W-:Y:S01]  /*6540*/  ISETP.GE.AND P1, PT, R152, R13, PT ;  /* 0x0000000d9800720c */ /* 0x000fe20003f26270 */
[----:B-1----:R-:W-:-:S12]  /*6550*/  @!P0 BRA `(.L_x_557) ;  /* 0x000000f000548947 */ /* 0x002fd80003800000 */
.L_x_755:
[----:B------:R-:W-:Y:S05]  /*6560*/  BSYNC B1 ;  /* 0x0000000000017941 */ /* 0x000fea0003800000 */
.L_x_556:
[----:B------:R-:W-:Y:S01]  /*6570*/  BSSY B1, `(.L_x_558) ;  /* 0x0000057000017945 */ /* 0x000fe20003800000 */
[----:B------:R-:W-:Y:S02]  /*6580*/  PRMT R10, R10, 0x5410, R6 ;  /* 0x000054100a0a7816 */ /* 0x000fe40000000006 */
[----:B------:R-:W-:Y:S01]  /*6590*/  PRMT R9, R9, 0x5410, R7 ;  /* 0x0000541009097816 */ /* 0x000fe20000000007 */
[----:B------:R-:W-:Y:S06]  /*65a0*/  @P1 BRA `(.L_x_559) ;  /* 0x00000004004c1947 */ /* 0x000fec0003800000 */
[----:B------:R-:W1:Y:S01]  /*65b0*/  LDC R5, c[0x0][0x3f4] ;  /* 0x0000fd00ff057b82 */ /* 0x000e620000000800 */
[----:B------:R-:W-:Y:S01]  /*65c0*/  BSSY B2, `(.L_x_560) ;  /* 0x000002a000027945 */ /* 0x000fe20003800000 */
[-C--:B-1----:R-:W-:Y:S02]  /*65d0*/  ISETP.GE.AND P0, PT, R22, R5.reuse, PT ;  /* 0x000000051600720c */ /* 0x082fe40003f06270 */
[----:B------:R-:W-:-:S11]  /*65e0*/  ISETP.GE.AND P1, PT, R156, R5, PT ;  /* 0x000000059c00720c */ /* 0x000fd60003f26270 */
[----:B------:R-:W-:Y:S05]  /*65f0*/  @P0 BRA `(.L_x_561) ;  /* 0x0000000000980947 */ /* 0x000fea0003800000 */
[----:B------:R-:W1:Y:S01]  /*6600*/  LDS.128 R4, [R3+0x8400] ;  /* 0x0084000003047984 */ /* 0x000e620000000c00 */
[----:B------:R-:W-:Y:S02]  /*6610*/  HADD2.F32 R25, -RZ, R30.H0_H0 ;  /* 0x2000001eff197230 */ /* 0x000fe40000004100 */
[----:B------:R-:W-:Y:S02]  /*6620*/  HADD2.F32 R21, -RZ, R32.H0_H0 ;  /* 0x20000020ff157230 */ /* 0x000fe40000004100 */
[----:B------:R-:W-:Y:S02]  /*6630*/  HADD2.F32 R24, -RZ, R34.H0_H0 ;  /* 0x20000022ff187230 */ /* 0x000fe40000004100 */
[----:B------:R-:W-:Y:S02]  /*6640*/  HADD2.F32 R26, -RZ, R35.H0_H0 ;  /* 0x20000023ff1a7230 */ /* 0x000fe40000004100 */
[--C-:B-1----:R-:W-:Y:S02]  /*6650*/  HADD2.F32 R12, -RZ, R4.reuse.H0_H0 ;  /* 0x20000004ff0c7230 */ /* 0x102fe40000004100 */
[----:B------:R-:W-:-:S02]  /*6660*/  HADD2.F32 R4, -RZ, R4.H1_H1 ;  /* 0x30000004ff047230 */ /* 0x000fc40000004100 */
[--C-:B------:R-:W-:Y:S02]  /*6670*/  HADD2.F32 R14, -RZ, R5.reuse.H0_H0 ;  /* 0x20000005ff0e7230 */ /* 0x100fe40000004100 */
[----:B------:R-:W-:Y:S02]  /*6680*/  HADD2.F32 R5, -RZ, R5.H1_H1 ;  /* 0x30000005ff057230 */ /* 0x000fe40000004100 */
[C---:B------:R-:W-:Y:S01]  /*6690*/  FMUL.FTZ R27, R4.reuse, R25 ;  /* 0x00000019041b7220 */ /* 0x040fe20000410000 */
[----:B------:R-:W-:Y:S01]  /*66a0*/  FMUL.FTZ R4, R4, R21 ;  /* 0x0000001504047220 */ /* 0x000fe20000410000 */
[--C-:B0-----:R-:W-:Y:S02]  /*66b0*/  HADD2.F32 R15, -RZ, R6.reuse.H0_H0 ;  /* 0x20000006ff0f7230 */ /* 0x101fe40000004100 */
[----:B------:R-:W-:Y:S02]  /*66c0*/  HADD2.F32 R20, -RZ, R7.H0_H0 ;  /* 0x20000007ff147230 */ /* 0x000fe40000004100 */
[C---:B------:R-:W-:Y:S01]  /*66d0*/  FFMA.FTZ R28, R12.reuse, R25, R4 ;  /* 0x000000190c1c7223 */ /* 0x040fe20000010004 */
[C---:B------:R-:W-:Y:S01]  /*66e0*/  FMUL.FTZ R31, R5.reuse, R26 ;  /* 0x0000001a051f7220 */ /* 0x040fe20000410000 */
[----:B------:R-:W-:Y:S01]  /*66f0*/  FFMA.FTZ R27, R12, R21, -R27 ;  /* 0x000000150c1b7223 */ /* 0x000fe2000001081b */
[----:B------:R-:W-:Y:S01]  /*6700*/  FMUL.FTZ R25, R5, R24 ;  /* 0x0000001805197220 */ /* 0x000fe20000410000 */
[----:B------:R-:W-:-:S02]  /*6710*/  HADD2.F32 R6, -RZ, R6.H1_H1 ;  /* 0x30000006ff067230 */ /* 0x000fc40000004100 */
[C---:B------:R-:W-:Y:S01]  /*6720*/  FFMA.FTZ R31, R14.reuse, R24, -R31 ;  /* 0x000000180e1f7223 */ /* 0x040fe2000001081f */
[----:B------:R-:W-:Y:S02]  /*6730*/  HADD2.F32 R7, -RZ, R7.H1_H1 ;  /* 0x30000007ff077230 */ /* 0x000fe40000004100 */
[----:B------:R-:W-:Y:S01]  /*6740*/  FFMA.FTZ R14, R14, R26, R25 ;  /* 0x0000001a0e0e7223 */ /* 0x000fe20000010019 */
[----:B------:R-:W-:Y:S02]  /*6750*/  HADD2.F32 R12, -RZ, R30.H1_H1 ;  /* 0x3000001eff0c7230 */ /* 0x000fe40000004100 */
[----:B------:R-:W-:Y:S02]  /*6760*/  HADD2.F32 R4, -RZ, R32.H1_H1 ;  /* 0x30000020ff047230 */ /* 0x000fe40000004100 */
[----:B------:R-:W-:Y:S02]  /*6770*/  HADD2.F32 R21, -RZ, R35.H1_H1 ;  /* 0x30000023ff157230 */ /* 0x000fe40000004100 */
[----:B------:R-:W-:Y:S01]  /*6780*/  FMUL.FTZ R24, R6, R12 ;  /* 0x0000000c06187220 */ /* 0x000fe20000410000 */
[----:B------:R-:W-:-:S02]  /*6790*/  HADD2.F32 R5, -RZ, R34.H1_H1 ;  /* 0x30000022ff057230 */ /* 0x000fc40000004100 */
[-C--:B------:R-:W-:Y:S01]  /*67a0*/  FMUL.FTZ R25, R6, R4.reuse ;  /* 0x0000000406197220 */ /* 0x080fe20000410000 */
[----:B------:R-:W-:Y:S01]  /*67b0*/  FMUL.FTZ R33, R7, R21 ;  /* 0x0000001507217220 */ /* 0x000fe20000410000 */
[----:B------:R-:W-:Y:S01]  /*67c0*/  FFMA.FTZ R6, R15, R4, -R24 ;  /* 0x000000040f067223 */ /* 0x000fe20000010818 */
[-C--:B------:R-:W-:Y:S01]  /*67d0*/  FMUL.FTZ R26, R7, R5.reuse ;  /* 0x00000005071a7220 */ /* 0x080fe20000410000 */
[----:B------:R-:W-:Y:S01]  /*67e0*/  FFMA.FTZ R25, R15, R12, R25 ;  /* 0x0000000c0f197223 */ /* 0x000fe20000010019 */
[----:B------:R-:W-:Y:S01]  /*67f0*/  FFMA.FTZ R7, R20, R5, -R33 ;  /* 0x0000000514077223 */ /* 0x000fe20000010821 */
[----:B------:R-:W-:Y:S01]  /*6800*/  F2FP.F16.F32.PACK_AB R4, R28, R27 ;  /* 0x0000001b1c04723e */ /* 0x000fe200000000ff */
[----:B------:R-:W-:Y:S01]  /*6810*/  FFMA.FTZ R26, R20, R21, R26 ;  /* 0x00000015141a7223 */ /* 0x000fe2000001001a */
[----:B------:R-:W-:Y:S02]  /*6820*/  F2FP.F16.F32.PACK_AB R5, R14, R31 ;  /* 0x0000001f0e05723e */ /* 0x000fe400000000ff */
[----:B------:R-:W-:-:S02]  /*6830*/  F2FP.F16.F32.PACK_AB R6, R25, R6 ;  /* 0x000000061906723e */ /* 0x000fc400000000ff */
[----:B------:R-:W-:-:S05]  /*6840*/  F2FP.F16.F32.PACK_AB R7, R26, R7 ;  /* 0x000000071a07723e */ /* 0x000fca00000000ff */
[----:B------:R1:W-:Y:S02]  /*6850*/  STS.128 [R3+0x8400], R4 ;  /* 0x0084000403007388 */ /* 0x0003e40000000c00 */
.L_x_561:
[----:B------:R-:W-:Y:S05]  /*6860*/  BSYNC B2 ;  /* 0x0000000000027941 */ /* 0x000fea0003800000 */
.L_x_560:
[----:B------:R-:W-:Y:S05]  /*6870*/  @P1 BRA `(.L_x_559) ;  /* 0x0000000000981947 */ /* 0x000fea0003800000 */
[----:B-1----:R-:W1:Y:S01]  /*6880*/  LDS.128 R4, [R0] ;  /* 0x0000000000047984 */ /* 0x002e620000000c00 */
[--C-:B------:R-:W-:Y:S02]  /*6890*/  HADD2.F32 R25, -RZ, R11.reuse.H1_H1 ;  /* 0x3000000bff197230 */ /* 0x100fe40000004100 */
[----:B------:R-:W-:Y:S02]  /*68a0*/  HADD2.F32 R21, -RZ, R11.H0_H0 ;  /* 0x2000000bff157230 */ /* 0x000fe40000004100 */
[--C-:B------:R-:W-:Y:S02]  /*68b0*/  HADD2.F32 R24, -RZ, R10.reuse.H0_H0 ;  /* 0x2000000aff187230 */ /* 0x100fe40000004100 */
[----:B------:R-:W-:Y:S02]  /*68c0*/  HADD2.F32 R26, -RZ, R10.H1_H1 ;  /* 0x3000000aff1a7230 */ /* 0x000fe40000004100 */
        /* <DEDUP_REMOVED lines=16> */
[--C-:B------:R-:W-:Y:S02]  /*69d0*/  HADD2.F32 R12, -RZ, R9.reuse.H0_H0 ;  /* 0x20000009ff0c7230 */ /* 0x100fe40000004100 */
[--C-:B------:R-:W-:Y:S02]  /*69e0*/  HADD2.F32 R4, -RZ, R8.reuse.H0_H0 ;  /* 0x20000008ff047230 */ /* 0x100fe40000004100 */
        /* <DEDUP_REMOVED lines=14> */
[----:B------:R2:W-:Y:S02]  /*6ad0*/  STS.128 [R0], R4 ;  /* 0x0000000400007388 */ /* 0x0005e40000000c00 */
.L_x_559:
[----:B------:R-:W-:Y:S05]  /*6ae0*/  BSYNC B1 ;  /* 0x0000000000017941 */ /* 0x000fea0003800000 */
.L_x_558:
[----:B-12---:R-:W-:-:S05]  /*6af0*/  VIADD R4, R152, 0x60 ;  /* 0x0000006098047836 */ /* 0x006fca0000000000 */
[----:B------:R-:W-:-:S13]  /*6b00*/  ISETP.GE.AND P0, PT, R4, R13, PT ;  /* 0x0000000d0400720c */ /* 0x000fda0003f06270 */
[----:B------:R-:W-:Y:S05]  /*6b10*/  @P0 BRA `(.L_x_562) ;  /* 0x0000001400480947 */ /* 0x000fea0003800000 */
        /* <DEDUP_REMOVED lines=8> */
[--C-:B------:R-:W-:Y:S02]  /*6ba0*/  HADD2.F32 R31, -RZ, R35.reuse.H0_H0 ;  /* 0x20000023ff1f7230 */ /* 0x100fe40000004100 */
[----:B------:R-:W-:Y:S02]  /*6bb0*/  HADD2.F32 R27, -RZ, R34.H0_H0 ;  /* 0x20000022ff1b7230 */ /* 0x000fe40000004100 */
[----:B------:R-:W-:Y:S02]  /*6bc0*/  HADD2.F32 R28, -RZ, R30.H1_H1 ;  /* 0x3000001eff1c7230 */ /* 0x000fe40000004100 */
[----:B------:R-:W-:-:S02]  /*6bd0*/  HADD2.F32 R33, -RZ, R35.H1_H1 ;  /* 0x30000023ff217230 */ /* 0x000fc40000004100 */
[--C-:B-1----:R-:W-:Y:S02]  /*6be0*/  HADD2.F32 R12, -RZ, R4.reuse.H0_H0 ;  /* 0x20000004ff0c7230 */ /* 0x102fe40000004100 */
[----:B------:R-:W-:Y:S02]  /*6bf0*/  HADD2.F32 R4, -RZ, R4.H1_H1 ;  /* 0x30000004ff047230 */ /* 0x000fe40000004100 */
[--C-:B------:R-:W-:Y:S02]  /*6c00*/  HADD2.F32 R13, -RZ, R5.reuse.H0_H0 ;  /* 0x20000005ff0d7230 */ /* 0x100fe40000004100 */
[----:B------:R-:W-:Y:S02]  /*6c10*/  HADD2.F32 R5, -RZ, R5.H1_H1 ;  /* 0x30000005ff057230 */ /* 0x000fe40000004100 */
[-C--:B------:R-:W-:Y:S01]  /*6c20*/  FMUL.FTZ R21, R26, R4.reuse ;  /* 0x000000041a157220 */ /* 0x080fe20000410000 */
[----:B------:R-:W-:Y:S01]  /*6c30*/  FMUL.FTZ R25, R24, R4 ;  /* 0x0000000418197220 */ /* 0x000fe20000410000 */
[----:B------:R-:W-:-:S02]  /*6c40*/  HADD2.F32 R14, -RZ, R6.H0_H0 ;  /* 0x20000006ff0e7230 */ /* 0x000fc40000004100 */
[-C--:B------:R-:W-:Y:S01]  /*6c50*/  FMUL.FTZ R20, R31, R5.reuse ;  /* 0x000000051f147220 */ /* 0x080fe20000410000 */
[-C--:B------:R-:W-:Y:S01]  /*6c60*/  FFMA.FTZ R4, R24, R12.reuse, -R21 ;  /* 0x0000000c18047223 */ /* 0x080fe20000010815 */
[----:B------:R-:W-:Y:S01]  /*6c70*/  FFMA.FTZ R25, R26, R12, R25 ;  /* 0x0000000c1a197223 */ /* 0x000fe20000010019 */
[C---:B------:R-:W-:Y:S01]  /*6c80*/  FMUL.FTZ R12, R27.reuse, R5 ;  /* 0x000000051b0c7220 */ /* 0x040fe20000410000 */
[--C-:B0-----:R-:W-:Y:S02]  /*6c90*/  HADD2.F32 R15, -RZ, R7.reuse.H0_H0 ;  /* 0x20000007ff0f7230 */ /* 0x101fe40000004100 */
[-C--:B------:R-:W-:Y:S01]  /*6ca0*/  FFMA.FTZ R5, R27, R13.reuse, -R20 ;  /* 0x0000000d1b057223 */ /* 0x080fe20000010814 */
[----:B------:R-:W-:Y:S02]  /*6cb0*/  HADD2.F32 R6, -RZ, R6.H1_H1 ;  /* 0x30000006ff067230 */ /* 0x000fe40000004100 */
[----:B------:R-:W-:Y:S01]  /*6cc0*/  FFMA.FTZ R12, R31, R13, R12 ;  /* 0x0000000d1f0c7223 */ /* 0x000fe2000001000c */
[----:B------:R-:W-:Y:S01]  /*6cd0*/  HADD2.F32 R7, -RZ, R7.H1_H1 ;  /* 0x30000007ff077230 */ /* 0x000fe20000004100 */
[----:B------:R-:W-:Y:S01]  /*6ce0*/  F2FP.F16.F32.PACK_AB R4, R25, R4 ;  /* 0x000000041904723e */ /* 0x000fe200000000ff */
[----:B------:R-:W-:-:S02]  /*6cf0*/  HADD2.F32 R26, -RZ, R32.H1_H1 ;  /* 0x30000020ff1a7230 */ /* 0x000fc40000004100 */
[-C--:B------:R-:W-:Y:S01]  /*6d00*/  FMUL.FTZ R13, R28, R6.reuse ;  /* 0x000000061c0d7220 */ /* 0x080fe20000410000 */
[----:B------:R-:W-:Y:S02]  /*6d10*/  HADD2.F32 R27, -RZ, R34.H1_H1 ;  /* 0x30000022ff1b7230 */ /* 0x000fe40000004100 */
[----:B------:R-:W-:Y:S01]  /*6d20*/  FMUL.FTZ R20, R33, R7 ;  /* 0x0000000721147220 */ /* 0x000fe20000410000 */
[----:B------:R-:W-:Y:S01]  /*6d30*/  F2FP.F16.F32.PACK_AB R5, R12, R5 ;  /* 0x000000050c05723e */ /* 0x000fe200000000ff */
[C---:B------:R-:W-:Y:S01]  /*6d40*/  FMUL.FTZ R21, R26.reuse, R6 ;  /* 0x000000061a157220 */ /* 0x040fe20000410000 */
[-C--:B------:R-:W-:Y:S01]  /*6d50*/  FFMA.FTZ R6, R26, R14.reuse, -R13 ;  /* 0x0000000e1a067223 */ /* 0x080fe2000001080d */
[C---:B------:R-:W-:Y:S01]  /*6d60*/  FMUL.FTZ R24, R27.reuse, R7 ;  /* 0x000000071b187220 */ /* 0x040fe20000410000 */
[-C--:B------:R-:W-:Y:S01]  /*6d70*/  FFMA.FTZ R7, R27, R15.reuse, -R20 ;  /* 0x0000000f1b077223 */ /* 0x080fe20000010814 */
[----:B------:R-:W-:Y:S02]  /*6d80*/  FFMA.FTZ R21, R28, R14, R21 ;  /* 0x0000000e1c157223 */ /* 0x000fe40000010015 */
[----:B------:R-:W-:-:S03]  /*6d90*/  FFMA.FTZ R24, R33, R15, R24 ;  /* 0x0000000f21187223 */ /* 0x000fc60000010018 */
[----:B------:R-:W-:Y:S02]  /*6da0*/  F2FP.F16.F32.PACK_AB R6, R21, R6 ;  /* 0x000000061506723e */ /* 0x000fe400000000ff */
[----:B------:R-:W-:-:S05]  /*6db0*/  F2FP.F16.F32.PACK_AB R7, R24, R7 ;  /* 0x000000071807723e */ /* 0x000fca00000000ff */
[----:B------:R1:W-:Y:S02]  /*6dc0*/  STS.128 [R3+0xb400], R4 ;  /* 0x00b4000403007388 */ /* 0x0003e40000000c00 */
.L_x_564:
[----:B------:R-:W-:Y:S05]  /*6dd0*/  BSYNC B1 ;  /* 0x0000000000017941 */ /* 0x000fea0003800000 */
.L_x_563:
[----:B------:R-:W-:Y:S05]  /*6de0*/  @P1 BRA `(.L_x_562) ;  /* 0x0000001000941947 */ /* 0x000fea0003800000 */
[----:B-1----:R-:W1:Y:S01]  /*6df0*/  LDS.128 R4, [R0+0x3000] ;  /* 0x0030000000047984 */ /* 0x002e620000000c00 */
[--C-:B------:R-:W-:Y:S02]  /*6e00*/  HADD2.F32 R21, -RZ, R11.reuse.H1_H1 ;  /* 0x3000000bff157230 */ /* 0x100fe40000004100 */
[--C-:B------:R-:W-:Y:S02]  /*6e10*/  HADD2.F32 R24, -RZ, R10.reuse.H0_H0 ;  /* 0x2000000aff187230 */ /* 0x100fe40000004100 */
[----:B------:R-:W-:Y:S02]  /*6e20*/  HADD2.F32 R26, -RZ, R10.H1_H1 ;  /* 0x3000000aff1a7230 */ /* 0x000fe40000004100 */
[----:B0-----:R-:W-:Y:S02]  /*6e30*/  HADD2.F32 R15, -RZ, R11.H0_H0 ;  /* 0x2000000bff0f7230 */ /* 0x001fe40000004100 */
[----:B------:R-:W-:Y:S02]  /*6e40*/  HADD2.F32 R25, -RZ, R9.H0_H0 ;  /* 0x20000009ff197230 */ /* 0x000fe40000004100 */
[----:B-1----:R-:W-:-:S02]  /*6e50*/  HADD2.F32 R3, -RZ, R4.H0_H0 ;  /* 0x20000004ff037230 */ /* 0x002fc40000004100 */
[----:B------:R-:W-:Y:S02]  /*6e60*/  HADD2.F32 R4, -RZ, R4.H1_H1 ;  /* 0x30000004ff047230 */ /* 0x000fe40000004100 */
[--C-:B------:R-:W-:Y:S02]  /*6e70*/  HADD2.F32 R10, -RZ, R5.reuse.H0_H0 ;  /* 0x20000005ff0a7230 */ /* 0x100fe40000004100 */
[----:B------:R-:W-:Y:S02]  /*6e80*/  HADD2.F32 R5, -RZ, R5.H1_H1 ;  /* 0x30000005ff057230 */ /* 0x000fe40000004100 */
[-C--:B------:R-:W-:Y:S01]  /*6e90*/  FMUL.FTZ R14, R21, R4.reuse ;  /* 0x00000004150e7220 */ /* 0x080fe20000410000 */
[C---:B------:R-:W-:Y:S01]  /*6ea0*/  FMUL.FTZ R20, R15.reuse, R4 ;  /* 0x000000040f147220 */ /* 0x040fe20000410000 */
[----:B------:R-:W-:Y:S02]  /*6eb0*/  HADD2.F32 R11, -RZ, R6.H0_H0 ;  /* 0x20000006ff0b7230 */ /* 0x000fe40000004100 */
[----:B------:R-:W-:Y:S01]  /*6ec0*/  FMUL.FTZ R13, R26, R5 ;  /* 0x000000051a0d7220 */ /* 0x000fe20000410000 */
[----:B------:R-:W-:Y:S01]  /*6ed0*/  FFMA.FTZ R4, R15, R3, -R14 ;  /* 0x000000030f047223 */ /* 0x000fe2000001080e */
[----:B------:R-:W-:Y:S01]  /*6ee0*/  FMUL.FTZ R15, R24, R5 ;  /* 0x00000005180f7220 */ /* 0x000fe20000410000 */
[----:B------:R-:W-:-:S02]  /*6ef0*/  HADD2.F32 R12, -RZ, R7.H0_H0 ;  /* 0x20000007ff0c7230 */ /* 0x000fc40000004100 */
[-C--:B------:R-:W-:Y:S01]  /*6f00*/  FFMA.FTZ R5, R24, R10.reuse, -R13 ;  /* 0x0000000a18057223 */ /* 0x080fe2000001080d */
[----:B------:R-:W-:Y:S02]  /*6f10*/  HADD2.F32 R6, -RZ, R6.H1_H1 ;  /* 0x30000006ff067230 */ /* 0x000fe40000004100 */
[----:B------:R-:W-:Y:S01]  /*6f20*/  FFMA.FTZ R3, R21, R3, R20 ;  /* 0x0000000315037223 */ /* 0x000fe20000010014 */
[----:B------:R-:W-:Y:S02]  /*6f30*/  HADD2.F32 R7, -RZ, R7.H1_H1 ;  /* 0x30000007ff077230 */ /* 0x000fe40000004100 */
[----:B------:R-:W-:Y:S01]  /*6f40*/  FFMA.FTZ R10, R26, R10, R15 ;  /* 0x0000000a1a0a7223 */ /* 0x000fe2000001000f */
[----:B------:R-:W-:Y:S02]  /*6f50*/  HADD2.F32 R24, -RZ, R9.H1_H1 ;  /* 0x30000009ff187230 */ /* 0x000fe40000004100 */
[--C-:B------:R-:W-:Y:S01]  /*6f60*/  HADD2.F32 R21, -RZ, R8.reuse.H0_H0 ;  /* 0x20000008ff157230 */ /* 0x100fe20000004100 */
[----:B------:R-:W-:Y:S01]  /*6f70*/  F2FP.F16.F32.PACK_AB R4, R3, R4 ;  /* 0x000000040304723e */ /* 0x000fe200000000ff */
[----:B------:R-:W-:-:S02]  /*6f80*/  HADD2.F32 R20, -RZ, R8.H1_H1 ;  /* 0x30000008ff147230 */ /* 0x000fc40000004100 */
[-C--:B------:R-:W-:Y:S01]  /*6f90*/  FMUL.FTZ R8, R25, R6.reuse ;  /* 0x0000000619087220 */ /* 0x080fe20000410000 */
[----:B------:R-:W-:Y:S01]  /*6fa0*/  FMUL.FTZ R9, R24, R7 ;  /* 0x0000000718097220 */ /* 0x000fe20000410000 */
[C---:B------:R-:W-:Y:S01]  /*6fb0*/  FMUL.FTZ R14, R21.reuse, R6 ;  /* 0x00000006150e7220 */ /* 0x040fe20000410000 */
[----:B------:R-:W-:Y:S01]  /*6fc0*/  F2FP.F16.F32.PACK_AB R5, R10, R5 ;  /* 0x000000050a05723e */ /* 0x000fe200000000ff */
[C---:B------:R-:W-:Y:S01]  /*6fd0*/  FMUL.FTZ R13, R20.reuse, R7 ;  /* 0x00000007140d7220 */ /* 0x040fe20000410000 */
[-C--:B------:R-:W-:Y:S01]  /*6fe0*/  FFMA.FTZ R6, R21, R11.reuse, -R8 ;  /* 0x0000000b15067223 */ /* 0x080fe20000010808 */
[-C--:B------:R-:W-:Y:S01]  /*6ff0*/  FFMA.FTZ R7, R20, R12.reuse, -R9 ;  /* 0x0000000c14077223 */ /* 0x080fe20000010809 */
[----:B------:R-:W-:Y:S01]  /*7000*/  FFMA.FTZ R11, R25, R11, R14 ;  /* 0x0000000b190b7223 */ /* 0x000fe2000001000e */
[----:B------:R-:W-:-:S04]  /*7010*/  FFMA.FTZ R12, R24, R12, R13 ;  /* 0x0000000c180c7223 */ /* 0x000fc8000001000d */
[----:B------:R-:W-:Y:S02]  /*7020*/  F2FP.F16.F32.PACK_AB R6, R11, R6 ;  /* 0x000000060b06723e */ /* 0x000fe400000000ff */
[----:B------:R-:W-:-:S05]  /*7030*/  F2FP.F16.F32.PACK_AB R7, R12, R7 ;  /* 0x000000070c07723e */ /* 0x000fca00000000ff */
[----:B------:R3:W-:Y:S01]  /*7040*/  STS.128 [R0+0x3000], R4 ;  /* 0x0030000400007388 */ /* 0x0007e20000000c00 */
[----:B------:R-:W-:Y:S05]  /*7050*/  BRA `(.L_x_562) ;  /* 0x0000000c00f87947 */ /* 0x000fea0003800000 */
.L_x_552:
[----:B------:R-:W-:-:S03]  /*7060*/  UMOV UR4, 0xffffffff ;  /* 0xffffffff00047882 */ /* 0x000fc60000000000 */
[----:B------:R-:W-:Y:S05]  /*7070*/  BRA.DIV UR4, `(.L_x_565) ;  /* 0x000000e604a07947 */ /* 0x000fea000b800000 */
[----:B------:R0:W2:Y:S04]  /*7080*/  SHFL.IDX PT, R0, R26, RZ, 0x1c1f ;  /* 0x001c1fff1a007589 */ /* 0x0000a800000e0000 */
[----:B------:R0:W3:Y:S04]  /*7090*/  SHFL.IDX PT, R3, R24, RZ, 0x1c1f ;  /* 0x001c1fff18037589 */ /* 0x0000e800000e0000 */
[----:B------:R0:W4:Y:S04]  /*70a0*/  SHFL.IDX PT, R20, R28, RZ, 0x1c1f ;  /* 0x001c1fff1c147589 */ /* 0x00012800000e0000 */
[----:B-1----:R0:W1:Y:S02]  /*70b0*/  SHFL.IDX PT, R14, R27, RZ, 0x1c1f ;  /* 0x001c1fff1b0e7589 */ /* 0x00206400000e0000 */
.L_x_761:
[----:B------:R-:W-:Y:S01]  /*70c0*/  ULDC UR4, c[0x0][0x448] ;  /* 0x0001120000047ab9 */ /* 0x000fe20000000800 */
[----:B------:R-:W-:Y:S01]  /*70d0*/  BSSY B1, `(.L_x_566) ;  /* 0x0000014000017945 */ /* 0x000fe20003800000 */
[----:B------:R-:W-:Y:S01]  /*70e0*/  IMAD R25, R25, UR4, RZ ;  /* 0x0000000419197c24 */ /* 0x000fe2000f8e02ff */
[----:B------:R-:W-:Y:S02]  /*70f0*/  CS2R R8, SRZ ;  /* 0x0000000000087805 */ /* 0x000fe4000001ff00 */
[----:B------:R-:W-:Y:S02]  /*7100*/  CS2R R6, SRZ ;  /* 0x0000000000067805 */ /* 0x000fe4000001ff00 */
[----:B------:R-:W-:Y:S02]  /*7110*/  CS2R R10, SRZ ;  /* 0x00000000000a7805 */ /* 0x000fe4000001ff00 */
[----:B------:R-:W-:Y:S02]  /*7120*/  ISETP.GE.AND P0, PT, R4, R25, PT ;  /* 0x000000190400720c */ /* 0x000fe40003f06270 */
[----:B------:R-:W-:-:S11]  /*7130*/  CS2R R4, SRZ ;  /* 0x0000000000047805 */ /* 0x000fd6000001ff00 */
[----:B------:R-:W-:Y:S05]  /*7140*/  @P0 BRA `(.L_x_567) ;  /* 0x0000000000300947 */ /* 0x000fea0003800000 */
[----:B------:R-:W-:Y:S01]  /*7150*/  ULDC UR4, c[0x0][0x3f4] ;  /* 0x0000fd0000047ab9 */ /* 0x000fe20000000800 */
[C---:B------:R-:W-:Y:S02]  /*7160*/  SHF.L.U32 R15, R16.reuse, 0x1, RZ ;  /* 0x00000001100f7819 */ /* 0x040fe400000006ff */
[C---:B------:R-:W-:Y:S02]  /*7170*/  ISETP.GE.AND P2, PT, R16.reuse, UR4, PT ;  /* 0x0000000410007c0c */ /* 0x040fe4000bf46270 */
[----:B------:R-:W-:Y:S02]  /*7180*/  SHF.L.U64.HI R9, R16, 0x1, R17 ;  /* 0x0000000110097819 */ /* 0x000fe40000010211 */
[-C--:B---3--:R-:W-:Y:S02]  /*7190*/  IADD3 R12, P0, R3, R15.reuse, RZ ;  /* 0x0000000f030c7210 */ /* 0x088fe40007f1e0ff */
[----:B-1----:R-:W-:-:S03]  /*71a0*/  IADD3 R14, P1, R14, R15, RZ ;  /* 0x0000000f0e0e7210 */ /* 0x002fc60007f3e0ff */
[--C-:B--2---:R-:W-:Y:S02]  /*71b0*/  IMAD.X R13, R0, 0x1, R9.reuse, P0 ;  /* 0x00000001000d7824 */ /* 0x104fe400000e0609 */
[----:B----4-:R-:W-:Y:S01]  /*71c0*/  IMAD.X R15, R20, 0x1, R9, P1 ;  /* 0x00000001140f7824 */ /* 0x010fe200008e0609 */
[----:B------:R-:W-:Y:S01]  /*71d0*/  CS2R R8, SRZ ;  /* 0x0000000000087805 */ /* 0x000fe2000001ff00 */
[----:B------:R-:W-:Y:S06]  /*71e0*/  @P2 BRA `(.L_x_567) ;  /* 0x0000000000082947 */ /* 0x000fec0003800000 */
[----:B------:R1:W5:Y:S04]  /*71f0*/  LD.E.128 R4, desc[UR42][R12.64] ;  /* 0x0000002a0c047980 */ /* 0x000368000c101d00 */
[----:B------:R1:W5:Y:S02]  /*7200*/  LD.E.128 R8, desc[UR42][R14.64] ;  /* 0x0000002a0e087980 */ /* 0x000364000c101d00 */
.L_x_567:
[----:B------:R-:W-:Y:S05]  /*7210*/  BSYNC B1 ;  /* 0x0000000000017941 */ /* 0x000fea0003800000 */
.L_x_566:
[----:B------:R-:W-:Y:S01]  /*7220*/  ULEA.HI UR4, UR37, UR37, URZ, 0x1 ;  /* 0x0000002525047291 */ /* 0x000fe2000f8f083f */
[----:B-1----:R-:W-:Y:S01]  /*7230*/  IMAD R12, R33, -0xc0, R25 ;  /* 0xffffff40210c7824 */ /* 0x002fe200078e0219 */
[----:B0-----:R-:W0:Y:S01]  /*7240*/  LDC R27, c[0x0][0x3f4] ;  /* 0x0000fd00ff1b7b82 */ /* 0x001e220000000800 */
[----:B-----5:R-:W-:Y:S01]  /*7250*/  MOV R15, R5 ;  /* 0x00000005000f7202 */ /* 0x020fe20000000f00 */
[----:B------:R-:W-:Y:S01]  /*7260*/  ULOP3.LUT UR4, UR4, 0xfffffffe, URZ, 0xc0, !UPT ;  /* 0xfffffffe04047892 */ /* 0x000fe2000f8ec03f */
[--C-:B---3--:R-:W-:Y:S01]  /*7270*/  SHF.R.U64 R3, R4, 0x10, R5.reuse ;  /* 0x0000001004037819 */ /* 0x108fe20000001205 */
[----:B------:R-:W-:Y:S01]  /*7280*/  IMAD.MOV.U32 R13, RZ, RZ, R6 ;  /* 0x000000ffff0d7224 */ /* 0x000fe200078e0006 */
[----:B------:R-:W-:Y:S01]  /*7290*/  SHF.R.U32.HI R14, RZ, 0x10, R5 ;  /* 0x00000010ff0e7819 */ /* 0x000fe20000011605 */
[----:B------:R-:W-:Y:S01]  /*72a0*/  UIADD3 UR4, UR37, -UR4, URZ ;  /* 0x8000000425047290 */ /* 0x000fe2000fffe03f */
[----:B------:R-:W-:Y:S01]  /*72b0*/  SHF.R.U64 R5, R6, 0x10, R7 ;  /* 0x0000001006057819 */ /* 0x000fe20000001207 */
[----:B------:R-:W-:Y:S01]  /*72c0*/  IMAD.MOV.U32 R21, RZ, RZ, R4 ;  /* 0x000000ffff157224 */ /* 0x000fe200078e0004 */
[----:B------:R-:W-:Y:S01]  /*72d0*/  MOV R6, R10 ;  /* 0x0000000a00067202 */ /* 0x000fe20000000f00 */
[----:B------:R-:W-:Y:S01]  /*72e0*/  IMAD.MOV.U32 R4, RZ, RZ, R8 ;  /* 0x000000ffff047224 */ /* 0x000fe200078e0008 */
[----:B------:R-:W-:Y:S01]  /*72f0*/  SHF.R.U64 R10, R10, 0x10, R11 ;  /* 0x000000100a0a7819 */ /* 0x000fe2000000120b */
[----:B--2---:R-:W-:Y:S01]  /*7300*/  IMAD.U32 R0, RZ, RZ, UR4 ;  /* 0x00000004ff007e24 */ /* 0x004fe2000f8e00ff */
[----:B------:R-:W-:Y:S01]  /*7310*/  PRMT R15, R15, 0x5410, R3 ;  /* 0x000054100f0f7816 */ /* 0x000fe20000000003 */
[----:B----4-:R-:W-:Y:S01]  /*7320*/  IMAD.MOV.U32 R20, RZ, RZ, R9 ;  /* 0x000000ffff147224 */ /* 0x010fe200078e0009 */
[--C-:B------:R-:W-:Y:S01]  /*7330*/  SHF.R.U32.HI R24, RZ, 0x10, R7.reuse ;  /* 0x00000010ff187819 */ /* 0x100fe20000011607 */
[----:B------:R-:W-:Y:S01]  /*7340*/  VIADD R26, R152, 0x60 ;  /* 0x00000060981a7836 */ /* 0x000fe20000000000 */
[----:B------:R-:W-:Y:S01]  /*7350*/  SHF.L.U32 R25, R0, 0x1f, RZ ;  /* 0x0000001f00197819 */ /* 0x000fe200000006ff */
[----:B------:R-:W-:Y:S01]  /*7360*/  IMAD.MOV.U32 R0, RZ, RZ, R7 ;  /* 0x000000ffff007224 */ /* 0x000fe200078e0007 */
[----:B------:R-:W-:Y:S01]  /*7370*/  PRMT R3, R5, 0x5410, R10 ;  /* 0x0000541005037816 */ /* 0x000fe2000000000a */
[----:B------:R-:W-:Y:S01]  /*7380*/  IMAD.MOV.U32 R7, RZ, RZ, R11 ;  /* 0x000000ffff077224 */ /* 0x000fe200078e000b */
[----:B------:R-:W1:Y:S01]  /*7390*/  SYNCS.PHASECHK.TRANS64.TRYWAIT P1, [R18+URZ+0x16800], R25 ;  /* 0x01680019120075a7 */ /* 0x000e62000802017f */
[----:B------:R-:W-:Y:S01]  /*73a0*/  SHF.R.U64 R8, R8, 0x10, R9 ;  /* 0x0000001008087819 */ /* 0x000fe20000001209 */
[----:B------:R-:W-:Y:S01]  /*73b0*/  BSSY B1, `(.L_x_568) ;  /* 0x000000f000017945 */ /* 0x000fe20003800000 */
[----:B0-----:R-:W-:-:S02]  /*73c0*/  ISETP.GE.AND P0, PT, R16, R27, PT ;  /* 0x0000001b1000720c */ /* 0x001fc40003f06270 */
[----:B------:R-:W-:Y:S02]  /*73d0*/  VIMNMX R5, R12, 0xc0, PT ;  /* 0x000000c00c057848 */ /* 0x000fe40003fe0100 */
[----:B------:R-:W-:Y:S02]  /*73e0*/  SHF.R.U32.HI R9, RZ, 0x10, R9 ;  /* 0x00000010ff097819 */ /* 0x000fe40000011609 */
[----:B------:R-:W-:Y:S02]  /*73f0*/  SHF.R.U32.HI R11, RZ, 0x10, R11 ;  /* 0x00000010ff0b7819 */ /* 0x000fe4000001160b */
[----:B------:R-:W-:Y:S01]  /*7400*/  PRMT R21, R21, 0x5410, R4 ;  /* 0x0000541015157816 */ /* 0x000fe20000000004 */
[----:B------:R-:W-:Y:S01]  /*7410*/  IMAD.IADD R4, R16, 0x1, R27 ;  /* 0x0000000110047824 */ /* 0x000fe200078e021b */
[----:B------:R-:W-:Y:S02]  /*7420*/  ISETP.GE.OR P2, PT, R152, R5, P0 ;  /* 0x000000059800720c */ /* 0x000fe40000746670 */
[----:B------:R-:W-:-:S02]  /*7430*/  PRMT R0, R24, 0x5410, R0 ;  /* 0x0000541018007816 */ /* 0x000fc40000000000 */
[----:B------:R-:W-:Y:S02]  /*7440*/  PRMT R20, R20, 0x5410, R8 ;  /* 0x0000541014147816 */ /* 0x000fe40000000008 */
[----:B------:R-:W-:Y:S02]  /*7450*/  ISETP.GE.OR P0, PT, R26, R5, P0 ;  /* 0x000000051a00720c */ /* 0x000fe40000706670 */
[----:B------:R-:W-:Y:S02]  /*7460*/  PRMT R14, R14, 0x5410, R9 ;  /* 0x000054100e0e7816 */ /* 0x000fe40000000009 */
[----:B------:R-:W-:Y:S02]  /*7470*/  PRMT R13, R13, 0x5410, R6 ;  /* 0x000054100d0d7816 */ /* 0x000fe40000000006 */
[----:B------:R-:W-:Y:S01]  /*7480*/  PRMT R12, R7, 0x5410, R11 ;  /* 0x00005410070c7816 */ /* 0x000fe2000000000b */
[----:B-1----:R-:W-:Y:S06]  /*7490*/  @!P1 BRA `(.L_x_569) ;  /* 0x000000e400089947 */ /* 0x002fec0003800000 */
.L_x_762:
[----:B------:R-:W-:Y:S05]  /*74a0*/  BSYNC B1 ;  /* 0x0000000000017941 */ /* 0x000fea0003800000 */
.L_x_568:
[----:B------:R-:W-:Y:S01]  /*74b0*/  BSSY B1, `(.L_x_570) ;  /* 0x000005f000017945 */ /* 0x000fe20003800000 */
[----:B------:R-:W-:-:S03]  /*74c0*/  LOP3.LUT R24, R4, 0x38, RZ, 0xc0, !PT ;  /* 0x0000003804187812 */ /* 0x000fc600078ec0ff */
[----:B------:R-:W-:Y:S05]  /*74d0*/  @P2 BRA `(.L_x_571) ;  /* 0x0000000400702947 */ /* 0x000fea0003800000 */
[----:B------:R-:W2:Y:S01]  /*74e0*/  LDL R6, [R1+0x1c] ;  /* 0x00001c0001067983 */ /* 0x000ea20000100800 */
[----:B------:R-:W1:Y:S02]  /*74f0*/  S2R R5, SR_TID.X ;  /* 0x0000000000057919 */ /* 0x000e640000002100 */
[----:B-1----:R-:W-:-:S05]  /*7500*/  VIADD R5, R5, 0xffffff80 ;  /* 0xffffff8005057836 */ /* 0x002fca0000000000 */
[----:B------:R-:W-:-:S04]  /*7510*/  SHF.R.S32.HI R10, RZ, 0x1f, R5 ;  /* 0x0000001fff0a7819 */ /* 0x000fc80000011405 */
[----:B------:R-:W-:-:S04]  /*7520*/  LEA.HI R10, R10, R5, RZ, 0x5 ;  /* 0x000000050a0a7211 */ /* 0x000fc800078f28ff */
[----:B------:R-:W-:Y:S01]  /*7530*/  SHF.R.S32.HI R10, RZ, 0x5, R10 ;  /* 0x00000005ff0a7819 */ /* 0x000fe2000001140a */
[--C-:B------:R-:W-:Y:S02]  /*7540*/  HADD2.F32 R34, -RZ, R21.reuse.H0_H0 ;  /* 0x20000015ff227230 */ /* 0x100fe40000004100 */
[----:B------:R-:W-:Y:S02]  /*7550*/  HADD2.F32 R36, -RZ, R21.H1_H1 ;  /* 0x30000015ff247230 */ /* 0x000fe40000004100 */
[----:B------:R-:W-:Y:S02]  /*7560*/  HADD2.F32 R37, -RZ, R20.H1_H1 ;  /* 0x30000014ff257230 */ /* 0x000fe40000004100 */
[----:B------:R-:W-:Y:S01]  /*7570*/  HADD2.F32 R35, -RZ, R15.H1_H1 ;  /* 0x3000000fff237230 */ /* 0x000fe20000004100 */
[----:B--2---:R-:W-:-:S04]  /*7580*/  SHF.L.U32 R4, R6, 0x6, RZ ;  /* 0x0000000606047819 */ /* 0x004fc800000006ff */
[----:B------:R-:W-:-:S04]  /*7590*/  LOP3.LUT R7, R4, 0x1c0, RZ, 0xc0, !PT ;  /* 0x000001c004077812 */ /* 0x000fc800078ec0ff */
[--C-:B------:R-:W-:Y:S02]  /*75a0*/  SHF.R.U32.HI R9, RZ, 0x3, R7.reuse ;  /* 0x00000003ff097819 */ /* 0x100fe40000011607 */
[----:B------:R-:W-:Y:S02]  /*75b0*/  LOP3.LUT R4, R7, 0x38, R16, 0xf8, !PT ;  /* 0x0000003807047812 */ /* 0x000fe400078ef810 */
[----:B------:R-:W-:Y:S02]  /*75c0*/  LOP3.LUT R8, R9, R24, R7, 0x1e, !PT ;  /* 0x0000001809087212 */ /* 0x000fe400078e1e07 */
[----:B------:R-:W-:-:S03]  /*75d0*/  LOP3.LUT R4, R4, R9, RZ, 0x3c, !PT ;  /* 0x0000000904047212 */ /* 0x000fc600078e3cff */
[C---:B------:R-:W-:Y:S02]  /*75e0*/  IMAD R9, R10.reuse, 0x200, R8 ;  /* 0x000002000a097824 */ /* 0x040fe400078e0208 */
[----:B------:R-:W-:Y:S02]  /*75f0*/  IMAD R5, R10, 0x200, R4 ;  /* 0x000002000a057824 */ /* 0x000fe400078e0204 */
[--C-:B------:R-:W-:Y:S02]  /*7600*/  IMAD R44, R9, 0x2, R18.reuse ;  /* 0x00000002092c7824 */ /* 0x100fe400078e0212 */
[----:B------:R-:W-:-:S03]  /*7610*/  IMAD R43, R5, 0x2, R18 ;  /* 0x00000002052b7824 */ /* 0x000fc600078e0212 */
[----:B------:R-:W1:Y:S04]  /*7620*/  LDS.128 R8, [R44+0x8400] ;  /* 0x008400002c087984 */ /* 0x000e680000000c00 */
[----:B------:R-:W0:Y:S01]  /*7630*/  LDS.128 R4, [R43+0x8400] ;  /* 0x008400002b047984 */ /* 0x000e220000000c00 */
[--C-:B-1----:R-:W-:Y:S02]  /*7640*/  HADD2.F32 R30, -RZ, R8.reuse.H0_H0 ;  /* 0x20000008ff1e7230 */ /* 0x102fe40000004100 */
[----:B------:R-:W-:Y:S02]  /*7650*/  HADD2.F32 R8, -RZ, R8.H1_H1 ;  /* 0x30000008ff087230 */ /* 0x000fe40000004100 */
[--C-:B0-----:R-:W-:Y:S02]  /*7660*/  HADD2.F32 R25, -RZ, R4.reuse.H0_H0 ;  /* 0x20000004ff197230 */ /* 0x101fe40000004100 */
[C---:B------:R-:W-:Y:S01]  /*7670*/  FMUL.FTZ R38, R30.reuse, R36 ;  /* 0x000000241e267220 */ /* 0x040fe20000410000 */
[----:B------:R-:W-:Y:S01]  /*7680*/  FMUL.FTZ R40, R30, R34 ;  /* 0x000000221e287220 */ /* 0x000fe20000410000 */
[----:B------:R-:W-:-:S02]  /*7690*/  HADD2.F32 R4, -RZ, R4.H1_H1 ;  /* 0x30000004ff047230 */ /* 0x000fc40000004100 */
[C---:B------:R-:W-:Y:S01]  /*76a0*/  FMUL.FTZ R39, R8.reuse, R37 ;  /* 0x0000002508277220 */ /* 0x040fe20000410000 */
[----:B------:R-:W-:Y:S02]  /*76b0*/  HADD2.F32 R31, -RZ, R9.H0_H0 ;  /* 0x20000009ff1f7230 */ /* 0x000fe40000004100 */
[C---:B------:R-:W-:Y:S01]  /*76c0*/  FFMA.FTZ R38, R25.reuse, R34, -R38 ;  /* 0x0000002219267223 */ /* 0x040fe20000010826 */
[----:B------:R-:W-:Y:S02]  /*76d0*/  HADD2.F32 R30, -RZ, R20.H0_H0 ;  /* 0x20000014ff1e7230 */ /* 0x000fe40000004100 */
[----:B------:R-:W-:Y:S01]  /*76e0*/  FFMA.FTZ R40, R25, R36, R40 ;  /* 0x0000002419287223 */ /* 0x000fe20000010028 */
[----:B------:R-:W-:Y:S02]  /*76f0*/  HADD2.F32 R25, -RZ, R15.H0_H0 ;  /* 0x2000000fff197230 */ /* 0x000fe40000004100 */
[----:B------:R-:W-:Y:S01]  /*7700*/  FMUL.FTZ R41, R8, R35 ;  /* 0x0000002308297220 */ /* 0x000fe20000410000 */
[----:B------:R-:W-:-:S02]  /*7710*/  HADD2.F32 R26, -RZ, R5.H0_H0 ;  /* 0x20000005ff1a7230 */ /* 0x000fc40000004100 */
[C---:B------:R-:W-:Y:S01]  /*7720*/  FFMA.FTZ R39, R4.reuse, R35, -R39 ;  /* 0x0000002304277223 */ /* 0x040fe20000010827 */
[C---:B------:R-:W-:Y:S01]  /*7730*/  FMUL.FTZ R35, R31.reuse, R30 ;  /* 0x0000001e1f237220 */ /* 0x040fe20000410000 */
[----:B------:R-:W-:Y:S02]  /*7740*/  HADD2.F32 R9, -RZ, R9.H1_H1 ;  /* 0x30000009ff097230 */ /* 0x000fe40000004100 */
[----:B------:R-:W-:Y:S01]  /*7750*/  FMUL.FTZ R31, R31, R25 ;  /* 0x000000191f1f7220 */ /* 0x000fe20000410000 */
[--C-:B------:R-:W-:Y:S02]  /*7760*/  HADD2.F32 R34, -RZ, R14.reuse.H1_H1 ;  /* 0x3000000eff227230 */ /* 0x100fe40000004100 */
[----:B------:R-:W-:Y:S01]  /*7770*/  FFMA.FTZ R41, R4, R37, R41 ;  /* 0x0000002504297223 */ /* 0x000fe20000010029 */
[----:B------:R-:W-:Y:S02]  /*7780*/  HADD2.F32 R4, -RZ, R14.H0_H0 ;  /* 0x2000000eff047230 */ /* 0x000fe40000004100 */
[----:B------:R-:W-:Y:S01]  /*7790*/  FFMA.FTZ R35, R26, R25, -R35 ;  /* 0x000000191a237223 */ /* 0x000fe20000010823 */
[----:B------:R-:W-:-:S02]  /*77a0*/  HADD2.F32 R5, -RZ, R5.H1_H1 ;  /* 0x30000005ff057230 */ /* 0x000fc40000004100 */
[----:B------:R-:W-:Y:S01]  /*77b0*/  FFMA.FTZ R26, R26, R30, R31 ;  /* 0x0000001e1a1a7223 */ /* 0x000fe2000001001f */
[--C-:B------:R-:W-:Y:S02]  /*77c0*/  HADD2.F32 R32, -RZ, R10.reuse.H0_H0 ;  /* 0x2000000aff207230 */ /* 0x100fe40000004100 */
[C---:B------:R-:W-:Y:S01]  /*77d0*/  FMUL.FTZ R30, R9.reuse, R34 ;  /* 0x00000022091e7220 */ /* 0x040fe20000410000 */
[--C-:B------:R-:W-:Y:S02]  /*77e0*/  HADD2.F32 R8, -RZ, R13.reuse.H0_H0 ;  /* 0x2000000dff087230 */ /* 0x100fe40000004100 */
[----:B------:R-:W-:Y:S01]  /*77f0*/  FMUL.FTZ R36, R9, R4 ;  /* 0x0000000409247220 */ /* 0x000fe20000410000 */
[----:B------:R-:W-:Y:S02]  /*7800*/  HADD2.F32 R25, -RZ, R13.H1_H1 ;  /* 0x3000000dff197230 */ /* 0x000fe40000004100 */
[----:B------:R-:W-:Y:S02]  /*7810*/  HADD2.F32 R10, -RZ, R10.H1_H1 ;  /* 0x3000000aff0a7230 */ /* 0x000fe40000004100 */
[----:B------:R-:W-:-:S02]  /*7820*/  HADD2.F32 R31, -RZ, R3.H1_H1 ;  /* 0x30000003ff1f7230 */ /* 0x000fc40000004100 */
[C---:B------:R-:W-:Y:S01]  /*7830*/  FFMA.FTZ R30, R5.reuse, R4, -R30 ;  /* 0x00000004051e7223 */ /* 0x040fe2000001081e */
[--C-:B------:R-:W-:Y:S02]  /*7840*/  HADD2.F32 R27, -RZ, R6.reuse.H0_H0 ;  /* 0x20000006ff1b7230 */ /* 0x100fe40000004100 */
[C---:B------:R-:W-:Y:S01]  /*7850*/  FMUL.FTZ R4, R32.reuse, R25 ;  /* 0x0000001920047220 */ /* 0x040fe20000410000 */
[----:B------:R-:W-:Y:S02]  /*7860*/  HADD2.F32 R6, -RZ, R6.H1_H1 ;  /* 0x30000006ff067230 */ /* 0x000fe40000004100 */
[----:B------:R-:W-:Y:S01]  /*7870*/  FMUL.FTZ R42, R32, R8 ;  /* 0x00000008202a7220 */ /* 0x000fe20000410000 */
[----:B------:R-:W-:Y:S02]  /*7880*/  HADD2.F32 R9, -RZ, R3.H0_H0 ;  /* 0x20000003ff097230 */ /* 0x000fe40000004100 */
[----:B------:R-:W-:Y:S01]  /*7890*/  FFMA.FTZ R37, R5, R34, R36 ;  /* 0x0000002205257223 */ /* 0x000fe20000010024 */
[----:B------:R-:W-:Y:S01]  /*78a0*/  FMUL.FTZ R5, R10, R31 ;  /* 0x0000001f0a057220 */ /* 0x000fe20000410000 */
[C---:B------:R-:W-:Y:S01]  /*78b0*/  FFMA.FTZ R32, R27.reuse, R8, -R4 ;  /* 0x000000081b207223 */ /* 0x040fe20000010804 */
[----:B------:R-:W-:Y:S01]  /*78c0*/  FFMA.FTZ R42, R27, R25, R42 ;  /* 0x000000191b2a7223 */ /* 0x000fe2000001002a */
[----:B------:R-:W-:-:S02]  /*78d0*/  HADD2.F32 R33, -RZ, R11.H0_H0 ;  /* 0x2000000bff217230 */ /* 0x000fc40000004100 */
[-C--:B------:R-:W-:Y:S01]  /*78e0*/  FMUL.FTZ R27, R10, R9.reuse ;  /* 0x000000090a1b7220 */ /* 0x080fe20000410000 */
[----:B------:R-:W-:Y:S01]  /*78f0*/  FFMA.FTZ R25, R6, R9, -R5 ;  /* 0x0000000906197223 */ /* 0x000fe20000010805 */
[----:B------:R-:W-:Y:S02]  /*7900*/  HADD2.F32 R11, -RZ, R11.H1_H1 ;  /* 0x3000000bff0b7230 */ /* 0x000fe40000004100 */
[--C-:B------:R-:W-:Y:S02]  /*7910*/  HADD2.F32 R5, -RZ, R12.reuse.H0_H0 ;  /* 0x2000000cff057230 */ /* 0x100fe40000004100 */
[----:B------:R-:W-:Y:S02]  /*7920*/  HADD2.F32 R10, -RZ, R12.H1_H1 ;  /* 0x3000000cff0a7230 */ /* 0x000fe40000004100 */
[--C-:B------:R-:W-:Y:S02]  /*7930*/  HADD2.F32 R4, -RZ, R0.reuse.H1_H1 ;  /* 0x30000000ff047230 */ /* 0x100fe40000004100 */
[----:B------:R-:W-:-:S02]  /*7940*/  HADD2.F32 R8, -RZ, R0.H0_H0 ;  /* 0x20000000ff087230 */ /* 0x000fc40000004100 */
[--C-:B------:R-:W-:Y:S02]  /*7950*/  HADD2.F32 R28, -RZ, R7.reuse.H0_H0 ;  /* 0x20000007ff1c7230 */ /* 0x100fe40000004100 */
[----:B------:R-:W-:Y:S01]  /*7960*/  FFMA.FTZ R27, R6, R31, R27 ;  /* 0x0000001f061b7223 */ /* 0x000fe2000001001b */
[----:B------:R-:W-:Y:S02]  /*7970*/  HADD2.F32 R7, -RZ, R7.H1_H1 ;  /* 0x30000007ff077230 */ /* 0x000fe40000004100 */
[-C--:B------:R-:W-:Y:S01]  /*7980*/  FMUL.FTZ R9, R33, R5.reuse ;  /* 0x0000000521097220 */ /* 0x080fe20000410000 */
[----:B------:R-:W-:Y:S01]  /*7990*/  FMUL.FTZ R34, R11, R10 ;  /* 0x0000000a0b227220 */ /* 0x000fe20000410000 */
[----:B------:R-:W-:Y:S01]  /*79a0*/  FMUL.FTZ R6, R33, R4 ;  /* 0x0000000421067220 */ /* 0x000fe20000410000 */
[----:B------:R-:W-:Y:S01]  /*79b0*/  FMUL.FTZ R31, R11, R8 ;  /* 0x000000080b1f7220 */ /* 0x000fe20000410000 */
[C---:B------:R-:W-:Y:S01]  /*79c0*/  FFMA.FTZ R11, R28.reuse, R4, -R9 ;  /* 0x000000041c0b7223 */ /* 0x040fe20000010809 */
[C---:B------:R-:W-:Y:S01]  /*79d0*/  FFMA.FTZ R34, R7.reuse, R8, -R34 ;  /* 0x0000000807227223 */ /* 0x040fe20000010822 */
[----:B------:R-:W-:Y:S01]  /*79e0*/  FFMA.FTZ R28, R28, R5, R6 ;  /* 0x000000051c1c7223 */ /* 0x000fe20000010006 */
[----:B------:R-:W-:Y:S01]  /*79f0*/  FFMA.FTZ R31, R7, R10, R31 ;  /* 0x0000000a071f7223 */ /* 0x000fe2000001001f */
[----:B------:R-:W-:-:S02]  /*7a00*/  F2FP.F16.F32.PACK_AB R4, R39, R38 ;  /* 0x000000262704723e */ /* 0x000fc400000000ff */
[----:B------:R-:W-:Y:S02]  /*7a10*/  F2FP.F16.F32.PACK_AB R5, R30, R35 ;  /* 0x000000231e05723e */ /* 0x000fe400000000ff */
[----:B------:R-:W-:Y:S02]  /*7a20*/  F2FP.F16.F32.PACK_AB R6, R25, R32 ;  /* 0x000000201906723e */ /* 0x000fe400000000ff */
[----:B------:R-:W-:Y:S02]  /*7a30*/  F2FP.F16.F32.PACK_AB R7, R34, R11 ;  /* 0x0000000b2207723e */ /* 0x000fe400000000ff */
[----:B------:R-:W-:Y:S02]  /*7a40*/  F2FP.F16.F32.PACK_AB R8, R41, R40 ;  /* 0x000000282908723e */ /* 0x000fe400000000ff */
[----:B------:R-:W-:Y:S02]  /*7a50*/  F2FP.F16.F32.PACK_AB R9, R37, R26 ;  /* 0x0000001a2509723e */ /* 0x000fe400000000ff */
[----:B------:R-:W-:-:S02]  /*7a60*/  F2FP.F16.F32.PACK_AB R10, R27, R42 ;  /* 0x0000002a1b0a723e */ /* 0x000fc400000000ff */
[----:B------:R-:W-:Y:S01]  /*7a70*/  F2FP.F16.F32.PACK_AB R11, R31, R28 ;  /* 0x0000001c1f0b723e */ /* 0x000fe200000000ff */
[----:B------:R1:W-:Y:S04]  /*7a80*/  STS.128 [R43+0x8400], R4 ;  /* 0x008400042b007388 */ /* 0x0003e80000000c00 */
[----:B------:R1:W-:Y:S02]  /*7a90*/  STS.128 [R44+0x8400], R8 ;  /* 0x008400082c007388 */ /* 0x0003e40000000c00 */
.L_x_571:
[----:B------:R-:W-:Y:S05]  /*7aa0*/  BSYNC B1 ;  /* 0x0000000000017941 */ /* 0x000fea0003800000 */
.L_x_570:
[----:B------:R-:W-:Y:S05]  /*7ab0*/  @P0 BRA `(.L_x_562) ;  /* 0x0000000400600947 */ /* 0x000fea0003800000 */
[----:B-1----:R-:W2:Y:S01]  /*7ac0*/  LDL R8, [R1+0x24] ;  /* 0x0000240001087983 */ /* 0x002ea20000100800 */
[C---:B------:R-:W-:Y:S01]  /*7ad0*/  IADD3 R4, R152.reuse, 0x60, RZ ;  /* 0x0000006098047810 */ /* 0x040fe20007ffe0ff */
[----:B------:R-:W-:Y:S02]  /*7ae0*/  VIADD R5, R152, 0x60 ;  /* 0x0000006098057836 */ /* 0x000fe40000000000 */
[----:B------:R-:W3:Y:S02]  /*7af0*/  LDL R41, [R1+0x54] ;  /* 0x0000540001297983 */ /* 0x000ee40000100800 */
[----:B------:R-:W-:Y:S02]  /*7b00*/  IMAD.SHL.U32 R4, R4, 0x40, RZ ;  /* 0x0000004004047824 */ /* 0x000fe400078e00ff */
[----:B------:R-:W-:-:S03]  /*7b10*/  IMAD.SHL.U32 R5, R5, 0x40, RZ ;  /* 0x0000004005057824 */ /* 0x000fc600078e00ff */
[----:B------:R-:W-:Y:S02]  /*7b20*/  LOP3.LUT R4, R4, 0x1c0, RZ, 0xc0, !PT ;  /* 0x000001c004047812 */ /* 0x000fe400078ec0ff */
[----:B------:R-:W-:Y:S02]  /*7b30*/  LOP3.LUT R5, R5, 0x1c0, RZ, 0xc0, !PT ;  /* 0x000001c005057812 */ /* 0x000fe400078ec0ff */
[----:B------:R-:W-:-:S04]  /*7b40*/  SHF.R.U32.HI R4, RZ, 0x3, R4 ;  /* 0x00000003ff047819 */ /* 0x000fc80000011604 */
[----:B------:R-:W-:Y:S01]  /*7b50*/  LOP3.LUT R24, R4, R24, R5, 0x1e, !PT ;  /* 0x0000001804187212 */ /* 0x000fe200078e1e05 */
[--C-:B------:R-:W-:Y:S02]  /*7b60*/  HADD2.F32 R33, -RZ, R21.reuse.H0_H0 ;  /* 0x20000015ff217230 */ /* 0x100fe40000004100 */
[----:B------:R-:W-:Y:S02]  /*7b70*/  HADD2.F32 R35, -RZ, R21.H1_H1 ;  /* 0x30000015ff237230 */ /* 0x000fe40000004100 */
[--C-:B------:R-:W-:Y:S02]  /*7b80*/  HADD2.F32 R40, -RZ, R20.reuse.H1_H1 ;  /* 0x30000014ff287230 */ /* 0x100fe40000004100 */
[--C-:B------:R-:W-:Y:S02]  /*7b90*/  HADD2.F32 R38, -RZ, R15.reuse.H1_H1 ;  /* 0x3000000fff267230 */ /* 0x100fe40000004100 */
[----:B------:R-:W-:Y:S02]  /*7ba0*/  HADD2.F32 R42, -RZ, R20.H0_H0 ;  /* 0x20000014ff2a7230 */ /* 0x000fe40000004100 */
[----:B------:R-:W-:-:S02]  /*7bb0*/  HADD2.F32 R20, -RZ, R15.H0_H0 ;  /* 0x2000000fff147230 */ /* 0x000fc40000004100 */
[----:B------:R-:W-:Y:S02]  /*7bc0*/  HADD2.F32 R39, -RZ, R14.H1_H1 ;  /* 0x3000000eff277230 */ /* 0x000fe40000004100 */
[--C-:B------:R-:W-:Y:S02]  /*7bd0*/  HADD2.F32 R37, -RZ, R13.reuse.H0_H0 ;  /* 0x2000000dff257230 */ /* 0x100fe40000004100 */
[----:B------:R-:W-:Y:S02]  /*7be0*/  HADD2.F32 R13, -RZ, R13.H1_H1 ;  /* 0x3000000dff0d7230 */ /* 0x000fe40000004100 */
[----:B--2---:R-:W-:Y:S01]  /*7bf0*/  IMAD.IADD R9, R8, 0x1, R24 ;  /* 0x0000000108097824 */ /* 0x004fe200078e0218 */
[----:B---3--:R-:W0:Y:S04]  /*7c00*/  LDS.128 R4, [R41+0x8400] ;  /* 0x0084000029047984 */ /* 0x008e280000000c00 */
[----:B------:R-:W-:-:S05]  /*7c10*/  LEA R24, R9, R18, 0x1 ;  /* 0x0000001209187211 */ /* 0x000fca00078e08ff */
[----:B------:R-:W1:Y:S01]  /*7c20*/  LDS.128 R8, [R24+0x8400] ;  /* 0x0084000018087984 */ /* 0x000e620000000c00 */
[----:B0-----:R-:W-:Y:S02]  /*7c30*/  HADD2.F32 R25, -RZ, R4.H0_H0 ;  /* 0x20000004ff197230 */ /* 0x001fe40000004100 */
[--C-:B-1----:R-:W-:Y:S02]  /*7c40*/  HADD2.F32 R21, -RZ, R8.reuse.H0_H0 ;  /* 0x20000008ff157230 */ /* 0x102fe40000004100 */
[----:B------:R-:W-:-:S03]  /*7c50*/  HADD2.F32 R8, -RZ, R8.H1_H1 ;  /* 0x30000008ff087230 */ /* 0x000fc60000004100 */
[-C--:B------:R-:W-:Y:S01]  /*7c60*/  FMUL.FTZ R36, R33, R21.reuse ;  /* 0x0000001521247220 */ /* 0x080fe20000410000 */
[----:B------:R-:W-:Y:S02]  /*7c70*/  HADD2.F32 R4, -RZ, R4.H1_H1 ;  /* 0x30000004ff047230 */ /* 0x000fe40000004100 */
[C---:B------:R-:W-:Y:S01]  /*7c80*/  FMUL.FTZ R34, R35.reuse, R21 ;  /* 0x0000001523227220 */ /* 0x040fe20000410000 */
[--C-:B------:R-:W-:Y:S02]  /*7c90*/  HADD2.F32 R30, -RZ, R9.reuse.H0_H0 ;  /* 0x20000009ff1e7230 */ /* 0x100fe40000004100 */
[----:B------:R-:W-:Y:S01]  /*7ca0*/  FFMA.FTZ R36, R35, R25, R36 ;  /* 0x0000001923247223 */ /* 0x000fe20000010024 */
[----:B------:R-:W-:Y:S02]  /*7cb0*/  HADD2.F32 R9, -RZ, R9.H1_H1 ;  /* 0x30000009ff097230 */ /* 0x000fe40000004100 */
[-C--:B------:R-:W-:Y:S01]  /*7cc0*/  FMUL.FTZ R21, R40, R8.reuse ;  /* 0x0000000828157220 */ /* 0x080fe20000410000 */
[----:B------:R-:W-:Y:S01]  /*7cd0*/  FMUL.FTZ R15, R38, R8 ;  /* 0x00000008260f7220 */ /* 0x000fe20000410000 */
[----:B------:R-:W-:-:S02]  /*7ce0*/  HADD2.F32 R35, -RZ, R14.H0_H0 ;  /* 0x2000000eff237230 */ /* 0x000fc40000004100 */
[----:B------:R-:W-:Y:S01]  /*7cf0*/  FFMA.FTZ R34, R33, R25, -R34 ;  /* 0x0000001921227223 */ /* 0x000fe20000010822 */
[--C-:B------:R-:W-:Y:S02]  /*7d00*/  HADD2.F32 R26, -RZ, R5.reuse.H0_H0 ;  /* 0x20000005ff1a7230 */ /* 0x100fe40000004100 */
[----:B------:R-:W-:Y:S01]  /*7d10*/  FFMA.FTZ R21, R38, R4, -R21 ;  /* 0x0000000426157223 */ /* 0x000fe20000010815 */
[----:B------:R-:W-:Y:S02]  /*7d20*/  HADD2.F32 R5, -RZ, R5.H1_H1 ;  /* 0x30000005ff057230 */ /* 0x000fe40000004100 */
[----:B------:R-:W-:Y:S01]  /*7d30*/  FMUL.FTZ R25, R42, R30 ;  /* 0x0000001e2a197220 */ /* 0x000fe20000410000 */
[--C-:B------:R-:W-:Y:S02]  /*7d40*/  HADD2.F32 R31, -RZ, R10.reuse.H0_H0 ;  /* 0x2000000aff1f7230 */ /* 0x100fe40000004100 */
[----:B------:R-:W-:Y:S01]  /*7d50*/  FFMA.FTZ R15, R40, R4, R15 ;  /* 0x00000004280f7223 */ /* 0x000fe2000001000f */
[----:B------:R-:W-:-:S02]  /*7d60*/  HADD2.F32 R10, -RZ, R10.H1_H1 ;  /* 0x3000000aff0a7230 */ /* 0x000fc40000004100 */
[-C--:B------:R-:W-:Y:S01]  /*7d70*/  FMUL.FTZ R4, R39, R9.reuse ;  /* 0x0000000927047220 */ /* 0x080fe20000410000 */
[C---:B------:R-:W-:Y:S01]  /*7d80*/  FMUL.FTZ R8, R35.reuse, R9 ;  /* 0x0000000923087220 */ /* 0x040fe20000410000 */
[--C-:B------:R-:W-:Y:S02]  /*7d90*/  HADD2.F32 R38, -RZ, R3.reuse.H1_H1 ;  /* 0x30000003ff267230 */ /* 0x100fe40000004100 */
[C---:B------:R-:W-:Y:S01]  /*7da0*/  FMUL.FTZ R33, R20.reuse, R30 ;  /* 0x0000001e14217220 */ /* 0x040fe20000410000 */
[--C-:B------:R-:W-:Y:S02]  /*7db0*/  HADD2.F32 R27, -RZ, R6.reuse.H0_H0 ;  /* 0x20000006ff1b7230 */ /* 0x100fe40000004100 */
[----:B------:R-:W-:Y:S01]  /*7dc0*/  FFMA.FTZ R25, R20, R26, -R25 ;  /* 0x0000001a14197223 */ /* 0x000fe20000010819 */
[----:B------:R-:W-:Y:S02]  /*7dd0*/  HADD2.F32 R30, -RZ, R3.H0_H0 ;  /* 0x20000003ff1e7230 */ /* 0x000fe40000004100 */
[----:B------:R-:W-:Y:S01]  /*7de0*/  FFMA.FTZ R14, R35, R5, -R4 ;  /* 0x00000005230e7223 */ /* 0x000fe20000010804 */
[----:B------:R-:W-:-:S02]  /*7df0*/  HADD2.F32 R6, -RZ, R6.H1_H1 ;  /* 0x30000006ff067230 */ /* 0x000fc40000004100 */
[----:B------:R-:W-:Y:S01]  /*7e00*/  FFMA.FTZ R20, R39, R5, R8 ;  /* 0x0000000527147223 */ /* 0x000fe20000010008 */
[----:B------:R-:W-:Y:S01]  /*7e10*/  FFMA.FTZ R33, R42, R26, R33 ;  /* 0x0000001a2a217223 */ /* 0x000fe20000010021 */
[-C--:B------:R-:W-:Y:S01]  /*7e20*/  FMUL.FTZ R5, R38, R10.reuse ;  /* 0x0000000a26057220 */ /* 0x080fe20000410000 */
[-C--:B------:R-:W-:Y:S01]  /*7e30*/  FMUL.FTZ R4, R13, R31.reuse ;  /* 0x0000001f0d047220 */ /* 0x080fe20000410000 */
[C---:B------:R-:W-:Y:S01]  /*7e40*/  FMUL.FTZ R26, R37.reuse, R31 ;  /* 0x0000001f251a7220 */ /* 0x040fe20000410000 */
[C---:B------:R-:W-:Y:S01]  /*7e50*/  FMUL.FTZ R9, R30.reuse, R10 ;  /* 0x0000000a1e097220 */ /* 0x040fe20000410000 */
[--C-:B------:R-:W-:Y:S02]  /*7e60*/  HADD2.F32 R32, -RZ, R11.reuse.H0_H0 ;  /* 0x2000000bff207230 */ /* 0x100fe40000004100 */
[----:B------:R-:W-:Y:S01]  /*7e70*/  FFMA.FTZ R10, R30, R6, -R5 ;  /* 0x000000061e0a7223 */ /* 0x000fe20000010805 */
[----:B------:R-:W-:Y:S02]  /*7e80*/  HADD2.F32 R11, -RZ, R11.H1_H1 ;  /* 0x3000000bff0b7230 */ /* 0x000fe40000004100 */
[-C--:B------:R-:W-:Y:S01]  /*7e90*/  FFMA.FTZ R3, R37, R27.reuse, -R4 ;  /* 0x0000001b25037223 */ /* 0x080fe20000010804 */
[----:B------:R-:W-:Y:S01]  /*7ea0*/  FFMA.FTZ R26, R13, R27, R26 ;  /* 0x0000001b0d1a7223 */ /* 0x000fe2000001001a */
[----:B------:R-:W-:-:S02]  /*7eb0*/  HADD2.F32 R30, -RZ, R12.H0_H0 ;  /* 0x2000000cff1e7230 */ /* 0x000fc40000004100 */
[----:B------:R-:W-:Y:S02]  /*7ec0*/  HADD2.F32 R31, -RZ, R12.H1_H1 ;  /* 0x3000000cff1f7230 */ /* 0x000fe40000004100 */
[--C-:B------:R-:W-:Y:S02]  /*7ed0*/  HADD2.F32 R8, -RZ, R0.reuse.H1_H1 ;  /* 0x30000000ff087230 */ /* 0x100fe40000004100 */
[----:B------:R-:W-:Y:S02]  /*7ee0*/  HADD2.F32 R27, -RZ, R0.H0_H0 ;  /* 0x20000000ff1b7230 */ /* 0x000fe40000004100 */
[--C-:B------:R-:W-:Y:S02]  /*7ef0*/  HADD2.F32 R28, -RZ, R7.reuse.H0_H0 ;  /* 0x20000007ff1c7230 */ /* 0x100fe40000004100 */
[----:B------:R-:W-:Y:S01]  /*7f00*/  FFMA.FTZ R13, R38, R6, R9 ;  /* 0x00000006260d7223 */ /* 0x000fe20000010009 */
[----:B------:R-:W-:Y:S02]  /*7f10*/  HADD2.F32 R7, -RZ, R7.H1_H1 ;  /* 0x30000007ff077230 */ /* 0x000fe40000004100 */
[-C--:B------:R-:W-:Y:S01]  /*7f20*/  FMUL.FTZ R5, R30, R32.reuse ;  /* 0x000000201e057220 */ /* 0x080fe20000410000 */
[-C--:B------:R-:W-:Y:S01]  /*7f30*/  FMUL.FTZ R4, R31, R11.reuse ;  /* 0x0000000b1f047220 */ /* 0x080fe20000410000 */
[C---:B------:R-:W-:Y:S01]  /*7f40*/  FMUL.FTZ R9, R8.reuse, R32 ;  /* 0x0000002008097220 */ /* 0x040fe20000410000 */
[C---:B------:R-:W-:Y:S01]  /*7f50*/  FMUL.FTZ R6, R27.reuse, R11 ;  /* 0x0000000b1b067220 */ /* 0x040fe20000410000 */
[-C--:B------:R-:W-:Y:S01]  /*7f60*/  FFMA.FTZ R0, R8, R28.reuse, -R5 ;  /* 0x0000001c08007223 */ /* 0x080fe20000010805 */
[-C--:B------:R-:W-:Y:S01]  /*7f70*/  FFMA.FTZ R27, R27, R7.reuse, -R4 ;  /* 0x000000071b1b7223 */ /* 0x080fe20000010804 */
        /* <DEDUP_REMOVED lines=12> */
.L_x_562:
[----:B------:R-:W-:Y:S05]  /*8040*/  BSYNC B0 ;  /* 0x0000000000007941 */ /* 0x000fea0003800000 */
.L_x_551:
[----:B------:R-:W-:Y:S01]  /*8050*/  @!PT LDS RZ, [RZ] ;  /* 0x00000000fffff984 */ /* 0x000fe20000000800 */
[----:B------:R-:W-:Y:S01]  /*8060*/  @!PT LDS RZ, [RZ] ;  /* 0x00000000fffff984 */ /* 0x000fe20000000800 */
[----:B------:R-:W-:Y:S01]  /*8070*/  @!PT LDS RZ, [RZ] ;  /* 0x00000000fffff984 */ /* 0x000fe20000000800 */
[----:B------:R-:W-:Y:S01]  /*8080*/  @!PT LDS RZ, [RZ] ;  /* 0x00000000fffff984 */ /* 0x000fe20000000800 */
[----:B------:R4:W-:Y:S06]  /*8090*/  MEMBAR.ALL.CTA ;  /* 0x0000000000007992 */ /* 0x0009ec0000008000 */
[----:B----4-:R-:W4:Y:S01]  /*80a0*/  FENCE.VIEW.ASYNC.S ;  /* 0x00000000000073c6 */ /* 0x010f220000000000 */
[----:B------:R-:W-:Y:S05]  /*80b0*/  WARPSYNC.ALL ;  /* 0x0000000000007948 */ /* 0x000fea0003800000 */
[----:B----4-:R-:W-:Y:S06]  /*80c0*/  BAR.SYNC.DEFER_BLOCKING 0xd, 0x180 ;  /* 0x0346000000007b1d */ /* 0x010fec0000010000 */
.L_x_548:
[----:B---3--:R-:W-:-:S05]  /*80d0*/  IMAD.U32 R0, RZ, RZ, UR39 ;  /* 0x00000027ff007e24 */ /* 0x008fca000f8e00ff */
[----:B------:R-:W-:-:S13]  /*80e0*/  ISETP.NE.AND P0, PT, R0, 0x3, PT ;  /* 0x000000030000780c */ /* 0x000fda0003f05270 */
[----:B------:R-:W-:Y:S05]  /*80f0*/  @!P0 BRA `(.L_x_572) ;  /* 0x0000000000048947 */ /* 0x000fea0003800000 */
[----:B------:R-:W-:Y:S01]  /*8100*/  BPT.TRAP 0x1 ;  /* 0x000000040000795c */ /* 0x000fe20000300000 */
.L_x_572:
[----:B012---:R-:W-:Y:S01]  /*8110*/  IMAD R3, R155, 0x8, R18 ;  /* 0x000000089b037824 */ /* 0x007fe200078e0212 */
[----:B------:R-:W-:-:S04]  /*8120*/  SHF.L.U32 R4, R157, 0x1f, RZ ;  /* 0x0000001f9d047819 */ /* 0x000fc800000006ff */
[----:B------:R0:W1:Y:S01]  /*8130*/  SYNCS.PHASECHK.TRANS64.TRYWAIT P1, [R3+URZ+0x16830], R4 ;  /* 0x01683004030075a7 */ /* 0x000062000802017f */
[----:B------:R-:W-:Y:S05]  /*8140*/  @!P0 BRA `(.L_x_573) ;  /* 0x0000000000048947 */ /* 0x000fea0003800000 */
[----:B------:R-:W-:Y:S01]  /*8150*/  BPT.TRAP 0x1 ;  /* 0x000000040000795c */ /* 0x000fe20000300000 */
.L_x_573:
[----:B------:R-:W-:Y:S01]  /*8160*/  VIADD R0, R18, 0xe400 ;  /* 0x0000e40012007836 */ /* 0x000fe20000000000 */
[----:B------:R-:W-:Y:S01]  /*8170*/  LOP3.LUT R14, R29, 0x10000, RZ, 0xfc, !PT ;  /* 0x000100001d0e7812 */ /* 0x000fe200078efcff */
[----:B------:R-:W-:-:S03]  /*8180*/  IMAD.MOV.U32 R15, RZ, RZ, 0x40000040 ;  /* 0x40000040ff0f7424 */ /* 0x000fc600078e00ff */
[----:B------:R-:W-:-:S04]  /*8190*/  SHF.R.U32.HI R0, RZ, 0x4, R0 ;  /* 0x00000004ff007819 */ /* 0x000fc80000011600 */
[----:B------:R-:W-:-:S04]  /*81a0*/  LOP3.LUT R0, R0, 0x3fff, RZ, 0xc0, !PT ;  /* 0x00003fff00007812 */ /* 0x000fc800078ec0ff */
[----:B------:R-:W-:Y:S01]  /*81b0*/  LOP3.LUT R13, R0, 0x10000, RZ, 0xfc, !PT ;  /* 0x00010000000d7812 */ /* 0x000fe200078efcff */
[----:B-1----:R-:W-:Y:S06]  /*81c0*/  @P1 BRA `(.L_x_574) ;  /* 0x0000000000081947 */ /* 0x002fec0003800000 */
[----:B------:R-:W1:Y:S02]  /*81d0*/  SYNCS.PHASECHK.TRANS64.TRYWAIT P1, [R3+URZ+0x16830], R4 ;  /* 0x01683004030075a7 */ /* 0x000e64000802017f */
[----:B-1----:R-:W-:Y:S05]  /*81e0*/  @!P1 BRA `(.L_x_575) ;  /* 0x000000d400c89947 */ /* 0x002fea0003800000 */
.L_x_574:
[----:B------:R-:W-:Y:S01]  /*81f0*/  IMAD.MOV.U32 R5, RZ, RZ, 0x40000040 ;  /* 0x40000040ff057424 */ /* 0x000fe200078e00ff */
[----:B01----:R-:W-:Y:S01]  /*8200*/  LEA R4, R155, R13, 0xa ;  /* 0x0000000d9b047211 */ /* 0x003fe200078e50ff */
[----:B------:R-:W-:Y:S05]  /*8210*/  WARPSYNC.ALL ;  /* 0x0000000000007948 */ /* 0x000fea0003800000 */
[C---:B------:R-:W-:Y:S01]  /*8220*/  R2UR UR4, R14.reuse ;  /* 0x000000000e0472ca */ /* 0x040fe200000e0000 */
[----:B-----5:R-:W-:Y:S01]  /*8230*/  WARPGROUP.ARRIVE ;  /* 0x00000000000079c5 */ /* 0x020fe20000000000 */
[----:B------:R-:W-:Y:S01]  /*8240*/  R2UR UR5, R15 ;  /* 0x000000000f0572ca */ /* 0x000fe200000e0000 */
[----:B------:R-:W-:Y:S01]  /*8250*/  VIADD R10, R14, 0x2 ;  /* 0x000000020e0a7836 */ /* 0x000fe20000000000 */
[C---:B------:R-:W-:Y:S01]  /*8260*/  R2UR UR6, R4.reuse ;  /* 0x00000000040672ca */ /* 0x040fe200000e0000 */
[----:B------:R-:W-:Y:S01]  /*8270*/  VIADD R6, R4, 0x2 ;  /* 0x0000000204067836 */ /* 0x000fe20000000000 */
[----:B------:R-:W-:Y:S01]  /*8280*/  R2UR UR7, R5 ;  /* 0x00000000050772ca */ /* 0x000fe200000e0000 */
[----:B------:R-:W-:Y:S01]  /*8290*/  IMAD.MOV.U32 R11, RZ, RZ, 0x40000040 ;  /* 0x40000040ff0b7424 */ /* 0x000fe200078e00ff */
[----:B------:R-:W-:Y:S01]  /*82a0*/  MOV R7, 0x40000040 ;  /* 0x4000004000077802 */ /* 0x000fe20000000f00 */
[C---:B------:R-:W-:Y:S01]  /*82b0*/  VIADD R8, R14.reuse, 0x4 ;  /* 0x000000040e087836 */ /* 0x040fe20000000000 */
[----:B------:R-:W-:Y:S01]  /*82c0*/  IADD3 R20, R14, 0x6, RZ ;  /* 0x000000060e147810 */ /* 0x000fe20007ffe0ff */
[----:B------:R-:W-:Y:S01]  /*82d0*/  IMAD.MOV.U32 R9, RZ, RZ, 0x40000040 ;  /* 0x40000040ff097424 */ /* 0x000fe200078e00ff */
[----:B------:R0:W-:Y:S01]  /*82e0*/  STL.64 [R1+0x10], R10 ;  /* 0x0000100a01007387 */ /* 0x0001e20000100a00 */
[----:B------:R-:W-:-:S02]  /*82f0*/  IMAD.MOV.U32 R21, RZ, RZ, 0x40000040 ;  /* 0x40000040ff157424 */ /* 0x000fc400078e00ff */
[----:B------:R-:W-:Y:S01]  /*8300*/  IMAD.MOV.U32 R5, RZ, RZ, 0x40000040 ;  /* 0x40000040ff057424 */ /* 0x000fe200078e00ff */
[----:B------:R0:W-:Y:S01]  /*8310*/  STL.64 [R1+0x8], R8 ;  /* 0x0000080801007387 */ /* 0x0001e20000100a00 */
[----:B------:R-:W-:Y:S02]  /*8320*/  IMAD.MOV.U32 R119, RZ, RZ, RZ ;  /* 0x000000ffff777224 */ /* 0x000fe400078e00ff */
[----:B------:R-:W-:Y:S01]  /*8330*/  HGMMA.64x128x16.F32 R24, gdesc[UR4], RZ, !UPT, gsb0 ;  /* 0x01e00000041879f0 */ /* 0x000fe2000c0008ff */
[----:B------:R-:W-:Y:S02]  /*8340*/  R2UR UR4, R10 ;  /* 0x000000000a0472ca */ /* 0x000fe400000e0000 */
[----:B------:R-:W-:Y:S02]  /*8350*/  R2UR UR5, R11 ;  /* 0x000000000b0572ca */ /* 0x000fe400000e0000 */
[----:B------:R-:W-:Y:S01]  /*8360*/  R2UR UR6, R6 ;  /* 0x00000000060672ca */ /* 0x000fe200000e0000 */
[----:B------:R-:W-:Y:S01]  /*8370*/  VIADD R6, R4, 0x4 ;  /* 0x0000000404067836 */ /* 0x000fe20000000000 */
[----:B------:R-:W-:Y:S01]  /*8380*/  R2UR UR7, R7 ;  /* 0x00000000070772ca */ /* 0x000fe200000e0000 */
[----:B------:R-:W-:-:S02]  /*8390*/  IMAD.MOV.U32 R7, RZ, RZ, 0x40000040 ;  /* 0x40000040ff077424 */ /* 0x000fc400078e00ff */
[----:B------:R-:W-:Y:S01]  /*83a0*/  VIADD R4, R4, 0x6 ;  /* 0x0000000604047836 */ /* 0x000fe20000000000 */
[----:B------:R-:W-:Y:S02]  /*83b0*/  WARPGROUP.DEPBAR.LE gsb0, 0x0 ;  /* 0x00008000000079c5 */ /* 0x000fe40000010000 */
[----:B------:R-:W-:-:S07]  /*83c0*/  WARPGROUP.ARRIVE ;  /* 0x00000000000079c5 */ /* 0x000fce0000000000 */
[----:B------:R-:W-:Y:S01]  /*83d0*/  HGMMA.64x128x16.F32 R24, gdesc[UR4], R24, gsb0 ;  /* 0x01e00000041879f0 */ /* 0x000fe20008000818 */
[----:B------:R-:W-:Y:S02]  /*83e0*/  R2UR UR4, R8 ;  /* 0x00000000080472ca */ /* 0x000fe400000e0000 */
[----:B------:R-:W-:Y:S02]  /*83f0*/  R2UR UR5, R9 ;  /* 0x00000000090572ca */ /* 0x000fe400000e0000 */
[----:B------:R-:W-:Y:S02]  /*8400*/  R2UR UR6, R6 ;  /* 0x00000000060672ca */ /* 0x000fe400000e0000 */
[----:B------:R-:W-:Y:S01]  /*8410*/  R2UR UR7, R7 ;  /* 0x00000000070772ca */ /* 0x000fe200000e0000 */
[----:B------:R-:W-:Y:S02]  /*8420*/  WARPGROUP.DEPBAR.LE gsb0, 0x0 ;  /* 0x00008000000079c5 */ /* 0x000fe40000010000 */
[----:B------:R-:W-:-:S10]  /*8430*/  WARPGROUP.ARRIVE ;  /* 0x00000000000079c5 */ /* 0x000fd40000000000 */
[----:B------:R-:W-:Y:S01]  /*8440*/  HGMMA.64x128x16.F32 R24, gdesc[UR4], R24, gsb0 ;  /* 0x01e00000041879f0 */ /* 0x000fe20008000818 */
[----:B------:R-:W-:Y:S02]  /*8450*/  R2UR UR4, R20 ;  /* 0x00000000140472ca */ /* 0x000fe400000e0000 */
[----:B------:R-:W-:Y:S02]  /*8460*/  R2UR UR5, R21 ;  /* 0x00000000150572ca */ /* 0x000fe400000e0000 */
[----:B------:R-:W-:Y:S02]  /*8470*/  R2UR UR6, R4 ;  /* 0x00000000040672ca */ /* 0x000fe400000e0000 */
[----:B------:R-:W-:Y:S01]  /*8480*/  R2UR UR7, R5 ;  /* 0x00000000050772ca */ /* 0x000fe200000e0000 */
[----:B------:R-:W-:Y:S02]  /*8490*/  WARPGROUP.DEPBAR.LE gsb0, 0x0 ;  /* 0x00008000000079c5 */ /* 0x000fe40000010000 */
[----:B------:R-:W-:-:S10]  /*84a0*/  WARPGROUP.ARRIVE ;  /* 0x00000000000079c5 */ /* 0x000fd40000000000 */
[----:B------:R-:W-:Y:S03]  /*84b0*/  HGMMA.64x128x16.F32 R24, gdesc[UR4], R24, gsb0 ;  /* 0x01e00000041879f0 */ /* 0x000fe60008000818 */
[----:B------:R-:W-:Y:S02]  /*84c0*/  WARPGROUP.DEPBAR.LE gsb0, 0x0 ;  /* 0x00008000000079c5 */ /* 0x000fe40000010000 */
[----:B0-----:R-:W-:Y:S05]  /*84d0*/  @!P0 BRA `(.L_x_576) ;  /* 0x0000000000048947 */ /* 0x001fea0003800000 */
[----:B------:R-:W-:Y:S01]  /*84e0*/  BPT.TRAP 0x1 ;  /* 0x000000040000795c */ /* 0x000fe20000300000 */
.L_x_576:
[----:B------:R-:W2:Y:S04]  /*84f0*/  LDL R4, [R1+0x5c] ;  /* 0x00005c0001047983 */ /* 0x000ea80000100800 */
[----:B------:R-:W3:Y:S01]  /*8500*/  LDL R0, [R1+0x48] ;  /* 0x0000480001007983 */ /* 0x000ee20000100800 */
[----:B------:R-:W-:Y:S01]  /*8510*/  P2R R5, PR, RZ, 0x1 ;  /* 0x00000001ff057803 */ /* 0x000fe20000000000 */
[----:B------:R-:W-:Y:S01]  /*8520*/  ULDC UR4, c[0x0][0x988] ;  /* 0x0002620000047ab9 */ /* 0x000fe20000000800 */
[----:B------:R-:W-:Y:S01]  /*8530*/  VIADD R3, R3, 0x16840 ;  /* 0x0001684003037836 */ /* 0x000fe20000000000 */
[----:B------:R-:W-:Y:S01]  /*8540*/  ULDC UR5, c[0x0][0x988] ;  /* 0x0002620000057ab9 */ /* 0x000fe20000000800 */
[--C-:B------:R-:W-:Y:S01]  /*8550*/  IMAD.MOV.U32 R118, RZ, RZ, R119.reuse ;  /* 0x000000ffff767224 */ /* 0x100fe200078e0077 */
[-C--:B------:R-:W-:Y:S01]  /*8560*/  MOV R116, R119.reuse ;  /* 0x0000007700747202 */ /* 0x080fe20000000f00 */
        /* <DEDUP_REMOVED lines=9> */
[----:B------:R-:W-:Y:S01]  /*8600*/  MOV R91, R119 ;  /* 0x00000077005b7202 */ /* 0x000fe20000000f00 */
[----:B------:R-:W-:-:S02]  /*8610*/  IMAD.MOV.U32 R110, RZ, RZ, R119 ;  /* 0x000000ffff6e7224 */ /* 0x000fc400078e0077 */
[--C-:B------:R-:W-:Y:S02]  /*8620*/  IMAD.MOV.U32 R109, RZ, RZ, R119.reuse ;  /* 0x000000ffff6d7224 */ /* 0x100fe400078e0077 */
[--C-:B------:R-:W-:Y:S02]  /*8630*/  IMAD.MOV.U32 R108, RZ, RZ, R119.reuse ;  /* 0x000000ffff6c7224 */ /* 0x100fe400078e0077 */
[--C-:B------:R-:W-:Y:S02]  /*8640*/  IMAD.MOV.U32 R107, RZ, RZ, R119.reuse ;  /* 0x000000ffff6b7224 */ /* 0x100fe400078e0077 */
[--C-:B------:R-:W-:Y:S02]  /*8650*/  IMAD.MOV.U32 R105, RZ, RZ, R119.reuse ;  /* 0x000000ffff697224 */ /* 0x100fe400078e0077 */
[--C-:B------:R-:W-:Y:S02]  /*8660*/  IMAD.MOV.U32 R104, RZ, RZ, R119.reuse ;  /* 0x000000ffff687224 */ /* 0x100fe400078e0077 */
        /* <DEDUP_REMOVED lines=11> */
[----:B------:R-:W-:Y:S01]  /*8720*/  IMAD.MOV.U32 R89, RZ, RZ, R119 ;  /* 0x000000ffff597224 */ /* 0x000fe200078e0077 */
[----:B--2---:R-:W-:-:S05]  /*8730*/  IADD3 R4, R4, R88, RZ ;  /* 0x0000005804047210 */ /* 0x004fca0007ffe0ff */
[----:B---3--:R-:W-:-:S05]  /*8740*/  IMAD R4, R0, -0x80, R4 ;  /* 0xffffff8000047824 */ /* 0x008fca00078e0204 */
[C---:B------:R-:W-:Y:S02]  /*8750*/  ISETP.GT.AND P3, PT, R4.reuse, RZ, PT ;  /* 0x000000ff0400720c */ /* 0x040fe40003f64270 */
[C---:B------:R-:W-:Y:S02]  /*8760*/  ISETP.GT.AND P1, PT, R4.reuse, 0x1, PT ;  /* 0x000000010400780c */ /* 0x040fe40003f24270 */
[----:B------:R-:W-:Y:S02]  /*8770*/  ISETP.GT.AND P2, PT, R4, 0x8, PT ;  /* 0x000000080400780c */ /* 0x000fe40003f44270 */
[----:B------:R-:W-:Y:S02]  /*8780*/  FSEL R24, R24, -INF , P3 ;  /* 0xff80000018187808 */ /* 0x000fe40001800000 */
        /* <DEDUP_REMOVED lines=79> */
[----:B------:R-:W-:-:S02]  /*8c80*/  ISETP.GT.AND P0, PT, R4, 0x59, PT ;  /* 0x000000590400780c */ /* 0x000fc40003f04270 */
[----:B------:R-:W-:Y:S02]  /*8c90*/  FSEL R68, R68, -INF , P2 ;  /* 0xff80000044447808 */ /* 0x000fe40001000000 */
[----:B------:R-:W-:Y:S02]  /*8ca0*/  FMNMX.FTZ R7, R65, R0, !PT ;  /* 0x0000000041077209 */ /* 0x000fe40007810000 */
[----:B------:R-:W-:Y:S02]  /*8cb0*/  ISETP.GT.AND P6, PT, R4, 0x60, PT ;  /* 0x000000600400780c */ /* 0x000fe40003fc4270 */
        /* <DEDUP_REMOVED lines=9> */
[----:B------:R-:W-:Y:S02]  /*8d50*/  FSEL R70, R70, -INF , P2 ;  /* 0xff80000046467808 */ /* 0x000fe40001000000 */
[----:B------:R-:W-:Y:S02]  /*8d60*/  ISETP.GT.AND P2, PT, R4, 0x69, PT ;  /* 0x000000690400780c */ /* 0x000fe40003f44270 */
[----:B------:R-:W-:Y:S02]  /*8d70*/  FSEL R76, R76, -INF , P1 ;  /* 0xff8000004c4c7808 */ /* 0x000fe40000800000 */
[----:B------:R-:W-:Y:S02]  /*8d80*/  FMNMX.FTZ R7, R73, R0, !PT ;  /* 0x0000000049077209 */ /* 0x000fe40007810000 */
[----:B------:R-:W-:Y:S02]  /*8d90*/  FSEL R66, R66, -INF , P3 ;  /* 0xff80000042427808 */ /* 0x000fe40001800000 */
[----:B------:R-:W-:-:S02]  /*8da0*/  FSEL R77, R77, -INF , P2 ;  /* 0xff8000004d4d7808 */ /* 0x000fc40001000000 */
[----:B------:R-:W-:Y:S02]  /*8db0*/  FMNMX.FTZ R0, R76, R7, !PT ;  /* 0x000000074c007209 */ /* 0x000fe40007810000 */
[----:B------:R-:W-:Y:S02]  /*8dc0*/  ISETP.GT.AND P3, PT, R4, 0x70, PT ;  /* 0x000000700400780c */ /* 0x000fe40003f64270 */
[----:B------:R-:W-:Y:S02]  /*8dd0*/  FSEL R63, R63, -INF , P4 ;  /* 0xff8000003f3f7808 */ /* 0x000fe40002000000 */
[----:B------:R-:W-:Y:S02]  /*8de0*/  FSEL R80, R80, -INF , P3 ;  /* 0xff80000050507808 */ /* 0x000fe40001800000 */
[----:B------:R-:W-:Y:S02]  /*8df0*/  FMNMX.FTZ R7, R77, R0, !PT ;  /* 0x000000004d077209 */ /* 0x000fe40007810000 */
[----:B------:R-:W-:-:S02]  /*8e00*/  ISETP.GT.AND P4, PT, R4, 0x71, PT ;  /* 0x000000710400780c */ /* 0x000fc40003f84270 */
[----:B------:R-:W-:Y:S02]  /*8e10*/  FSEL R62, R62, -INF , P5 ;  /* 0xff8000003e3e7808 */ /* 0x000fe40002800000 */
[----:B------:R-:W-:Y:S02]  /*8e20*/  FSEL R81, R81, -INF , P4 ;  /* 0xff80000051517808 */ /* 0x000fe40002000000 */
[----:B------:R-:W-:Y:S02]  /*8e30*/  FMNMX.FTZ R0, R80, R7, !PT ;  /* 0x0000000750007209 */ /* 0x000fe40007810000 */
[----:B------:R-:W-:Y:S02]  /*8e40*/  ISETP.GT.AND P5, PT, R4, 0x78, PT ;  /* 0x000000780400780c */ /* 0x000fe40003fa4270 */
[----:B------:R-:W-:Y:S02]  /*8e50*/  FMNMX.FTZ R7, R81, R0, !PT ;  /* 0x0000000051077209 */ /* 0x000fe40007810000 */
[----:B------:R-:W-:-:S02]  /*8e60*/  FSEL R84, R84, -INF , P5 ;  /* 0xff80000054547808 */ /* 0x000fc40002800000 */
[----:B------:R-:W-:Y:S02]  /*8e70*/  ISETP.GT.AND P6, PT, R4, 0x79, PT ;  /* 0x000000790400780c */ /* 0x000fe40003fc4270 */
[----:B------:R-:W-:Y:S02]  /*8e80*/  FMNMX.FTZ R0, R84, R7, !PT ;  /* 0x0000000754007209 */ /* 0x000fe40007810000 */
[----:B------:R-:W-:Y:S02]  /*8e90*/  FSEL R85, R85, -INF , P6 ;  /* 0xff80000055557808 */ /* 0x000fe40003000000 */
[----:B------:R-:W-:Y:S02]  /*8ea0*/  P2R R12, PR, RZ, 0x1 ;  /* 0x00000001ff0c7803 */ /* 0x000fe40000000000 */
[----:B------:R-:W-:Y:S02]  /*8eb0*/  FMNMX.FTZ R7, R85, R0, !PT ;  /* 0x0000000055077209 */ /* 0x000fe40007810000 */
[----:B------:R-:W-:-:S02]  /*8ec0*/  P2R R11, PR, RZ, 0x2 ;  /* 0x00000002ff0b7803 */ /* 0x000fc40000000000 */
[C---:B------:R-:W-:Y:S01]  /*8ed0*/  ISETP.GT.AND P1, PT, R4.reuse, 0x59, PT ;  /* 0x000000590400780c */ /* 0x040fe20003f24270 */
[----:B------:R-:W0:Y:S01]  /*8ee0*/  SHFL.BFLY PT, R0, R7, 0x2, 0x1f ;  /* 0x0c401f0007007f89 */ /* 0x000e2200000e0000 */
[----:B------:R-:W-:Y:S02]  /*8ef0*/  ISETP.GT.AND P0, PT, R4, 0x60, PT ;  /* 0x000000600400780c */ /* 0x000fe40003f04270 */
[----:B------:R-:W-:Y:S02]  /*8f00*/  FSEL R71, R71, -INF , P1 ;  /* 0xff80000047477808 */ /* 0x000fe40000800000 */
[----:B------:R-:W-:Y:S02]  /*8f10*/  ISETP.NE.AND P1, PT, R11, RZ, PT ;  /* 0x000000ff0b00720c */ /* 0x000fe40003f25270 */
[----:B------:R-:W-:Y:S02]  /*8f20*/  P2R R10, PR, RZ, 0x4 ;  /* 0x00000004ff0a7803 */ /* 0x000fe40000000000 */
[----:B------:R-:W-:-:S02]  /*8f30*/  FSEL R74, R74, -INF , P0 ;  /* 0xff8000004a4a7808 */ /* 0x000fc40000000000 */
[----:B------:R-:W-:Y:S02]  /*8f40*/  ISETP.NE.AND P0, PT, R12, RZ, PT ;  /* 0x000000ff0c00720c */ /* 0x000fe40003f05270 */
[----:B------:R-:W-:Y:S02]  /*8f50*/  FSEL R78, R78, -INF , P1 ;  /* 0xff8000004e4e7808 */ /* 0x000fe40000800000 */
[----:B------:R-:W-:Y:S02]  /*8f60*/  FSEL R75, R75, -INF , P0 ;  /* 0xff8000004b4b7808 */ /* 0x000fe40000000000 */
[----:B------:R-:W-:Y:S02]  /*8f70*/  ISETP.NE.AND P0, PT, R5, RZ, PT ;  /* 0x000000ff0500720c */ /* 0x000fe40003f05270 */
[----:B------:R-:W-:Y:S02]  /*8f80*/  FSEL R82, R82, -INF , P3 ;  /* 0xff80000052527808 */ /* 0x000fe40001800000 */
[----:B------:R-:W-:-:S02]  /*8f90*/  FSEL R83, R83, -INF , P4 ;  /* 0xff80000053537808 */ /* 0x000fc40002000000 */
[----:B------:R-:W-:Y:S02]  /*8fa0*/  FSEL R86, R86, -INF , P5 ;  /* 0xff80000056567808 */ /* 0x000fe40002800000 */
[----:B0-----:R-:W-:Y:S02]  /*8fb0*/  FMNMX.FTZ R8, R7, R0, !PT ;  /* 0x0000000007087209 */ /* 0x001fe40007810000 */
[----:B------:R-:W-:-:S03]  /*8fc0*/  FSEL R87, R87, -INF , P6 ;  /* 0xff80000057577808 */ /* 0x000fc60003000000 */
[----:B------:R-:W0:Y:S02]  /*8fd0*/  SHFL.BFLY PT, R9, R8, 0x1, 0x1f ;  /* 0x0c201f0008097f89 */ /* 0x000e2400000e0000 */
[----:B0-----:R-:W-:Y:S02]  /*8fe0*/  FMNMX.FTZ R0, R8, R9, !PT ;  /* 0x0000000908007209 */ /* 0x001fe40007810000 */
[----:B------:R-:W-:Y:S02]  /*8ff0*/  FMNMX.FTZ R9, R26, R27, !PT ;  /* 0x0000001b1a097209 */ /* 0x000fe40007810000 */
[C---:B------:R-:W-:Y:S01]  /*9000*/  FSETP.NEU.FTZ.AND P2, PT, R0.reuse, -INF , PT ;  /* 0xff8000000000780b */ /* 0x040fe20003f5d000 */
[----:B------:R-:W-:Y:S01]  /*9010*/  FMUL.FTZ R6, R0, UR4 ;  /* 0x0000000400067c20 */ /* 0x000fe20008410000 */
[----:B------:R-:W-:-:S04]  /*9020*/  FMNMX.FTZ R4, R30, R9, !PT ;  /* 0x000000091e047209 */ /* 0x000fc80007810000 */
[----:B------:R-:W-:Y:S02]  /*9030*/  FMNMX.FTZ R9, R31, R4, !PT ;  /* 0x000000041f097209 */ /* 0x000fe40007810000 */
[----:B------:R-:W-:Y:S02]  /*9040*/  FSEL R6, R6, RZ, P2 ;  /* 0x000000ff06067208 */ /* 0x000fe40001000000 */
[----:B------:R-:W-:Y:S02]  /*9050*/  FMNMX.FTZ R4, R34, R9, !PT ;  /* 0x0000000922047209 */ /* 0x000fe40007810000 */
[----:B------:R-:W-:Y:S01]  /*9060*/  ISETP.NE.AND P2, PT, R10, RZ, PT ;  /* 0x000000ff0a00720c */ /* 0x000fe20003f45270 */
[--C-:B------:R-:W-:Y:S01]  /*9070*/  FFMA.FTZ R5, R25, UR4, -R6.reuse ;  /* 0x0000000419057c23 */ /* 0x100fe20008010806 */
[----:B------:R-:W-:Y:S01]  /*9080*/  FMNMX.FTZ R11, R35, R4, !PT ;  /* 0x00000004230b7209 */ /* 0x000fe20007810000 */
[--C-:B------:R-:W-:Y:S01]  /*9090*/  FFMA.FTZ R7, R29, UR4, -R6.reuse ;  /* 0x000000041d077c23 */ /* 0x100fe20008010806 */
[--C-:B------:R-:W-:Y:S01]  /*90a0*/  FFMA.FTZ R9, R33, UR4, -R6.reuse ;  /* 0x0000000421097c23 */ /* 0x100fe20008010806 */
[----:B------:R-:W-:Y:S01]  /*90b0*/  FSEL R79, R79, -INF , P2 ;  /* 0xff8000004f4f7808 */ /* 0x000fe20001000000 */
[--C-:B------:R-:W-:Y:S01]  /*90c0*/  FFMA.FTZ R148, R24, UR4, -R6.reuse ;  /* 0x0000000418947c23 */ /* 0x100fe20008010806 */
[----:B------:R-:W-:Y:S01]  /*90d0*/  FMNMX.FTZ R4, R38, R11, !PT ;  /* 0x0000000b26047209 */ /* 0x000fe20007810000 */
[--C-:B------:R-:W-:Y:S01]  /*90e0*/  FFMA.FTZ R150, R28, UR4, -R6.reuse ;  /* 0x000000041c967c23 */ /* 0x100fe20008010806 */
[----:B------:R-:W-:Y:S01]  /*90f0*/  MUFU.EX2 R5, R5 ;  /* 0x0000000500057308 */ /* 0x000fe20000000800 */
[--C-:B------:R-:W-:Y:S01]  /*9100*/  FFMA.FTZ R124, R40, UR4, -R6.reuse ;  /* 0x00000004287c7c23 */ /* 0x100fe20008010806 */
[----:B------:R-:W-:Y:S01]  /*9110*/  FMNMX.FTZ R11, R39, R4, !PT ;  /* 0x00000004270b7209 */ /* 0x000fe20007810000 */
[--C-:B------:R-:W-:Y:S01]  /*9120*/  FFMA.FTZ R120, R32, UR4, -R6.reuse ;  /* 0x0000000420787c23 */ /* 0x100fe20008010806 */
[--C-:B------:R-:W-:Y:S01]  /*9130*/  FFMA.FTZ R122, R36, UR4, -R6.reuse ;  /* 0x00000004247a7c23 */ /* 0x100fe20008010806 */
[--C-:B------:R-:W-:Y:S01]  /*9140*/  FFMA.FTZ R126, R44, UR4, -R6.reuse ;  /* 0x000000042c7e7c23 */ /* 0x100fe20008010806 */
[----:B------:R-:W-:Y:S01]  /*9150*/  FMNMX.FTZ R4, R42, R11, !PT ;  /* 0x0000000b2a047209 */ /* 0x000fe20007810000 */
[--C-:B------:R-:W-:Y:S01]  /*9160*/  FFMA.FTZ R11, R37, UR4, -R6.reuse ;  /* 0x00000004250b7c23 */ /* 0x100fe20008010806 */
[----:B------:R-:W0:Y:S01]  /*9170*/  MUFU.EX2 R148, R148 ;  /* 0x0000009400947308 */ /* 0x000e220000000800 */
[--C-:B------:R-:W-:Y:S01]  /*9180*/  FFMA.FTZ R128, R48, UR4, -R6.reuse ;  /* 0x0000000430807c23 */ /* 0x100fe20008010806 */
[----:B------:R-:W-:Y:S01]  /*9190*/  FMNMX.FTZ R25, R43, R4, !PT ;  /* 0x000000042b197209 */ /* 0x000fe20007810000 */
[--C-:B------:R-:W-:Y:S01]  /*91a0*/  FFMA.FTZ R130, R52, UR4, -R6.reuse ;  /* 0x0000000434827c23 */ /* 0x100fe20008010806 */
[--C-:B------:R-:W-:Y:S01]  /*91b0*/  FFMA.FTZ R132, R56, UR4, -R6.reuse ;  /* 0x0000000438847c23 */ /* 0x100fe20008010806 */
[--C-:B------:R-:W-:Y:S01]  /*91c0*/  FFMA.FTZ R134, R60, UR4, -R6.reuse ;  /* 0x000000043c867c23 */ /* 0x100fe20008010806 */
[----:B------:R-:W-:Y:S01]  /*91d0*/  FMNMX.FTZ R4, R46, R25, !PT ;  /* 0x000000192e047209 */ /* 0x000fe20007810000 */
[--C-:B------:R-:W-:Y:S01]  /*91e0*/  FFMA.FTZ R136, R64, UR4, -R6.reuse ;  /* 0x0000000440887c23 */ /* 0x100fe20008010806 */
[----:B------:R-:W1:Y:S01]  /*91f0*/  MUFU.EX2 R150, R150 ;  /* 0x0000009600967308 */ /* 0x000e620000000800 */
[--C-:B------:R-:W-:Y:S01]  /*9200*/  FFMA.FTZ R138, R68, UR4, -R6.reuse ;  /* 0x00000004448a7c23 */ /* 0x100fe20008010806 */
[----:B------:R-:W-:Y:S01]  /*9210*/  FMNMX.FTZ R25, R47, R4, !PT ;  /* 0x000000042f197209 */ /* 0x000fe20007810000 */
[--C-:B------:R-:W-:Y:S01]  /*9220*/  FFMA.FTZ R140, R72, UR4, -R6.reuse ;  /* 0x00000004488c7c23 */ /* 0x100fe20008010806 */
[--C-:B------:R-:W-:Y:S01]  /*9230*/  FFMA.FTZ R142, R76, UR4, -R6.reuse ;  /* 0x000000044c8e7c23 */ /* 0x100fe20008010806 */
[--C-:B------:R-:W-:Y:S01]  /*9240*/  FFMA.FTZ R144, R80, UR4, -R6.reuse ;  /* 0x0000000450907c23 */ /* 0x100fe20008010806 */
[----:B------:R-:W-:Y:S01]  /*9250*/  FMNMX.FTZ R4, R50, R25, !PT ;  /* 0x0000001932047209 */ /* 0x000fe20007810000 */
[--C-:B------:R-:W-:Y:S01]  /*9260*/  FFMA.FTZ R25, R41, UR4, -R6.reuse ;  /* 0x0000000429197c23 */ /* 0x100fe20008010806 */
[----:B------:R-:W2:Y:S01]  /*9270*/  MUFU.EX2 R7, R7 ;  /* 0x0000000700077308 */ /* 0x000ea20000000800 */
[--C-:B------:R-:W-:Y:S01]  /*9280*/  FFMA.FTZ R81, R81, UR4, -R6.reuse ;  /* 0x0000000451517c23 */ /* 0x100fe20008010806 */
[----:B------:R-:W-:Y:S01]  /*9290*/  FMNMX.FTZ R29, R51, R4, !PT ;  /* 0x00000004331d7209 */ /* 0x000fe20007810000 */
[----:B------:R-:W-:Y:S01]  /*92a0*/  FFMA.FTZ R146, R84, UR4, -R6 ;  /* 0x0000000454927c23 */ /* 0x000fe20008010806 */
[----:B------:R-:W-:-:S02]  /*92b0*/  IMAD.U32 R44, RZ, RZ, UR38 ;  /* 0x00000026ff2c7e24 */ /* 0x000fc4000f8e00ff */
[----:B------:R-:W-:Y:S02]  /*92c0*/  FMNMX.FTZ R4, R54, R29, !PT ;  /* 0x0000001d36047209 */ /* 0x000fe40007810000 */
[----:B------:R-:W3:Y:S01]  /*92d0*/  MUFU.EX2 R120, R120 ;  /* 0x0000007800787308 */ /* 0x000ee20000000800 */
[----:B------:R-:W-:Y:S02]  /*92e0*/  PRMT R3, R44, 0x654, R3 ;  /* 0x000006542c037816 */ /* 0x000fe40000000003 */
[----:B------:R-:W-:Y:S02]  /*92f0*/  FMNMX.FTZ R29, R55, R4, !PT ;  /* 0x00000004371d7209 */ /* 0x000fe40007810000 */
[----:B------:R4:W-:Y:S02]  /*9300*/  SYNCS.ARRIVE.TRANS64.RED.A1T0 RZ, [R3+URZ], RZ ;  /* 0x000000ff03ff79a7 */ /* 0x0009e4000810043f */
[----:B------:R-:W-:Y:S01]  /*9310*/  FMNMX.FTZ R4, R58, R29, !PT ;  /* 0x0000001d3a047209 */ /* 0x000fe20007810000 */
[----:B------:R-:W-:Y:S01]  /*9320*/  FFMA.FTZ R29, R45, UR4, -R6 ;  /* 0x000000042d1d7c23 */ /* 0x000fe20008010806 */
[----:B------:R-:W5:Y:S02]  /*9330*/  MUFU.EX2 R9, R9 ;  /* 0x0000000900097308 */ /* 0x000f640000000800 */
[----:B------:R-:W-:-:S04]  /*9340*/  FMNMX.FTZ R33, R59, R4, !PT ;  /* 0x000000043b217209 */ /* 0x000fc80007810000 */
[----:B------:R-:W-:Y:S02]  /*9350*/  FMNMX.FTZ R4, R62, R33, !PT ;  /* 0x000000213e047209 */ /* 0x000fe40007810000 */
[----:B------:R-:W4:Y:S02]  /*9360*/  MUFU.EX2 R122, R122 ;  /* 0x0000007a007a7308 */ /* 0x000f240000000800 */
[----:B------:R-:W-:-:S04]  /*9370*/  FMNMX.FTZ R33, R63, R4, !PT ;  /* 0x000000043f217209 */ /* 0x000fc80007810000 */
[----:B------:R-:W-:Y:S01]  /*9380*/  FMNMX.FTZ R4, R66, R33, !PT ;  /* 0x0000002142047209 */ /* 0x000fe20007810000 */
[--C-:B------:R-:W-:Y:S01]  /*9390*/  FFMA.FTZ R33, R49, UR4, -R6.reuse ;  /* 0x0000000431217c23 */ /* 0x100fe20008010806 */
[----:B------:R-:W-:Y:S01]  /*93a0*/  FFMA.FTZ R49, R65, UR4, -R6 ;  /* 0x0000000441317c23 */ /* 0x000fe20008010806 */
[----:B------:R-:W4:Y:S01]  /*93b0*/  MUFU.EX2 R11, R11 ;  /* 0x0000000b000b7308 */ /* 0x000f220000000800 */
[----:B------:R-:W-:-:S04]  /*93c0*/  FMNMX.FTZ R37, R67, R4, !PT ;  /* 0x0000000443257209 */ /* 0x000fc80007810000 */
[----:B------:R-:W-:-:S03]  /*93d0*/  FMNMX.FTZ R4, R70, R37, !PT ;  /* 0x0000002546047209 */ /* 0x000fc60007810000 */
[----:B------:R-:W-:Y:S01]  /*93e0*/  MUFU.EX2 R124, R124 ;  /* 0x0000007c007c7308 */ /* 0x000fe20000000800 */
[----:B------:R-:W-:-:S04]  /*93f0*/  FMNMX.FTZ R37, R71, R4, !PT ;  /* 0x0000000447257209 */ /* 0x000fc80007810000 */
[----:B------:R-:W-:Y:S01]  /*9400*/  FMNMX.FTZ R4, R74, R37, !PT ;  /* 0x000000254a047209 */ /* 0x000fe20007810000 */
[--C-:B------:R-:W-:Y:S01]  /*9410*/  FFMA.FTZ R37, R53, UR4, -R6.reuse ;  /* 0x0000000435257c23 */ /* 0x100fe20008010806 */
[--C-:B------:R-:W-:Y:S01]  /*9420*/  FFMA.FTZ R53, R69, UR4, -R6.reuse ;  /* 0x0000000445357c23 */ /* 0x100fe20008010806 */
[----:B------:R-:W-:Y:S01]  /*9430*/  FFMA.FTZ R69, R85, UR4, -R6 ;  /* 0x0000000455457c23 */ /* 0x000fe20008010806 */
[----:B------:R-:W-:Y:S01]  /*9440*/  FMNMX.FTZ R41, R75, R4, !PT ;  /* 0x000000044b297209 */ /* 0x000fe20007810000 */
[----:B------:R-:W-:Y:S03]  /*9450*/  MUFU.EX2 R25, R25 ;  /* 0x0000001900197308 */ /* 0x000fe60000000800 */
[----:B------:R-:W-:-:S04]  /*9460*/  FMNMX.FTZ R4, R78, R41, !PT ;  /* 0x000000294e047209 */ /* 0x000fc80007810000 */
[----:B------:R-:W-:Y:S01]  /*9470*/  FMNMX.FTZ R41, R79, R4, !PT ;  /* 0x000000044f297209 */ /* 0x000fe20007810000 */
[----:B------:R-:W-:Y:S03]  /*9480*/  MUFU.EX2 R126, R126 ;  /* 0x0000007e007e7308 */ /* 0x000fe60000000800 */
[----:B------:R-:W-:Y:S01]  /*9490*/  FMNMX.FTZ R4, R82, R41, !PT ;  /* 0x0000002952047209 */ /* 0x000fe20007810000 */
[----:B------:R-:W-:-:S03]  /*94a0*/  FFMA.FTZ R41, R57, UR4, -R6 ;  /* 0x0000000439297c23 */ /* 0x000fc60008010806 */
[----:B------:R-:W-:Y:S01]  /*94b0*/  FMNMX.FTZ R45, R83, R4, !PT ;  /* 0x00000004532d7209 */ /* 0x000fe20007810000 */
[----:B------:R-:W-:Y:S03]  /*94c0*/  MUFU.EX2 R29, R29 ;  /* 0x0000001d001d7308 */ /* 0x000fe60000000800 */
[----:B------:R-:W-:Y:S01]  /*94d0*/  FMNMX.FTZ R4, R86, R45, !PT ;  /* 0x0000002d56047209 */ /* 0x000fe20007810000 */
[--C-:B------:R-:W-:Y:S01]  /*94e0*/  FFMA.FTZ R45, R61, UR4, -R6.reuse ;  /* 0x000000043d2d7c23 */ /* 0x100fe20008010806 */
[--C-:B------:R-:W-:Y:S02]  /*94f0*/  FFMA.FTZ R61, R77, UR4, -R6.reuse ;  /* 0x000000044d3d7c23 */ /* 0x100fe40008010806 */
[----:B------:R-:W-:Y:S01]  /*9500*/  FMNMX.FTZ R4, R87, R4, !PT ;  /* 0x0000000457047209 */ /* 0x000fe20007810000 */
[----:B------:R-:W-:Y:S04]  /*9510*/  MUFU.EX2 R128, R128 ;  /* 0x0000008000807308 */ /* 0x000fe80000000800 */
[----:B------:R-:W0:Y:S04]  /*9520*/  SHFL.BFLY PT, R57, R4, 0x2, 0x1f ;  /* 0x0c401f0004397f89 */ /* 0x000e2800000e0000 */
[----:B------:R-:W-:Y:S08]  /*9530*/  MUFU.EX2 R33, R33 ;  /* 0x0000002100217308 */ /* 0x000ff00000000800 */
[----:B------:R-:W-:Y:S08]  /*9540*/  MUFU.EX2 R130, R130 ;  /* 0x0000008200827308 */ /* 0x000ff00000000800 */
[----:B------:R-:W-:Y:S01]  /*9550*/  MUFU.EX2 R37, R37 ;  /* 0x0000002500257308 */ /* 0x000fe20000000800 */
[----:B0-----:R-:W-:Y:S01]  /*9560*/  FMNMX.FTZ R8, R4, R57, !PT ;  /* 0x0000003904087209 */ /* 0x001fe20007810000 */
[----:B------:R-:W-:-:S06]  /*9570*/  FFMA.FTZ R57, R73, UR4, -R6 ;  /* 0x0000000449397c23 */ /* 0x000fcc0008010806 */
[----:B------:R-:W-:Y:S01]  /*9580*/  MUFU.EX2 R132, R132 ;  /* 0x0000008400847308 */ /* 0x000fe20000000800 */
[----:B------:R-:W0:Y:S07]  /*9590*/  SHFL.BFLY PT, R65, R8, 0x1, 0x1f ;  /* 0x0c201f0008417f89 */ /* 0x000e2e00000e0000 */
[----:B------:R-:W-:Y:S08]  /*95a0*/  MUFU.EX2 R41, R41 ;  /* 0x0000002900297308 */ /* 0x000ff00000000800 */
[----:B------:R-:W-:Y:S08]  /*95b0*/  MUFU.EX2 R134, R134 ;  /* 0x0000008600867308 */ /* 0x000ff00000000800 */
[----:B------:R-:W-:Y:S01]  /*95c0*/  MUFU.EX2 R45, R45 ;  /* 0x0000002d002d7308 */ /* 0x000fe20000000800 */
[----:B0-----:R-:W-:-:S04]  /*95d0*/  FMNMX.FTZ R4, R8, R65, !PT ;  /* 0x0000004108047209 */ /* 0x001fc80007810000 */
[C---:B------:R-:W-:Y:S01]  /*95e0*/  FSETP.NEU.FTZ.AND P1, PT, R4.reuse, -INF , PT ;  /* 0xff8000000400780b */ /* 0x040fe20003f3d000 */
[----:B------:R-:W-:Y:S02]  /*95f0*/  FMUL.FTZ R40, R4, UR4 ;  /* 0x0000000404287c20 */ /* 0x000fe40008410000 */
[----:B------:R-:W-:Y:S03]  /*9600*/  MUFU.EX2 R136, R136 ;  /* 0x0000008800887308 */ /* 0x000fe60000000800 */
[----:B------:R-:W-:Y:S02]  /*9610*/  FSEL R40, R40, RZ, P1 ;  /* 0x000000ff28287208 */ /* 0x000fe40000800000 */
[----:B------:R-:W-:Y:S01]  /*9620*/  ISETP.GE.AND P1, PT, R88, 0x81, PT ;  /* 0x000000815800780c */ /* 0x000fe20003f26270 */
[----:B------:R-:W-:Y:S02]  /*9630*/  IMAD.MOV.U32 R88, RZ, RZ, R119 ;  /* 0x000000ffff587224 */ /* 0x000fe400078e0077 */
[--C-:B------:R-:W-:Y:S01]  /*9640*/  FFMA.FTZ R149, R26, UR4, -R40.reuse ;  /* 0x000000041a957c23 */ /* 0x100fe20008010828 */
[--C-:B------:R-:W-:Y:S01]  /*9650*/  FFMA.FTZ R6, R27, UR4, -R40.reuse ;  /* 0x000000041b067c23 */ /* 0x100fe20008010828 */
[--C-:B------:R-:W-:Y:S01]  /*9660*/  FFMA.FTZ R151, R30, UR4, -R40.reuse ;  /* 0x000000041e977c23 */ /* 0x100fe20008010828 */
[----:B------:R-:W-:Y:S01]  /*9670*/  FADD.FTZ R27, R148, R5 ;  /* 0x00000005941b7221 */ /* 0x000fe20000010000 */
[--C-:B------:R-:W-:Y:S01]  /*9680*/  FFMA.FTZ R8, R31, UR4, -R40.reuse ;  /* 0x000000041f087c23 */ /* 0x100fe20008010828 */
[--C-:B------:R-:W-:Y:S01]  /*9690*/  FFMA.FTZ R121, R34, UR4, -R40.reuse ;  /* 0x0000000422797c23 */ /* 0x100fe20008010828 */
[----:B------:R-:W-:Y:S01]  /*96a0*/  MUFU.EX2 R149, R149 ;  /* 0x0000009500957308 */ /* 0x000fe20000000800 */
[----:B-1----:R-:W-:Y:S01]  /*96b0*/  FADD.FTZ R32, R150, R27 ;  /* 0x0000001b96207221 */ /* 0x002fe20000010000 */
[--C-:B------:R-:W-:Y:S01]  /*96c0*/  FFMA.FTZ R10, R35, UR4, -R40.reuse ;  /* 0x00000004230a7c23 */ /* 0x100fe20008010828 */
[--C-:B------:R-:W-:Y:S01]  /*96d0*/  FFMA.FTZ R123, R38, UR4, -R40.reuse ;  /* 0x00000004267b7c23 */ /* 0x100fe20008010828 */
[----:B------:R-:W-:Y:S01]  /*96e0*/  FFMA.FTZ R12, R39, UR4, -R40 ;  /* 0x00000004270c7c23 */ /* 0x000fe20008010828 */
[----:B--2---:R-:W-:Y:S01]  /*96f0*/  FADD.FTZ R27, R7, R32 ;  /* 0x00000020071b7221 */ /* 0x004fe20000010000 */
[--C-:B------:R-:W-:Y:S01]  /*9700*/  FFMA.FTZ R125, R42, UR4, -R40.reuse ;  /* 0x000000042a7d7c23 */ /* 0x100fe20008010828 */
[--C-:B------:R-:W-:Y:S01]  /*9710*/  FFMA.FTZ R24, R43, UR4, -R40.reuse ;  /* 0x000000042b187c23 */ /* 0x100fe20008010828 */
[----:B------:R-:W0:Y:S01]  /*9720*/  MUFU.EX2 R6, R6 ;  /* 0x0000000600067308 */ /* 0x000e220000000800 */
[----:B---3--:R-:W-:Y:S01]  /*9730*/  FADD.FTZ R34, R120, R27 ;  /* 0x0000001b78227221 */ /* 0x008fe20000010000 */
[--C-:B------:R-:W-:Y:S01]  /*9740*/  FFMA.FTZ R127, R46, UR4, -R40.reuse ;  /* 0x000000042e7f7c23 */ /* 0x100fe20008010828 */
[--C-:B------:R-:W-:Y:S01]  /*9750*/  FFMA.FTZ R26, R47, UR4, -R40.reuse ;  /* 0x000000042f1a7c23 */ /* 0x100fe20008010828 */
[----:B------:R-:W-:Y:S01]  /*9760*/  FFMA.FTZ R129, R50, UR4, -R40 ;  /* 0x0000000432817c23 */ /* 0x000fe20008010828 */
[----:B-----5:R-:W-:Y:S01]  /*9770*/  FADD.FTZ R27, R9, R34 ;  /* 0x00000022091b7221 */ /* 0x020fe20000010000 */
[--C-:B------:R-:W-:Y:S01]  /*9780*/  FFMA.FTZ R28, R51, UR4, -R40.reuse ;  /* 0x00000004331c7c23 */ /* 0x100fe20008010828 */
[--C-:B------:R-:W-:Y:S01]  /*9790*/  FFMA.FTZ R131, R54, UR4, -R40.reuse ;  /* 0x0000000436837c23 */ /* 0x100fe20008010828 */
[----:B------:R-:W1:Y:S01]  /*97a0*/  MUFU.EX2 R151, R151 ;  /* 0x0000009700977308 */ /* 0x000e620000000800 */
[----:B----4-:R-:W-:Y:S01]  /*97b0*/  FADD.FTZ R34, R122, R27 ;  /* 0x0000001b7a227221 */ /* 0x010fe20000010000 */
[--C-:B------:R-:W-:Y:S01]  /*97c0*/  FFMA.FTZ R30, R55, UR4, -R40.reuse ;  /* 0x00000004371e7c23 */ /* 0x100fe20008010828 */
[--C-:B------:R-:W-:Y:S01]  /*97d0*/  FFMA.FTZ R133, R58, UR4, -R40.reuse ;  /* 0x000000043a857c23 */ /* 0x100fe20008010828 */
[----:B------:R-:W-:Y:S01]  /*97e0*/  FFMA.FTZ R32, R59, UR4, -R40 ;  /* 0x000000043b207c23 */ /* 0x000fe20008010828 */
[----:B------:R-:W-:Y:S01]  /*97f0*/  FADD.FTZ R31, R11, R34 ;  /* 0x000000220b1f7221 */ /* 0x000fe20000010000 */
[--C-:B------:R-:W-:Y:S01]  /*9800*/  FFMA.FTZ R135, R62, UR4, -R40.reuse ;  /* 0x000000043e877c23 */ /* 0x100fe20008010828 */
[----:B------:R-:W-:Y:S01]  /*9810*/  FFMA.FTZ R34, R63, UR4, -R40 ;  /* 0x000000043f227c23 */ /* 0x000fe20008010828 */
[----:B------:R-:W2:Y:S01]  /*9820*/  MUFU.EX2 R8, R8 ;  /* 0x0000000800087308 */ /* 0x000ea20000000800 */
[----:B0-----:R-:W-:Y:S01]  /*9830*/  FADD.FTZ R36, R149, R6 ;  /* 0x0000000695247221 */ /* 0x001fe20000010000 */
[----:B------:R-:W-:Y:S01]  /*9840*/  FADD.FTZ R38, R124, R31 ;  /* 0x0000001f7c267221 */ /* 0x000fe20000010000 */
[--C-:B------:R-:W-:Y:S01]  /*9850*/  FFMA.FTZ R137, R66, UR4, -R40.reuse ;  /* 0x0000000442897c23 */ /* 0x100fe20008010828 */
[--C-:B------:R-:W-:Y:S01]  /*9860*/  FFMA.FTZ R139, R70, UR4, -R40.reuse ;  /* 0x00000004468b7c23 */ /* 0x100fe20008010828 */
[----:B------:R-:W-:Y:S01]  /*9870*/  FFMA.FTZ R141, R74, UR4, -R40 ;  /* 0x000000044a8d7c23 */ /* 0x000fe20008010828 */
[----:B------:R-:W-:Y:S01]  /*9880*/  FADD.FTZ R31, R25, R38 ;  /* 0x00000026191f7221 */ /* 0x000fe20000010000 */
[----:B------:R-:W-:Y:S01]  /*9890*/  F2FP.F16.F32.PACK_AB R148, R5, R148 ;  /* 0x000000940594723e */ /* 0x000fe200000000ff */
[----:B------:R-:W0:Y:S01]  /*98a0*/  MUFU.EX2 R121, R121 ;  /* 0x0000007900797308 */ /* 0x000e220000000800 */
[----:B-1----:R-:W-:Y:S01]  /*98b0*/  FADD.FTZ R27, R151, R36 ;  /* 0x00000024971b7221 */ /* 0x002fe20000010000 */
[--C-:B------:R-:W-:Y:S01]  /*98c0*/  FFMA.FTZ R75, R75, UR4, -R40.reuse ;  /* 0x000000044b4b7c23 */ /* 0x100fe20008010828 */
[--C-:B------:R-:W-:Y:S01]  /*98d0*/  FFMA.FTZ R143, R78, UR4, -R40.reuse ;  /* 0x000000044e8f7c23 */ /* 0x100fe20008010828 */
[--C-:B------:R-:W-:Y:S01]  /*98e0*/  FFMA.FTZ R82, R82, UR4, -R40.reuse ;  /* 0x0000000452527c23 */ /* 0x100fe20008010828 */
[--C-:B------:R-:W-:Y:S01]  /*98f0*/  FFMA.FTZ R83, R83, UR4, -R40.reuse ;  /* 0x0000000453537c23 */ /* 0x100fe20008010828 */
[--C-:B------:R-:W-:Y:S01]  /*9900*/  FFMA.FTZ R86, R86, UR4, -R40.reuse ;  /* 0x0000000456567c23 */ /* 0x100fe20008010828 */
[----:B------:R-:W-:Y:S01]  /*9910*/  FFMA.FTZ R87, R87, UR4, -R40 ;  /* 0x0000000457577c23 */ /* 0x000fe20008010828 */
[----:B------:R-:W1:Y:S01]  /*9920*/  MUFU.EX2 R10, R10 ;  /* 0x0000000a000a7308 */ /* 0x000e620000000800 */
[----:B--2---:R-:W-:Y:S01]  /*9930*/  FADD.FTZ R36, R8, R27 ;  /* 0x0000001b08247221 */ /* 0x004fe20000010000 */
[----:B------:R-:W-:-:S02]  /*9940*/  F2FP.F16.F32.PACK_AB R149, R6, R149 ;  /* 0x000000950695723e */ /* 0x000fc400000000ff */
[----:B------:R-:W-:Y:S02]  /*9950*/  F2FP.F16.F32.PACK_AB R150, R7, R150 ;  /* 0x000000960796723e */ /* 0x000fe400000000ff */
[----:B------:R-:W-:Y:S02]  /*9960*/  F2FP.F16.F32.PACK_AB R120, R9, R120 ;  /* 0x000000780978723e */ /* 0x000fe400000000ff */
[----:B------:R-:W2:Y:S01]  /*9970*/  MUFU.EX2 R123, R123 ;  /* 0x0000007b007b7308 */ /* 0x000ea20000000800 */
[----:B0-----:R-:W-:Y:S01]  /*9980*/  FADD.FTZ R27, R121, R36 ;  /* 0x00000024791b7221 */ /* 0x001fe20000010000 */
[----:B------:R-:W-:Y:S01]  /*9990*/  FADD.FTZ R36, R126, R31 ;  /* 0x0000001f7e247221 */ /* 0x000fe20000010000 */
[----:B------:R-:W-:Y:S02]  /*99a0*/  F2FP.F16.F32.PACK_AB R122, R11, R122 ;  /* 0x0000007a0b7a723e */ /* 0x000fe400000000ff */
[----:B------:R-:W-:Y:S01]  /*99b0*/  F2FP.F16.F32.PACK_AB R124, R25, R124 ;  /* 0x0000007c197c723e */ /* 0x000fe200000000ff */
[----:B------:R-:W-:Y:S01]  /*99c0*/  FADD.FTZ R31, R29, R36 ;  /* 0x000000241d1f7221 */ /* 0x000fe20000010000 */
[----:B------:R-:W-:Y:S01]  /*99d0*/  FFMA.FTZ R36, R67, UR4, -R40 ;  /* 0x0000000443247c23 */ /* 0x000fe20008010828 */
[----:B------:R-:W0:Y:S01]  /*99e0*/  MUFU.EX2 R12, R12 ;  /* 0x0000000c000c7308 */ /* 0x000e220000000800 */
[----:B-1----:R-:W-:Y:S01]  /*99f0*/  FADD.FTZ R38, R10, R27 ;  /* 0x0000001b0a267221 */ /* 0x002fe20000010000 */
[----:B------:R-:W-:Y:S01]  /*9a00*/  FADD.FTZ R42, R128, R31 ;  /* 0x0000001f802a7221 */ /* 0x000fe20000010000 */
[----:B------:R-:W-:-:S02]  /*9a10*/  F2FP.F16.F32.PACK_AB R126, R29, R126 ;  /* 0x0000007e1d7e723e */ /* 0x000fc400000000ff */
[C---:B------:R-:W-:Y:S01]  /*9a20*/  F2FP.F16.F32.PACK_AB R128, R33.reuse, R128 ;  /* 0x000000802180723e */ /* 0x040fe200000000ff */
[----:B------:R-:W-:Y:S01]  /*9a30*/  FADD.FTZ R31, R33, R42 ;  /* 0x0000002a211f7221 */ /* 0x000fe20000010000 */
[----:B------:R-:W-:Y:S01]  /*9a40*/  F2FP.F16.F32.PACK_AB R151, R8, R151 ;  /* 0x000000970897723e */ /* 0x000fe200000000ff */
[----:B------:R-:W1:Y:S01]  /*9a50*/  MUFU.EX2 R125, R125 ;  /* 0x0000007d007d7308 */ /* 0x000e620000000800 */
[----:B--2---:R-:W-:Y:S01]  /*9a60*/  FADD.FTZ R27, R123, R38 ;  /* 0x000000267b1b7221 */ /* 0x004fe20000010000 */
[----:B------:R-:W-:-:S06]  /*9a70*/  F2FP.F16.F32.PACK_AB R121, R10, R121 ;  /* 0x000000790a79723e */ /* 0x000fcc00000000ff */
[----:B------:R-:W2:Y:S01]  /*9a80*/  MUFU.EX2 R24, R24 ;  /* 0x0000001800187308 */ /* 0x000ea20000000800 */
[C---:B0-----:R-:W-:Y:S01]  /*9a90*/  FADD.FTZ R38, R12.reuse, R27 ;  /* 0x0000001b0c267221 */ /* 0x041fe20000010000 */
[----:B------:R-:W-:-:S06]  /*9aa0*/  F2FP.F16.F32.PACK_AB R123, R12, R123 ;  /* 0x0000007b0c7b723e */ /* 0x000fcc00000000ff */
[----:B------:R-:W0:Y:S01]  /*9ab0*/  MUFU.EX2 R127, R127 ;  /* 0x0000007f007f7308 */ /* 0x000e220000000800 */
[----:B-1----:R-:W-:Y:S01]  /*9ac0*/  FADD.FTZ R27, R125, R38 ;  /* 0x000000267d1b7221 */ /* 0x002fe20000010000 */
[----:B------:R-:W-:Y:S01]  /*9ad0*/  FADD.FTZ R38, R130, R31 ;  /* 0x0000001f82267221 */ /* 0x000fe20000010000 */
[----:B------:R-:W-:-:S05]  /*9ae0*/  F2FP.F16.F32.PACK_AB R130, R37, R130 ;  /* 0x000000822582723e */ /* 0x000fca00000000ff */
[----:B------:R-:W1:Y:S01]  /*9af0*/  MUFU.EX2 R26, R26 ;  /* 0x0000001a001a7308 */ /* 0x000e620000000800 */
[C---:B--2---:R-:W-:Y:S01]  /*9b00*/  FADD.FTZ R42, R24.reuse, R27 ;  /* 0x0000001b182a7221 */ /* 0x044fe20000010000 */
[----:B------:R-:W-:Y:S01]  /*9b10*/  FADD.FTZ R27, R37, R38 ;  /* 0x00000026251b7221 */ /* 0x000fe20000010000 */
[----:B------:R-:W-:Y:S01]  /*9b20*/  FFMA.FTZ R38, R71, UR4, -R40 ;  /* 0x0000000447267c23 */ /* 0x000fe20008010828 */
[----:B------:R-:W-:-:S04]  /*9b30*/  F2FP.F16.F32.PACK_AB R125, R24, R125 ;  /* 0x0000007d187d723e */ /* 0x000fc800000000ff */
[----:B------:R-:W2:Y:S01]  /*9b40*/  MUFU.EX2 R129, R129 ;  /* 0x0000008100817308 */ /* 0x000ea20000000800 */
[----:B0-----:R-:W-:Y:S01]  /*9b50*/  FADD.FTZ R3, R127, R42 ;  /* 0x0000002a7f037221 */ /* 0x001fe20000010000 */
[----:B------:R-:W-:Y:S01]  /*9b60*/  FADD.FTZ R42, R132, R27 ;  /* 0x0000001b842a7221 */ /* 0x000fe20000010000 */
[----:B------:R-:W-:-:S03]  /*9b70*/  F2FP.F16.F32.PACK_AB R132, R41, R132 ;  /* 0x000000842984723e */ /* 0x000fc600000000ff */
[----:B------:R-:W-:Y:S01]  /*9b80*/  FADD.FTZ R27, R41, R42 ;  /* 0x0000002a291b7221 */ /* 0x000fe20000010000 */
[----:B------:R-:W-:Y:S01]  /*9b90*/  FFMA.FTZ R42, R79, UR4, -R40 ;  /* 0x000000044f2a7c23 */ /* 0x000fe20008010828 */
[----:B------:R-:W0:Y:S01]  /*9ba0*/  MUFU.EX2 R28, R28 ;  /* 0x0000001c001c7308 */ /* 0x000e220000000800 */
[----:B-1----:R-:W-:Y:S01]  /*9bb0*/  FADD.FTZ R44, R26, R3 ;  /* 0x000000031a2c7221 */ /* 0x002fe20000010000 */
[----:B------:R-:W-:Y:S01]  /*9bc0*/  FADD.FTZ R46, R134, R27 ;  /* 0x0000001b862e7221 */ /* 0x000fe20000010000 */
[C---:B------:R-:W-:Y:S02]  /*9bd0*/  F2FP.F16.F32.PACK_AB R134, R45.reuse, R134 ;  /* 0x000000862d86723e */ /* 0x040fe400000000ff */
[----:B------:R-:W-:Y:S01]  /*9be0*/  F2FP.F16.F32.PACK_AB R127, R26, R127 ;  /* 0x0000007f1a7f723e */ /* 0x000fe200000000ff */
[----:B------:R-:W-:Y:S02]  /*9bf0*/  FADD.FTZ R27, R45, R46 ;  /* 0x0000002e2d1b7221 */ /* 0x000fe40000010000 */
[----:B------:R-:W1:Y:S01]  /*9c00*/  MUFU.EX2 R131, R131 ;  /* 0x0000008300837308 */ /* 0x000e620000000800 */
[----:B--2---:R-:W-:Y:S01]  /*9c10*/  FADD.FTZ R3, R129, R44 ;  /* 0x0000002c81037221 */ /* 0x004fe20000010000 */
[----:B------:R-:W-:-:S06]  /*9c20*/  FADD.FTZ R46, R136, R27 ;  /* 0x0000001b882e7221 */ /* 0x000fcc0000010000 */
        /* <DEDUP_REMOVED lines=69> */
[----:B0-----:R-:W-:Y:S01]  /*a080*/  FADD.FTZ R6, R86, R5 ;  /* 0x0000000556067221 */ /* 0x001fe20000010000 */
[C---:B-1----:R-:W-:Y:S01]  /*a090*/  FADD.FTZ R3, R69.reuse, R46 ;  /* 0x0000002e45037221 */ /* 0x042fe20000010000 */
[----:B------:R-:W-:Y:S02]  /*a0a0*/  F2FP.F16.F32.PACK_AB R146, R69, R146 ;  /* 0x000000924592723e */ /* 0x000fe400000000ff */
[C---:B--2---:R-:W-:Y:S01]  /*a0b0*/  FADD.FTZ R6, R87.reuse, R6 ;  /* 0x0000000657067221 */ /* 0x044fe20000010000 */
[----:B------:R-:W-:Y:S01]  /*a0c0*/  F2FP.F16.F32.PACK_AB R147, R87, R86 ;  /* 0x000000565793723e */ /* 0x000fe200000000ff */
[----:B------:R-:W-:Y:S06]  /*a0d0*/  @!P1 BRA `(.L_x_577) ;  /* 0x0000002000389947 */ /* 0x000fec0003800000 */
[----:B------:R-:W2:Y:S01]  /*a0e0*/  LDL.LU R48, [R1+0x48] ;  /* 0x0000480001307983 */ /* 0x000ea20000300800 */
[----:B------:R-:W-:Y:S01]  /*a0f0*/  MOV R10, R4 ;  /* 0x00000004000a7202 */ /* 0x000fe20000000f00 */
[----:B------:R-:W-:Y:S01]  /*a100*/  IMAD.MOV.U32 R11, RZ, RZ, R0 ;  /* 0x000000ffff0b7224 */ /* 0x000fe200078e0000 */
[----:B------:R-:W-:Y:S01]  /*a110*/  CS2R R118, SRZ ;  /* 0x0000000000767805 */ /* 0x000fe2000001ff00 */
[----:B------:R-:W-:Y:S01]  /*a120*/  IMAD.MOV.U32 R5, RZ, RZ, R157 ;  /* 0x000000ffff057224 */ /* 0x000fe200078e009d */
[----:B------:R-:W-:Y:S01]  /*a130*/  CS2R R116, SRZ ;  /* 0x0000000000747805 */ /* 0x000fe2000001ff00 */
[----:B------:R-:W-:Y:S01]  /*a140*/  IMAD.MOV.U32 R12, RZ, RZ, R155 ;  /* 0x000000ffff0c7224 */ /* 0x000fe200078e009b */
        /* <DEDUP_REMOVED lines=14> */
[----:B--2---:R-:W-:-:S07]  /*a230*/  VIADD R7, R48, 0xfffffffe ;  /* 0xfffffffe30077836 */ /* 0x004fce0000000000 */
.L_x_589:
[----:B------:R-:W2:Y:S01]  /*a240*/  LDL R4, [R1+0x20] ;  /* 0x0000200001047983 */ /* 0x000ea20000100800 */
[----:B------:R-:W-:Y:S01]  /*a250*/  ISETP.NE.AND P1, PT, R12, 0x1, PT ;  /* 0x000000010c00780c */ /* 0x000fe20003f25270 */
[----:B------:R-:W-:Y:S05]  /*a260*/  YIELD ;  /* 0x0000000000007946 */ /* 0x000fea0003800000 */
[----:B------:R-:W-:-:S04]  /*a270*/  SEL R0, RZ, 0x1, P1 ;  /* 0x00000001ff007807 */ /* 0x000fc80000800000 */
[----:B------:R-:W-:Y:S02]  /*a280*/  LOP3.LUT R157, R5, R0, RZ, 0x3c, !PT ;  /* 0x00000000059d7212 */ /* 0x000fe400078e3cff */
[----:B--2---:R-:W-:-:S13]  /*a290*/  ISETP.NE.AND P1, PT, R4, RZ, PT ;  /* 0x000000ff0400720c */ /* 0x004fda0003f25270 */
[----:B------:R-:W-:Y:S05]  /*a2a0*/  @P1 BRA `(.L_x_578) ;  /* 0x00000000003c1947 */ /* 0x000fea0003800000 */
[----:B------:R-:W-:Y:S05]  /*a2b0*/  @!P0 BRA `(.L_x_579) ;  /* 0x0000000000048947 */ /* 0x000fea0003800000 */
[----:B------:R-:W-:Y:S01]  /*a2c0*/  BPT.TRAP 0x1 ;  /* 0x000000040000795c */ /* 0x000fe20000300000 */
.L_x_579:
[----:B------:R-:W-:-:S05]  /*a2d0*/  VIADD R0, R12, 0x1 ;  /* 0x000000010c007836 */ /* 0x000fca0000000000 */
[----:B------:R-:W-:-:S04]  /*a2e0*/  ISETP.NE.AND P2, PT, R0, 0x2, PT ;  /* 0x000000020000780c */ /* 0x000fc80003f45270 */
[----:B------:R-:W-:Y:S02]  /*a2f0*/  SEL R9, R0, RZ, P2 ;  /* 0x000000ff00097207 */ /* 0x000fe40001000000 */
[----:B------:R-:W-:Y:S02]  /*a300*/  SHF.L.U32 R0, R157, 0x1f, RZ ;  /* 0x0000001f9d007819 */ /* 0x000fe400000006ff */
[----:B------:R-:W-:-:S04]  /*a310*/  LEA R9, R9, R18, 0x3 ;  /* 0x0000001209097211 */ /* 0x000fc800078e18ff */
[----:B------:R0:W1:Y:S01]  /*a320*/  SYNCS.PHASECHK.TRANS64.TRYWAIT P2, [R9+URZ+0x16830], R0 ;  /* 0x01683000090075a7 */ /* 0x000062000804017f */
[----:B------:R-:W-:Y:S05]  /*a330*/  @!P0 BRA `(.L_x_580) ;  /* 0x0000000000048947 */ /* 0x000fea0003800000 */
[----:B------:R-:W-:Y:S01]  /*a340*/  BPT.TRAP 0x1 ;  /* 0x000000040000795c */ /* 0x000fe20000300000 */
.L_x_580:
[----:B------:R-:W-:Y:S04]  /*a350*/  BSSY B0, `(.L_x_578) ;  /* 0x0000004000007945 */ /* 0x000fe80003800000 */
[----:B-1----:R-:W-:Y:S05]  /*a360*/  @P2 BRA `(.L_x_581) ;  /* 0x0000000000082947 */ /* 0x002fea0003800000 */
[----:B------:R-:W1:Y:S02]  /*a370*/  SYNCS.PHASECHK.TRANS64.TRYWAIT P2, [R9+URZ+0x16830], R0 ;  /* 0x01683000090075a7 */ /* 0x000e64000804017f */
[----:B-1----:R-:W-:Y:S05]  /*a380*/  @!P2 BRA `(.L_x_582) ;  /* 0x000000b40074a947 */ /* 0x002fea0003800000 */
.L_x_581:
[----:B------:R-:W-:Y:S05]  /*a390*/  BSYNC B0 ;  /* 0x0000000000007941 */ /* 0x000fea0003800000 */
.L_x_578:
[----:B------:R2:W-:Y:S01]  /*a3a0*/  STL.64 [R1+0x70], R2 ;  /* 0x0000700201007387 */ /* 0x0005e20000100a00 */
[----:B01----:R-:W0:Y:S03]  /*a3b0*/  S2R R0, SR_TID.X ;  /* 0x0000000000007919 */ /* 0x003e260000002100 */
[----:B--2---:R-:W2:Y:S01]  /*a3c0*/  LDL.64 R2, [R1+0x10] ;  /* 0x0000100001027983 */ /* 0x004ea20000100a00 */
[----:B------:R-:W-:Y:S01]  /*a3d0*/  VIADD R155, R12, 0x1 ;  /* 0x000000010c9b7836 */ /* 0x000fe20000000000 */
[----:B------:R-:W-:Y:S05]  /*a3e0*/  WARPSYNC.ALL ;  /* 0x0000000000007948 */ /* 0x000fea0003800000 */
[C---:B------:R-:W-:Y:S01]  /*a3f0*/  ISETP.NE.AND P2, PT, R155.reuse, 0x2, PT ;  /* 0x000000029b00780c */ /* 0x040fe20003f45270 */
[----:B------:R-:W-:Y:S01]  /*a400*/  IMAD.MOV.U32 R9, RZ, RZ, 0x40000040 ;  /* 0x40000040ff097424 */ /* 0x000fe200078e00ff */
[----:B------:R-:W-:Y:S01]  /*a410*/  R2UR UR8, R14 ;  /* 0x000000000e0872ca */ /* 0x000fe200000e0000 */
[----:B------:R-:W-:Y:S01]  /*a420*/  IMAD.MOV.U32 R27, RZ, RZ, 0x40000040 ;  /* 0x40000040ff1b7424 */ /* 0x000fe200078e00ff */
[----:B------:R-:W-:Y:S01]  /*a430*/  SEL R155, R155, RZ, P2 ;  /* 0x000000ff9b9b7207 */ /* 0x000fe20001000000 */
[----:B------:R-:W-:Y:S01]  /*a440*/  IMAD.MOV.U32 R25, RZ, RZ, 0x40000040 ;  /* 0x40000040ff197424 */ /* 0x000fe200078e00ff */
[----:B------:R-:W-:-:S02]  /*a450*/  R2UR UR19, R9 ;  /* 0x00000000091372ca */ /* 0x000fc400000e0000 */
[----:B------:R-:W-:Y:S01]  /*a460*/  R2UR UR9, R15 ;  /* 0x000000000f0972ca */ /* 0x000fe200000e0000 */
[----:B------:R-:W-:Y:S01]  /*a470*/  IMAD R26, R155, 0x400, R13 ;  /* 0x000004009b1a7824 */ /* 0x000fe200078e020d */
[----:B------:R-:W-:Y:S02]  /*a480*/  R2UR UR11, R27 ;  /* 0x000000001b0b72ca */ /* 0x000fe400000e0000 */
[----:B------:R-:W-:Y:S01]  /*a490*/  R2UR UR15, R25 ;  /* 0x00000000190f72ca */ /* 0x000fe200000e0000 */
[C---:B------:R-:W-:Y:S01]  /*a4a0*/  VIADD R8, R26.reuse, 0x4 ;  /* 0x000000041a087836 */ /* 0x040fe20000000000 */
[C---:B------:R-:W-:Y:S02]  /*a4b0*/  R2UR UR10, R26.reuse ;  /* 0x000000001a0a72ca */ /* 0x040fe400000e0000 */
[C---:B------:R-:W-:Y:S01]  /*a4c0*/  IADD3 R24, R26.reuse, 0x2, RZ ;  /* 0x000000021a187810 */ /* 0x040fe20007ffe0ff */
[----:B------:R-:W-:Y:S01]  /*a4d0*/  VIADD R26, R26, 0x6 ;  /* 0x000000061a1a7836 */ /* 0x000fe20000000000 */
[----:B------:R-:W-:-:S02]  /*a4e0*/  R2UR UR18, R8 ;  /* 0x00000000081272ca */ /* 0x000fc400000e0000 */
[----:B------:R-:W3:Y:S01]  /*a4f0*/  LDL.64 R8, [R1+0x8] ;  /* 0x0000080001087983 */ /* 0x000ee20000100a00 */
[----:B0-----:R-:W-:Y:S02]  /*a500*/  SHF.R.U32.HI R0, RZ, 0x7, R0 ;  /* 0x00000007ff007819 */ /* 0x001fe40000011600 */
[----:B------:R-:W-:-:S03]  /*a510*/  R2UR UR14, R24 ;  /* 0x00000000180e72ca */ /* 0x000fc600000e0000 */
[----:B------:R-:W-:Y:S01]  /*a520*/  VIADD R0, R0, 0x8 ;  /* 0x0000000800007836 */ /* 0x000fe20000000000 */
[----:B------:R-:W-:Y:S02]  /*a530*/  R2UR UR22, R26 ;  /* 0x000000001a1672ca */ /* 0x000fe400000e0000 */
[----:B------:R-:W-:Y:S02]  /*a540*/  R2UR UR23, R27 ;  /* 0x000000001b1772ca */ /* 0x000fe400000e0000 */
[----:B------:R0:W-:Y:S06]  /*a550*/  BAR.SYNC.DEFER_BLOCKING R0, 0x100 ;  /* 0x000400000000751d */ /* 0x0001ec0000010000 */
[----:B------:R-:W-:-:S06]  /*a560*/  WARPGROUP.ARRIVE ;  /* 0x00000000000079c5 */ /* 0x000fcc0000000000 */
[----:B------:R-:W-:Y:S03]  /*a570*/  HGMMA.64x128x16.F32 R24, gdesc[UR8], RZ, !UPT, gsb0 ;  /* 0x01e00000081879f0 */ /* 0x000fe6000c0008ff */
[----:B------:R-:W-:Y:S02]  /*a580*/  WARPGROUP.DEPBAR.LE gsb0, 0x0 ;  /* 0x00008000000079c5 */ /* 0x000fe40000010000 */
[----:B------:R-:W-:Y:S01]  /*a590*/  WARPGROUP.ARRIVE ;  /* 0x00000000000079c5 */ /* 0x000fe20000000000 */
[----:B--2---:R-:W-:Y:S02]  /*a5a0*/  R2UR UR12, R2 ;  /* 0x00000000020c72ca */ /* 0x004fe400000e0000 */
[----:B------:R-:W-:Y:S02]  /*a5b0*/  R2UR UR13, R3 ;  /* 0x00000000030d72ca */ /* 0x000fe400000e0000 */
[----:B------:R0:W5:Y:S11]  /*a5c0*/  LDL.LU.64 R2, [R1+0x70] ;  /* 0x0000700001027983 */ /* 0x0001760000300a00 */
[----:B------:R-:W-:Y:S01]  /*a5d0*/  HGMMA.64x128x16.F32 R24, gdesc[UR12], R24, gsb0 ;  /* 0x01e000000c1879f0 */ /* 0x000fe20008000818 */
[----:B---3--:R-:W-:-:S02]  /*a5e0*/  R2UR UR16, R8 ;  /* 0x00000000081072ca */ /* 0x008fc400000e0000 */
[----:B------:R-:W-:Y:S02]  /*a5f0*/  R2UR UR17, R9 ;  /* 0x00000000091172ca */ /* 0x000fe400000e0000 */
[----:B------:R-:W-:Y:S02]  /*a600*/  R2UR UR20, R20 ;  /* 0x00000000141472ca */ /* 0x000fe400000e0000 */
[----:B------:R-:W-:Y:S01]  /*a610*/  R2UR UR21, R21 ;  /* 0x00000000151572ca */ /* 0x000fe200000e0000 */
[----:B------:R-:W-:Y:S02]  /*a620*/  WARPGROUP.DEPBAR.LE gsb0, 0x0 ;  /* 0x00008000000079c5 */ /* 0x000fe40000010000 */
[----:B------:R-:W-:-:S06]  /*a630*/  WARPGROUP.ARRIVE ;  /* 0x00000000000079c5 */ /* 0x000fcc0000000000 */
        /* <DEDUP_REMOVED lines=8> */
.L_x_584:
[----:B------:R-:W-:Y:S02]  /*a6c0*/  SHF.L.U32 R0, R5, 0x1f, RZ ;  /* 0x0000001f05007819 */ /* 0x000fe400000006ff */
[----:B------:R-:W-:-:S04]  /*a6d0*/  LEA R4, R12, R18, 0x3 ;  /* 0x000000120c047211 */ /* 0x000fc800078e18ff */
[----:B------:R0:W1:Y:S01]  /*a6e0*/  SYNCS.PHASECHK.TRANS64.TRYWAIT P1, [R4+URZ+0x16850], R0 ;  /* 0x01685000040075a7 */ /* 0x000062000802017f */
[----:B------:R-:W-:Y:S05]  /*a6f0*/  @!P0 BRA `(.L_x_585) ;  /* 0x0000000000048947 */ /* 0x000fea0003800000 */
[----:B------:R-:W-:Y:S01]  /*a700*/  BPT.TRAP 0x1 ;  /* 0x000000040000795c */ /* 0x000fe20000300000 */
.L_x_585:
[----:B-1----:R-:W-:Y:S05]  /*a710*/  @P1 BRA `(.L_x_583) ;  /* 0x0000000000081947 */ /* 0x002fea0003800000 */
[----:B------:R-:W1:Y:S02]  /*a720*/  SYNCS.PHASECHK.TRANS64.TRYWAIT P1, [R4+URZ+0x16850], R0 ;  /* 0x01685000040075a7 */ /* 0x000e64000802017f */
[----:B-1----:R-:W-:Y:S05]  /*a730*/  @!P1 BRA `(.L_x_586) ;  /* 0x000000b0009c9947 */ /* 0x002fea0003800000 */
.L_x_583:
[----:B01----:R-:W-:Y:S01]  /*a740*/  VIADD R0, R18, 0x400 ;  /* 0x0000040012007836 */ /* 0x003fe20000000000 */
[----:B------:R-:W-:Y:S05]  /*a750*/  WARPSYNC.ALL ;  /* 0x0000000000007948 */ /* 0x000fea0003800000 */
[----:B------:R-:W-:Y:S01]  /*a760*/  SHF.R.U32.HI R0, RZ, 0x4, R0 ;  /* 0x00000004ff007819 */ /* 0x000fe20000011600 */
[----:B------:R-:W-:Y:S01]  /*a770*/  IMAD.MOV.U32 R5, RZ, RZ, 0x40000040 ;  /* 0x40000040ff057424 */ /* 0x000fe200078e00ff */
[----:B------:R-:W-:Y:S01]  /*a780*/  WARPGROUP.ARRIVE ;  /* 0x00000000000079c5 */ /* 0x000fe20000000000 */
[----:B------:R-:W-:Y:S02]  /*a790*/  MOV R9, 0x40000040 ;  /* 0x4000004000097802 */ /* 0x000fe40000000f00 */
[----:B------:R-:W-:-:S02]  /*a7a0*/  LOP3.LUT R0, R0, 0x3fff, RZ, 0xc0, !PT ;  /* 0x00003fff00007812 */ /* 0x000fc400078ec0ff */
[----:B------:R-:W-:Y:S01]  /*a7b0*/  R2UR UR7, R5 ;  /* 0x00000000050772ca */ /* 0x000fe200000e0000 */
[----:B------:R-:W-:Y:S02]  /*a7c0*/  IMAD.MOV.U32 R5, RZ, RZ, 0x40000040 ;  /* 0x40000040ff057424 */ /* 0x000fe400078e00ff */
[----:B------:R-:W-:-:S04]  /*a7d0*/  IMAD R4, R12, 0x400, R0 ;  /* 0x000004000c047824 */ /* 0x000fc800078e0200 */
[C---:B------:R-:W-:Y:S01]  /*a7e0*/  VIADD R8, R4.reuse, 0x80 ;  /* 0x0000008004087836 */ /* 0x040fe20000000000 */
[----:B------:R-:W-:-:S13]  /*a7f0*/  R2UR UR6, R4 ;  /* 0x00000000040672ca */ /* 0x000fda00000e0000 */
[----:B------:R-:W-:Y:S01]  /*a800*/  HGMMA.64x64x16.F32 R88, R148, gdesc[UR4].tnspB, R88, gsb0 ;  /* 0x40e0000494587df0 */ /* 0x000fe20008000858 */
[----:B------:R-:W-:Y:S01]  /*a810*/  R2UR UR6, R8 ;  /* 0x00000000080672ca */ /* 0x000fe200000e0000 */
[----:B------:R-:W-:Y:S01]  /*a820*/  VIADD R8, R4, 0x100 ;  /* 0x0000010004087836 */ /* 0x000fe20000000000 */
[----:B------:R-:W-:Y:S01]  /*a830*/  R2UR UR7, R9 ;  /* 0x00000000090772ca */ /* 0x000fe200000e0000 */
[----:B------:R-:W-:Y:S01]  /*a840*/  IMAD.MOV.U32 R9, RZ, RZ, 0x40000040 ;  /* 0x40000040ff097424 */ /* 0x000fe200078e00ff */
[----:B------:R-:W-:Y:S02]  /*a850*/  WARPGROUP.DEPBAR.LE gsb0, 0x0 ;  /* 0x00008000000079c5 */ /* 0x000fe40000010000 */
[----:B------:R-:W-:-:S06]  /*a860*/  WARPGROUP.ARRIVE ;  /* 0x00000000000079c5 */ /* 0x000fcc0000000000 */
[----:B------:R-:W0:Y:S03]  /*a870*/  S2R R151, SR_TID.X ;  /* 0x0000000000977919 */ /* 0x000e260000002100 */
[----:B------:R-:W-:Y:S01]  /*a880*/  HGMMA.64x64x16.F32 R88, R120, gdesc[UR4].tnspB, R88, gsb0 ;  /* 0x40e0000478587df0 */ /* 0x000fe20008000858 */
[----:B------:R-:W-:Y:S01]  /*a890*/  R2UR UR6, R8 ;  /* 0x00000000080672ca */ /* 0x000fe200000e0000 */
[----:B------:R-:W-:Y:S01]  /*a8a0*/  VIADD R8, R4, 0x180 ;  /* 0x0000018004087836 */ /* 0x000fe20000000000 */
[----:B------:R-:W-:Y:S01]  /*a8b0*/  R2UR UR7, R9 ;  /* 0x00000000090772ca */ /* 0x000fe200000e0000 */
[----:B------:R-:W-:Y:S01]  /*a8c0*/  IMAD.MOV.U32 R9, RZ, RZ, 0x40000040 ;  /* 0x40000040ff097424 */ /* 0x000fe200078e00ff */
[----:B0-----:R-:W-:Y:S02]  /*a8d0*/  SHF.R.U32.HI R0, RZ, 0x7, R151 ;  /* 0x00000007ff007819 */ /* 0x001fe40000011697 */
[----:B------:R-:W-:-:S02]  /*a8e0*/  ISETP.GE.U32.AND P1, PT, R151, 0x180, PT ;  /* 0x000001809700780c */ /* 0x000fc40003f26070 */
[----:B------:R-:W-:-:S04]  /*a8f0*/  IADD3 R0, R0, 0x9, RZ ;  /* 0x0000000900007810 */ /* 0x000fc80007ffe0ff */
[----:B------:R-:W-:Y:S01]  /*a900*/  SEL R0, R0, 0x9, !P1 ;  /* 0x0000000900007807 */ /* 0x000fe20004800000 */
[----:B------:R-:W-:Y:S02]  /*a910*/  WARPGROUP.DEPBAR.LE gsb0, 0x0 ;  /* 0x00008000000079c5 */ /* 0x000fe40000010000 */
[----:B------:R-:W-:-:S06]  /*a920*/  WARPGROUP.ARRIVE ;  /* 0x00000000000079c5 */ /* 0x000fcc0000000000 */
[----:B------:R-:W-:Y:S01]  /*a930*/  HGMMA.64x64x16.F32 R88, R124, gdesc[UR4].tnspB, R88, gsb0 ;  /* 0x40e000047c587df0 */ /* 0x000fe20008000858 */
[----:B------:R-:W-:Y:S02]  /*a940*/  R2UR UR6, R8 ;  /* 0x00000000080672ca */ /* 0x000fe400000e0000 */
[----:B------:R-:W-:Y:S01]  /*a950*/  R2UR UR7, R9 ;  /* 0x00000000090772ca */ /* 0x000fe200000e0000 */
[----:B------:R-:W-:Y:S01]  /*a960*/  IMAD.MOV.U32 R9, RZ, RZ, 0x40000040 ;  /* 0x40000040ff097424 */ /* 0x000fe200078e00ff */
[----:B------:R-:W-:Y:S01]  /*a970*/  IADD3 R8, R4, 0x200, RZ ;  /* 0x0000020004087810 */ /* 0x000fe20007ffe0ff */
[----:B------:R-:W-:Y:S02]  /*a980*/  WARPGROUP.DEPBAR.LE gsb0, 0x0 ;  /* 0x00008000000079c5 */ /* 0x000fe40000010000 */
[----:B------:R-:W-:-:S08]  /*a990*/  WARPGROUP.ARRIVE ;  /* 0x00000000000079c5 */ /* 0x000fd00000000000 */
[----:B------:R-:W-:Y:S01]  /*a9a0*/  HGMMA.64x64x16.F32 R88, R128, gdesc[UR4].tnspB, R88, gsb0 ;  /* 0x40e0000480587df0 */ /* 0x000fe20008000858 */
[----:B------:R-:W-:Y:S01]  /*a9b0*/  R2UR UR6, R8 ;  /* 0x00000000080672ca */ /* 0x000fe200000e0000 */
[----:B------:R-:W-:Y:S01]  /*a9c0*/  VIADD R8, R4, 0x280 ;  /* 0x0000028004087836 */ /* 0x000fe20000000000 */
[----:B------:R-:W-:Y:S01]  /*a9d0*/  R2UR UR7, R9 ;  /* 0x00000000090772ca */ /* 0x000fe200000e0000 */
[----:B------:R-:W-:Y:S01]  /*a9e0*/  IMAD.MOV.U32 R9, RZ, RZ, 0x40000040 ;  /* 0x40000040ff097424 */ /* 0x000fe200078e00ff */
[----:B------:R-:W-:Y:S02]  /*a9f0*/  WARPGROUP.DEPBAR.LE gsb0, 0x0 ;  /* 0x00008000000079c5 */ /* 0x000fe40000010000 */
[----:B------:R-:W-:-:S09]  /*aa00*/  WARPGROUP.ARRIVE ;  /* 0x00000000000079c5 */ /* 0x000fd20000000000 */
[----:B------:R-:W-:Y:S01]  /*aa10*/  HGMMA.64x64x16.F32 R88, R132, gdesc[UR4].tnspB, R88, gsb0 ;  /* 0x40e0000484587df0 */ /* 0x000fe20008000858 */
[----:B------:R-:W-:Y:S02]  /*aa20*/  R2UR UR6, R8 ;  /* 0x00000000080672ca */ /* 0x000fe400000e0000 */
[----:B------:R-:W-:Y:S01]  /*aa30*/  R2UR UR7, R9 ;  /* 0x00000000090772ca */ /* 0x000fe200000e0000 */
[----:B------:R-:W-:Y:S01]  /*aa40*/  IMAD.MOV.U32 R9, RZ, RZ, 0x40000040 ;  /* 0x40000040ff097424 */ /* 0x000fe200078e00ff */
[C---:B------:R-:W-:Y:S01]  /*aa50*/  IADD3 R8, R4.reuse, 0x300, RZ ;  /* 0x0000030004087810 */ /* 0x040fe20007ffe0ff */
[----:B------:R-:W-:Y:S01]  /*aa60*/  VIADD R4, R4, 0x380 ;  /* 0x0000038004047836 */ /* 0x000fe20000000000 */
[----:B------:R-:W-:Y:S02]  /*aa70*/  WARPGROUP.DEPBAR.LE gsb0, 0x0 ;  /* 0x00008000000079c5 */ /* 0x000fe40000010000 */
[----:B------:R-:W-:-:S07]  /*aa80*/  WARPGROUP.ARRIVE ;  /* 0x00000000000079c5 */ /* 0x000fce0000000000 */
[----:B------:R-:W-:Y:S01]  /*aa90*/  HGMMA.64x64x16.F32 R88, R136, gdesc[UR4].tnspB, R88, gsb0 ;  /* 0x40e0000488587df0 */ /* 0x000fe20008000858 */
[----:B------:R-:W-:Y:S02]  /*aaa0*/  R2UR UR6, R8 ;  /* 0x00000000080672ca */ /* 0x000fe400000e0000 */
[----:B------:R-:W-:Y:S01]  /*aab0*/  R2UR UR7, R9 ;  /* 0x00000000090772ca */ /* 0x000fe200000e0000 */
[----:B------:R-:W-:Y:S02]  /*aac0*/  WARPGROUP.DEPBAR.LE gsb0, 0x0 ;  /* 0x00008000000079c5 */ /* 0x000fe40000010000 */
[----:B------:R-:W-:-:S10]  /*aad0*/  WARPGROUP.ARRIVE ;  /* 0x00000000000079c5 */ /* 0x000fd40000000000 */
[----:B------:R-:W-:Y:S01]  /*aae0*/  HGMMA.64x64x16.F32 R88, R140, gdesc[UR4].tnspB, R88, gsb0 ;  /* 0x40e000048c587df0 */ /* 0x000fe20008000858 */
[----:B------:R-:W-:Y:S02]  /*aaf0*/  R2UR UR6, R4 ;  /* 0x00000000040672ca */ /* 0x000fe400000e0000 */
[----:B------:R-:W-:Y:S01]  /*ab00*/  R2UR UR7, R5 ;  /* 0x00000000050772ca */ /* 0x000fe200000e0000 */
[----:B------:R-:W-:Y:S02]  /*ab10*/  WARPGROUP.DEPBAR.LE gsb0, 0x0 ;  /* 0x00008000000079c5 */ /* 0x000fe40000010000 */
[----:B------:R-:W-:-:S10]  /*ab20*/  WARPGROUP.ARRIVE ;  /* 0x00000000000079c5 */ /* 0x000fd40000000000 */
[----:B------:R-:W-:Y:S03]  /*ab30*/  HGMMA.64x64x16.F32 R88, R144, gdesc[UR4].tnspB, R88, gsb0 ;  /* 0x40e0000490587df0 */ /* 0x000fe60008000858 */
[----:B------:R-:W-:Y:S02]  /*ab40*/  WARPGROUP.DEPBAR.LE gsb0, 0x0 ;  /* 0x00008000000079c5 */ /* 0x000fe40000010000 */
[----:B------:R0:W-:Y:S06]  /*ab50*/  BAR.ARV R0, 0x100 ;  /* 0x000400000000751d */ /* 0x0001ec0000002000 */
[----:B------:R-:W-:Y:S05]  /*ab60*/  @!P0 BRA `(.L_x_587) ;  /* 0x0000000000048947 */ /* 0x000fea0003800000 */
[----:B------:R-:W-:Y:S01]  /*ab70*/  BPT.TRAP 0x1 ;  /* 0x000000040000795c */ /* 0x000fe20000300000 */
.L_x_587:
[----:B0-----:R-:W-:Y:S01]  /*ab80*/  IMAD R0, R155, 0x8, R18 ;  /* 0x000000089b007824 */ /* 0x001fe200078e0212 */
[----:B------:R-:W-:Y:S01]  /*ab90*/  FMNMX.FTZ R4, R26, R10, !PT ;  /* 0x0000000a1a047209 */ /* 0x000fe20007810000 */
[----:B------:R-:W-:Y:S01]  /*aba0*/  IMAD.U32 R5, RZ, RZ, UR38 ;  /* 0x00000026ff057e24 */ /* 0x000fe2000f8e00ff */
[----:B------:R-:W-:Y:S01]  /*abb0*/  UMOV UR4, UR5 ;  /* 0x0000000500047c82 */ /* 0x000fe20008000000 */
[----:B------:R-:W-:-:S05]  /*abc0*/  VIADD R0, R0, 0x16840 ;  /* 0x0001684000007836 */ /* 0x000fca0000000000 */
[----:B------:R-:W-:-:S04]  /*abd0*/  PRMT R0, R5, 0x654, R0 ;  /* 0x0000065405007816 */ /* 0x000fc80000000000 */
[----:B------:R0:W-:Y:S02]  /*abe0*/  SYNCS.ARRIVE.TRANS64.RED.A1T0 RZ, [R0+URZ], RZ ;  /* 0x000000ff00ff79a7 */ /* 0x0001e4000810043f */
[----:B0-----:R-:W-:-:S04]  /*abf0*/  FMNMX.FTZ R0, R24, R11, !PT ;  /* 0x0000000b18007209 */ /* 0x001fc80007810000 */
[----:B------:R-:W-:-:S04]  /*ac00*/  FMNMX.FTZ R5, R25, R0, !PT ;  /* 0x0000000019057209 */ /* 0x000fc80007810000 */
        /* <DEDUP_REMOVED lines=29> */
[----:B------:R-:W-:-:S05]  /*ade0*/  FMNMX.FTZ R8, R85, R0, !PT ;  /* 0x0000000055087209 */ /* 0x000fca0007810000 */
[----:B------:R-:W0:Y:S02]  /*adf0*/  SHFL.BFLY PT, R5, R8, 0x2, 0x1f ;  /* 0x0c401f0008057f89 */ /* 0x000e2400000e0000 */
[----:B0-----:R-:W-:Y:S02]  /*ae00*/  FMNMX.FTZ R9, R8, R5, !PT ;  /* 0x0000000508097209 */ /* 0x001fe40007810000 */
[----:B------:R-:W-:-:S03]  /*ae10*/  FMNMX.FTZ R5, R27, R4, !PT ;  /* 0x000000041b057209 */ /* 0x000fc60007810000 */
[----:B------:R-:W0:Y:S01]  /*ae20*/  SHFL.BFLY PT, R0, R9, 0x1, 0x1f ;  /* 0x0c201f0009007f89 */ /* 0x000e2200000e0000 */
[----:B------:R-:W-:-:S04]  /*ae30*/  FMNMX.FTZ R4, R30, R5, !PT ;  /* 0x000000051e047209 */ /* 0x000fc80007810000 */
[----:B------:R-:W-:-:S04]  /*ae40*/  FMNMX.FTZ R5, R31, R4, !PT ;  /* 0x000000041f057209 */ /* 0x000fc80007810000 */
[----:B------:R-:W-:-:S04]  /*ae50*/  FMNMX.FTZ R4, R34, R5, !PT ;  /* 0x0000000522047209 */ /* 0x000fc80007810000 */
[----:B------:R-:W-:-:S04]  /*ae60*/  FMNMX.FTZ R5, R35, R4, !PT ;  /* 0x0000000423057209 */ /* 0x000fc80007810000 */
[----:B------:R-:W-:-:S04]  /*ae70*/  FMNMX.FTZ R4, R38, R5, !PT ;  /* 0x0000000526047209 */ /* 0x000fc80007810000 */
[----:B------:R-:W-:Y:S02]  /*ae80*/  FMNMX.FTZ R5, R39, R4, !PT ;  /* 0x0000000427057209 */ /* 0x000fe40007810000 */
[----:B0-----:R-:W-:Y:S02]  /*ae90*/  FMNMX.FTZ R0, R9, R0, !PT ;  /* 0x0000000009007209 */ /* 0x001fe40007810000 */
[----:B------:R-:W-:-:S03]  /*aea0*/  FMNMX.FTZ R4, R42, R5, !PT ;  /* 0x000000052a047209 */ /* 0x000fc60007810000 */
[----:B------:R-:W-:Y:S01]  /*aeb0*/  FMUL.FTZ R9, R0, UR4 ;  /* 0x0000000400097c20 */ /* 0x000fe20008410000 */
[----:B------:R-:W-:-:S03]  /*aec0*/  FMNMX.FTZ R5, R43, R4, !PT ;  /* 0x000000042b057209 */ /* 0x000fc60007810000 */
[--C-:B------:R-:W-:Y:S01]  /*aed0*/  FFMA.FTZ R24, R24, UR4, -R9.reuse ;  /* 0x0000000418187c23 */ /* 0x100fe20008010809 */
[----:B------:R-:W-:Y:S01]  /*aee0*/  FMNMX.FTZ R4, R46, R5, !PT ;  /* 0x000000052e047209 */ /* 0x000fe20007810000 */
[--C-:B------:R-:W-:Y:S01]  /*aef0*/  FFMA.FTZ R25, R25, UR4, -R9.reuse ;  /* 0x0000000419197c23 */ /* 0x100fe20008010809 */
[--C-:B------:R-:W-:Y:S01]  /*af00*/  FFMA.FTZ R28, R28, UR4, -R9.reuse ;  /* 0x000000041c1c7c23 */ /* 0x100fe20008010809 */
[--C-:B------:R-:W-:Y:S01]  /*af10*/  FFMA.FTZ R29, R29, UR4, -R9.reuse ;  /* 0x000000041d1d7c23 */ /* 0x100fe20008010809 */
[----:B------:R-:W-:Y:S01]  /*af20*/  FMNMX.FTZ R5, R47, R4, !PT ;  /* 0x000000042f057209 */ /* 0x000fe20007810000 */
[----:B------:R-:W-:Y:S01]  /*af30*/  MUFU.EX2 R24, R24 ;  /* 0x0000001800187308 */ /* 0x000fe20000000800 */
[--C-:B------:R-:W-:Y:S01]  /*af40*/  FFMA.FTZ R32, R32, UR4, -R9.reuse ;  /* 0x0000000420207c23 */ /* 0x100fe20008010809 */
        /* <DEDUP_REMOVED lines=42> */
[----:B------:R-:W-:-:S03]  /*b1f0*/  FFMA.FTZ R9, R85, UR4, -R9 ;  /* 0x0000000455097c23 */ /* 0x000fc60008010809 */
[----:B------:R-:W-:Y:S01]  /*b200*/  FMNMX.FTZ R5, R71, R4, !PT ;  /* 0x0000000447057209 */ /* 0x000fe20007810000 */
[----:B------:R-:W-:Y:S03]  /*b210*/  MUFU.EX2 R36, R36 ;  /* 0x0000002400247308 */ /* 0x000fe60000000800 */
[----:B------:R-:W-:-:S04]  /*b220*/  FMNMX.FTZ R4, R74, R5, !PT ;  /* 0x000000054a047209 */ /* 0x000fc80007810000 */
        /* <DEDUP_REMOVED lines=10> */
[----:B------:R-:W-:Y:S04]  /*b2d0*/  MUFU.EX2 R44, R44 ;  /* 0x0000002c002c7308 */ /* 0x000fe80000000800 */
[----:B------:R-:W0:Y:S04]  /*b2e0*/  SHFL.BFLY PT, R5, R4, 0x2, 0x1f ;  /* 0x0c401f0004057f89 */ /* 0x000e2800000e0000 */
[----:B------:R-:W-:Y:S08]  /*b2f0*/  MUFU.EX2 R45, R45 ;  /* 0x0000002d002d7308 */ /* 0x000ff00000000800 */
[----:B------:R-:W-:Y:S08]  /*b300*/  MUFU.EX2 R48, R48 ;  /* 0x0000003000307308 */ /* 0x000ff00000000800 */
[----:B------:R-:W-:Y:S01]  /*b310*/  MUFU.EX2 R49, R49 ;  /* 0x0000003100317308 */ /* 0x000fe20000000800 */
[----:B0-----:R-:W-:-:S07]  /*b320*/  FMNMX.FTZ R4, R4, R5, !PT ;  /* 0x0000000504047209 */ /* 0x001fce0007810000 */
[----:B------:R-:W-:Y:S01]  /*b330*/  MUFU.EX2 R52, R52 ;  /* 0x0000003400347308 */ /* 0x000fe20000000800 */
[----:B------:R-:W0:Y:S07]  /*b340*/  SHFL.BFLY PT, R5, R4, 0x1, 0x1f ;  /* 0x0c201f0004057f89 */ /* 0x000e2e00000e0000 */
[----:B------:R-:W-:Y:S08]  /*b350*/  MUFU.EX2 R53, R53 ;  /* 0x0000003500357308 */ /* 0x000ff00000000800 */
[----:B------:R-:W-:Y:S08]  /*b360*/  MUFU.EX2 R56, R56 ;  /* 0x0000003800387308 */ /* 0x000ff00000000800 */
[----:B------:R-:W-:Y:S01]  /*b370*/  MUFU.EX2 R57, R57 ;  /* 0x0000003900397308 */ /* 0x000fe20000000800 */
[----:B0-----:R-:W-:Y:S01]  /*b380*/  FMNMX.FTZ R4, R4, R5, !PT ;  /* 0x0000000504047209 */ /* 0x001fe20007810000 */
[----:B------:R-:W-:-:S04]  /*b390*/  FADD.FTZ R5, -R0, R11 ;  /* 0x0000000b00057221 */ /* 0x000fc80000010100 */
[C---:B------:R-:W-:Y:S01]  /*b3a0*/  FADD.FTZ R8, -R4.reuse, R10 ;  /* 0x0000000a04087221 */ /* 0x040fe20000010100 */
[----:B------:R-:W-:Y:S01]  /*b3b0*/  FMUL.FTZ R10, R4, UR4 ;  /* 0x00000004040a7c20 */ /* 0x000fe20008410000 */
[----:B------:R-:W-:Y:S01]  /*b3c0*/  FMUL.FTZ R5, R5, UR4 ;  /* 0x0000000405057c20 */ /* 0x000fe20008410000 */
[----:B------:R-:W-:Y:S01]  /*b3d0*/  MUFU.EX2 R60, R60 ;  /* 0x0000003c003c7308 */ /* 0x000fe20000000800 */
[----:B------:R-:W-:Y:S01]  /*b3e0*/  FMUL.FTZ R8, R8, UR4 ;  /* 0x0000000408087c20 */ /* 0x000fe20008410000 */
[--C-:B------:R-:W-:Y:S01]  /*b3f0*/  FFMA.FTZ R26, R26, UR4, -R10.reuse ;  /* 0x000000041a1a7c23 */ /* 0x100fe2000801080a */
[--C-:B------:R-:W-:Y:S01]  /*b400*/  FFMA.FTZ R27, R27, UR4, -R10.reuse ;  /* 0x000000041b1b7c23 */ /* 0x100fe2000801080a */
[--C-:B------:R-:W-:Y:S01]  /*b410*/  FFMA.FTZ R30, R30, UR4, -R10.reuse ;  /* 0x000000041e1e7c23 */ /* 0x100fe2000801080a */
[--C-:B------:R-:W-:Y:S01]  /*b420*/  FFMA.FTZ R31, R31, UR4, -R10.reuse ;  /* 0x000000041f1f7c23 */ /* 0x100fe2000801080a */
[--C-:B------:R-:W-:Y:S01]  /*b430*/  FFMA.FTZ R34, R34, UR4, -R10.reuse ;  /* 0x0000000422227c23 */ /* 0x100fe2000801080a */
[--C-:B------:R-:W-:Y:S01]  /*b440*/  FFMA.FTZ R35, R35, UR4, -R10.reuse ;  /* 0x0000000423237c23 */ /* 0x100fe2000801080a */
[----:B------:R-:W0:Y:S01]  /*b450*/  MUFU.EX2 R5, R5 ;  /* 0x0000000500057308 */ /* 0x000e220000000800 */
[--C-:B------:R-:W-:Y:S01]  /*b460*/  FFMA.FTZ R38, R38, UR4, -R10.reuse ;  /* 0x0000000426267c23 */ /* 0x100fe2000801080a */
[--C-:B------:R-:W-:Y:S01]  /*b470*/  FFMA.FTZ R39, R39, UR4, -R10.reuse ;  /* 0x0000000427277c23 */ /* 0x100fe2000801080a */
[--C-:B------:R-:W-:Y:S01]  /*b480*/  FFMA.FTZ R42, R42, UR4, -R10.reuse ;  /* 0x000000042a2a7c23 */ /* 0x100fe2000801080a */
[--C-:B------:R-:W-:Y:S01]  /*b490*/  FFMA.FTZ R43, R43, UR4, -R10.reuse ;  /* 0x000000042b2b7c23 */ /* 0x100fe2000801080a */
[--C-:B------:R-:W-:Y:S01]  /*b4a0*/  FFMA.FTZ R46, R46, UR4, -R10.reuse ;  /* 0x000000042e2e7c23 */ /* 0x100fe2000801080a */
[--C-:B------:R-:W-:Y:S01]  /*b4b0*/  FFMA.FTZ R47, R47, UR4, -R10.reuse ;  /* 0x000000042f2f7c23 */ /* 0x100fe2000801080a */
[--C-:B------:R-:W-:Y:S01]  /*b4c0*/  FFMA.FTZ R50, R50, UR4, -R10.reuse ;  /* 0x0000000432327c23 */ /* 0x100fe2000801080a */
[----:B------:R-:W-:Y:S01]  /*b4d0*/  MUFU.EX2 R8, R8 ;  /* 0x0000000800087308 */ /* 0x000fe20000000800 */
[--C-:B------:R-:W-:Y:S01]  /*b4e0*/  FFMA.FTZ R51, R51, UR4, -R10.reuse ;  /* 0x0000000433337c23 */ /* 0x100fe2000801080a */
[--C-:B------:R-:W-:Y:S01]  /*b4f0*/  FFMA.FTZ R54, R54, UR4, -R10.reuse ;  /* 0x0000000436367c23 */ /* 0x100fe2000801080a */
[--C-:B------:R-:W-:Y:S01]  /*b500*/  FFMA.FTZ R55, R55, UR4, -R10.reuse ;  /* 0x0000000437377c23 */ /* 0x100fe2000801080a */
[--C-:B------:R-:W-:Y:S01]  /*b510*/  FFMA.FTZ R58, R58, UR4, -R10.reuse ;  /* 0x000000043a3a7c23 */ /* 0x100fe2000801080a */
[--C-:B------:R-:W-:Y:S01]  /*b520*/  FFMA.FTZ R59, R59, UR4, -R10.reuse ;  /* 0x000000043b3b7c23 */ /* 0x100fe2000801080a */
[--C-:B------:R-:W-:Y:S01]  /*b530*/  FFMA.FTZ R62, R62, UR4, -R10.reuse ;  /* 0x000000043e3e7c23 */ /* 0x100fe2000801080a */
[----:B------:R-:W-:Y:S01]  /*b540*/  FFMA.FTZ R63, R63, UR4, -R10 ;  /* 0x000000043f3f7c23 */ /* 0x000fe2000801080a */
[----:B------:R-:W1:Y:S01]  /*b550*/  MUFU.EX2 R26, R26 ;  /* 0x0000001a001a7308 */ /* 0x000e620000000800 */
[----:B0----5:R-:W-:Y:S01]  /*b560*/  FFMA.FTZ R3, R5, R3, R24 ;  /* 0x0000000305037223 */ /* 0x021fe20000010018 */
[--C-:B------:R-:W-:Y:S01]  /*b570*/  FFMA.FTZ R66, R66, UR4, -R10.reuse ;  /* 0x0000000442427c23 */ /* 0x100fe2000801080a */
[--C-:B------:R-:W-:Y:S01]  /*b580*/  FFMA.FTZ R67, R67, UR4, -R10.reuse ;  /* 0x0000000443437c23 */ /* 0x100fe2000801080a */
[--C-:B------:R-:W-:Y:S01]  /*b590*/  FFMA.FTZ R70, R70, UR4, -R10.reuse ;  /* 0x0000000446467c23 */ /* 0x100fe2000801080a */
[----:B------:R-:W-:Y:S01]  /*b5a0*/  FADD.FTZ R3, R25, R3 ;  /* 0x0000000319037221 */ /* 0x000fe20000010000 */
[--C-:B------:R-:W-:Y:S01]  /*b5b0*/  FFMA.FTZ R71, R71, UR4, -R10.reuse ;  /* 0x0000000447477c23 */ /* 0x100fe2000801080a */
[--C-:B------:R-:W-:Y:S01]  /*b5c0*/  FFMA.FTZ R74, R74, UR4, -R10.reuse ;  /* 0x000000044a4a7c23 */ /* 0x100fe2000801080a */
[----:B------:R-:W0:Y:S01]  /*b5d0*/  MUFU.EX2 R27, R27 ;  /* 0x0000001b001b7308 */ /* 0x000e220000000800 */
[----:B------:R-:W-:Y:S01]  /*b5e0*/  FADD.FTZ R3, R28, R3 ;  /* 0x000000031c037221 */ /* 0x000fe20000010000 */
[--C-:B------:R-:W-:Y:S01]  /*b5f0*/  FFMA.FTZ R75, R75, UR4, -R10.reuse ;  /* 0x000000044b4b7c23 */ /* 0x100fe2000801080a */
[--C-:B------:R-:W-:Y:S01]  /*b600*/  FFMA.FTZ R78, R78, UR4, -R10.reuse ;  /* 0x000000044e4e7c23 */ /* 0x100fe2000801080a */
[--C-:B------:R-:W-:Y:S01]  /*b610*/  FFMA.FTZ R79, R79, UR4, -R10.reuse ;  /* 0x000000044f4f7c23 */ /* 0x100fe2000801080a */
[----:B------:R-:W-:Y:S01]  /*b620*/  FADD.FTZ R3, R29, R3 ;  /* 0x000000031d037221 */ /* 0x000fe20000010000 */
[--C-:B------:R-:W-:Y:S01]  /*b630*/  FFMA.FTZ R82, R82, UR4, -R10.reuse ;  /* 0x0000000452527c23 */ /* 0x100fe2000801080a */
[----:B------:R-:W-:Y:S01]  /*b640*/  FFMA.FTZ R83, R83, UR4, -R10 ;  /* 0x0000000453537c23 */ /* 0x000fe2000801080a */
[----:B------:R-:W2:Y:S01]  /*b650*/  MUFU.EX2 R30, R30 ;  /* 0x0000001e001e7308 */ /* 0x000ea20000000800 */
[----:B-1----:R-:W-:Y:S01]  /*b660*/  FFMA.FTZ R6, R8, R6, R26 ;  /* 0x0000000608067223 */ /* 0x002fe2000001001a */
[----:B------:R-:W-:Y:S01]  /*b670*/  FADD.FTZ R3, R32, R3 ;  /* 0x0000000320037221 */ /* 0x000fe20000010000 */
[--C-:B------:R-:W-:Y:S01]  /*b680*/  FFMA.FTZ R86, R86, UR4, -R10.reuse ;  /* 0x0000000456567c23 */ /* 0x100fe2000801080a */
[----:B------:R-:W-:-:S02]  /*b690*/  FFMA.FTZ R147, R87, UR4, -R10 ;  /* 0x0000000457937c23 */ /* 0x000fc4000801080a */
[----:B------:R-:W-:Y:S02]  /*b6a0*/  FADD.FTZ R3, R33, R3 ;  /* 0x0000000321037221 */ /* 0x000fe40000010000 */
[----:B------:R-:W1:Y:S01]  /*b6b0*/  MUFU.EX2 R31, R31 ;  /* 0x0000001f001f7308 */ /* 0x000e620000000800 */
[----:B0-----:R-:W-:Y:S01]  /*b6c0*/  FADD.FTZ R6, R27, R6 ;  /* 0x000000061b067221 */ /* 0x001fe20000010000 */
[----:B------:R-:W-:-:S04]  /*b6d0*/  FADD.FTZ R3, R36, R3 ;  /* 0x0000000324037221 */ /* 0x000fc80000010000 */
[----:B------:R-:W-:Y:S02]  /*b6e0*/  FADD.FTZ R3, R37, R3 ;  /* 0x0000000325037221 */ /* 0x000fe40000010000 */
[----:B------:R-:W0:Y:S01]  /*b6f0*/  MUFU.EX2 R34, R34 ;  /* 0x0000002200227308 */ /* 0x000e220000000800 */
[----:B--2---:R-:W-:Y:S01]  /*b700*/  FADD.FTZ R6, R30, R6 ;  /* 0x000000061e067221 */ /* 0x004fe20000010000 */
[----:B------:R-:W-:-:S04]  /*b710*/  FADD.FTZ R3, R40, R3 ;  /* 0x0000000328037221 */ /* 0x000fc80000010000 */
[----:B------:R-:W-:Y:S02]  /*b720*/  FADD.FTZ R3, R41, R3 ;  /* 0x0000000329037221 */ /* 0x000fe40000010000 */
[----:B------:R-:W2:Y:S01]  /*b730*/  MUFU.EX2 R35, R35 ;  /* 0x0000002300237308 */ /* 0x000ea20000000800 */
[----:B-1----:R-:W-:Y:S01]  /*b740*/  FADD.FTZ R6, R31, R6 ;  /* 0x000000061f067221 */ /* 0x002fe20000010000 */
[----:B------:R-:W-:-:S04]  /*b750*/  FADD.FTZ R3, R44, R3 ;  /* 0x000000032c037221 */ /* 0x000fc80000010000 */
        /* <DEDUP_REMOVED lines=15> */
[----:B------:R-:W-:-:S06]  /*b850*/  FADD.FTZ R3, R60, R3 ;  /* 0x000000033c037221 */ /* 0x000fcc0000010000 */
        /* <DEDUP_REMOVED lines=74> */
.L_x_588:
[----:B------:R-:W-:Y:S01]  /*bd00*/  LEA R10, R12, R18, 0x3 ;  /* 0x000000120c0a7211 */ /* 0x000fe200078e18ff */
[----:B------:R-:W-:Y:S01]  /*bd10*/  IMAD.U32 R11, RZ, RZ, UR38 ;  /* 0x00000026ff0b7e24 */ /* 0x000fe2000f8e00ff */
[----:B------:R-:W-:Y:S01]  /*bd20*/  ISETP.GT.AND P1, PT, R7, RZ, PT ;  /* 0x000000ff0700720c */ /* 0x000fe20003f24270 */
[-C--:B------:R-:W-:Y:S01]  /*bd30*/  FMUL.FTZ R88, R88, R5.reuse ;  /* 0x0000000558587220 */ /* 0x080fe20000410000 */
[-C--:B------:R-:W-:Y:S01]  /*bd40*/  FMUL.FTZ R89, R89, R5.reuse ;  /* 0x0000000559597220 */ /* 0x080fe20000410000 */
[----:B------:R-:W-:Y:S02]  /*bd50*/  VIADD R10, R10, 0x16860 ;  /* 0x000168600a0a7836 */ /* 0x000fe40000000000 */
[-C--:B------:R-:W-:Y:S01]  /*bd60*/  FMUL.FTZ R92, R92, R5.reuse ;  /* 0x000000055c5c7220 */ /* 0x080fe20000410000 */
[-C--:B------:R-:W-:Y:S01]  /*bd70*/  FMUL.FTZ R93, R93, R5.reuse ;  /* 0x000000055d5d7220 */ /* 0x080fe20000410000 */
[-C--:B------:R-:W-:Y:S01]  /*bd80*/  FMUL.FTZ R96, R96, R5.reuse ;  /* 0x0000000560607220 */ /* 0x080fe20000410000 */
[-C--:B------:R-:W-:Y:S01]  /*bd90*/  FMUL.FTZ R97, R97, R5.reuse ;  /* 0x0000000561617220 */ /* 0x080fe20000410000 */
[----:B------:R-:W-:Y:S01]  /*bda0*/  PRMT R10, R11, 0x654, R10 ;  /* 0x000006540b0a7816 */ /* 0x000fe2000000000a */
[-C--:B------:R-:W-:Y:S01]  /*bdb0*/  FMUL.FTZ R100, R100, R5.reuse ;  /* 0x0000000564647220 */ /* 0x080fe20000410000 */
[-C--:B------:R-:W-:Y:S01]  /*bdc0*/  FMUL.FTZ R101, R101, R5.reuse ;  /* 0x0000000565657220 */ /* 0x080fe20000410000 */
[-C--:B------:R-:W-:Y:S01]  /*bdd0*/  FMUL.FTZ R104, R104, R5.reuse ;  /* 0x0000000568687220 */ /* 0x080fe20000410000 */
[----:B------:R0:W-:Y:S01]  /*bde0*/  SYNCS.ARRIVE.TRANS64.RED.A1T0 RZ, [R10+URZ], RZ ;  /* 0x000000ff0aff79a7 */ /* 0x0001e2000810043f */
        /* <DEDUP_REMOVED lines=40> */
[----:B------:R-:W-:Y:S01]  /*c070*/  VIADD R7, R7, 0xffffffff ;  /* 0xffffffff07077836 */ /* 0x000fe20000000000 */
[----:B------:R-:W-:Y:S01]  /*c080*/  F2FP.F16.F32.PACK_AB R133, R59, R58 ;  /* 0x0000003a3b85723e */ /* 0x000fe200000000ff */
[----:B------:R-:W-:Y:S01]  /*c090*/  IMAD.MOV.U32 R11, RZ, RZ, R0 ;  /* 0x000000ffff0b7224 */ /* 0x000fe200078e0000 */
        /* <DEDUP_REMOVED lines=16> */
[----:B0-----:R-:W-:Y:S01]  /*c1a0*/  MOV R10, R4 ;  /* 0x00000004000a7202 */ /* 0x001fe20000000f00 */
[----:B------:R-:W-:Y:S06]  /*c1b0*/  @P1 BRA `(.L_x_589) ;  /* 0xffffffe000201947 */ /* 0x000fec000383ffff */
.L_x_577:
[----:B------:R-:W-:Y:S05]  /*c1c0*/  WARPSYNC.ALL ;  /* 0x0000000000007948 */ /* 0x000fea0003800000 */
[----:B------:R-:W-:Y:S06]  /*c1d0*/  BAR.ARV 0x8, 0x200 ;  /* 0x0208000000007b1d */ /* 0x000fec0000002000 */
[----:B------:R-:W-:Y:S05]  /*c1e0*/  @!P0 BRA `(.L_x_590) ;  /* 0x0000000000048947 */ /* 0x000fea0003800000 */
[----:B------:R-:W-:Y:S01]  /*c1f0*/  BPT.TRAP 0x1 ;  /* 0x000000040000795c */ /* 0x000fe20000300000 */
.L_x_590:
[----:B------:R-:W-:Y:S02]  /*c200*/  LEA R12, R155, R18, 0x3 ;  /* 0x000000129b0c7211 */ /* 0x000fe400078e18ff */
[----:B------:R-:W-:-:S04]  /*c210*/  SHF.L.U32 R5, R157, 0x1f, RZ ;  /* 0x0000001f9d057819 */ /* 0x000fc800000006ff */
[----:B------:R0:W1:Y:S01]  /*c220*/  SYNCS.PHASECHK.TRANS64.TRYWAIT P1, [R12+URZ+0x16850], R5 ;  /* 0x016850050c0075a7 */ /* 0x000062000802017f */
[----:B------:R-:W-:Y:S05]  /*c230*/  @!P0 BRA `(.L_x_591) ;  /* 0x0000000000048947 */ /* 0x000fea0003800000 */
[----:B------:R-:W-:Y:S01]  /*c240*/  BPT.TRAP 0x1 ;  /* 0x000000040000795c */ /* 0x000fe20000300000 */
.L_x_591:
[----:B------:R-:W-:-:S05]  /*c250*/  VIADD R18, R18, 0x400 ;  /* 0x0000040012127836 */ /* 0x000fca0000000000 */
[----:B------:R-:W-:-:S04]  /*c260*/  SHF.R.U32.HI R18, RZ, 0x4, R18 ;  /* 0x00000004ff127819 */ /* 0x000fc80000011612 */
[----:B------:R-:W-:Y:S01]  /*c270*/  LOP3.LUT R18, R18, 0x3fff, RZ, 0xc0, !PT ;  /* 0x00003fff12127812 */ /* 0x000fe200078ec0ff */
[----:B-1----:R-:W-:Y:S06]  /*c280*/  @P1 BRA `(.L_x_592) ;  /* 0x0000000000081947 */ /* 0x002fec0003800000 */
[----:B------:R-:W1:Y:S02]  /*c290*/  SYNCS.PHASECHK.TRANS64.TRYWAIT P1, [R12+URZ+0x16850], R5 ;  /* 0x016850050c0075a7 */ /* 0x000e64000802017f */
[----:B-1----:R-:W-:Y:S05]  /*c2a0*/  @!P1 BRA `(.L_x_593) ;  /* 0x0000009400d49947 */ /* 0x002fea0003800000 */
.L_x_592:
[----:B------:R-:W-:Y:S01]  /*c2b0*/  IMAD R8, R155, 0x400, R18 ;  /* 0x000004009b087824 */ /* 0x000fe200078e0212 */
[----:B------:R-:W-:Y:S05]  /*c2c0*/  WARPSYNC.ALL ;  /* 0x0000000000007948 */ /* 0x000fea0003800000 */
[----:B------:R-:W-:Y:S01]  /*c2d0*/  IMAD.MOV.U32 R9, RZ, RZ, 0x40000040 ;  /* 0x40000040ff097424 */ /* 0x000fe200078e00ff */
[C---:B------:R-:W-:Y:S01]  /*c2e0*/  R2UR UR6, R8.reuse ;  /* 0x00000000080672ca */ /* 0x040fe200000e0000 */
[----:B------:R-:W-:Y:S01]  /*c2f0*/  WARPGROUP.ARRIVE ;  /* 0x00000000000079c5 */ /* 0x000fe20000000000 */
[----:B------:R-:W-:Y:S01]  /*c300*/  IMAD.MOV.U32 R11, RZ, RZ, 0x40000040 ;  /* 0x40000040ff0b7424 */ /* 0x000fe200078e00ff */
[----:B------:R-:W-:Y:S01]  /*c310*/  IADD3 R10, R8, 0x80, RZ ;  /* 0x00000080080a7810 */ /* 0x000fe20007ffe0ff */
[----:B01----:R-:W0:Y:S01]  /*c320*/  SHFL.BFLY PT, R5, R6, 0x2, 0x1f ;  /* 0x0c401f0006057f89 */ /* 0x003e2200000e0000 */
[----:B------:R-:W-:Y:S01]  /*c330*/  R2UR UR7, R9 ;  /* 0x00000000090772ca */ /* 0x000fe200000e0000 */
[----:B------:R-:W-:-:S02]  /*c340*/  IMAD.MOV.U32 R9, RZ, RZ, 0x40000040 ;  /* 0x40000040ff097424 */ /* 0x000fc400078e00ff */
[----:B------:R-:W-:Y:S02]  /*c350*/  IMAD.MOV.U32 R26, RZ, RZ, RZ ;  /* 0x000000ffff1a7224 */ /* 0x000fe400078e00ff */
[----:B------:R-:W-:-:S08]  /*c360*/  IMAD.MOV.U32 R28, RZ, RZ, -0x800000 ;  /* 0xff800000ff1c7424 */ /* 0x000fd000078e00ff */
[----:B------:R-:W-:Y:S01]  /*c370*/  HGMMA.64x64x16.F32 R88, R148, gdesc[UR4].tnspB, R88, gsb0 ;  /* 0x40e0000494587df0 */ /* 0x000fe20008000858 */
[----:B------:R-:W-:Y:S01]  /*c380*/  R2UR UR6, R10 ;  /* 0x000000000a0672ca */ /* 0x000fe200000e0000 */
[----:B------:R-:W-:Y:S01]  /*c390*/  VIADD R10, R8, 0x100 ;  /* 0x00000100080a7836 */ /* 0x000fe20000000000 */
[----:B------:R-:W-:Y:S01]  /*c3a0*/  R2UR UR7, R11 ;  /* 0x000000000b0772ca */ /* 0x000fe200000e0000 */
[----:B------:R-:W-:Y:S02]  /*c3b0*/  IMAD.MOV.U32 R11, RZ, RZ, 0x40000040 ;  /* 0x40000040ff0b7424 */ /* 0x000fe400078e00ff */
[----:B0-----:R-:W-:Y:S01]  /*c3c0*/  FADD.FTZ R7, R5, R6 ;  /* 0x0000000605077221 */ /* 0x001fe20000010000 */
[----:B------:R-:W-:Y:S02]  /*c3d0*/  WARPGROUP.DEPBAR.LE gsb0, 0x0 ;  /* 0x00008000000079c5 */ /* 0x000fe40000010000 */
[----:B------:R-:W-:-:S07]  /*c3e0*/  WARPGROUP.ARRIVE ;  /* 0x00000000000079c5 */ /* 0x000fce0000000000 */
        /* <DEDUP_REMOVED lines=23> */
[C---:B------:R-:W-:Y:S01]  /*c560*/  VIADD R10, R8.reuse, 0x300 ;  /* 0x00000300080a7836 */ /* 0x040fe20000000000 */
[----:B------:R-:W-:Y:S01]  /*c570*/  R2UR UR7, R11 ;  /* 0x000000000b0772ca */ /* 0x000fe200000e0000 */
[----:B------:R-:W-:Y:S01]  /*c580*/  IMAD.MOV.U32 R11, RZ, RZ, 0x40000040 ;  /* 0x40000040ff0b7424 */ /* 0x000fe200078e00ff */
[----:B------:R-:W-:Y:S01]  /*c590*/  IADD3 R8, R8, 0x380, RZ ;  /* 0x0000038008087810 */ /* 0x000fe20007ffe0ff */
[----:B------:R-:W-:Y:S02]  /*c5a0*/  WARPGROUP.DEPBAR.LE gsb0, 0x0 ;  /* 0x00008000000079c5 */ /* 0x000fe40000010000 */
[----:B------:R-:W-:-:S08]  /*c5b0*/  WARPGROUP.ARRIVE ;  /* 0x00000000000079c5 */ /* 0x000fd00000000000 */
[----:B------:R-:W-:Y:S01]  /*c5c0*/  HGMMA.64x64x16.F32 R88, R136, gdesc[UR4].tnspB, R88, gsb0 ;  /* 0x40e0000488587df0 */ /* 0x000fe20008000858 */
[----:B------:R-:W-:Y:S02]  /*c5d0*/  R2UR UR6, R10 ;  /* 0x000000000a0672ca */ /* 0x000fe400000e0000 */
[----:B------:R-:W-:Y:S01]  /*c5e0*/  R2UR UR7, R11 ;  /* 0x000000000b0772ca */ /* 0x000fe200000e0000 */
[----:B------:R-:W0:Y:S02]  /*c5f0*/  SHFL.BFLY PT, R10, R3, 0x2, 0x1f ;  /* 0x0c401f00030a7f89 */ /* 0x000e2400000e0000 */
[----:B0-----:R-:W-:Y:S01]  /*c600*/  FADD.FTZ R10, R10, R3 ;  /* 0x000000030a0a7221 */ /* 0x001fe20000010000 */
[----:B------:R-:W-:-:S04]  /*c610*/  IMAD.MOV.U32 R3, RZ, RZ, -0x800000 ;  /* 0xff800000ff037424 */ /* 0x000fc800078e00ff */
[----:B------:R-:W0:Y:S02]  /*c620*/  SHFL.BFLY PT, R5, R10, 0x1, 0x1f ;  /* 0x0c201f000a057f89 */ /* 0x000e2400000e0000 */
[----:B0-----:R-:W-:Y:S01]  /*c630*/  FADD.FTZ R11, R10, R5 ;  /* 0x000000050a0b7221 */ /* 0x001fe20000010000 */
[----:B------:R-:W-:Y:S01]  /*c640*/  MOV R5, UR4 ;  /* 0x0000000400057c02 */ /* 0x000fe20008000f00 */
[----:B------:R-:W-:-:S03]  /*c650*/  IMAD.U32 R10, RZ, RZ, UR4 ;  /* 0x00000004ff0a7e24 */ /* 0x000fc6000f8e00ff */
[----:B------:R-:W-:-:S13]  /*c660*/  FSETP.NE.FTZ.AND P1, PT, R11, RZ, PT ;  /* 0x000000ff0b00720b */ /* 0x000fda0003f35000 */
[----:B------:R-:W0:Y:S01]  /*c670*/  @P1 MUFU.LG2 R6, R11 ;  /* 0x0000000b00061308 */ /* 0x000e220000000c00 */
[----:B------:R-:W-:Y:S01]  /*c680*/  @P1 FMUL.FTZ R5, R5, 0.69314718246459960938 ;  /* 0x3f31721805051820 */ /* 0x000fe20000410000 */
[----:B------:R-:W-:Y:S02]  /*c690*/  WARPGROUP.DEPBAR.LE gsb0, 0x0 ;  /* 0x00008000000079c5 */ /* 0x000fe40000010000 */
[----:B------:R-:W-:-:S04]  /*c6a0*/  WARPGROUP.ARRIVE ;  /* 0x00000000000079c5 */ /* 0x000fc80000000000 */
[----:B------:R-:W-:Y:S02]  /*c6b0*/  @P1 MUFU.RCP R26, R11 ;  /* 0x0000000b001a1308 */ /* 0x000fe40000001000 */
[----:B------:R-:W-:Y:S01]  /*c6c0*/  HGMMA.64x64x16.F32 R88, R140, gdesc[UR4].tnspB, R88, gsb0 ;  /* 0x40e000048c587df0 */ /* 0x000fe20008000858 */
[----:B------:R-:W-:Y:S02]  /*c6d0*/  R2UR UR6, R8 ;  /* 0x00000000080672ca */ /* 0x000fe400000e0000 */
[----:B------:R-:W-:Y:S01]  /*c6e0*/  R2UR UR7, R9 ;  /* 0x00000000090772ca */ /* 0x000fe200000e0000 */
[----:B------:R-:W1:Y:S01]  /*c6f0*/  SHFL.BFLY PT, R8, R7, 0x1, 0x1f ;  /* 0x0c201f0007087f89 */ /* 0x000e6200000e0000 */
[----:B0-----:R-:W-:-:S04]  /*c700*/  @P1 FMUL.FTZ R6, R6, 0.69314718246459960938 ;  /* 0x3f31721806061820 */ /* 0x001fc80000410000 */
[----:B------:R-:W-:Y:S01]  /*c710*/  @P1 FFMA.FTZ R28, R5, R0, R6 ;  /* 0x00000000051c1223 */ /* 0x000fe20000010006 */
[----:B-1----:R-:W-:Y:S01]  /*c720*/  FADD.FTZ R13, R7, R8 ;  /* 0x00000008070d7221 */ /* 0x002fe20000010000 */
[----:B------:R-:W-:-:S04]  /*c730*/  IMAD.MOV.U32 R8, RZ, RZ, RZ ;  /* 0x000000ffff087224 */ /* 0x000fc800078e00ff */
[----:B------:R-:W-:-:S13]  /*c740*/  FSETP.NE.FTZ.AND P2, PT, R13, RZ, PT ;  /* 0x000000ff0d00720b */ /* 0x000fda0003f55000 */
[----:B------:R-:W0:Y:S01]  /*c750*/  @P2 MUFU.LG2 R9, R13 ;  /* 0x0000000d00092308 */ /* 0x000e220000000c00 */
[----:B------:R-:W-:-:S07]  /*c760*/  @P2 FMUL.FTZ R10, R10, 0.69314718246459960938 ;  /* 0x3f3172180a0a2820 */ /* 0x000fce0000410000 */
[----:B------:R1:W2:Y:S01]  /*c770*/  @P2 MUFU.RCP R8, R13 ;  /* 0x0000000d00082308 */ /* 0x0002a20000001000 */
[----:B0-----:R-:W-:-:S04]  /*c780*/  @P2 FMUL.FTZ R9, R9, 0.69314718246459960938 ;  /* 0x3f31721809092820 */ /* 0x001fc80000410000 */
[----:B------:R-:W-:Y:S01]  /*c790*/  @P2 FFMA.FTZ R3, R10, R4, R9 ;  /* 0x000000040a032223 */ /* 0x000fe20000010009 */
[----:B------:R-:W-:Y:S02]  /*c7a0*/  WARPGROUP.DEPBAR.LE gsb0, 0x0 ;  /* 0x00008000000079c5 */ /* 0x000fe40000010000 */
[----:B------:R-:W-:-:S06]  /*c7b0*/  WARPGROUP.ARRIVE ;  /* 0x00000000000079c5 */ /* 0x000fcc0000000000 */
[----:B------:R-:W-:Y:S03]  /*c7c0*/  HGMMA.64x64x16.F32 R88, R144, gdesc[UR4].tnspB, R88, gsb0 ;  /* 0x40e0000490587df0 */ /* 0x000fe60008000858 */
[----:B------:R-:W-:Y:S02]  /*c7d0*/  WARPGROUP.DEPBAR.LE gsb0, 0x0 ;  /* 0x00008000000079c5 */ /* 0x000fe40000010000 */
[----:B-12---:R-:W-:Y:S05]  /*c7e0*/  @!P0 BRA `(.L_x_594) ;  /* 0x0000000000048947 */ /* 0x006fea0003800000 */
[----:B------:R-:W-:Y:S01]  /*c7f0*/  BPT.TRAP 0x1 ;  /* 0x000000040000795c */ /* 0x000fe20000300000 */
.L_x_594:
[----:B------:R-:W-:Y:S01]  /*c800*/  VIADD R155, R155, 0x1 ;  /* 0x000000019b9b7836 */ /* 0x000fe20000000000 */
[----:B------:R-:W-:Y:S01]  /*c810*/  IADD3 R0, R12, 0x16860, RZ ;  /* 0x000168600c007810 */ /* 0x000fe20007ffe0ff */
[----:B------:R-:W-:Y:S02]  /*c820*/  IMAD.U32 R5, RZ, RZ, UR38 ;  /* 0x00000026ff057e24 */ /* 0x000fe4000f8e00ff */
[-C--:B------:R-:W-:Y:S01]  /*c830*/  FMUL.FTZ R55, R88, R26.reuse ;  /* 0x0000001a58377220 */ /* 0x080fe20000410000 */
[-C--:B------:R-:W-:Y:S01]  /*c840*/  FMUL.FTZ R12, R89, R26.reuse ;  /* 0x0000001a590c7220 */ /* 0x080fe20000410000 */
[----:B------:R-:W-:Y:S01]  /*c850*/  ISETP.NE.AND P0, PT, R155, 0x2, PT ;  /* 0x000000029b00780c */ /* 0x000fe20003f05270 */
[-C--:B------:R-:W-:Y:S01]  /*c860*/  FMUL.FTZ R53, R92, R26.reuse ;  /* 0x0000001a5c357220 */ /* 0x080fe20000410000 */
[----:B------:R-:W-:Y:S01]  /*c870*/  PRMT R0, R5, 0x654, R0 ;  /* 0x0000065405007816 */ /* 0x000fe20000000000 */
[-C--:B------:R-:W-:Y:S01]  /*c880*/  FMUL.FTZ R14, R93, R26.reuse ;  /* 0x0000001a5d0e7220 */ /* 0x080fe20000410000 */
[----:B------:R-:W-:Y:S01]  /*c890*/  SEL R4, RZ, 0x1, P0 ;  /* 0x00000001ff047807 */ /* 0x000fe20000000000 */
        /* <DEDUP_REMOVED lines=11> */
[----:B------:R0:W-:Y:S01]  /*c950*/  SYNCS.ARRIVE.TRANS64.RED.A1T0 RZ, [R0+URZ], RZ ;  /* 0x000000ff00ff79a7 */ /* 0x0001e2000810043f */
        /* <DEDUP_REMOVED lines=16> */
[-C--:B0-----:R-:W-:Y:S01]  /*ca60*/  FMUL.FTZ R0, R118, R8.reuse ;  /* 0x0000000876007220 */ /* 0x081fe20000410000 */
[----:B------:R-:W-:Y:S01]  /*ca70*/  FMUL.FTZ R119, R119, R8 ;  /* 0x0000000877777220 */ /* 0x000fe20000410000 */
[----:B------:R-:W-:Y:S01]  /*ca80*/  LOP3.LUT R157, R157, R4, RZ, 0x3c, !PT ;  /* 0x000000049d9d7212 */ /* 0x000fe200078e3cff */
[----:B------:R-:W-:Y:S01]  /*ca90*/  UIADD3 UR37, UR37, 0x1, URZ ;  /* 0x0000000125257890 */ /* 0x000fe2000fffe03f */
[----:B------:R-:W-:-:S11]  /*caa0*/  SEL R155, R155, RZ, P0 ;  /* 0x000000ff9b9b7207 */ /* 0x000fd60000000000 */
.L_x_540:
[----:B------:R-:W-:Y:S05]  /*cab0*/  WARPSYNC.ALL ;  /* 0x0000000000007948 */ /* 0x000fea0003800000 */
[----:B------:R-:W0:Y:S08]  /*cac0*/  S2UR UR38, SR_CgaCtaId ;  /* 0x00000000002679c3 */ /* 0x000e300000008800 */
[----:B------:R-:W-:Y:S06]  /*cad0*/  BAR.SYNC.DEFER_BLOCKING 0x5, 0x200 ;  /* 0x0148000000007b1d */ /* 0x000fec0000010000 */
[----:B------:R-:W-:Y:S01]  /*cae0*/  UMOV UR4, 0x400 ;  /* 0x0000040000047882 */ /* 0x000fe20000000000 */
[----:B------:R-:W-:Y:S01]  /*caf0*/  BSSY B0, `(.L_x_595) ;  /* 0x000019e000007945 */ /* 0x000fe20003800000 */
[----:B0-----:R-:W-:-:S06]  /*cb00*/  ULEA UR4, UR38, UR4, 0x18 ;  /* 0x0000000426047291 */ /* 0x001fcc000f8ec03f */
[----:B------:R-:W-:-:S05]  /*cb10*/  IMAD.U32 R18, RZ, RZ, UR4 ;  /* 0x00000004ff127e24 */ /* 0x000fca000f8e00ff */
[----:B------:R0:W1:Y:S01]  /*cb20*/  LDS.128 R32, [R18+0x168d0] ;  /* 0x0168d00012207984 */ /* 0x0000620000000c00 */
[----:B------:R-:W-:Y:S06]  /*cb30*/  BAR.ARV 0x4, 0x200 ;  /* 0x0108000000007b1d */ /* 0x000fec0000002000 */
[----:B------:R-:W-:Y:S05]  /*cb40*/  @P1 BRA `(.L_x_596) ;  /* 0x0000000c00d81947 */ /* 0x000fea0003800000 */
[----:B------:R-:W2:Y:S04]  /*cb50*/  LDL R4, [R1+0x64] ;  /* 0x0000640001047983 */ /* 0x000ea80000100800 */
[----:B------:R-:W3:Y:S04]  /*cb60*/  LDL.LU R62, [R1+0x2c] ;  /* 0x00002c00013e7983 */ /* 0x000ee80000300800 */
[----:B------:R-:W4:Y:S01]  /*cb70*/  LDL.LU R61, [R1+0x30] ;  /* 0x00003000013d7983 */ /* 0x000f220000300800 */
[----:B------:R-:W0:Y:S01]  /*cb80*/  S2R R5, SR_SWINHI ;  /* 0x0000000000057919 */ /* 0x000e220000002f00 */
[----:B------:R-:W-:Y:S05]  /*cb90*/  WARPSYNC.ALL ;  /* 0x0000000000007948 */ /* 0x000fea0003800000 */
[----:B------:R-:W-:Y:S01]  /*cba0*/  F2FP.F16.F32.PACK_AB R12, R12, R55 ;  /* 0x000000370c0c723e */ /* 0x000fe200000000ff */
[----:B------:R-:W-:Y:S01]  /*cbb0*/  ULDC.64 UR4, c[0x0][0xc00] ;  /* 0x0003000000047ab9 */ /* 0x000fe20000000a00 */
[----:B------:R-:W-:Y:S01]  /*cbc0*/  F2FP.F16.F32.PACK_AB R13, R13, R56 ;  /* 0x000000380d0d723e */ /* 0x000fe200000000ff */
[----:B------:R-:W4:Y:S01]  /*cbd0*/  LDL R60, [R1+0x60] ;  /* 0x00006000013c7983 */ /* 0x000f220000100800 */
[----:B------:R-:W-:-:S02]  /*cbe0*/  F2FP.F16.F32.PACK_AB R14, R14, R53 ;  /* 0x000000350e0e723e */ /* 0x000fc400000000ff */
[----:B------:R-:W-:Y:S01]  /*cbf0*/  F2FP.F16.F32.PACK_AB R15, R15, R54 ;  /* 0x000000360f0f723e */ /* 0x000fe200000000ff */
[----:B------:R-:W4:Y:S01]  /*cc00*/  LDL R58, [R1+0x3c] ;  /* 0x00003c00013a7983 */ /* 0x000f220000100800 */
[----:B------:R-:W-:Y:S02]  /*cc10*/  MOV R20, R18 ;  /* 0x0000001200147202 */ /* 0x000fe40000000f00 */
[----:B0-----:R-:W-:Y:S01]  /*cc20*/  MOV R21, R5 ;  /* 0x0000000500157202 */ /* 0x001fe20000000f00 */
[----:B------:R-:W-:Y:S02]  /*cc30*/  BAR.SYNC.DEFER_BLOCKING 0x1, 0x180 ;  /* 0x0046000000007b1d */ /* 0x000fe40000010000 */
[----:B--2---:R-:W-:-:S03]  /*cc40*/  IMAD.WIDE R10, R4, 0x2, R20 ;  /* 0x00000002040a7825 */ /* 0x004fc600078e0214 */
[C---:B------:R-:W-:Y:S02]  /*cc50*/  IADD3 R25, P2, R10.reuse, 0x20, RZ ;  /* 0x000000200a197810 */ /* 0x040fe40007f5e0ff */
[C---:B------:R-:W-:Y:S02]  /*cc60*/  LOP3.LUT R9, R10.reuse, 0x380, RZ, 0xc0, !PT ;  /* 0x000003800a097812 */ /* 0x040fe400078ec0ff */
[C---:B------:R-:W-:Y:S02]  /*cc70*/  IADD3 R59, P0, R10.reuse, 0x60, RZ ;  /* 0x000000600a3b7810 */ /* 0x040fe40007f1e0ff */
[----:B------:R-:W-:Y:S02]  /*cc80*/  IADD3 R57, P1, R10, 0x40, RZ ;  /* 0x000000400a397810 */ /* 0x000fe40007f3e0ff */
[----:B------:R-:W-:Y:S02]  /*cc90*/  LOP3.LUT R4, R25, 0x380, RZ, 0xc0, !PT ;  /* 0x0000038019047812 */ /* 0x000fe400078ec0ff */
[----:B------:R-:W-:-:S02]  /*cca0*/  SHF.R.U64 R9, R9, 0x3, RZ ;  /* 0x0000000309097819 */ /* 0x000fc400000012ff */
[----:B------:R-:W-:Y:S02]  /*ccb0*/  LOP3.LUT R6, R57, 0x380, RZ, 0xc0, !PT ;  /* 0x0000038039067812 */ /* 0x000fe400078ec0ff */
[----:B-----5:R-:W-:Y:S02]  /*ccc0*/  LOP3.LUT R24, R59, 0x380, RZ, 0xc0, !PT ;  /* 0x000003803b187812 */ /* 0x020fe400078ec0ff */
[----:B------:R-:W-:Y:S02]  /*ccd0*/  SHF.R.U64 R4, R4, 0x3, RZ ;  /* 0x0000000304047819 */ /* 0x000fe400000012ff */
[----:B------:R-:W-:Y:S02]  /*cce0*/  LOP3.LUT R10, R9, R10, RZ, 0x3c, !PT ;  /* 0x0000000a090a7212 */ /* 0x000fe400078e3cff */
[----:B------:R-:W-:Y:S02]  /*ccf0*/  SHF.R.U64 R6, R6, 0x3, RZ ;  /* 0x0000000306067819 */ /* 0x000fe400000012ff */
[----:B------:R-:W-:Y:S01]  /*cd00*/  SHF.R.U64 R24, R24, 0x3, RZ ;  /* 0x0000000318187819 */ /* 0x000fe200000012ff */
[--C-:B------:R-:W-:Y:S01]  /*cd10*/  IMAD.X R7, RZ, RZ, R11.reuse, P1 ;  /* 0x000000ffff077224 */ /* 0x100fe200008e060b */
[----:B------:R-:W-:Y:S01]  /*cd20*/  LOP3.LUT R8, R4, R25, RZ, 0x3c, !PT ;  /* 0x0000001904087212 */ /* 0x000fe200078e3cff */
[----:B------:R-:W-:Y:S01]  /*cd30*/  IMAD.X R9, RZ, RZ, R11, P2 ;  /* 0x000000ffff097224 */ /* 0x000fe200010e060b */
[----:B------:R-:W-:-:S02]  /*cd40*/  IADD3.X R5, RZ, R11, RZ, P0, !PT ;  /* 0x0000000bff057210 */ /* 0x000fc400007fe4ff */
[----:B------:R-:W-:Y:S02]  /*cd50*/  LOP3.LUT R6, R6, R57, RZ, 0x3c, !PT ;  /* 0x0000003906067212 */ /* 0x000fe400078e3cff */
[----:B------:R-:W-:Y:S02]  /*cd60*/  LOP3.LUT R4, R24, R59, RZ, 0x3c, !PT ;  /* 0x0000003b18047212 */ /* 0x000fe400078e3cff */
[----:B------:R-:W-:Y:S02]  /*cd70*/  MOV R10, R10 ;  /* 0x0000000a000a7202 */ /* 0x000fe40000000f00 */
[----:B------:R-:W-:Y:S02]  /*cd80*/  MOV R53, R6 ;  /* 0x0000000600357202 */ /* 0x000fe40000000f00 */
[----:B-1----:R-:W-:Y:S01]  /*cd90*/  MOV R32, R4 ;  /* 0x0000000400207202 */ /* 0x002fe20000000f00 */
[----:B------:R0:W-:Y:S01]  /*cda0*/  STSM.16.M88.4 [R10], R12 ;  /* 0x0000000c0a007844 */ /* 0x0001e20000000200 */
[----:B------:R-:W-:-:S02]  /*cdb0*/  ISETP.NE.U32.AND P0, PT, RZ, UR4, PT ;  /* 0x00000004ff007c0c */ /* 0x000fc4000bf05070 */
[----:B---3--:R-:W-:Y:S02]  /*cdc0*/  IADD3 R24, P1, R62, UR4, RZ ;  /* 0x000000043e187c10 */ /* 0x008fe4000ff3e0ff */
[----:B------:R-:W-:Y:S02]  /*cdd0*/  MOV R54, R8 ;  /* 0x0000000800367202 */ /* 0x000fe40000000f00 */
[----:B------:R-:W-:Y:S02]  /*cde0*/  F2FP.F16.F32.PACK_AB R4, R51, R52 ;  /* 0x000000343304723e */ /* 0x000fe400000000ff */
[----:B------:R-:W-:Y:S02]  /*cdf0*/  F2FP.F16.F32.PACK_AB R5, R49, R50 ;  /* 0x000000323105723e */ /* 0x000fe400000000ff */
[----:B------:R-:W-:Y:S02]  /*ce00*/  F2FP.F16.F32.PACK_AB R6, R47, R48 ;  /* 0x000000302f06723e */ /* 0x000fe400000000ff */
[----:B------:R-:W-:-:S02]  /*ce10*/  F2FP.F16.F32.PACK_AB R7, R45, R46 ;  /* 0x0000002e2d07723e */ /* 0x000fc400000000ff */
[----:B------:R-:W-:Y:S02]  /*ce20*/  F2FP.F16.F32.PACK_AB R8, R43, R44 ;  /* 0x0000002c2b08723e */ /* 0x000fe400000000ff */
[----:B------:R-:W-:Y:S02]  /*ce30*/  F2FP.F16.F32.PACK_AB R9, R41, R42 ;  /* 0x0000002a2909723e */ /* 0x000fe400000000ff */
[----:B0-----:R-:W-:Y:S02]  /*ce40*/  F2FP.F16.F32.PACK_AB R10, R39, R40 ;  /* 0x00000028270a723e */ /* 0x001fe400000000ff */
[----:B------:R-:W-:Y:S02]  /*ce50*/  F2FP.F16.F32.PACK_AB R11, R37, R38 ;  /* 0x00000026250b723e */ /* 0x000fe400000000ff */
[----:B------:R-:W-:Y:S02]  /*ce60*/  F2FP.F16.F32.PACK_AB R12, R31, R36 ;  /* 0x000000241f0c723e */ /* 0x000fe400000000ff */
[----:B------:R-:W-:-:S02]  /*ce70*/  F2FP.F16.F32.PACK_AB R13, R29, R30 ;  /* 0x0000001e1d0d723e */ /* 0x000fc400000000ff */
[----:B------:R-:W-:Y:S02]  /*ce80*/  F2FP.F16.F32.PACK_AB R14, R26, R27 ;  /* 0x0000001b1a0e723e */ /* 0x000fe400000000ff */
[----:B------:R-:W-:Y:S02]  /*ce90*/  F2FP.F16.F32.PACK_AB R15, R119, R0 ;  /* 0x00000000770f723e */ /* 0x000fe400000000ff */
[----:B------:R-:W-:Y:S02]  /*cea0*/  ISETP.NE.AND.EX P0, PT, RZ, UR5, PT, P0 ;  /* 0x00000005ff007c0c */ /* 0x000fe4000bf05300 */
[----:B----4-:R-:W-:Y:S01]  /*ceb0*/  IADD3.X R25, R61, UR5, RZ, P1, !PT ;  /* 0x000000053d197c10 */ /* 0x010fe20008ffe4ff */
[----:B------:R-:W-:Y:S01]  /*cec0*/  ULDC.64 UR4, c[0x0][0xc08] ;  /* 0x0003020000047ab9 */ /* 0x000fe20000000a00 */
[----:B------:R0:W-:Y:S01]  /*ced0*/  STSM.16.M88.4 [R54], R4 ;  /* 0x0000000436007844 */ /* 0x0001e20000000200 */
[----:B------:R-:W-:Y:S01]  /*cee0*/  ISETP.NE.U32.AND P1, PT, RZ, UR4, PT ;  /* 0x00000004ff007c0c */ /* 0x000fe2000bf25070 */
[----:B------:R-:W-:Y:S01]  /*cef0*/  IMAD.MOV.U32 R30, RZ, RZ, RZ ;  /* 0x000000ffff1e7224 */ /* 0x000fe200078e00ff */
[----:B------:R-:W1:Y:S01]  /*cf00*/  LDC R0, c[0x0][0xbe8] ;  /* 0x0002fa00ff007b82 */ /* 0x000e620000000800 */
[----:B------:R2:W-:Y:S01]  /*cf10*/  STSM.16.M88.4 [R53], R8 ;  /* 0x0000000835007844 */ /* 0x0005e20000000200 */
[----:B------:R-:W-:-:S03]  /*cf20*/  ISETP.NE.AND.EX P1, PT, RZ, UR5, PT, P1 ;  /* 0x00000005ff007c0c */ /* 0x000fc6000bf25310 */
[----:B------:R3:W-:Y:S03]  /*cf30*/  STSM.16.M88.4 [R32], R12 ;  /* 0x0000000c20007844 */ /* 0x0007e60000000200 */
[----:B------:R-:W-:Y:S07]  /*cf40*/  BAR.SYNC.DEFER_BLOCKING 0x1, 0x180 ;  /* 0x0046000000007b1d */ /* 0x000fee0000010000 */
[----:B0-----:R-:W-:Y:S01]  /*cf50*/  @P1 IADD3 R4, P3, R62, UR4, RZ ;  /* 0x000000043e041c10 */ /* 0x001fe2000ff7e0ff */
[----:B------:R-:W-:-:S02]  /*cf60*/  ULDC UR4, c[0x0][0xa88] ;  /* 0x0002a20000047ab9 */ /* 0x000fc40000000800 */
[----:B--2---:R-:W-:Y:S02]  /*cf70*/  MOV R9, UR4 ;  /* 0x0000000400097c02 */ /* 0x004fe40008000f00 */
[----:B------:R-:W-:Y:S01]  /*cf80*/  @P1 IADD3.X R5, R61, UR5, RZ, P3, !PT ;  /* 0x000000053d051c10 */ /* 0x000fe20009ffe4ff */
[----:B------:R0:W5:Y:S04]  /*cf90*/  @P0 LDG.E R30, desc[UR42][R24.64] ;  /* 0x0000002a181e0981 */ /* 0x000168000c1e1900 */
[----:B------:R0:W5:Y:S01]  /*cfa0*/  @P1 LDG.E R9, desc[UR42][R4.64] ;  /* 0x0000002a04091981 */ /* 0x000162000c1e1900 */
[----:B-1----:R-:W-:-:S13]  /*cfb0*/  ISETP.NE.AND P2, PT, R0, 0x1, PT ;  /* 0x000000010000780c */ /* 0x002fda0003f45270 */
[----:B------:R-:W1:Y:S08]  /*cfc0*/  @P2 LDC R6, c[0x0][0xbec] ;  /* 0x0002fb00ff062b82 */ /* 0x000e700000000800 */
[----:B------:R-:W2:Y:S01]  /*cfd0*/  @P2 LDC R27, c[0x0][0xbf0] ;  /* 0x0002fc00ff1b2b82 */ /* 0x000ea20000000800 */
[----:B---3--:R-:W-:Y:S01]  /*cfe0*/  IMAD R15, R58, 0xc0, R60 ;  /* 0x000000c03a0f7824 */ /* 0x008fe200078e023c */
[----:B0-----:R-:W-:Y:S06]  /*cff0*/  @P1 BRA `(.L_x_597) ;  /* 0x0000000000101947 */ /* 0x001fec0003800000 */
[----:B------:R-:W-:Y:S05]  /*d000*/  @!P0 BRA `(.L_x_597) ;  /* 0x00000000000c8947 */ /* 0x000fea0003800000 */
[----:B------:R-:W3:Y:S04]  /*d010*/  LDG.E R4, desc[UR42][R24.64] ;  /* 0x0000002a18047981 */ /* 0x000ee8000c1e1900 */
[----:B-----5:R-:W3:Y:S02]  /*d020*/  LDG.E R9, desc[UR42][R24.64+0x4] ;  /* 0x0000042a18097981 */ /* 0x020ee4000c1e1900 */
[----:B---3--:R-:W-:-:S07]  /*d030*/  IMAD.IADD R9, R9, 0x1, -R4 ;  /* 0x0000000109097824 */ /* 0x008fce00078e0a04 */
.L_x_597:
[----:B------:R-:W3:Y:S01]  /*d040*/  LDL.LU R10, [R1+0x44] ;  /* 0x00004400010a7983 */ /* 0x000ee20000300800 */
[----:B-1----:R-:W-:Y:S01]  /*d050*/  @P2 IMAD.HI.U32 R4, R15, R6, RZ ;  /* 0x000000060f042227 */ /* 0x002fe200078e00ff */
[----:B------:R-:W-:Y:S01]  /*d060*/  ULDC.64 UR4, c[0x0][0xb90] ;  /* 0x0002e40000047ab9 */ /* 0x000fe20000000a00 */
[----:B-----5:R-:W-:Y:S01]  /*d070*/  SHF.R.S32.HI R31, RZ, 0x1f, R30 ;  /* 0x0000001fff1f7819 */ /* 0x020fe2000001141e */
[----:B------:R-:W4:Y:S01]  /*d080*/  LDL.LU R8, [R1+0x38] ;  /* 0x0000380001087983 */ /* 0x000f220000300800 */
[----:B------:R-:W0:Y:S01]  /*d090*/  S2R R24, SR_TID.X ;  /* 0x0000000000187919 */ /* 0x000e220000002100 */
[----:B------:R-:W-:Y:S01]  /*d0a0*/  IMAD.MOV.U32 R7, RZ, RZ, R15 ;  /* 0x000000ffff077224 */ /* 0x000fe200078e000f */
[----:B------:R-:W1:Y:S01]  /*d0b0*/  @P2 LDC R41, c[0x0][0xbec] ;  /* 0x0002fb00ff292b82 */ /* 0x000e620000000800 */
[----:B------:R-:W4:Y:S04]  /*d0c0*/  LDL.LU R42, [R1+0x28] ;  /* 0x00002800012a7983 */ /* 0x000f280000300800 */
[----:B------:R-:W4:Y:S04]  /*d0d0*/  LDL R12, [R1+0x58] ;  /* 0x00005800010c7983 */ /* 0x000f280000100800 */
[----:B------:R-:W4:Y:S01]  /*d0e0*/  LDL R40, [R1+0x40] ;  /* 0x0000400001287983 */ /* 0x000f220000100800 */
[----:B--2---:R-:W-:-:S05]  /*d0f0*/  @P2 SHF.R.U32.HI R7, RZ, R27, R4 ;  /* 0x0000001bff072219 */ /* 0x004fca0000011604 */
[----:B------:R-:W-:Y:S01]  /*d100*/  IMAD.MOV R13, RZ, RZ, -R7 ;  /* 0x000000ffff0d7224 */ /* 0x000fe200078e0a07 */
[C---:B0-----:R-:W-:Y:S01]  /*d110*/  IADD3 R25, R24.reuse, -0x80, RZ ;  /* 0xffffff8018197810 */ /* 0x041fe20007ffe0ff */
[----:B------:R-:W-:-:S03]  /*d120*/  VIADD R44, R24, 0xffffff80 ;  /* 0xffffff80182c7836 */ /* 0x000fc60000000000 */
[----:B------:R-:W-:-:S04]  /*d130*/  SHF.R.S32.HI R24, RZ, 0x1f, R25 ;  /* 0x0000001fff187819 */ /* 0x000fc80000011419 */
[----:B------:R-:W-:Y:S02]  /*d140*/  LEA.HI R24, R24, R25, RZ, 0x7 ;  /* 0x0000001918187211 */ /* 0x000fe400078f38ff */
[----:B------:R-:W-:Y:S02]  /*d150*/  SHF.R.S32.HI R38, RZ, 0x1f, R44 ;  /* 0x0000001fff267819 */ /* 0x000fe4000001142c */
[----:B------:R-:W-:Y:S02]  /*d160*/  LOP3.LUT R24, R24, 0xffffff80, RZ, 0xc0, !PT ;  /* 0xffffff8018187812 */ /* 0x000fe400078ec0ff */
[----:B------:R-:W-:-:S03]  /*d170*/  LEA.HI R38, R38, R44, RZ, 0x3 ;  /* 0x0000002c26267211 */ /* 0x000fc600078f18ff */
[----:B------:R-:W-:Y:S01]  /*d180*/  IMAD.IADD R24, R25, 0x1, -R24 ;  /* 0x0000000119187824 */ /* 0x000fe200078e0a18 */
[----:B------:R-:W-:Y:S01]  /*d190*/  SHF.R.S32.HI R38, RZ, 0x3, R38 ;  /* 0x00000003ff267819 */ /* 0x000fe20000011426 */
[----:B------:R-:W-:Y:S01]  /*d1a0*/  IMAD R39, R9, R0, RZ ;  /* 0x0000000009277224 */ /* 0x000fe200078e02ff */
[----:B---3--:R-:W-:Y:S02]  /*d1b0*/  SEL R32, R10, RZ, !P0 ;  /* 0x000000ff0a207207 */ /* 0x008fe40004000000 */
[----:B----4-:R-:W-:Y:S02]  /*d1c0*/  SEL R37, R8, RZ, !P0 ;  /* 0x000000ff08257207 */ /* 0x010fe40004000000 */
[----:B------:R-:W-:Y:S01]  /*d1d0*/  SHF.R.S32.HI R36, RZ, 0x1f, R42 ;  /* 0x0000001fff247819 */ /* 0x000fe2000001142a */
[----:B------:R-:W-:-:S04]  /*d1e0*/  IMAD.WIDE.U32 R4, R42, UR4, R30 ;  /* 0x000000042a047c25 */ /* 0x000fc8000f8e001e */
[----:B------:R-:W-:-:S04]  /*d1f0*/  IMAD R6, R36, UR4, RZ ;  /* 0x0000000424067c24 */ /* 0x000fc8000f8e02ff */
[----:B------:R-:W-:Y:S01]  /*d200*/  IMAD R11, R42, UR5, R6 ;  /* 0x000000052a0b7c24 */ /* 0x000fe2000f8e0206 */
[----:B------:R-:W-:-:S04]  /*d210*/  ULDC.64 UR4, c[0x0][0xb98] ;  /* 0x0002e60000047ab9 */ /* 0x000fc80000000a00 */
[----:B------:R-:W-:Y:S01]  /*d220*/  IADD3 R5, R5, R11, RZ ;  /* 0x0000000b05057210 */ /* 0x000fe20007ffe0ff */
[----:B------:R-:W-:Y:S02]  /*d230*/  IMAD R11, R0, R13, R15 ;  /* 0x0000000d000b7224 */ /* 0x000fe400078e020f */
[----:B------:R-:W-:Y:S02]  /*d240*/  IMAD R8, R32, UR4, RZ ;  /* 0x0000000420087c24 */ /* 0x000fe4000f8e02ff */
[C---:B------:R-:W-:Y:S01]  /*d250*/  IMAD.WIDE.U32 R4, R37.reuse, UR4, R4 ;  /* 0x0000000425047c25 */ /* 0x040fe2000f8e0004 */
[----:B------:R-:W-:Y:S02]  /*d260*/  SHF.R.S32.HI R6, RZ, 0x1f, R11 ;  /* 0x0000001fff067819 */ /* 0x000fe4000001140b */
[----:B------:R-:W-:Y:S01]  /*d270*/  SHF.R.S32.HI R13, RZ, 0x1f, R7 ;  /* 0x0000001fff0d7819 */ /* 0x000fe20000011407 */
[----:B------:R-:W-:Y:S01]  /*d280*/  IMAD R8, R37, UR5, R8 ;  /* 0x0000000525087c24 */ /* 0x000fe2000f8e0208 */
[----:B------:R-:W-:Y:S01]  /*d290*/  IADD3 R4, P0, R7, R4, RZ ;  /* 0x0000000407047210 */ /* 0x000fe20007f1e0ff */
[----:B------:R-:W-:-:S02]  /*d2a0*/  ULDC.64 UR4, c[0x0][0xb88] ;  /* 0x0002e20000047ab9 */ /* 0x000fc40000000a00 */
[----:B------:R-:W-:Y:S01]  /*d2b0*/  IMAD R6, R6, UR4, RZ ;  /* 0x0000000406067c24 */ /* 0x000fe2000f8e02ff */
[----:B------:R-:W-:-:S03]  /*d2c0*/  IADD3.X R5, R13, R5, R8, P0, !PT ;  /* 0x000000050d057210 */ /* 0x000fc600007fe408 */
[C---:B------:R-:W-:Y:S02]  /*d2d0*/  IMAD R7, R11.reuse, UR5, R6 ;  /* 0x000000050b077c24 */ /* 0x040fe4000f8e0206 */
[----:B------:R-:W-:Y:S01]  /*d2e0*/  IMAD.WIDE.U32 R4, R11, UR4, R4 ;  /* 0x000000040b047c25 */ /* 0x000fe2000f8e0004 */
[----:B------:R-:W-:-:S03]  /*d2f0*/  ULDC.64 UR4, c[0x0][0xb50] ;  /* 0x0002d40000047ab9 */ /* 0x000fc60000000a00 */
[----:B------:R-:W-:Y:S01]  /*d300*/  IMAD.IADD R5, R5, 0x1, R7 ;  /* 0x0000000105057824 */ /* 0x000fe200078e0207 */
[----:B------:R-:W-:-:S04]  /*d310*/  LEA R10, P0, R4, UR4, 0x2 ;  /* 0x00000004040a7c11 */ /* 0x000fc8000f8010ff */
[----:B------:R-:W-:Y:S01]  /*d320*/  LEA.HI.X R14, R4, UR5, R5, 0x2, P0 ;  /* 0x00000005040e7c11 */ /* 0x000fe200080f1405 */
[----:B------:R-:W-:Y:S01]  /*d330*/  SHFL.IDX PT, R6, R10, 0x1, 0x1c1f ;  /* 0x003c1f000a067f89 */ /* 0x000fe200000e0000 */
[----:B------:R-:W-:Y:S01]  /*d340*/  IMAD R12, R58, 0xc0, R12 ;  /* 0x000000c03a0c7824 */ /* 0x000fe200078e020c */
[----:B------:R-:W-:Y:S02]  /*d350*/  ULDC.64 UR4, c[0x0][0xaa0] ;  /* 0x0002a80000047ab9 */ /* 0x000fe40000000a00 */
[----:B------:R-:W-:Y:S04]  /*d360*/  SHFL.IDX PT, R4, R10, RZ, 0x1c1f ;  /* 0x001c1fff0a047589 */ /* 0x000fe800000e0000 */
[----:B------:R-:W0:Y:S04]  /*d370*/  SHFL.IDX PT, R5, R14, RZ, 0x1c1f ;  /* 0x001c1fff0e057589 */ /* 0x000e2800000e0000 */
[----:B------:R-:W2:Y:S01]  /*d380*/  SHFL.IDX PT, R7, R14, 0x1, 0x1c1f ;  /* 0x003c1f000e077f89 */ /* 0x000ea200000e0000 */
[----:B------:R-:W-:Y:S01]  /*d390*/  LOP3.LUT P0, RZ, R24, 0x3, RZ, 0xc0, !PT ;  /* 0x0000000318ff7812 */ /* 0x000fe2000780c0ff */
[----:B------:R-:W-:-:S02]  /*d3a0*/  VIADD R8, R12, 0x8 ;  /* 0x000000080c087836 */ /* 0x000fc40000000000 */
[----:B------:R-:W-:Y:S01]  /*d3b0*/  IMAD R11, R38, 0x40, R40 ;  /* 0x00000040260b7824 */ /* 0x000fe200078e0228 */
[-C--:B------:R-:W-:Y:S02]  /*d3c0*/  ISETP.GE.OR P1, PT, R12, R39.reuse, P0 ;  /* 0x000000270c00720c */ /* 0x080fe40000726670 */
[----:B------:R-:W-:Y:S01]  /*d3d0*/  ISETP.GE.OR P0, PT, R8, R39, P0 ;  /* 0x000000270800720c */ /* 0x000fe20000706670 */
[----:B------:R-:W-:-:S03]  /*d3e0*/  IMAD.WIDE R20, R11, 0x2, R20 ;  /* 0x000000020b147825 */ /* 0x000fc600078e0214 */
[C---:B------:R-:W-:Y:S02]  /*d3f0*/  IADD3 R13, P3, R20.reuse, 0x1800, RZ ;  /* 0x00001800140d7810 */ /* 0x040fe40007f7e0ff */
[C---:B------:R-:W-:Y:S02]  /*d400*/  IADD3 R25, P4, R20.reuse, 0x3000, RZ ;  /* 0x0000300014197810 */ /* 0x040fe40007f9e0ff */
[C---:B------:R-:W-:Y:S02]  /*d410*/  LOP3.LUT R9, R20.reuse, 0x380, RZ, 0xc0, !PT ;  /* 0x0000038014097812 */ /* 0x040fe400078ec0ff */
[----:B------:R-:W-:Y:S01]  /*d420*/  LOP3.LUT R12, R13, 0x380, RZ, 0xc0, !PT ;  /* 0x000003800d0c7812 */ /* 0x000fe200078ec0ff */
[----:B0-----:R-:W-:Y:S01]  /*d430*/  @!P1 ST.E desc[UR42][R4.64], R28 ;  /* 0x0000001c04009985 */ /* 0x001fe2000c10192a */
[----:B------:R-:W-:Y:S02]  /*d440*/  LOP3.LUT R24, R25, 0x380, RZ, 0xc0, !PT ;  /* 0x0000038019187812 */ /* 0x000fe400078ec0ff */
[----:B------:R-:W-:Y:S01]  /*d450*/  SHF.R.U64 R9, R9, 0x3, RZ ;  /* 0x0000000309097819 */ /* 0x000fe200000012ff */
[----:B--2---:R0:W-:Y:S01]  /*d460*/  @!P0 ST.E desc[UR42][R6.64], R3 ;  /* 0x0000000306008985 */ /* 0x0041e2000c10192a */
[----:B------:R-:W-:-:S02]  /*d470*/  IADD3 R29, P0, R20, 0x4800, RZ ;  /* 0x00004800141d7810 */ /* 0x000fc40007f1e0ff */
[----:B------:R-:W-:Y:S02]  /*d480*/  SHF.R.U64 R12, R12, 0x3, RZ ;  /* 0x000000030c0c7819 */ /* 0x000fe400000012ff */
[----:B------:R-:W-:Y:S02]  /*d490*/  SHF.R.U64 R24, R24, 0x3, RZ ;  /* 0x0000000318187819 */ /* 0x000fe400000012ff */
[----:B------:R-:W-:Y:S02]  /*d4a0*/  LOP3.LUT R8, R9, R20, RZ, 0x3c, !PT ;  /* 0x0000001409087212 */ /* 0x000fe400078e3cff */
[----:B------:R-:W-:Y:S01]  /*d4b0*/  LOP3.LUT R20, R29, 0x380, RZ, 0xc0, !PT ;  /* 0x000003801d147812 */ /* 0x000fe200078ec0ff */
[----:B0-----:R-:W-:Y:S01]  /*d4c0*/  IMAD R3, R31, UR4, RZ ;  /* 0x000000041f037c24 */ /* 0x001fe2000f8e02ff */
[----:B------:R-:W-:Y:S01]  /*d4d0*/  LOP3.LUT R12, R12, R13, RZ, 0x3c, !PT ;  /* 0x0000000d0c0c7212 */ /* 0x000fe200078e3cff */
[--C-:B------:R-:W-:Y:S01]  /*d4e0*/  IMAD.X R13, RZ, RZ, R21.reuse, P3 ;  /* 0x000000ffff0d7224 */ /* 0x100fe200018e0615 */
[----:B------:R-:W-:Y:S01]  /*d4f0*/  LOP3.LUT R24, R24, R25, RZ, 0x3c, !PT ;  /* 0x0000001918187212 */ /* 0x000fe200078e3cff */
[--C-:B------:R-:W-:Y:S01]  /*d500*/  IMAD.MOV.U32 R9, RZ, RZ, R21.reuse ;  /* 0x000000ffff097224 */ /* 0x100fe200078e0015 */
[----:B------:R-:W-:Y:S01]  /*d510*/  IADD3.X R25, RZ, R21, RZ, P4, !PT ;  /* 0x00000015ff197210 */ /* 0x000fe200027fe4ff */
[----:B------:R-:W-:Y:S01]  /*d520*/  IMAD.X R5, RZ, RZ, R21, P0 ;  /* 0x000000ffff057224 */ /* 0x000fe200000e0615 */
[----:B------:R-:W-:Y:S01]  /*d530*/  SHF.R.U64 R4, R20, 0x3, RZ ;  /* 0x0000000314047819 */ /* 0x000fe200000012ff */
[C---:B------:R-:W-:Y:S01]  /*d540*/  IMAD R3, R30.reuse, UR5, R3 ;  /* 0x000000051e037c24 */ /* 0x040fe2000f8e0203 */
[----:B------:R-:W2:Y:S01]  /*d550*/  LD.E.128 R12, desc[UR42][R12.64] ;  /* 0x0000002a0c0c7980 */ /* 0x000ea2000c101d00 */
[----:B------:R-:W-:Y:S01]  /*d560*/  IMAD.WIDE.U32 R20, R30, UR4, RZ ;  /* 0x000000041e147c25 */ /* 0x000fe2000f8e00ff */
[----:B------:R-:W-:Y:S01]  /*d570*/  ULDC.64 UR4, c[0x0][0xae8] ;  /* 0x0002ba0000047ab9 */ /* 0x000fe20000000a00 */
[----:B------:R-:W-:Y:S01]  /*d580*/  SHF.R.S32.HI R43, RZ, 0x1f, R44 ;  /* 0x0000001fff2b7819 */ /* 0x000fe2000001142c */
[----:B------:R-:W3:Y:S01]  /*d590*/  LD.E.128 R8, desc[UR42][R8.64] ;  /* 0x0000002a08087980 */ /* 0x000ee2000c101d00 */
[----:B------:R-:W-:Y:S01]  /*d5a0*/  IMAD R28, R36, UR4, RZ ;  /* 0x00000004241c7c24 */ /* 0x000fe2000f8e02ff */
[----:B------:R-:W-:Y:S01]  /*d5b0*/  IADD3 R21, R21, R3, RZ ;  /* 0x0000000315157210 */ /* 0x000fe20007ffe0ff */
[----:B------:R-:W0:Y:S01]  /*d5c0*/  @P2 LDC R31, c[0x0][0xbf0] ;  /* 0x0002fc00ff1f2b82 */ /* 0x000e220000000800 */
[----:B------:R-:W-:Y:S01]  /*d5d0*/  LOP3.LUT R4, R4, R29, RZ, 0x3c, !PT ;  /* 0x0000001d04047212 */ /* 0x000fe200078e3cff */
[C---:B------:R-:W-:Y:S01]  /*d5e0*/  IMAD R29, R42.reuse, UR5, R28 ;  /* 0x000000052a1d7c24 */ /* 0x040fe2000f8e021c */
[----:B------:R-:W4:Y:S01]  /*d5f0*/  LD.E.128 R24, desc[UR42][R24.64] ;  /* 0x0000002a18187980 */ /* 0x000f22000c101d00 */
[----:B------:R-:W-:Y:S01]  /*d600*/  IMAD.WIDE.U32 R20, R42, UR4, R20 ;  /* 0x000000042a147c25 */ /* 0x000fe2000f8e0014 */
[----:B------:R-:W-:Y:S01]  /*d610*/  LEA.HI R43, R43, R44, RZ, 0x3 ;  /* 0x0000002c2b2b7211 */ /* 0x000fe200078f18ff */
[----:B------:R-:W-:Y:S01]  /*d620*/  ULDC.64 UR4, c[0x0][0xaf0] ;  /* 0x0002bc0000047ab9 */ /* 0x000fe20000000a00 */
[----:B------:R-:W2:Y:S02]  /*d630*/  LDL R42, [R1+0x68] ;  /* 0x00006800012a7983 */ /* 0x000ea40000100800 */
[----:B------:R-:W-:-:S02]  /*d640*/  LOP3.LUT R43, R43, 0xfffffff8, RZ, 0xc0, !PT ;  /* 0xfffffff82b2b7812 */ /* 0x000fc400078ec0ff */
[----:B------:R-:W5:Y:S03]  /*d650*/  LD.E.128 R4, desc[UR42][R4.64] ;  /* 0x0000002a04047980 */ /* 0x000f66000c101d00 */
[----:B------:R-:W-:Y:S01]  /*d660*/  IMAD.IADD R43, R44, 0x1, -R43 ;  /* 0x000000012c2b7824 */ /* 0x000fe200078e0a2b */
[----:B------:R-:W-:Y:S01]  /*d670*/  @!PT LDS RZ, [RZ] ;  /* 0x00000000fffff984 */ /* 0x000fe20000000800 */
[----:B------:R-:W-:Y:S01]  /*d680*/  @!PT LDS RZ, [RZ] ;  /* 0x00000000fffff984 */ /* 0x000fe20000000800 */
[----:B------:R-:W-:Y:S01]  /*d690*/  @!PT LDS RZ, [RZ] ;  /* 0x00000000fffff984 */ /* 0x000fe20000000800 */
[----:B------:R-:W-:Y:S01]  /*d6a0*/  @!PT LDS RZ, [RZ] ;  /* 0x00000000fffff984 */ /* 0x000fe20000000800 */
[----:B------:R1:W-:Y:S06]  /*d6b0*/  MEMBAR.ALL.CTA ;  /* 0x0000000000007992 */ /* 0x0003ec0000008000 */
[----:B-1----:R-:W1:Y:S01]  /*d6c0*/  FENCE.VIEW.ASYNC.S ;  /* 0x00000000000073c6 */ /* 0x002e620000000000 */
[----:B------:R-:W-:-:S04]  /*d6d0*/  IMAD R3, R43, 0x30, R38 ;  /* 0x000000302b037824 */ /* 0x000fc800078e0226 */
[----:B------:R-:W-:-:S04]  /*d6e0*/  IMAD R30, R58, 0xc0, R3 ;  /* 0x000000c03a1e7824 */ /* 0x000fc800078e0203 */
[----:B------:R-:W-:-:S04]  /*d6f0*/  @P2 IMAD.HI.U32 R28, R30, R41, RZ ;  /* 0x000000291e1c2227 */ /* 0x000fc800078e00ff */
[----:B------:R-:W-:Y:S02]  /*d700*/  IMAD.IADD R21, R21, 0x1, R29 ;  /* 0x0000000115157824 */ /* 0x000fe400078e021d */
[----:B------:R-:W-:Y:S01]  /*d710*/  IMAD.MOV.U32 R3, RZ, RZ, R30 ;  /* 0x000000ffff037224 */ /* 0x000fe200078e001e */
[----:B0-----:R-:W-:Y:S01]  /*d720*/  @P2 SHF.R.U32.HI R3, RZ, R31, R28 ;  /* 0x0000001fff032219 */ /* 0x001fe2000001161c */
[----:B------:R-:W-:Y:S02]  /*d730*/  IMAD R29, R32, UR4, RZ ;  /* 0x00000004201d7c24 */ /* 0x000fe4000f8e02ff */
[----:B------:R-:W-:Y:S01]  /*d740*/  IMAD.WIDE.U32 R20, R37, UR4, R20 ;  /* 0x0000000425147c25 */ /* 0x000fe2000f8e0014 */
[----:B------:R-:W-:-:S03]  /*d750*/  SHF.R.S32.HI R28, RZ, 0x1f, R3 ;  /* 0x0000001fff1c7819 */ /* 0x000fc60000011403 */
[----:B------:R-:W-:Y:S01]  /*d760*/  IMAD R29, R37, UR5, R29 ;  /* 0x00000005251d7c24 */ /* 0x000fe2000f8e021d */
[----:B------:R-:W-:Y:S01]  /*d770*/  ULDC.64 UR4, c[0x0][0xae0] ;  /* 0x0002b80000047ab9 */ /* 0x000fe20000000a00 */
[----:B------:R-:W-:-:S03]  /*d780*/  IMAD.MOV R31, RZ, RZ, -R3 ;  /* 0x000000ffff1f7224 */ /* 0x000fc600078e0a03 */
[----:B------:R-:W-:Y:S01]  /*d790*/  IADD3 R21, R21, R29, RZ ;  /* 0x0000001d15157210 */ /* 0x000fe20007ffe0ff */
[----:B------:R-:W-:Y:S02]  /*d7a0*/  IMAD R29, R0, R31, R30 ;  /* 0x0000001f001d7224 */ /* 0x000fe400078e021e */
[----:B------:R-:W-:Y:S02]  /*d7b0*/  IMAD R28, R28, UR4, RZ ;  /* 0x000000041c1c7c24 */ /* 0x000fe4000f8e02ff */
[----:B------:R-:W-:Y:S01]  /*d7c0*/  IMAD.WIDE.U32 R20, R3, UR4, R20 ;  /* 0x0000000403147c25 */ /* 0x000fe2000f8e0014 */
[----:B------:R-:W-:-:S03]  /*d7d0*/  SHF.R.S32.HI R0, RZ, 0x1f, R29 ;  /* 0x0000001fff007819 */ /* 0x000fc6000001141d */
[----:B------:R-:W-:Y:S01]  /*d7e0*/  IMAD R31, R3, UR5, R28 ;  /* 0x00000005031f7c24 */ /* 0x000fe2000f8e021c */
[----:B------:R-:W-:Y:S02]  /*d7f0*/  ULDC.64 UR4, c[0x0][0xad8] ;  /* 0x0002b60000047ab9 */ /* 0x000fe40000000a00 */
[----:B------:R-:W-:Y:S02]  /*d800*/  IMAD R0, R0, UR4, RZ ;  /* 0x0000000400007c24 */ /* 0x000fe4000f8e02ff */
[----:B------:R-:W-:Y:S02]  /*d810*/  IMAD.IADD R21, R21, 0x1, R31 ;  /* 0x0000000115157824 */ /* 0x000fe400078e021f */
[C---:B------:R-:W-:Y:S02]  /*d820*/  IMAD R3, R29.reuse, UR5, R0 ;  /* 0x000000051d037c24 */ /* 0x040fe4000f8e0200 */
[----:B------:R-:W-:Y:S01]  /*d830*/  IMAD.WIDE.U32 R20, R29, UR4, R20 ;  /* 0x000000041d147c25 */ /* 0x000fe2000f8e0014 */
[----:B------:R-:W-:-:S03]  /*d840*/  ULDC.64 UR4, c[0x0][0xa80] ;  /* 0x0002a00000047ab9 */ /* 0x000fc60000000a00 */
[----:B------:R-:W-:Y:S01]  /*d850*/  IMAD.IADD R3, R21, 0x1, R3 ;  /* 0x0000000115037824 */ /* 0x000fe200078e0203 */
[----:B------:R-:W-:Y:S01]  /*d860*/  LEA R32, P0, R20, UR4, 0x1 ;  /* 0x0000000414207c11 */ /* 0x000fe2000f8008ff */
[----:B------:R-:W-:-:S03]  /*d870*/  ULDC UR4, c[0x0][0xac8] ;  /* 0x0002b20000047ab9 */ /* 0x000fc60000000800 */
[----:B------:R-:W-:Y:S02]  /*d880*/  LEA.HI.X R36, R20, UR5, R3, 0x1, P0 ;  /* 0x0000000514247c11 */ /* 0x000fe400080f0c03 */
[----:B-1----:R-:W0:Y:S01]  /*d890*/  SHFL.IDX PT, R20, R32, RZ, 0x181f ;  /* 0x00181fff20147589 */ /* 0x002e2200000e0000 */
[----:B------:R-:W-:-:S03]  /*d8a0*/  IMAD R38, R58, 0xc0, R38 ;  /* 0x000000c03a267824 */ /* 0x000fc600078e0226 */
[----:B------:R-:W1:Y:S01]  /*d8b0*/  SHFL.IDX PT, R28, R32, 0x1, 0x181f ;  /* 0x00381f00201c7f89 */ /* 0x000e6200000e0000 */
[----:B------:R-:W-:-:S03]  /*d8c0*/  ISETP.GE.AND P0, PT, R40, UR4, PT ;  /* 0x0000000428007c0c */ /* 0x000fc6000bf06270 */
[----:B------:R-:W2:Y:S04]  /*d8d0*/  SHFL.IDX PT, R21, R36, RZ, 0x181f ;  /* 0x00181fff24157589 */ /* 0x000ea800000e0000 */
[----:B------:R-:W2:Y:S01]  /*d8e0*/  SHFL.IDX PT, R30, R32, 0x2, 0x181f ;  /* 0x00581f00201e7f89 */ /* 0x000ea200000e0000 */
[----:B------:R-:W-:-:S03]  /*d8f0*/  VIADD R0, R38, 0x30 ;  /* 0x0000003026007836 */ /* 0x000fc60000000000 */
[----:B------:R-:W2:Y:S01]  /*d900*/  SHFL.IDX PT, R29, R36, 0x1, 0x181f ;  /* 0x00381f00241d7f89 */ /* 0x000ea200000e0000 */
[----:B------:R-:W-:-:S03]  /*d910*/  ISETP.GE.OR P3, PT, R38, R39, P0 ;  /* 0x000000272600720c */ /* 0x000fc60000766670 */
[----:B------:R-:W2:Y:S01]  /*d920*/  SHFL.IDX PT, R31, R36, 0x2, 0x181f ;  /* 0x00581f00241f7f89 */ /* 0x000ea200000e0000 */
[----:B------:R-:W-:Y:S02]  /*d930*/  IADD3 R3, R38, 0x60, RZ ;  /* 0x0000006026037810 */ /* 0x000fe40007ffe0ff */
[-C--:B------:R-:W-:Y:S02]  /*d940*/  ISETP.GE.OR P2, PT, R0, R39.reuse, P0 ;  /* 0x000000270000720c */ /* 0x080fe40000746670 */
[----:B------:R-:W-:Y:S01]  /*d950*/  ISETP.GE.OR P1, PT, R3, R39, P0 ;  /* 0x000000270300720c */ /* 0x000fe20000726670 */
[----:B------:R-:W-:-:S04]  /*d960*/  VIADD R0, R18, 0x16820 ;  /* 0x0001682012007836 */ /* 0x000fc80000000000 */
[----:B0-----:R-:W-:Y:S02]  /*d970*/  @!P3 LEA R20, P5, R40, R20, 0x1 ;  /* 0x000000142814b211 */ /* 0x001fe400078a08ff */
[----:B------:R-:W-:-:S04]  /*d980*/  PRMT R0, RZ, 0x654, R0 ;  /* 0x00000654ff007816 */ /* 0x000fc80000000000 */
[----:B-1----:R-:W-:Y:S01]  /*d990*/  @!P2 LEA R28, P4, R40, R28, 0x1 ;  /* 0x0000001c281ca211 */ /* 0x002fe200078808ff */
[----:B------:R0:W-:Y:S02]  /*d9a0*/  SYNCS.ARRIVE.TRANS64.RED.A1T0 RZ, [R0+URZ], RZ ;  /* 0x000000ff00ff79a7 */ /* 0x0001e4000810043f */
[----:B0-----:R-:W-:-:S05]  /*d9b0*/  VIADD R0, R38, 0x90 ;  /* 0x0000009026007836 */ /* 0x001fca0000000000 */
[----:B------:R-:W-:Y:S01]  /*d9c0*/  ISETP.GE.OR P0, PT, R0, R39, P0 ;  /* 0x000000270000720c */ /* 0x000fe20000706670 */
[----:B------:R-:W0:Y:S04]  /*d9d0*/  SHFL.IDX PT, R32, R32, 0x3, 0x181f ;  /* 0x00781f0020207f89 */ /* 0x000e2800000e0000 */
[----:B------:R-:W1:Y:S01]  /*d9e0*/  SHFL.IDX PT, R36, R36, 0x3, 0x181f ;  /* 0x00781f0024247f89 */ /* 0x000e6200000e0000 */
[C-C-:B--2---:R-:W-:Y:S02]  /*d9f0*/  @!P3 LEA.HI.X R21, R40.reuse, R21, R42.reuse, 0x1, P5 ;  /* 0x000000152815b211 */ /* 0x144fe400028f0c2a */
[C---:B------:R-:W-:Y:S02]  /*da00*/  @!P1 LEA R30, P5, R40.reuse, R30, 0x1 ;  /* 0x0000001e281e9211 */ /* 0x040fe400078a08ff */
[----:B------:R-:W-:-:S02]  /*da10*/  @!P2 LEA.HI.X R29, R40, R29, R42, 0x1, P4 ;  /* 0x0000001d281da211 */ /* 0x000fc400020f0c2a */
[----:B------:R-:W-:Y:S01]  /*da20*/  @!P1 LEA.HI.X R31, R40, R31, R42, 0x1, P5 ;  /* 0x0000001f281f9211 */ /* 0x000fe200028f0c2a */
[----:B---3--:R2:W-:Y:S04]  /*da30*/  @!P3 ST.E.128 desc[UR42][R20.64], R8 ;  /* 0x000000081400b985 */ /* 0x0085e8000c101d2a */
[----:B------:R2:W-:Y:S04]  /*da40*/  @!P2 ST.E.128 desc[UR42][R28.64], R12 ;  /* 0x0000000c1c00a985 */ /* 0x0005e8000c101d2a */
[----:B----4-:R2:W-:Y:S01]  /*da50*/  @!P1 ST.E.128 desc[UR42][R30.64], R24 ;  /* 0x000000181e009985 */ /* 0x0105e2000c101d2a */
[----:B01----:R-:W-:Y:S05]  /*da60*/  @P0 BRA `(.L_x_598) ;  /* 0x0000000800980947 */ /* 0x003fea0003800000 */
[----:B--2---:R-:W-:-:S04]  /*da70*/  LEA R8, P0, R40, R32, 0x1 ;  /* 0x0000002028087211 */ /* 0x004fc800078008ff */
[----:B------:R-:W-:-:S05]  /*da80*/  LEA.HI.X R9, R40, R36, R42, 0x1, P0 ;  /* 0x0000002428097211 */ /* 0x000fca00000f0c2a */
[----:B-----5:R0:W-:Y:S01]  /*da90*/  ST.E.128 desc[UR42][R8.64], R4 ;  /* 0x0000000408007985 */ /* 0x0201e2000c101d2a */
[----:B------:R-:W-:Y:S05]  /*daa0*/  BRA `(.L_x_598) ;  /* 0x0000000800887947 */ /* 0x000fea0003800000 */
.L_x_596:
[----:B------:R-:W2:Y:S01]  /*dab0*/  LDL.LU R6, [R1+0x2c] ;  /* 0x00002c0001067983 */ /* 0x000ea20000300800 */
[----:B------:R-:W-:Y:S01]  /*dac0*/  ULDC.64 UR4, c[0x0][0xc00] ;  /* 0x0003000000047ab9 */ /* 0x000fe20000000a00 */
[----:B------:R-:W-:Y:S01]  /*dad0*/  IMAD.MOV.U32 R0, RZ, RZ, RZ ;  /* 0x000000ffff007224 */ /* 0x000fe200078e00ff */
[----:B------:R-:W3:Y:S01]  /*dae0*/  LDC R25, c[0x0][0xbe8] ;  /* 0x0002fa00ff197b82 */ /* 0x000ee20000000800 */
[----:B------:R-:W4:Y:S01]  /*daf0*/  LDL.LU R3, [R1+0x30] ;  /* 0x0000300001037983 */ /* 0x000f220000300800 */
[----:B------:R-:W-:-:S04]  /*db00*/  ISETP.NE.U32.AND P0, PT, RZ, UR4, PT ;  /* 0x00000004ff007c0c */ /* 0x000fc8000bf05070 */
[----:B------:R-:W-:Y:S02]  /*db10*/  ISETP.NE.AND.EX P0, PT, RZ, UR5, PT, P0 ;  /* 0x00000005ff007c0c */ /* 0x000fe4000bf05300 */
[----:B--2---:R-:W-:-:S04]  /*db20*/  IADD3 R4, P1, R6, UR4, RZ ;  /* 0x0000000406047c10 */ /* 0x004fc8000ff3e0ff */
[----:B----4-:R-:W-:Y:S01]  /*db30*/  IADD3.X R5, R3, UR5, RZ, P1, !PT ;  /* 0x0000000503057c10 */ /* 0x010fe20008ffe4ff */
[----:B------:R-:W-:Y:S02]  /*db40*/  ULDC.64 UR4, c[0x0][0xc08] ;  /* 0x0003020000047ab9 */ /* 0x000fe40000000a00 */
[----:B------:R-:W-:-:S04]  /*db50*/  ISETP.NE.U32.AND P1, PT, RZ, UR4, PT ;  /* 0x00000004ff007c0c */ /* 0x000fc8000bf25070 */
[----:B------:R2:W5:Y:S01]  /*db60*/  @P0 LDG.E R0, desc[UR42][R4.64] ;  /* 0x0000002a04000981 */ /* 0x000562000c1e1900 */
[----:B------:R-:W-:Y:S01]  /*db70*/  ISETP.NE.AND.EX P1, PT, RZ, UR5, PT, P1 ;  /* 0x00000005ff007c0c */ /* 0x000fe2000bf25310 */
[----:B------:R-:W4:-:S12]  /*db80*/  S2R R9, SR_TID.X ;  /* 0x0000000000097919 */ /* 0x000f180000002100 */
[----:B------:R-:W-:Y:S01]  /*db90*/  @P1 IADD3 R6, P2, R6, UR4, RZ ;  /* 0x0000000406061c10 */ /* 0x000fe2000ff5e0ff */
[----:B------:R-:W-:Y:S02]  /*dba0*/  ULDC UR4, c[0x0][0xa88] ;  /* 0x0002a20000047ab9 */ /* 0x000fe40000000800 */
[----:B------:R-:W-:Y:S02]  /*dbb0*/  MOV R8, UR4 ;  /* 0x0000000400087c02 */ /* 0x000fe40008000f00 */
[----:B------:R-:W-:-:S05]  /*dbc0*/  @P1 IADD3.X R7, R3, UR5, RZ, P2, !PT ;  /* 0x0000000503071c10 */ /* 0x000fca00097fe4ff */
[----:B------:R2:W5:Y:S01]  /*dbd0*/  @P1 LDG.E R8, desc[UR42][R6.64] ;  /* 0x0000002a06081981 */ /* 0x000562000c1e1900 */
[----:B---3--:R-:W-:Y:S01]  /*dbe0*/  ISETP.NE.AND P2, PT, R25, 0x1, PT ;  /* 0x000000011900780c */ /* 0x008fe20003f45270 */
[----:B----4-:R-:W-:-:S12]  /*dbf0*/  VIADD R26, R9, 0xffffff80 ;  /* 0xffffff80091a7836 */ /* 0x010fd80000000000 */
[----:B------:R-:W3:Y:S01]  /*dc00*/  @P2 LDC R20, c[0x0][0xbec] ;  /* 0x0002fb00ff142b82 */ /* 0x000ee20000000800 */
[----:B------:R-:W-:-:S07]  /*dc10*/  ISETP.GE.AND P3, PT, R26, 0xc0, PT ;  /* 0x000000c01a00780c */ /* 0x000fce0003f66270 */
[----:B------:R-:W4:Y:S01]  /*dc20*/  @P2 LDC R21, c[0x0][0xbf0] ;  /* 0x0002fc00ff152b82 */ /* 0x000f220000000800 */
[----:B--2---:R-:W-:Y:S05]  /*dc30*/  @P1 BRA `(.L_x_599) ;  /* 0x0000000000101947 */ /* 0x004fea0003800000 */
[----:B------:R-:W-:Y:S05]  /*dc40*/  @!P0 BRA `(.L_x_599) ;  /* 0x00000000000c8947 */ /* 0x000fea0003800000 */
[----:B------:R-:W2:Y:S04]  /*dc50*/  LDG.E R3, desc[UR42][R4.64] ;  /* 0x0000002a04037981 */ /* 0x000ea8000c1e1900 */
[----:B-----5:R-:W2:Y:S02]  /*dc60*/  LDG.E R8, desc[UR42][R4.64+0x4] ;  /* 0x0000042a04087981 */ /* 0x020ea4000c1e1900 */
[----:B--2---:R-:W-:-:S07]  /*dc70*/  IMAD.IADD R8, R8, 0x1, -R3 ;  /* 0x0000000108087824 */ /* 0x004fce00078e0a03 */
.L_x_599:
[----:B------:R-:W2:Y:S04]  /*dc80*/  LDL.LU R4, [R1+0x38] ;  /* 0x0000380001047983 */ /* 0x000ea80000300800 */
[----:B------:R-:W3:Y:S04]  /*dc90*/  LDL.LU R3, [R1+0x44] ;  /* 0x0000440001037983 */ /* 0x000ee80000300800 */
[----:B-----5:R-:W4:Y:S04]  /*dca0*/  LDL R24, [R1+0x28] ;  /* 0x0000280001187983 */ /* 0x020f280000100800 */
[----:B------:R0:W5:Y:S01]  /*dcb0*/  LDL R28, [R1+0x3c] ;  /* 0x00003c00011c7983 */ /* 0x0001620000100800 */
[----:B------:R-:W-:Y:S01]  /*dcc0*/  BSSY B1, `(.L_x_600) ;  /* 0x000002d000017945 */ /* 0x000fe20003800000 */
[----:B------:R-:W-:-:S02]  /*dcd0*/  SHF.R.S32.HI R11, RZ, 0x1f, R0 ;  /* 0x0000001fff0b7819 */ /* 0x000fc40000011400 */
[----:B--2---:R-:W-:Y:S02]  /*dce0*/  SEL R13, R4, RZ, !P0 ;  /* 0x000000ff040d7207 */ /* 0x004fe40004000000 */
[----:B---3--:R-:W-:Y:S02]  /*dcf0*/  SEL R12, R3, RZ, !P0 ;  /* 0x000000ff030c7207 */ /* 0x008fe40004000000 */
[----:B----4-:R-:W-:Y:S01]  /*dd00*/  SHF.R.S32.HI R10, RZ, 0x1f, R24 ;  /* 0x0000001fff0a7819 */ /* 0x010fe20000011418 */
[----:B0-----:R-:W-:Y:S06]  /*dd10*/  @P3 BRA `(.L_x_601) ;  /* 0x00000000009c3947 */ /* 0x001fec0003800000 */
[----:B------:R-:W0:Y:S01]  /*dd20*/  LDC R14, c[0x0][0xbe8] ;  /* 0x0002fa00ff0e7b82 */ /* 0x000e220000000800 */
[----:B-----5:R-:W-:-:S04]  /*dd30*/  IMAD R3, R28, 0xc0, R9 ;  /* 0x000000c01c037824 */ /* 0x020fc800078e0209 */
[----:B------:R-:W-:Y:S02]  /*dd40*/  VIADD R9, R3, 0xffffff80 ;  /* 0xffffff8003097836 */ /* 0x000fe40000000000 */
[----:B0-----:R-:W-:-:S05]  /*dd50*/  IMAD R4, R8, R14, RZ ;  /* 0x0000000e08047224 */ /* 0x001fca00078e02ff */
[----:B------:R-:W-:-:S13]  /*dd60*/  ISETP.GE.AND P0, PT, R9, R4, PT ;  /* 0x000000040900720c */ /* 0x000fda0003f06270 */
[----:B------:R-:W-:Y:S05]  /*dd70*/  @P0 BRA `(.L_x_601) ;  /* 0x0000000000840947 */ /* 0x000fea0003800000 */
[----:B------:R-:W-:Y:S01]  /*dd80*/  ISETP.NE.AND P0, PT, R14, 0x1, PT ;  /* 0x000000010e00780c */ /* 0x000fe20003f05270 */
[----:B------:R-:W-:Y:S01]  /*dd90*/  ULDC.64 UR4, c[0x0][0xb90] ;  /* 0x0002e40000047ab9 */ /* 0x000fe20000000a00 */
[----:B------:R-:W-:Y:S01]  /*dda0*/  IMAD.MOV.U32 R4, RZ, RZ, R0 ;  /* 0x000000ffff047224 */ /* 0x000fe200078e0000 */
[----:B------:R-:W-:Y:S01]  /*ddb0*/  MOV R3, R9 ;  /* 0x0000000900037202 */ /* 0x000fe20000000f00 */
[----:B------:R-:W-:Y:S02]  /*ddc0*/  IMAD R7, R10, UR4, RZ ;  /* 0x000000040a077c24 */ /* 0x000fe4000f8e02ff */
[----:B------:R-:W-:Y:S02]  /*ddd0*/  IMAD.MOV.U32 R5, RZ, RZ, R11 ;  /* 0x000000ffff057224 */ /* 0x000fe400078e000b */
[C---:B------:R-:W-:Y:S02]  /*dde0*/  IMAD R7, R24.reuse, UR5, R7 ;  /* 0x0000000518077c24 */ /* 0x040fe4000f8e0207 */
[----:B------:R-:W-:Y:S01]  /*ddf0*/  IMAD.WIDE.U32 R4, R24, UR4, R4 ;  /* 0x0000000418047c25 */ /* 0x000fe2000f8e0004 */
[----:B------:R-:W-:-:S02]  /*de00*/  ULDC.64 UR4, c[0x0][0xb98] ;  /* 0x0002e60000047ab9 */ /* 0x000fc40000000a00 */
[----:B------:R-:W0:Y:S01]  /*de10*/  @P0 LDC R6, c[0x0][0xbec] ;  /* 0x0002fb00ff060b82 */ /* 0x000e220000000800 */
[----:B------:R-:W-:Y:S02]  /*de20*/  IMAD.IADD R5, R5, 0x1, R7 ;  /* 0x0000000105057824 */ /* 0x000fe400078e0207 */
[----:B------:R-:W-:-:S05]  /*de30*/  IMAD.WIDE.U32 R4, R13, UR4, R4 ;  /* 0x000000040d047c25 */ /* 0x000fca000f8e0004 */
[----:B------:R-:W2:Y:S01]  /*de40*/  @P0 LDC R15, c[0x0][0xbf0] ;  /* 0x0002fc00ff0f0b82 */ /* 0x000ea20000000800 */
[----:B0-----:R-:W-:-:S05]  /*de50*/  @P0 IMAD.HI.U32 R6, R9, R6, RZ ;  /* 0x0000000609060227 */ /* 0x001fca00078e00ff */
[----:B--2---:R-:W-:Y:S01]  /*de60*/  @P0 SHF.R.U32.HI R3, RZ, R15, R6 ;  /* 0x0000000fff030219 */ /* 0x004fe20000011606 */
[----:B------:R-:W-:-:S03]  /*de70*/  IMAD R6, R12, UR4, RZ ;  /* 0x000000040c067c24 */ /* 0x000fc6000f8e02ff */
[----:B------:R-:W-:Y:S01]  /*de80*/  IADD3 R7, -R3, RZ, RZ ;  /* 0x000000ff03077210 */ /* 0x000fe20007ffe1ff */
[----:B------:R-:W-:Y:S01]  /*de90*/  IMAD R6, R13, UR5, R6 ;  /* 0x000000050d067c24 */ /* 0x000fe2000f8e0206 */
[----:B------:R-:W-:Y:S01]  /*dea0*/  IADD3 R4, P0, R3, R4, RZ ;  /* 0x0000000403047210 */ /* 0x000fe20007f1e0ff */
[----:B------:R-:W-:Y:S02]  /*deb0*/  ULDC.64 UR4, c[0x0][0xb88] ;  /* 0x0002e20000047ab9 */ /* 0x000fe40000000a00 */
[----:B------:R-:W-:Y:S01]  /*dec0*/  IMAD R7, R14, R7, R9 ;  /* 0x000000070e077224 */ /* 0x000fe200078e0209 */
[----:B------:R-:W-:-:S04]  /*ded0*/  SHF.R.S32.HI R9, RZ, 0x1f, R3 ;  /* 0x0000001fff097819 */ /* 0x000fc80000011403 */
[----:B------:R-:W-:Y:S02]  /*dee0*/  SHF.R.S32.HI R3, RZ, 0x1f, R7 ;  /* 0x0000001fff037819 */ /* 0x000fe40000011407 */
[----:B------:R-:W-:-:S03]  /*def0*/  IADD3.X R5, R9, R5, R6, P0, !PT ;  /* 0x0000000509057210 */ /* 0x000fc600007fe406 */
[----:B------:R-:W-:Y:S02]  /*df00*/  IMAD R6, R3, UR4, RZ ;  /* 0x0000000403067c24 */ /* 0x000fe4000f8e02ff */
[----:B------:R-:W-:-:S04]  /*df10*/  IMAD.WIDE.U32 R4, R7, UR4, R4 ;  /* 0x0000000407047c25 */ /* 0x000fc8000f8e0004 */
[----:B------:R-:W-:Y:S01]  /*df20*/  IMAD R3, R7, UR5, R6 ;  /* 0x0000000507037c24 */ /* 0x000fe2000f8e0206 */
[----:B------:R-:W-:Y:S02]  /*df30*/  ULDC.64 UR4, c[0x0][0xb50] ;  /* 0x0002d40000047ab9 */ /* 0x000fe40000000a00 */
[----:B------:R-:W-:Y:S01]  /*df40*/  LEA R6, P0, R4, UR4, 0x2 ;  /* 0x0000000404067c11 */ /* 0x000fe2000f8010ff */
[----:B------:R-:W-:-:S05]  /*df50*/  IMAD.IADD R3, R5, 0x1, R3 ;  /* 0x0000000105037824 */ /* 0x000fca00078e0203 */
[----:B------:R-:W-:Y:S01]  /*df60*/  LEA.HI.X R7, R4, UR5, R3, 0x2, P0 ;  /* 0x0000000504077c11 */ /* 0x000fe200080f1403 */
[----:B------:R-:W-:-:S05]  /*df70*/  IMAD.MOV.U32 R3, RZ, RZ, -0x800000 ;  /* 0xff800000ff037424 */ /* 0x000fca00078e00ff */
[----:B------:R0:W-:Y:S02]  /*df80*/  STG.E desc[UR42][R6.64], R3 ;  /* 0x0000000306007986 */ /* 0x0001e4000c10192a */
.L_x_601:
[----:B------:R-:W-:Y:S05]  /*df90*/  BSYNC B1 ;  /* 0x0000000000017941 */ /* 0x000fea0003800000 */
.L_x_600:
[----:B0-----:R-:W2:Y:S04]  /*dfa0*/  LDL R6, [R1+0x40] ;  /* 0x0000400001067983 */ /* 0x001ea80000100800 */
[----:B------:R-:W3:Y:S01]  /*dfb0*/  LDL R14, [R1+0x68] ;  /* 0x00006800010e7983 */ /* 0x000ee20000100800 */
[--C-:B------:R-:W-:Y:S01]  /*dfc0*/  SHF.R.S32.HI R7, RZ, 0x1f, R26.reuse ;  /* 0x0000001fff077819 */ /* 0x100fe2000001141a */
[----:B------:R-:W-:Y:S01]  /*dfd0*/  ULDC.64 UR4, c[0x0][0xaa0] ;  /* 0x0002a80000047ab9 */ /* 0x000fe20000000a00 */
[----:B------:R-:W-:Y:S01]  /*dfe0*/  SHF.R.S32.HI R29, RZ, 0x1f, R26 ;  /* 0x0000001fff1d7819 */ /* 0x000fe2000001141a */
[----:B------:R-:W-:Y:S01]  /*dff0*/  IMAD R3, R11, UR4, RZ ;  /* 0x000000040b037c24 */ /* 0x000fe2000f8e02ff */
[-C--:B------:R-:W-:Y:S01]  /*e000*/  LEA.HI R7, R7, R26.reuse, RZ, 0x3 ;  /* 0x0000001a07077211 */ /* 0x080fe200078f18ff */
[C---:B------:R-:W-:Y:S01]  /*e010*/  IMAD.WIDE.U32 R4, R0.reuse, UR4, RZ ;  /* 0x0000000400047c25 */ /* 0x040fe2000f8e00ff */
[----:B------:R-:W-:Y:S01]  /*e020*/  LEA.HI R29, R29, R26, RZ, 0x3 ;  /* 0x0000001a1d1d7211 */ /* 0x000fe200078f18ff */
[----:B------:R-:W-:Y:S01]  /*e030*/  ULDC.64 UR6, c[0x0][0xa80] ;  /* 0x0002a00000067ab9 */ /* 0x000fe20000000a00 */
[----:B------:R-:W-:Y:S01]  /*e040*/  LOP3.LUT R7, R7, 0xfffffff8, RZ, 0xc0, !PT ;  /* 0xfffffff807077812 */ /* 0x000fe200078ec0ff */
[----:B------:R-:W-:Y:S01]  /*e050*/  IMAD R3, R0, UR5, R3 ;  /* 0x0000000500037c24 */ /* 0x000fe2000f8e0203 */
[----:B------:R-:W-:Y:S01]  /*e060*/  SHF.R.S32.HI R29, RZ, 0x3, R29 ;  /* 0x00000003ff1d7819 */ /* 0x000fe2000001141d */
[----:B------:R-:W-:-:S02]  /*e070*/  ULDC.64 UR4, c[0x0][0xae8] ;  /* 0x0002ba0000047ab9 */ /* 0x000fc40000000a00 */
[----:B------:R-:W-:Y:S02]  /*e080*/  IMAD.IADD R7, R26, 0x1, -R7 ;  /* 0x000000011a077824 */ /* 0x000fe400078e0a07 */
[----:B------:R-:W-:Y:S02]  /*e090*/  IMAD.IADD R5, R5, 0x1, R3 ;  /* 0x0000000105057824 */ /* 0x000fe400078e0203 */
[----:B------:R-:W-:Y:S02]  /*e0a0*/  IMAD R0, R7, 0x30, R29 ;  /* 0x0000003007007824 */ /* 0x000fe400078e021d */
[----:B------:R-:W-:-:S04]  /*e0b0*/  IMAD.WIDE.U32 R4, R24, UR4, R4 ;  /* 0x0000000418047c25 */ /* 0x000fc8000f8e0004 */
[----:B-----5:R-:W-:-:S04]  /*e0c0*/  IMAD R9, R28, 0xc0, R0 ;  /* 0x000000c01c097824 */ /* 0x020fc800078e0200 */
[----:B------:R-:W-:-:S04]  /*e0d0*/  @P2 IMAD.HI.U32 R0, R9, R20, RZ ;  /* 0x0000001409002227 */ /* 0x000fc800078e00ff */
[----:B------:R-:W-:Y:S01]  /*e0e0*/  IMAD.MOV.U32 R3, RZ, RZ, R9 ;  /* 0x000000ffff037224 */ /* 0x000fe200078e0009 */
[----:B------:R-:W-:-:S04]  /*e0f0*/  @P2 SHF.R.U32.HI R3, RZ, R21, R0 ;  /* 0x00000015ff032219 */ /* 0x000fc80000011600 */
[----:B------:R-:W-:Y:S02]  /*e100*/  SHF.R.S32.HI R0, RZ, 0x1f, R3 ;  /* 0x0000001fff007819 */ /* 0x000fe40000011403 */
[----:B--2---:R-:W-:Y:S01]  /*e110*/  MOV R26, R6 ;  /* 0x00000006001a7202 */ /* 0x004fe20000000f00 */
[----:B------:R-:W-:Y:S02]  /*e120*/  IMAD R6, R10, UR4, RZ ;  /* 0x000000040a067c24 */ /* 0x000fe4000f8e02ff */
[----:B---3--:R-:W-:Y:S02]  /*e130*/  IMAD.MOV.U32 R27, RZ, RZ, R14 ;  /* 0x000000ffff1b7224 */ /* 0x008fe400078e000e */
[----:B------:R-:W-:Y:S01]  /*e140*/  IMAD R7, R24, UR5, R6 ;  /* 0x0000000518077c24 */ /* 0x000fe2000f8e0206 */
[----:B------:R-:W-:Y:S02]  /*e150*/  ULDC.64 UR4, c[0x0][0xaf0] ;  /* 0x0002bc0000047ab9 */ /* 0x000fe40000000a00 */
[----:B------:R-:W-:-:S02]  /*e160*/  IMAD R6, R12, UR4, RZ ;  /* 0x000000040c067c24 */ /* 0x000fc4000f8e02ff */
[----:B------:R-:W-:Y:S02]  /*e170*/  IADD3 R5, R5, R7, RZ ;  /* 0x0000000705057210 */ /* 0x000fe40007ffe0ff */
[C---:B------:R-:W-:Y:S02]  /*e180*/  IMAD R7, R13.reuse, UR5, R6 ;  /* 0x000000050d077c24 */ /* 0x040fe4000f8e0206 */
[----:B------:R-:W-:Y:S02]  /*e190*/  IMAD.MOV R6, RZ, RZ, -R3 ;  /* 0x000000ffff067224 */ /* 0x000fe400078e0a03 */
[----:B------:R-:W-:Y:S01]  /*e1a0*/  IMAD.WIDE.U32 R4, R13, UR4, R4 ;  /* 0x000000040d047c25 */ /* 0x000fe2000f8e0004 */
[----:B------:R-:W-:-:S03]  /*e1b0*/  ULDC.64 UR4, c[0x0][0xae0] ;  /* 0x0002b80000047ab9 */ /* 0x000fc60000000a00 */
[----:B------:R-:W-:Y:S02]  /*e1c0*/  IMAD.IADD R5, R5, 0x1, R7 ;  /* 0x0000000105057824 */ /* 0x000fe400078e0207 */
[----:B------:R-:W-:Y:S02]  /*e1d0*/  IMAD R0, R0, UR4, RZ ;  /* 0x0000000400007c24 */ /* 0x000fe4000f8e02ff */
[----:B------:R-:W-:Y:S02]  /*e1e0*/  IMAD R7, R25, R6, R9 ;  /* 0x0000000619077224 */ /* 0x000fe400078e0209 */
[C---:B------:R-:W-:Y:S02]  /*e1f0*/  IMAD R9, R3.reuse, UR5, R0 ;  /* 0x0000000503097c24 */ /* 0x040fe4000f8e0200 */
[----:B------:R-:W-:Y:S01]  /*e200*/  IMAD.WIDE.U32 R4, R3, UR4, R4 ;  /* 0x0000000403047c25 */ /* 0x000fe2000f8e0004 */
[----:B------:R-:W-:Y:S01]  /*e210*/  SHF.R.S32.HI R0, RZ, 0x1f, R7 ;  /* 0x0000001fff007819 */ /* 0x000fe20000011407 */
[----:B------:R-:W-:-:S02]  /*e220*/  ULDC.64 UR4, c[0x0][0xad8] ;  /* 0x0002b60000047ab9 */ /* 0x000fc40000000a00 */
[----:B------:R-:W-:Y:S02]  /*e230*/  IMAD.IADD R5, R5, 0x1, R9 ;  /* 0x0000000105057824 */ /* 0x000fe400078e0209 */
[----:B------:R-:W-:Y:S02]  /*e240*/  IMAD R0, R0, UR4, RZ ;  /* 0x0000000400007c24 */ /* 0x000fe4000f8e02ff */
[C---:B------:R-:W-:Y:S01]  /*e250*/  IMAD.WIDE.U32 R20, R7.reuse, UR4, R4 ;  /* 0x0000000407147c25 */ /* 0x040fe2000f8e0004 */
[----:B------:R-:W-:Y:S02]  /*e260*/  ULDC UR4, c[0x0][0xac8] ;  /* 0x0002b20000047ab9 */ /* 0x000fe40000000800 */
[----:B------:R-:W-:Y:S01]  /*e270*/  ISETP.GE.AND P0, PT, R26, UR4, PT ;  /* 0x000000041a007c0c */ /* 0x000fe2000bf06270 */
[----:B------:R-:W-:Y:S01]  /*e280*/  IMAD R3, R7, UR5, R0 ;  /* 0x0000000507037c24 */ /* 0x000fe2000f8e0200 */
[----:B------:R-:W-:Y:S01]  /*e290*/  LEA R7, P1, R20, UR6, 0x1 ;  /* 0x0000000614077c11 */ /* 0x000fe2000f8208ff */
[----:B------:R-:W-:-:S03]  /*e2a0*/  UMOV UR4, 0xffffffff ;  /* 0xffffffff00047882 */ /* 0x000fc60000000000 */
[----:B------:R-:W-:-:S04]  /*e2b0*/  IADD3 R3, R21, R3, RZ ;  /* 0x0000000315037210 */ /* 0x000fc80007ffe0ff */
[----:B------:R-:W-:Y:S01]  /*e2c0*/  LEA.HI.X R20, R20, UR7, R3, 0x1, P1 ;  /* 0x0000000714147c11 */ /* 0x000fe200088f0c03 */
[----:B------:R-:W-:Y:S06]  /*e2d0*/  BRA.DIV UR4, `(.L_x_602) ;  /* 0x0000007604dc7947 */ /* 0x000fec000b800000 */
[----:B------:R-:W0:Y:S01]  /*e2e0*/  SHFL.IDX PT, R3, R7, RZ, 0x181f ;  /* 0x00181fff07037589 */ /* 0x000e2200000e0000 */
[----:B------:R-:W-:Y:S02]  /*e2f0*/  IMAD R21, R8, R25, RZ ;  /* 0x0000001908157224 */ /* 0x000fe400078e02ff */
[----:B------:R-:W-:Y:S01]  /*e300*/  IMAD R24, R28, 0xc0, R29 ;  /* 0x000000c01c187824 */ /* 0x000fe200078e021d */
[----:B------:R-:W2:Y:S03]  /*e310*/  SHFL.IDX PT, R0, R20, RZ, 0x181f ;  /* 0x00181fff14007589 */ /* 0x000ea600000e0000 */
[C---:B------:R-:W-:Y:S01]  /*e320*/  VIADD R8, R24.reuse, 0x30 ;  /* 0x0000003018087836 */ /* 0x040fe20000000000 */
[----:B------:R-:W3:Y:S01]  /*e330*/  SHFL.IDX PT, R5, R7, 0x1, 0x181f ;  /* 0x00381f0007057f89 */ /* 0x000ee200000e0000 */
[C---:B------:R-:W-:Y:S01]  /*e340*/  ISETP.GE.OR P2, PT, R24.reuse, R21, P0 ;  /* 0x000000151800720c */ /* 0x040fe20000746670 */
[----:B------:R-:W-:-:S02]  /*e350*/  VIADD R10, R24, 0x60 ;  /* 0x00000060180a7836 */ /* 0x000fc40000000000 */
[----:B------:R-:W4:Y:S01]  /*e360*/  SHFL.IDX PT, R14, R7, 0x2, 0x181f ;  /* 0x00581f00070e7f89 */ /* 0x000f2200000e0000 */
[-C--:B------:R-:W-:Y:S02]  /*e370*/  ISETP.GE.OR P3, PT, R8, R21.reuse, P0 ;  /* 0x000000150800720c */ /* 0x080fe40000766670 */
[----:B------:R-:W-:Y:S01]  /*e380*/  ISETP.GE.OR P4, PT, R10, R21, P0 ;  /* 0x000000150a00720c */ /* 0x000fe20000786670 */
[----:B------:R-:W5:Y:S04]  /*e390*/  SHFL.IDX PT, R4, R20, 0x1, 0x181f ;  /* 0x00381f0014047f89 */ /* 0x000f6800000e0000 */
[----:B------:R-:W1:Y:S02]  /*e3a0*/  SHFL.IDX PT, R6, R20, 0x2, 0x181f ;  /* 0x00581f0014067f89 */ /* 0x000e6400000e0000 */
[----:B0-----:R-:W-:-:S04]  /*e3b0*/  @!P2 LEA R10, P5, R26, R3, 0x1 ;  /* 0x000000031a0aa211 */ /* 0x001fc800078a08ff */
[C---:B--2---:R-:W-:Y:S02]  /*e3c0*/  @!P2 LEA.HI.X R3, R26.reuse, R0, R27, 0x1, P5 ;  /* 0x000000001a03a211 */ /* 0x044fe400028f0c1b */
[----:B------:R0:W2:Y:S01]  /*e3d0*/  SHFL.IDX PT, R0, R20, 0x3, 0x181f ;  /* 0x00781f0014007f89 */ /* 0x0000a200000e0000 */
[C---:B---3--:R-:W-:Y:S02]  /*e3e0*/  @!P3 LEA R8, P1, R26.reuse, R5, 0x1 ;  /* 0x000000051a08b211 */ /* 0x048fe400078208ff */
[----:B------:R-:W-:Y:S01]  /*e3f0*/  @!P2 IMAD.MOV.U32 R11, RZ, RZ, R3 ;  /* 0x000000ffff0ba224 */ /* 0x000fe200078e0003 */
[----:B----4-:R-:W-:-:S04]  /*e400*/  @!P4 LEA R25, P5, R26, R14, 0x1 ;  /* 0x0000000e1a19c211 */ /* 0x010fc800078a08ff */
[----:B------:R0:W-:Y:S01]  /*e410*/  @!P2 ST.E.128 desc[UR42][R10.64], RZ ;  /* 0x000000ff0a00a985 */ /* 0x0001e2000c101d2a */
[C-C-:B-----5:R-:W-:Y:S02]  /*e420*/  @!P3 LEA.HI.X R9, R26.reuse, R4, R27.reuse, 0x1, P1 ;  /* 0x000000041a09b211 */ /* 0x160fe400008f0c1b */
[----:B------:R-:W-:Y:S01]  /*e430*/  @!P4 MOV R4, R25 ;  /* 0x000000190004c202 */ /* 0x000fe20000000f00 */
[----:B------:R0:W3:Y:S01]  /*e440*/  SHFL.IDX PT, R14, R7, 0x3, 0x181f ;  /* 0x00781f00070e7f89 */ /* 0x0000e200000e0000 */
[----:B-1----:R-:W-:-:S03]  /*e450*/  @!P4 LEA.HI.X R5, R26, R6, R27, 0x1, P5 ;  /* 0x000000061a05c211 */ /* 0x002fc600028f0c1b */
[----:B------:R0:W-:Y:S04]  /*e460*/  @!P3 ST.E.128 desc[UR42][R8.64], RZ ;  /* 0x000000ff0800b985 */ /* 0x0001e8000c101d2a */
[----:B------:R0:W-:Y:S02]  /*e470*/  @!P4 ST.E.128 desc[UR42][R4.64], RZ ;  /* 0x000000ff0400c985 */ /* 0x0001e4000c101d2a */
.L_x_771:
[----:B------:R-:W-:-:S05]  /*e480*/  VIADD R24, R24, 0x90 ;  /* 0x0000009018187836 */ /* 0x000fca0000000000 */
[----:B------:R-:W-:-:S13]  /*e490*/  ISETP.GE.OR P0, PT, R24, R21, P0 ;  /* 0x000000151800720c */ /* 0x000fda0000706670 */
[----:B---3--:R-:W-:-:S04]  /*e4a0*/  @!P0 LEA R14, P1, R26, R14, 0x1 ;  /* 0x0000000e1a0e8211 */ /* 0x008fc800078208ff */
[----:B--2---:R-:W-:-:S05]  /*e4b0*/  @!P0 LEA.HI.X R15, R26, R0, R27, 0x1, P1 ;  /* 0x000000001a0f8211 */ /* 0x004fca00008f0c1b */
[----:B------:R1:W-:Y:S04]  /*e4c0*/  @!P0 ST.E.128 desc[UR42][R14.64], RZ ;  /* 0x000000ff0e008985 */ /* 0x0003e8000c101d2a */
.L_x_598:
[----:B------:R-:W-:Y:S05]  /*e4d0*/  BSYNC B0 ;  /* 0x0000000000007941 */ /* 0x000fea0003800000 */
.L_x_595:
[----:B------:R-:W-:Y:S02]  /*e4e0*/  ULDC UR4, c[0x0][0xc3c] ;  /* 0x00030f0000047ab9 */ /* 0x000fe40000000800 */
[----:B------:R-:W-:-:S13]  /*e4f0*/  ISETP.GE.AND P0, PT, R35, UR4, PT ;  /* 0x0000000423007c0c */ /* 0x000fda000bf06270 */
[----:B------:R-:W-:Y:S05]  /*e500*/  @!P0 BRA `(.L_x_603) ;  /* 0xffffff2800e48947 */ /* 0x000fea000383ffff */
[----:B------:R-:W-:Y:S05]  /*e510*/  BRA `(.L_x_474) ;  /* 0x00000064009c7947 */ /* 0x000fea0003800000 */
.L_x_472:
[----:B------:R-:W-:-:S08]  /*e520*/  NOP ;  /* 0x0000000000007918 */ /* 0x000fd00000000000 */
[----:B------:R-:W0:-:S00]  /*e530*/  USETMAXREG.DEALLOC.CTAPOOL 0x20 ;  /* 0x00000020000079c8 */ /* 0x000e0000080e0500 */
[----:B0-----:R-:W2:Y:S01]  /*e540*/  LDL.LU R2, [R1] ;  /* 0x0000000001027983 */ /* 0x001ea20000300800 */
[----:B------:R-:W-:-:S06]  /*e550*/  LOP3.LUT R0, R0, 0x3, RZ, 0xc0, !PT ;  /* 0x0000000300007812 */ /* 0x000fcc00078ec0ff */
[----:B------:R-:W0:Y:S02]  /*e560*/  SHFL.IDX PT, R0, R0, RZ, 0x1f ;  /* 0x00001fff00007589 */ /* 0x000e2400000e0000 */
[----:B0-----:R-:W-:Y:S01]  /*e570*/  ISETP.NE.AND P0, PT, R0, RZ, PT ;  /* 0x000000ff0000720c */ /* 0x001fe20003f05270 */
[----:B------:R-:W-:Y:S01]  /*e580*/  IMAD.MOV.U32 R0, RZ, RZ, RZ ;  /* 0x000000ffff007224 */ /* 0x000fe200078e00ff */
[----:B--2---:R-:W-:-:S11]  /*e590*/  LOP3.LUT R2, R2, 0xfffffffb, RZ, 0xc0, !PT ;  /* 0xfffffffb02027812 */ /* 0x004fd600078ec0ff */
[----:B------:R-:W-:-:S05]  /*e5a0*/  @P0 LOP3.LUT R2, R2, 0x4, RZ, 0xfc, !PT ;  /* 0x0000000402020812 */ /* 0x000fca00078efcff */
[----:B------:R0:W-:Y:S01]  /*e5b0*/  STL [R1], R2 ;  /* 0x0000000201007387 */ /* 0x0001e20000100800 */
[----:B------:R-:W-:Y:S05]  /*e5c0*/  @!P0 BRA `(.L_x_604) ;  /* 0x00000000001c8947 */ /* 0x000fea0003800000 */
[----:B------:R-:W1:Y:S08]  /*e5d0*/  S2UR UR5, SR_CgaCtaId ;  /* 0x00000000000579c3 */ /* 0x000e700000008800 */
[----:B------:R-:W-:Y:S06]  /*e5e0*/  BAR.SYNC.DEFER_BLOCKING 0x5, 0x200 ;  /* 0x0148000000007b1d */ /* 0x000fec0000010000 */
[----:B------:R-:W-:-:S02]  /*e5f0*/  UMOV UR4, 0x400 ;  /* 0x0000040000047882 */ /* 0x000fc40000000000 */
[----:B-1----:R-:W-:-:S09]  /*e600*/  ULEA UR4, UR5, UR4, 0x18 ;  /* 0x0000000405047291 */ /* 0x002fd2000f8ec03f */
[----:B------:R-:W1:Y:S01]  /*e610*/  LDS.128 R16, [UR4+0x168d0] ;  /* 0x0168d004ff107984 */ /* 0x000e620008000c00 */
[----:B------:R-:W-:Y:S06]  /*e620*/  BAR.ARV 0x4, 0x200 ;  /* 0x0108000000007b1d */ /* 0x000fec0000002000 */
[----:B------:R-:W-:Y:S05]  /*e630*/  BRA `(.L_x_605) ;  /* 0x0000000800007947 */ /* 0x000fea0003800000 */
.L_x_604:
[----:B0-----:R-:W0:Y:S01]  /*e640*/  S2R R2, SR_TID.X ;  /* 0x0000000000027919 */ /* 0x001e220000002100 */
[----:B------:R-:W-:Y:S01]  /*e650*/  ULDC UR4, c[0x0][0xc3c] ;  /* 0x00030f0000047ab9 */ /* 0x000fe20000000800 */
        /* <DEDUP_REMOVED lines=10> */
[C---:B------:R-:W-:Y:S02]  /*e700*/  ISETP.GE.U32.AND P2, PT, R5.reuse, 0x2, PT ;  /* 0x000000020500780c */ /* 0x040fe40003f46070 */
[C---:B------:R-:W-:Y:S02]  /*e710*/  ISETP.GE.U32.AND P3, PT, R5.reuse, 0x4, PT ;  /* 0x000000040500780c */ /* 0x040fe40003f66070 */
[C---:B------:R-:W-:Y:S02]  /*e720*/  ISETP.GE.U32.AND P4, PT, R5.reuse, 0x8, PT ;  /* 0x000000080500780c */ /* 0x040fe40003f86070 */
[----:B------:R-:W-:Y:S02]  /*e730*/  ISETP.GE.U32.AND P5, PT, R5, 0x10, PT ;  /* 0x000000100500780c */ /* 0x000fe40003fa6070 */
[----:B------:R-:W-:Y:S01]  /*e740*/  MOV R16, RZ ;  /* 0x000000ff00107202 */ /* 0x000fe20000000f00 */
[----:B--2---:R-:W0:Y:S02]  /*e750*/  SHFL.UP PT, R4, R0, 0x1, RZ ;  /* 0x0420000000047989 */ /* 0x004e2400000e00ff */
        /* <DEDUP_REMOVED lines=19> */
[----:B------:R-:W0:Y:S01]  /*e890*/  LDC R6, c[0x0][0xc3c] ;  /* 0x00030f00ff067b82 */ /* 0x000e220000000800 */
[----:B------:R-:W-:Y:S01]  /*e8a0*/  IMAD.MOV.U32 R4, RZ, RZ, R3 ;  /* 0x000000ffff047224 */ /* 0x000fe200078e0003 */
[----:B------:R-:W-:Y:S01]  /*e8b0*/  UMOV UR4, URZ ;  /* 0x0000003f00047c82 */ /* 0x000fe20008000000 */
[----:B------:R-:W-:Y:S01]  /*e8c0*/  ULDC UR7, c[0x0][0xc3c] ;  /* 0x00030f0000077ab9 */ /* 0x000fe20000000800 */
[----:B------:R-:W-:-:S05]  /*e8d0*/  ULDC UR5, c[0x0][0xc38] ;  /* 0x00030e0000057ab9 */ /* 0x000fca0000000800 */
.L_x_610:
[----:B------:R-:W-:Y:S01]  /*e8e0*/  UIADD3 UR4, UR4, 0x1f, URZ ;  /* 0x0000001f04047890 */ /* 0x000fe2000fffe03f */
[----:B------:R-:W-:-:S05]  /*e8f0*/  IMAD.U32 R19, RZ, RZ, UR7 ;  /* 0x00000007ff137e24 */ /* 0x000fca000f8e00ff */
[----:B0-----:R-:W-:-:S13]  /*e900*/  ISETP.LE.AND P6, PT, R6, UR4, PT ;  /* 0x0000000406007c0c */ /* 0x001fda000bfc3270 */
[----:B------:R-:W-:Y:S05]  /*e910*/  @P6 BRA `(.L_x_607) ;  /* 0x0000000400246947 */ /* 0x000fea0003800000 */
[----:B------:R-:W-:Y:S01]  /*e920*/  IADD3 R7, R5, UR4, RZ ;  /* 0x0000000405077c10 */ /* 0x000fe2000fffe0ff */
[----:B------:R-:W-:Y:S01]  /*e930*/  BSSY B0, `(.L_x_608) ;  /* 0x0000007000007945 */ /* 0x000fe20003800000 */
[----:B------:R-:W-:Y:S02]  /*e940*/  IMAD.MOV.U32 R0, RZ, RZ, RZ ;  /* 0x000000ffff007224 */ /* 0x000fe400078e00ff */
[----:B------:R-:W-:-:S13]  /*e950*/  ISETP.GE.OR P6, PT, R7, R6, !P0 ;  /* 0x000000060700720c */ /* 0x000fda00047c6670 */
[----:B------:R-:W-:Y:S05]  /*e960*/  @P6 BRA `(.L_x_609) ;  /* 0x00000000000c6947 */ /* 0x000fea0003800000 */
[----:B------:R-:W0:Y:S02]  /*e970*/  LDC.64 R2, c[0x0][0xc80] ;  /* 0x00032000ff027b82 */ /* 0x000e240000000a00 */
[----:B0-----:R-:W-:-:S05]  /*e980*/  IMAD.WIDE R2, R7, 0x4, R2 ;  /* 0x0000000407027825 */ /* 0x001fca00078e0202 */
[----:B------:R0:W5:Y:S02]  /*e990*/  LDG.E R0, desc[UR42][R2.64] ;  /* 0x0000002a02007981 */ /* 0x000164000c1e1900 */
.L_x_609:
[----:B------:R-:W-:Y:S05]  /*e9a0*/  BSYNC B0 ;  /* 0x0000000000007941 */ /* 0x000fea0003800000 */
.L_x_608:
[----:B0----5:R-:W0:Y:S02]  /*e9b0*/  SHFL.UP PT, R2, R0, 0x1, RZ ;  /* 0x0420000000027989 */ /* 0x021e2400000e00ff */
        /* <DEDUP_REMOVED lines=19> */
[----:B------:R-:W-:-:S07]  /*eaf0*/  MOV R7, R9 ;  /* 0x0000000900077202 */ /* 0x000fce0000000f00 */
.L_x_606:
        /* <DEDUP_REMOVED lines=10> */
[----:B0-----:R-:W-:-:S06]  /*eba0*/  VIADD R2, R8, 0xffffffe ;  /* 0x0ffffffe08027836 */ /* 0x001fcc0000000000 */
[----:B------:R0:W1:Y:S01]  /*ebb0*/  F2I.FTZ.U32.TRUNC.NTZ R3, R2 ;  /* 0x0000000200037305 */ /* 0x000062000021f000 */
[----:B------:R-:W-:Y:S05]  /*ebc0*/  @!P0 BRA `(.L_x_611) ;  /* 0x0000000000088947 */ /* 0x000fea0003800000 */
[----:B------:R-:W-:-:S06]  /*ebd0*/  VIADD R16, R19, 0xffffffff ;  /* 0xffffffff13107836 */ /* 0x000fcc0000000000 */
[----:B------:R2:W3:Y:S02]  /*ebe0*/  SHFL.IDX PT, R16, R7, R16, 0x1f ;  /* 0x00001f1007107589 */ /* 0x0004e400000e0000 */
.L_x_611:
[----:B---3--:R-:W-:Y:S01]  /*ebf0*/  IMAD R16, R16, UR5, R9 ;  /* 0x0000000510107c24 */ /* 0x008fe2000f8e0209 */
[----:B0-----:R-:W-:Y:S01]  /*ec00*/  IABS R2, R0 ;  /* 0x0000000000027213 */ /* 0x001fe20000000000 */
[----:B------:R-:W-:Y:S01]  /*ec10*/  VIADD R19, R19, UR4 ;  /* 0x0000000413137c36 */ /* 0x000fe20008000000 */
[----:B-12---:R-:W-:Y:S02]  /*ec20*/  IADD3 R7, RZ, -R3, RZ ;  /* 0x80000003ff077210 */ /* 0x006fe40007ffe0ff */
[----:B------:R-:W-:Y:S01]  /*ec30*/  IADD3 R9, -R16, UR6, RZ ;  /* 0x0000000610097c10 */ /* 0x000fe2000fffe1ff */
[----:B------:R-:W-:Y:S02]  /*ec40*/  IMAD.MOV R8, RZ, RZ, -R2 ;  /* 0x000000ffff087224 */ /* 0x000fe400078e0a02 */
[----:B------:R-:W-:Y:S01]  /*ec50*/  IMAD R7, R7, R4, RZ ;  /* 0x0000000407077224 */ /* 0x000fe200078e02ff */
[----:B------:R-:W-:Y:S01]  /*ec60*/  IABS R6, R9 ;  /* 0x0000000900067213 */ /* 0x000fe20000000000 */
[----:B------:R-:W-:-:S04]  /*ec70*/  IMAD.MOV.U32 R2, RZ, RZ, RZ ;  /* 0x000000ffff027224 */ /* 0x000fc800078e00ff */
[----:B------:R-:W-:-:S04]  /*ec80*/  IMAD.HI.U32 R2, R3, R7, R2 ;  /* 0x0000000703027227 */ /* 0x000fc800078e0002 */
[----:B------:R-:W-:Y:S01]  /*ec90*/  IMAD.MOV.U32 R3, RZ, RZ, R6 ;  /* 0x000000ffff037224 */ /* 0x000fe200078e0006 */
[----:B------:R-:W-:-:S03]  /*eca0*/  MOV R6, R8 ;  /* 0x0000000800067202 */ /* 0x000fc60000000f00 */
[----:B------:R-:W-:-:S04]  /*ecb0*/  IMAD.HI.U32 R2, R2, R3, RZ ;  /* 0x0000000302027227 */ /* 0x000fc800078e00ff */
[----:B------:R-:W-:-:S05]  /*ecc0*/  IMAD R3, R2, R6, R3 ;  /* 0x0000000602037224 */ /* 0x000fca00078e0203 */
[----:B------:R-:W-:-:S13]  /*ecd0*/  ISETP.GT.U32.AND P1, PT, R4, R3, PT ;  /* 0x000000030400720c */ /* 0x000fda0003f24070 */
[----:B------:R-:W-:Y:S02]  /*ece0*/  @!P1 IMAD.IADD R3, R3, 0x1, -R4 ;  /* 0x0000000103039824 */ /* 0x000fe400078e0a04 */
[----:B------:R-:W-:Y:S01]  /*ecf0*/  @!P1 VIADD R2, R2, 0x1 ;  /* 0x0000000102029836 */ /* 0x000fe20000000000 */
[----:B------:R-:W-:Y:S02]  /*ed00*/  ISETP.NE.AND P1, PT, R0, RZ, PT ;  /* 0x000000ff0000720c */ /* 0x000fe40003f25270 */
[----:B------:R-:W-:Y:S02]  /*ed10*/  ISETP.GE.U32.AND P0, PT, R3, R4, PT ;  /* 0x000000040300720c */ /* 0x000fe40003f06070 */
[----:B------:R-:W-:-:S04]  /*ed20*/  LOP3.LUT R3, R9, R0, RZ, 0x3c, !PT ;  /* 0x0000000009037212 */ /* 0x000fc800078e3cff */
[----:B------:R-:W-:-:S07]  /*ed30*/  ISETP.GE.AND P2, PT, R3, RZ, PT ;  /* 0x000000ff0300720c */ /* 0x000fce0003f46270 */
[----:B------:R-:W-:-:S06]  /*ed40*/  @P0 VIADD R2, R2, 0x1 ;  /* 0x0000000102020836 */ /* 0x000fcc0000000000 */
[----:B------:R-:W-:Y:S02]  /*ed50*/  @!P2 IADD3 R2, -R2, RZ, RZ ;  /* 0x000000ff0202a210 */ /* 0x000fe40007ffe1ff */
[----:B------:R-:W-:-:S05]  /*ed60*/  @!P1 LOP3.LUT R2, RZ, R0, RZ, 0x33, !PT ;  /* 0x00000000ff029212 */ /* 0x000fca00078e33ff */
[--C-:B------:R-:W-:Y:S02]  /*ed70*/  IMAD.MOV R17, RZ, RZ, -R2.reuse ;  /* 0x000000ffff117224 */ /* 0x100fe400078e0a02 */
[----:B------:R-:W-:Y:S02]  /*ed80*/  IMAD.MOV.U32 R18, RZ, RZ, R2 ;  /* 0x000000ffff127224 */ /* 0x000fe400078e0002 */
[----:B------:R-:W-:Y:S01]  /*ed90*/  IMAD R17, R0, R17, R9 ;  /* 0x0000001100117224 */ /* 0x000fe200078e0209 */
[----:B------:R-:W-:Y:S06]  /*eda0*/  BRA `(.L_x_612) ;  /* 0x00000000000c7947 */ /* 0x000fec0003800000 */
.L_x_607:
[----:B------:R-:W-:Y:S01]  /*edb0*/  MOV R17, RZ ;  /* 0x000000ff00117202 */ /* 0x000fe20000000f00 */
[----:B------:R-:W-:Y:S02]  /*edc0*/  IMAD.U32 R16, RZ, RZ, UR6 ;  /* 0x00000006ff107e24 */ /* 0x000fe4000f8e00ff */
[----:B------:R-:W-:-:S07]  /*edd0*/  IMAD.MOV.U32 R18, RZ, RZ, RZ ;  /* 0x000000ffff127224 */ /* 0x000fce00078e00ff */
.L_x_612:
[----:B------:R-:W-:-:S13]  /*ede0*/  ISETP.NE.AND P0, PT, R5, RZ, PT ;  /* 0x000000ff0500720c */ /* 0x000fda0003f05270 */
[----:B------:R-:W0:Y:S01]  /*edf0*/  @!P0 S2R R3, SR_CgaCtaId ;  /* 0x0000000000038919 */ /* 0x000e220000008800 */
[----:B------:R-:W-:-:S04]  /*ee00*/  @!P0 MOV R0, 0x400 ;  /* 0x0000040000008802 */ /* 0x000fc80000000f00 */
[----:B0-----:R-:W-:-:S05]  /*ee10*/  @!P0 LEA R0, R3, R0, 0x18 ;  /* 0x0000000003008211 */ /* 0x001fca00078ec0ff */
[----:B------:R2:W-:Y:S01]  /*ee20*/  @!P0 STS.128 [R0+0x168d0], R16 ;  /* 0x0168d01000008388 */ /* 0x0005e20000000c00 */
[----:B------:R-:W-:Y:S06]  /*ee30*/  BAR.ARV 0x5, 0x200 ;  /* 0x0148000000007b1d */ /* 0x000fec0000002000 */
.L_x_605:
[----:B------:R3:W-:Y:S01]  /*ee40*/  STL [R1+0x40], RZ ;  /* 0x000040ff01007387 */ /* 0x0007e20000100800 */
[----:B------:R-:W-:Y:S01]  /*ee50*/  ULDC UR4, c[0x0][0xc3c] ;  /* 0x00030f0000047ab9 */ /* 0x000fe20000000800 */
[----:B------:R-:W-:Y:S01]  /*ee60*/  IMAD.MOV.U32 R28, RZ, RZ, 0x1 ;  /* 0x00000001ff1c7424 */ /* 0x000fe200078e00ff */
[----:B-1----:R-:W-:Y:S02]  /*ee70*/  ISETP.GE.AND P0, PT, R19, UR4, PT ;  /* 0x0000000413007c0c */ /* 0x002fe4000bf06270 */
[----:B------:R-:W-:-:S11]  /*ee80*/  MOV R25, RZ ;  /* 0x000000ff00197202 */ /* 0x000fd60000000f00 */
[----:B---3--:R-:W-:Y:S05]  /*ee90*/  @P0 BRA `(.L_x_613) ;  /* 0x0000005800600947 */ /* 0x008fea0003800000 */
[----:B------:R-:W2:Y:S01]  /*eea0*/  S2R R6, SR_TID.X ;  /* 0x0000000000067919 */ /* 0x000ea20000002100 */
[----:B------:R-:W1:Y:S01]  /*eeb0*/  S2UR UR5, SR_CgaCtaId ;  /* 0x00000000000579c3 */ /* 0x000e620000008800 */
[----:B------:R-:W-:Y:S01]  /*eec0*/  UMOV UR4, 0x400 ;  /* 0x0000040000047882 */ /* 0x000fe20000000000 */
[----:B------:R-:W-:Y:S01]  /*eed0*/  BSSY B8, `(.L_x_613) ;  /* 0x0000594000087945 */ /* 0x000fe20003800000 */
[----:B------:R3:W-:Y:S01]  /*eee0*/  STL [R1+0x40], RZ ;  /* 0x000040ff01007387 */ /* 0x0007e20000100800 */
[----:B------:R-:W-:Y:S01]  /*eef0*/  MOV R28, 0x1 ;  /* 0x00000001001c7802 */ /* 0x000fe20000000f00 */
[----:B------:R-:W-:Y:S01]  /*ef00*/  IMAD.MOV.U32 R25, RZ, RZ, RZ ;  /* 0x000000ffff197224 */ /* 0x000fe200078e00ff */
[----:B------:R-:W-:Y:S01]  /*ef10*/  ULDC.64 UR40, c[0x0][0x198] ;  /* 0x0000660000287ab9 */ /* 0x000fe20000000a00 */
[----:B------:R-:W-:Y:S01]  /*ef20*/  IMAD.MOV.U32 R29, RZ, RZ, 0x1 ;  /* 0x00000001ff1d7424 */ /* 0x000fe200078e00ff */
[----:B------:R-:W-:Y:S01]  /*ef30*/  ULOP3.LUT UR38, UR36, 0x2, URZ, 0xfc, !UPT ;  /* 0x0000000224267892 */ /* 0x000fe2000f8efc3f */
[----:B------:R-:W-:Y:S01]  /*ef40*/  IMAD.MOV.U32 R27, RZ, RZ, RZ ;  /* 0x000000ffff1b7224 */ /* 0x000fe200078e00ff */
[----:B------:R-:W-:Y:S01]  /*ef50*/  ULDC UR37, c[0x0][0xc] ;  /* 0x0000030000257ab9 */ /* 0x000fe20000000800 */
[----:B-1----:R-:W-:-:S06]  /*ef60*/  ULEA UR4, UR5, UR4, 0x18 ;  /* 0x0000000405047291 */ /* 0x002fcc000f8ec03f */
[----:B------:R-:W-:Y:S01]  /*ef70*/  MOV R22, UR4 ;  /* 0x0000000400167c02 */ /* 0x000fe20008000f00 */
[C---:B--2---:R-:W-:Y:S01]  /*ef80*/  IMAD.SHL.U32 R0, R6.reuse, 0x8, RZ ;  /* 0x0000000806007824 */ /* 0x044fe200078e00ff */
[----:B------:R-:W-:-:S04]  /*ef90*/  LOP3.LUT R5, R6, 0x7f, RZ, 0xc0, !PT ;  /* 0x0000007f06057812 */ /* 0x000fc800078ec0ff */
[----:B0-----:R-:W-:Y:S01]  /*efa0*/  LOP3.LUT R2, R0, 0x1f8, RZ, 0xc0, !PT ;  /* 0x000001f800027812 */ /* 0x001fe200078ec0ff */
[----:B------:R-:W-:-:S03]  /*efb0*/  IMAD.SHL.U32 R3, R5, 0x8, RZ ;  /* 0x0000000805037824 */ /* 0x000fc600078e00ff */
[----:B------:R-:W-:-:S04]  /*efc0*/  LOP3.LUT R2, R2, 0x38, R6, 0x78, !PT ;  /* 0x0000003802027812 */ /* 0x000fc800078e7806 */
[----:B------:R-:W-:Y:S01]  /*efd0*/  LOP3.LUT R4, R2, 0x200, R3, 0xf8, !PT ;  /* 0x0000020002047812 */ /* 0x000fe200078ef803 */
[----:B------:R-:W-:Y:S01]  /*efe0*/  IMAD.SHL.U32 R2, R6, 0x10, RZ ;  /* 0x0000001006027824 */ /* 0x000fe200078e00ff */
[----:B------:R-:W-:-:S03]  /*eff0*/  SHF.R.U32.HI R3, RZ, 0x3, R5 ;  /* 0x00000003ff037819 */ /* 0x000fc60000011605 */
[----:B------:R-:W-:Y:S01]  /*f000*/  IMAD R0, R4, 0x2, R22 ;  /* 0x0000000204007824 */ /* 0x000fe200078e0216 */
[----:B------:R-:W-:-:S04]  /*f010*/  LOP3.LUT R2, R2, 0x70, RZ, 0xc0, !PT ;  /* 0x0000007002027812 */ /* 0x000fc800078ec0ff */
[----:B------:R3:W-:Y:S01]  /*f020*/  STL [R1+0x24], R0 ;  /* 0x0000240001007387 */ /* 0x0007e20000100800 */
[----:B------:R-:W-:-:S07]  /*f030*/  LOP3.LUT R2, R3, R2, RZ, 0xfc, !PT ;  /* 0x0000000203027212 */ /* 0x000fce00078efcff */
.L_x_706:
[----:B0-----:R-:W0:Y:S02]  /*f040*/  LDC.64 R2, c[0x0][0xc88] ;  /* 0x00032200ff027b82 */ /* 0x001e240000000a00 */
[----:B0-----:R-:W-:-:S05]  /*f050*/  IMAD.WIDE R2, R19, 0x4, R2 ;  /* 0x0000000413027825 */ /* 0x001fca00078e0202 */
[----:B------:R-:W3:Y:S01]  /*f060*/  LDG.E R10, desc[UR42][R2.64] ;  /* 0x0000002a020a7981 */ /* 0x000ee2000c1e1900 */
[----:B------:R-:W-:Y:S05]  /*f070*/  YIELD ;  /* 0x0000000000007946 */ /* 0x000fea0003800000 */
[----:B------:R-:W-:Y:S01]  /*f080*/  ULDC.64 UR4, c[0x0][0xa28] ;  /* 0x00028a0000047ab9 */ /* 0x000fe20000000a00 */
[----:B------:R-:W-:Y:S01]  /*f090*/  IMAD.MOV.U32 R9, RZ, RZ, RZ ;  /* 0x000000ffff097224 */ /* 0x000fe200078e00ff */
[----:B------:R-:W-:Y:S01]  /*f0a0*/  ISETP.NE.U32.AND P0, PT, RZ, UR4, PT ;  /* 0x00000004ff007c0c */ /* 0x000fe2000bf05070 */
[----:B------:R-:W-:Y:S01]  /*f0b0*/  ULDC.64 UR8, c[0x0][0xa18] ;  /* 0x0002860000087ab9 */ /* 0x000fe20000000a00 */
[----:B------:R-:W-:Y:S01]  /*f0c0*/  MOV R6, RZ ;  /* 0x000000ff00067202 */ /* 0x000fe20000000f00 */
[----:B------:R-:W-:Y:S01]  /*f0d0*/  ULDC.64 UR6, c[0x0][0xa10] ;  /* 0x0002840000067ab9 */ /* 0x000fe20000000a00 */
[----:B------:R-:W-:-:S02]  /*f0e0*/  ISETP.NE.AND.EX P0, PT, RZ, UR5, PT, P0 ;  /* 0x00000005ff007c0c */ /* 0x000fc4000bf05300 */
[----:B---3--:R-:W-:Y:S01]  /*f0f0*/  SHF.R.S32.HI R0, RZ, 0x1f, R10 ;  /* 0x0000001fff007819 */ /* 0x008fe2000001140a */
[----:B------:R-:W-:-:S10]  /*f100*/  IMAD.SHL.U32 R23, R10, 0x4, RZ ;  /* 0x000000040a177824 */ /* 0x000fd400078e00ff */
[C---:B------:R-:W-:Y:S01]  /*f110*/  @P0 LEA R2, P1, R10.reuse, UR4, 0x2 ;  /* 0x000000040a020c11 */ /* 0x040fe2000f8210ff */
[----:B------:R-:W-:Y:S03]  /*f120*/  STL [R1+0x8], R10 ;  /* 0x0000080a01007387 */ /* 0x000fe60000100800 */
[C-C-:B------:R-:W-:Y:S01]  /*f130*/  @P0 LEA.HI.X R3, R10.reuse, UR5, R0.reuse, 0x2, P1 ;  /* 0x000000050a030c11 */ /* 0x140fe200088f1400 */
[----:B------:R-:W-:Y:S01]  /*f140*/  ULDC.64 UR4, c[0x0][0xa00] ;  /* 0x0002800000047ab9 */ /* 0x000fe20000000a00 */
[----:B------:R-:W-:Y:S01]  /*f150*/  SHF.L.U64.HI R24, R10, 0x2, R0 ;  /* 0x000000020a187819 */ /* 0x000fe20000010200 */
[----:B------:R0:W-:Y:S04]  /*f160*/  STL [R1+0x30], R0 ;  /* 0x0000300001007387 */ /* 0x0001e80000100800 */
[----:B--2---:R1:W2:Y:S01]  /*f170*/  @P0 LDG.E R9, desc[UR42][R2.64] ;  /* 0x0000002a02090981 */ /* 0x0042a2000c1e1900 */
[----:B------:R-:W-:-:S02]  /*f180*/  ISETP.NE.U32.AND P0, PT, RZ, UR4, PT ;  /* 0x00000004ff007c0c */ /* 0x000fc4000bf05070 */
[----:B------:R-:W-:Y:S02]  /*f190*/  ISETP.NE.U32.AND P2, PT, RZ, UR8, PT ;  /* 0x00000008ff007c0c */ /* 0x000fe4000bf45070 */
[----:B------:R-:W-:Y:S01]  /*f1a0*/  ISETP.NE.AND.EX P0, PT, RZ, UR5, PT, P0 ;  /* 0x00000005ff007c0c */ /* 0x000fe2000bf05300 */
[----:B0-----:R-:W-:Y:S01]  /*f1b0*/  IMAD.MOV.U32 R0, RZ, RZ, RZ ;  /* 0x000000ffff007224 */ /* 0x001fe200078e00ff */
[----:B------:R-:W-:Y:S02]  /*f1c0*/  ISETP.NE.AND.EX P2, PT, RZ, UR9, PT, P2 ;  /* 0x00000009ff007c0c */ /* 0x000fe4000bf45320 */
[----:B------:R-:W-:Y:S02]  /*f1d0*/  ISETP.NE.U32.AND P1, PT, RZ, UR6, PT ;  /* 0x00000006ff007c0c */ /* 0x000fe4000bf25070 */
[----:B-1----:R-:W-:Y:S02]  /*f1e0*/  IADD3 R2, P3, R23, UR4, RZ ;  /* 0x0000000417027c10 */ /* 0x002fe4000ff7e0ff */
[----:B------:R-:W-:-:S02]  /*f1f0*/  ISETP.NE.AND.EX P1, PT, RZ, UR7, PT, P1 ;  /* 0x00000007ff007c0c */ /* 0x000fc4000bf25310 */
[----:B------:R-:W-:Y:S02]  /*f200*/  IADD3.X R3, R24, UR5, RZ, P3, !PT ;  /* 0x0000000518037c10 */ /* 0x000fe40009ffe4ff */
[----:B------:R-:W-:-:S03]  /*f210*/  IADD3 R4, P4, R23, UR6, RZ ;  /* 0x0000000617047c10 */ /* 0x000fc6000ff9e0ff */
[----:B------:R-:W3:Y:S01]  /*f220*/  @P0 LDG.E R6, desc[UR42][R2.64] ;  /* 0x0000002a02060981 */ /* 0x000ee2000c1e1900 */
[----:B------:R-:W-:Y:S01]  /*f230*/  ULDC UR4, c[0x0][0x288] ;  /* 0x0000a20000047ab9 */ /* 0x000fe20000000800 */
[----:B------:R-:W-:Y:S01]  /*f240*/  IADD3.X R5, R24, UR7, RZ, P4, !PT ;  /* 0x0000000718057c10 */ /* 0x000fe2000a7fe4ff */
[----:B------:R-:W-:Y:S01]  /*f250*/  IMAD.U32 R8, RZ, RZ, UR4 ;  /* 0x00000004ff087e24 */ /* 0x000fe2000f8e00ff */
[----:B------:R-:W-:-:S03]  /*f260*/  ULDC.64 UR4, c[0x0][0x418] ;  /* 0x0001060000047ab9 */ /* 0x000fc60000000a00 */
[----:B------:R-:W5:Y:S04]  /*f270*/  @P1 LDG.E R0, desc[UR42][R4.64] ;  /* 0x0000002a04001981 */ /* 0x000f68000c1e1900 */
[----:B---3--:R0:W-:Y:S02]  /*f280*/  STL [R1+0x28], R6 ;  /* 0x0000280601007387 */ /* 0x0081e40000100800 */
[----:B0-----:R-:W-:-:S04]  /*f290*/  @P2 IADD3 R6, P3, R23, UR8, RZ ;  /* 0x0000000817062c10 */ /* 0x001fc8000ff7e0ff */
[----:B------:R-:W-:-:S05]  /*f2a0*/  @P2 IADD3.X R7, R24, UR9, RZ, P3, !PT ;  /* 0x0000000918072c10 */ /* 0x000fca0009ffe4ff */
[----:B------:R0:W3:Y:S01]  /*f2b0*/  @P2 LDG.E R8, desc[UR42][R6.64] ;  /* 0x0000002a06082981 */ /* 0x0000e2000c1e1900 */
[----:B------:R-:W-:-:S03]  /*f2c0*/  UISETP.NE.U32.AND UP0, UPT, UR4, URZ, UPT ;  /* 0x0000003f0400728c */ /* 0x000fc6000bf05070 */
[----:B--2---:R1:W-:Y:S01]  /*f2d0*/  STL [R1+0x1c], R9 ;  /* 0x00001c0901007387 */ /* 0x0043e20000100800 */
[----:B------:R-:W-:Y:S01]  /*f2e0*/  UISETP.NE.AND.EX UP0, UPT, UR5, URZ, UPT, UP0 ;  /* 0x0000003f0500728c */ /* 0x000fe2000bf05300 */
[----:B------:R-:W-:Y:S02]  /*f2f0*/  ULDC UR4, c[0x0][0x424] ;  /* 0x0001090000047ab9 */ /* 0x000fe40000000800 */
[----:B------:R-:W-:Y:S01]  /*f300*/  ULDC UR5, c[0x0][0x2f0] ;  /* 0x0000bc0000057ab9 */ /* 0x000fe20000000800 */
[----:B------:R-:W-:-:S04]  /*f310*/  USEL UR4, UR4, 0x1, UP0 ;  /* 0x0000000104047887 */ /* 0x000fc80008000000 */
[----:B------:R-:W-:-:S03]  /*f320*/  UIMAD UR4, UR4, UR5, URZ ;  /* 0x00000005040472a4 */ /* 0x000fc6000f8e023f */
[----:B------:R-:W-:Y:S02]  /*f330*/  ULDC UR5, c[0x0][0x348] ;  /* 0x0000d20000057ab9 */ /* 0x000fe40000000800 */
[----:B0-----:R-:W-:Y:S01]  /*f340*/  IMAD.U32 R6, RZ, RZ, UR5 ;  /* 0x00000005ff067e24 */ /* 0x001fe2000f8e00ff */
[----:B------:R-:W-:Y:S01]  /*f350*/  MOV R7, UR4 ;  /* 0x0000000400077c02 */ /* 0x000fe20008000f00 */
[----:B---3--:R1:W-:Y:S01]  /*f360*/  STL [R1+0x34], R8 ;  /* 0x0000340801007387 */ /* 0x0083e20000100800 */
[----:B------:R-:W-:Y:S05]  /*f370*/  @P2 BRA `(.L_x_614) ;  /* 0x0000000000142947 */ /* 0x000fea0003800000 */
[----:B------:R-:W-:Y:S05]  /*f380*/  @!P0 BRA `(.L_x_614) ;  /* 0x0000000000108947 */ /* 0x000fea0003800000 */
[----:B-1----:R-:W2:Y:S04]  /*f390*/  LDG.E R8, desc[UR42][R2.64] ;  /* 0x0000002a02087981 */ /* 0x002ea8000c1e1900 */
[----:B------:R-:W2:Y:S02]  /*f3a0*/  LDG.E R2, desc[UR42][R2.64+0x4] ;  /* 0x0000042a02027981 */ /* 0x000ea4000c1e1900 */
[----:B--2---:R-:W-:-:S05]  /*f3b0*/  IMAD.IADD R2, R2, 0x1, -R8 ;  /* 0x0000000102027824 */ /* 0x004fca00078e0a08 */
[----:B------:R0:W-:Y:S02]  /*f3c0*/  STL [R1+0x34], R2 ;  /* 0x0000340201007387 */ /* 0x0001e40000100800 */
.L_x_614:
[----:B-1----:R-:W-:Y:S01]  /*f3d0*/  IMAD.MOV.U32 R8, RZ, RZ, R10 ;  /* 0x000000ffff087224 */ /* 0x002fe200078e000a */
[----:B------:R-:W-:Y:S02]  /*f3e0*/  ULDC.64 UR4, c[0x0][0xa20] ;  /* 0x0002880000047ab9 */ /* 0x000fe40000000a00 */
[----:B------:R-:W-:Y:S02]  /*f3f0*/  ISETP.NE.U32.AND P0, PT, RZ, UR4, PT ;  /* 0x00000004ff007c0c */ /* 0x000fe4000bf05070 */
[----:B------:R1:W-:Y:S02]  /*f400*/  STL [R1+0xc], R8 ;  /* 0x00000c0801007387 */ /* 0x0003e40000100800 */
[----:B------:R-:W-:-:S13]  /*f410*/  ISETP.NE.AND.EX P0, PT, RZ, UR5, PT, P0 ;  /* 0x00000005ff007c0c */ /* 0x000fda000bf05300 */
[----:B-1----:R-:W-:Y:S05]  /*f420*/  @!P0 BRA `(.L_x_615) ;  /* 0x0000000000108947 */ /* 0x002fea0003800000 */
[----:B0-----:R-:W-:-:S04]  /*f430*/  IADD3 R2, P0, R23, UR4, RZ ;  /* 0x0000000417027c10 */ /* 0x001fc8000ff1e0ff */
[----:B------:R-:W-:-:S05]  /*f440*/  IADD3.X R3, R24, UR5, RZ, P0, !PT ;  /* 0x0000000518037c10 */ /* 0x000fca00087fe4ff */
[----:B------:R1:W5:Y:S01]  /*f450*/  LDG.E R7, desc[UR42][R2.64] ;  /* 0x0000002a02077981 */ /* 0x000362000c1e1900 */
[----:B------:R-:W-:Y:S05]  /*f460*/  BRA `(.L_x_616) ;  /* 0x0000000000247947 */ /* 0x000fea0003800000 */
.L_x_615:
[----:B------:R-:W-:Y:S02]  /*f470*/  ULDC.64 UR4, c[0x0][0xa08] ;  /* 0x0002820000047ab9 */ /* 0x000fe40000000a00 */
[----:B------:R-:W-:-:S04]  /*f480*/  ISETP.NE.U32.AND P0, PT, RZ, UR4, PT ;  /* 0x00000004ff007c0c */ /* 0x000fc8000bf05070 */
[----:B------:R-:W-:-:S13]  /*f490*/  ISETP.NE.AND.EX P0, PT, RZ, UR5, PT, P0 ;  /* 0x00000005ff007c0c */ /* 0x000fda000bf05300 */
[----:B------:R-:W-:Y:S05]  /*f4a0*/  @!P0 BRA `(.L_x_616) ;  /* 0x0000000000148947 */ /* 0x000fea0003800000 */
[----:B0-----:R-:W0:Y:S02]  /*f4b0*/  LDC.64 R2, c[0x0][0xa08] ;  /* 0x00028200ff027b82 */ /* 0x001e240000000a00 */
[----:B0-----:R-:W-:-:S05]  /*f4c0*/  IMAD.WIDE R2, R8, 0x4, R2 ;  /* 0x0000000408027825 */ /* 0x001fca00078e0202 */
[----:B------:R-:W2:Y:S04]  /*f4d0*/  LDG.E R7, desc[UR42][R2.64] ;  /* 0x0000002a02077981 */ /* 0x000ea8000c1e1900 */
[----:B------:R-:W2:Y:S02]  /*f4e0*/  LDG.E R2, desc[UR42][R2.64+0x4] ;  /* 0x0000042a02027981 */ /* 0x000ea4000c1e1900 */
[----:B--2---:R-:W-:-:S07]  /*f4f0*/  IMAD.IADD R7, R2, 0x1, -R7 ;  /* 0x0000000102077824 */ /* 0x004fce00078e0a07 */
.L_x_616:
[----:B01----:R-:W2:Y:S04]  /*f500*/  @P1 LDG.E R2, desc[UR42][R4.64] ;  /* 0x0000002a04021981 */ /* 0x003ea8000c1e1900 */
[----:B------:R-:W2:Y:S01]  /*f510*/  @P1 LDG.E R4, desc[UR42][R4.64+0x4] ;  /* 0x0000042a04041981 */ /* 0x000ea2000c1e1900 */
[----:B-----5:R-:W-:Y:S01]  /*f520*/  IMAD.IADD R7, R7, 0x1, -R9 ;  /* 0x0000000107077824 */ /* 0x020fe200078e0a09 */
[----:B------:R-:W-:Y:S01]  /*f530*/  BSSY B0, `(.L_x_617) ;  /* 0x00000dc000007945 */ /* 0x000fe20003800000 */
[----:B--2---:R-:W-:-:S05]  /*f540*/  @P1 IADD3 R6, -R2, R4, RZ ;  /* 0x0000000402061210 */ /* 0x004fca0007ffe1ff */
[----:B------:R-:W-:-:S05]  /*f550*/  IMAD.IADD R2, R7, 0x1, R6 ;  /* 0x0000000107027824 */ /* 0x000fca00078e0206 */
[----:B------:R0:W-:Y:S02]  /*f560*/  STL [R1+0x18], R2 ;  /* 0x0000180201007387 */ /* 0x0001e40000100800 */
[----:B0-----:R-:W-:-:S05]  /*f570*/  VIADD R2, R2, 0x7f ;  /* 0x0000007f02027836 */ /* 0x001fca0000000000 */
[----:B------:R-:W-:-:S04]  /*f580*/  SHF.R.S32.HI R3, RZ, 0x1f, R2 ;  /* 0x0000001fff037819 */ /* 0x000fc80000011402 */
[----:B------:R-:W-:Y:S02]  /*f590*/  LEA.HI R4, R3, R2, RZ, 0x7 ;  /* 0x0000000203047211 */ /* 0x000fe400078f38ff */
[----:B------:R-:W-:Y:S02]  /*f5a0*/  IADD3 R3, -R7, RZ, RZ ;  /* 0x000000ff07037210 */ /* 0x000fe40007ffe1ff */
[----:B------:R-:W-:Y:S01]  /*f5b0*/  LOP3.LUT R2, R4, 0xffffff80, RZ, 0xc0, !PT ;  /* 0xffffff8004027812 */ /* 0x000fe200078ec0ff */
[----:B------:R0:W-:Y:S01]  /*f5c0*/  STL [R1+0x3c], R4 ;  /* 0x00003c0401007387 */ /* 0x0001e20000100800 */
[----:B------:R-:W-:Y:S02]  /*f5d0*/  VIMNMX R3, RZ, R3, !PT ;  /* 0x00000003ff037248 */ /* 0x000fe40007fe0100 */
[----:B------:R-:W-:-:S04]  /*f5e0*/  VIADDMNMX R2, R2, -R7, R6, PT ;  /* 0x8000000702027246 */ /* 0x000fc80003800106 */
[----:B------:R-:W-:Y:S02]  /*f5f0*/  ISETP.GT.AND P0, PT, R2, R3, PT ;  /* 0x000000030200720c */ /* 0x000fe40003f04270 */
[----:B------:R-:W-:-:S11]  /*f600*/  SHF.R.U32.HI R3, RZ, 0x7, R3 ;  /* 0x00000007ff037819 */ /* 0x000fd60000011603 */
[----:B------:R-:W-:-:S05]  /*f610*/  @P0 VIADD R2, R2, 0x7f ;  /* 0x0000007f02020836 */ /* 0x000fca0000000000 */
[----:B0-----:R-:W-:-:S04]  /*f620*/  @P0 SHF.R.S32.HI R4, RZ, 0x1f, R2 ;  /* 0x0000001fff040819 */ /* 0x001fc80000011402 */
[----:B------:R-:W-:Y:S01]  /*f630*/  @P0 LEA.HI R2, R4, R2, RZ, 0x7 ;  /* 0x0000000204020211 */ /* 0x000fe200078f38ff */
[----:B------:R-:W-:-:S03]  /*f640*/  IMAD.MOV.U32 R4, RZ, RZ, R3 ;  /* 0x000000ffff047224 */ /* 0x000fc600078e0003 */
[----:B------:R-:W-:Y:S02]  /*f650*/  @P0 SHF.R.S32.HI R4, RZ, 0x7, R2 ;  /* 0x00000007ff040819 */ /* 0x000fe40000011402 */
[----:B------:R-:W-:Y:S02]  /*f660*/  PLOP3.LUT P0, PT, PT, PT, PT, 0x80, 0x0 ;  /* 0x000000000000781c */ /* 0x000fe40003f0f070 */
[----:B------:R-:W-:-:S13]  /*f670*/  ISETP.GT.AND P2, PT, R4, R3, PT ;  /* 0x000000030400720c */ /* 0x000fda0003f44270 */
[----:B------:R-:W-:Y:S05]  /*f680*/  @!P2 BRA `(.L_x_618) ;  /* 0x0000000c0018a947 */ /* 0x000fea0003800000 */
[----:B------:R-:W-:Y:S01]  /*f690*/  UMOV UR4, 0xffffffff ;  /* 0xffffffff00047882 */ /* 0x000fe20000000000 */
[----:B------:R-:W-:Y:S02]  /*f6a0*/  SEL R2, R8, RZ, !P1 ;  /* 0x000000ff08027207 */ /* 0x000fe40004800000 */
[----:B------:R-:W-:Y:S05]  /*f6b0*/  BRA.DIV UR4, `(.L_x_619) ;  /* 0x0000006604e47947 */ /* 0x000fea000b800000 */
[----:B------:R-:W0:Y:S02]  /*f6c0*/  S2R R5, SR_TID.X ;  /* 0x0000000000057919 */ /* 0x000e240000002100 */
[----:B0-----:R-:W-:-:S04]  /*f6d0*/  SHF.R.U32.HI R5, RZ, 0x5, R5 ;  /* 0x00000005ff057819 */ /* 0x001fc80000011605 */
[----:B------:R-:W-:-:S05]  /*f6e0*/  LOP3.LUT R5, R5, 0x3, RZ, 0xc0, !PT ;  /* 0x0000000305057812 */ /* 0x000fca00078ec0ff */
[----:B------:R0:W1:Y:S02]  /*f6f0*/  SHFL.IDX PT, R14, R5, RZ, 0x1f ;  /* 0x00001fff050e7589 */ /* 0x00006400000e0000 */
.L_x_774:
[----:B-1----:R-:W-:Y:S02]  /*f700*/  ISETP.NE.AND P0, PT, R14, RZ, PT ;  /* 0x000000ff0e00720c */ /* 0x002fe40003f05270 */
[----:B------:R-:W-:-:S11]  /*f710*/  PLOP3.LUT P6, PT, PT, PT, PT, 0x8, 0x0 ;  /* 0x000000000000781c */ /* 0x000fd60003fce170 */
[----:B------:R-:W-:Y:S05]  /*f720*/  @P0 BRA `(.L_x_620) ;  /* 0x00000000000c0947 */ /* 0x000fea0003800000 */
[----:B------:R-:W-:-:S03]  /*f730*/  UMOV UR4, 0xffffffff ;  /* 0xffffffff00047882 */ /* 0x000fc60000000000 */
[----:B------:R-:W-:Y:S05]  /*f740*/  BRA.DIV UR4, `(.L_x_621) ;  /* 0x0000006604f47947 */ /* 0x000fea000b800000 */
[----:B------:R-:W-:-:S13]  /*f750*/  ELECT P6, URZ, PT ;  /* 0x00000000003f782f */ /* 0x000fda00038c0000 */
.L_x_620:
[----:B0-----:R-:W2:Y:S01]  /*f760*/  LDL R5, [R1+0x40] ;  /* 0x0000400001057983 */ /* 0x001ea20000100800 */
[----:B------:R-:W-:Y:S01]  /*f770*/  BSSY B1, `(.L_x_622) ;  /* 0x0000008000017945 */ /* 0x000fe20003800000 */
[----:B--2---:R-:W-:-:S05]  /*f780*/  VIADD R5, R5, 0x1 ;  /* 0x0000000105057836 */ /* 0x004fca0000000000 */
[----:B------:R-:W-:-:S04]  /*f790*/  LEA.HI R6, R5, R5, RZ, 0x1 ;  /* 0x0000000505067211 */ /* 0x000fc800078f08ff */
[----:B------:R-:W-:-:S04]  /*f7a0*/  LOP3.LUT R6, R6, 0xfffffffe, RZ, 0xc0, !PT ;  /* 0xfffffffe06067812 */ /* 0x000fc800078ec0ff */
[----:B------:R-:W-:-:S04]  /*f7b0*/  IADD3 R5, R5, -R6, RZ ;  /* 0x8000000605057210 */ /* 0x000fc80007ffe0ff */
[----:B------:R-:W-:-:S04]  /*f7c0*/  SHF.L.U32 R5, R5, 0x1f, RZ ;  /* 0x0000001f05057819 */ /* 0x000fc800000006ff */
[----:B------:R-:W0:Y:S02]  /*f7d0*/  SYNCS.PHASECHK.TRANS64.TRYWAIT P0, [R22+URZ+0x16820], R5 ;  /* 0x01682005160075a7 */ /* 0x000e24000800017f */
[----:B0-----:R-:W-:Y:S05]  /*f7e0*/  @!P0 BRA `(.L_x_623) ;  /* 0x0000006400ec8947 */ /* 0x001fea0003800000 */
.L_x_777:
[----:B------:R-:W-:Y:S05]  /*f7f0*/  BSYNC B1 ;  /* 0x0000000000017941 */ /* 0x000fea0003800000 */
.L_x_622:
[----:B------:R-:W-:Y:S04]  /*f800*/  BSSY B1, `(.L_x_624) ;  /* 0x000004f000017945 */ /* 0x000fe80003800000 */
[----:B------:R-:W-:Y:S05]  /*f810*/  @!P6 BRA `(.L_x_625) ;  /* 0x000000040034e947 */ /* 0x000fea0003800000 */
[----:B------:R-:W1:Y:S01]  /*f820*/  S2R R6, SR_TID.X ;  /* 0x0000000000067919 */ /* 0x000e620000002100 */
[----:B0-----:R-:W-:Y:S01]  /*f830*/  IMAD R5, R27, 0x8, R22 ;  /* 0x000000081b057824 */ /* 0x001fe200078e0216 */
[----:B------:R-:W-:Y:S01]  /*f840*/  BSSY B2, `(.L_x_626) ;  /* 0x0000006000027945 */ /* 0x000fe20003800000 */
[----:B-1----:R-:W-:Y:S02]  /*f850*/  LOP3.LUT R7, R6, 0x7f, RZ, 0xc0, !PT ;  /* 0x0000007f06077812 */ /* 0x002fe400078ec0ff */
[----:B------:R-:W-:Y:S02]  /*f860*/  SHF.L.U32 R6, R29, 0x1f, RZ ;  /* 0x0000001f1d067819 */ /* 0x000fe400000006ff */
[----:B------:R-:W-:Y:S02]  /*f870*/  ISETP.NE.AND P1, PT, R7, RZ, PT ;  /* 0x000000ff0700720c */ /* 0x000fe40003f25270 */
[----:B------:R-:W0:Y:S02]  /*f880*/  SYNCS.PHASECHK.TRANS64.TRYWAIT P0, [R5+URZ+0x168a0], R6 ;  /* 0x0168a006050075a7 */ /* 0x000e24000800017f */
[----:B0-----:R-:W-:Y:S09]  /*f890*/  @!P0 BRA `(.L_x_627) ;  /* 0x0000006400d48947 */ /* 0x001ff20003800000 */
.L_x_778:
[----:B------:R-:W-:Y:S05]  /*f8a0*/  BSYNC B2 ;  /* 0x0000000000027941 */ /* 0x000fea0003800000 */
.L_x_626:
[----:B------:R-:W-:Y:S04]  /*f8b0*/  BSSY B2, `(.L_x_628) ;  /* 0x0000009000027945 */ /* 0x000fe80003800000 */
[----:B------:R-:W-:Y:S05]  /*f8c0*/  @P1 BRA `(.L_x_629) ;  /* 0x00000000001c1947 */ /* 0x000fea0003800000 */
[----:B------:R-:W1:Y:S02]  /*f8d0*/  S2R R7, SR_TID.X ;  /* 0x0000000000077919 */ /* 0x000e640000002100 */
[----:B-1----:R-:W-:Y:S01]  /*f8e0*/  LOP3.LUT R8, R7, 0x1f, RZ, 0xc0, !PT ;  /* 0x0000001f07087812 */ /* 0x002fe200078ec0ff */
[----:B------:R-:W-:-:S03]  /*f8f0*/  IMAD.MOV.U32 R7, RZ, RZ, 0x4000 ;  /* 0x00004000ff077424 */ /* 0x000fc600078e00ff */
[----:B------:R-:W-:Y:S01]  /*f900*/  ISETP.NE.AND P0, PT, R8, RZ, PT ;  /* 0x000000ff0800720c */ /* 0x000fe20003f05270 */
[----:B------:R1:W-:-:S12]  /*f910*/  SYNCS.ARRIVE.TRANS64 RZ, [R5+URZ+0x16890], R7 ;  /* 0x0168900705ff79a7 */ /* 0x0003d8000800003f */
[----:B-1----:R-:W-:Y:S05]  /*f920*/  @!P0 BRA `(.L_x_629) ;  /* 0x0000000000048947 */ /* 0x002fea0003800000 */
[----:B------:R-:W-:Y:S01]  /*f930*/  BPT.TRAP 0x1 ;  /* 0x000000040000795c */ /* 0x000fe20000300000 */
.L_x_629:
[----:B------:R-:W-:Y:S05]  /*f940*/  BSYNC B2 ;  /* 0x0000000000027941 */ /* 0x000fea0003800000 */
.L_x_628:
[----:B------:R-:W-:Y:S01]  /*f950*/  IMAD.MOV.U32 R11, RZ, RZ, RZ ;  /* 0x000000ffff0b7224 */ /* 0x000fe200078e00ff */
[----:B------:R-:W-:Y:S01]  /*f960*/  LEA R7, R4, R0, 0x7 ;  /* 0x0000000004077211 */ /* 0x000fe200078e38ff */
[----:B------:R-:W-:Y:S01]  /*f970*/  IMAD R8, R27, 0x4000, R22 ;  /* 0x000040001b087824 */ /* 0x000fe200078e0216 */
[----:B------:R-:W-:Y:S01]  /*f980*/  UIADD3 UR4, UP0, UR40, 0x570, URZ ;  /* 0x0000057028047890 */ /* 0x000fe2000ff1e03f */
[----:B------:R-:W-:Y:S01]  /*f990*/  PLOP3.LUT P0, PT, PT, PT, PT, 0x80, 0x0 ;  /* 0x000000000000781c */ /* 0x000fe20003f0f070 */
[----:B------:R-:W-:Y:S01]  /*f9a0*/  VIADD R9, R5, 0x16890 ;  /* 0x0001689005097836 */ /* 0x000fe20000000000 */
[----:B------:R-:W-:Y:S01]  /*f9b0*/  R2UR UR10, R11 ;  /* 0x000000000b0a72ca */ /* 0x000fe200000e0000 */
[----:B------:R-:W-:Y:S01]  /*f9c0*/  VIADD R7, R7, 0xffffff80 ;  /* 0xffffff8007077836 */ /* 0x000fe20000000000 */
[----:B------:R-:W-:Y:S01]  /*f9d0*/  SHF.L.U32 R10, R27, 0xd, RZ ;  /* 0x0000000d1b0a7819 */ /* 0x000fe200000006ff */
[----:B------:R-:W-:Y:S01]  /*f9e0*/  VIADD R8, R8, 0xe400 ;  /* 0x0000e40008087836 */ /* 0x000fe20000000000 */
[----:B------:R-:W-:Y:S01]  /*f9f0*/  UIADD3.X UR5, URZ, UR41, URZ, UP0, !UPT ;  /* 0x000000293f057290 */ /* 0x000fe200087fe43f */
[----:B------:R-:W-:Y:S01]  /*fa00*/  UMOV UR6, 0x0 ;  /* 0x0000000000067882 */ /* 0x000fe20000000000 */
[----:B------:R-:W-:-:S10]  /*fa10*/  UMOV UR7, 0x12f00000 ;  /* 0x12f0000000077882 */ /* 0x000fd40000000000 */
.L_x_630:
[----:B------:R-:W-:-:S13]  /*fa20*/  @P0 ELECT P2, URZ, PT ;  /* 0x00000000003f082f */ /* 0x000fda0003840000 */
[----:B------:R-:W-:Y:S02]  /*fa30*/  @P2 R2UR UR13, R2 ;  /* 0x00000000020d22ca */ /* 0x000fe400000e0000 */
[----:B------:R-:W-:Y:S02]  /*fa40*/  @P2 R2UR UR12, R18 ;  /* 0x00000000120c22ca */ /* 0x000fe400000e0000 */
[----:B------:R-:W-:Y:S02]  /*fa50*/  @P2 R2UR UR11, R7 ;  /* 0x00000000070b22ca */ /* 0x000fe400000e0000 */
[----:B------:R-:W-:Y:S02]  /*fa60*/  @P2 R2UR UR9, R9 ;  /* 0x00000000090922ca */ /* 0x000fe400000e0000 */
[----:B------:R-:W-:Y:S02]  /*fa70*/  @P2 R2UR UR8, R8 ;  /* 0x00000000080822ca */ /* 0x000fe400000e0000 */
[----:B------:R-:W-:-:S02]  /*fa80*/  @P2 PLOP3.LUT P0, PT, P2, PT, PT, 0x8, 0x0 ;  /* 0x000000000000281c */ /* 0x000fc4000170e170 */
[----:B------:R-:W-:-:S09]  /*fa90*/  PLOP3.LUT P2, PT, PT, PT, PT, 0x8, 0x0 ;  /* 0x000000000000781c */ /* 0x000fd20003f4e170 */
[----:B------:R1:W-:Y:S02]  /*faa0*/  UTMALDG.4D [UR8], [UR4], desc[UR6] ;  /* 0x00000608040075b4 */ /* 0x0003e40008019000 */
[----:B-1----:R-:W-:Y:S05]  /*fab0*/  @P0 BRA.U.ANY `(.L_x_630) ;  /* 0xfffffffd00d80947 */ /* 0x002fea000393ffff */
[----:B------:R-:W1:Y:S01]  /*fac0*/  SYNCS.PHASECHK.TRANS64.TRYWAIT P0, [R5+URZ+0x168c0], R6 ;  /* 0x0168c006050075a7 */ /* 0x000e62000800017f */
[----:B------:R-:W-:Y:S04]  /*fad0*/  BSSY B2, `(.L_x_631) ;  /* 0x0000002000027945 */ /* 0x000fe80003800000 */
[----:B-1----:R-:W-:Y:S05]  /*fae0*/  @!P0 BRA `(.L_x_632) ;  /* 0x0000006400548947 */ /* 0x002fea0003800000 */
.L_x_779:
[----:B------:R-:W-:Y:S05]  /*faf0*/  BSYNC B2 ;  /* 0x0000000000027941 */ /* 0x000fea0003800000 */
.L_x_631:
[----:B------:R-:W-:Y:S01]  /*fb00*/  BSSY B2, `(.L_x_633) ;  /* 0x000000b000027945 */ /* 0x000fe20003800000 */
[----:B------:R-:W-:Y:S02]  /*fb10*/  IMAD.MOV.U32 R8, RZ, RZ, 0x0 ;  /* 0x00000000ff087424 */ /* 0x000fe400078e00ff */
[----:B------:R-:W-:Y:S01]  /*fb20*/  IMAD.MOV.U32 R9, RZ, RZ, 0x12f00000 ;  /* 0x12f00000ff097424 */ /* 0x000fe200078e00ff */
[----:B------:R-:W-:Y:S06]  /*fb30*/  @P1 BRA `(.L_x_634) ;  /* 0x00000000001c1947 */ /* 0x000fec0003800000 */
[----:B------:R-:W2:Y:S01]  /*fb40*/  S2R R12, SR_TID.X ;  /* 0x00000000000c7919 */ /* 0x000ea20000002100 */
[----:B01----:R-:W-:-:S04]  /*fb50*/  MOV R6, 0x4000 ;  /* 0x0000400000067802 */ /* 0x003fc80000000f00 */
[----:B------:R3:W-:Y:S01]  /*fb60*/  SYNCS.ARRIVE.TRANS64 RZ, [R5+URZ+0x168b0], R6 ;  /* 0x0168b00605ff79a7 */ /* 0x0007e2000800003f */
[----:B--2---:R-:W-:-:S04]  /*fb70*/  LOP3.LUT R12, R12, 0x1f, RZ, 0xc0, !PT ;  /* 0x0000001f0c0c7812 */ /* 0x004fc800078ec0ff */
[----:B------:R-:W-:-:S13]  /*fb80*/  ISETP.NE.AND P0, PT, R12, RZ, PT ;  /* 0x000000ff0c00720c */ /* 0x000fda0003f05270 */
[----:B---3--:R-:W-:Y:S05]  /*fb90*/  @!P0 BRA `(.L_x_634) ;  /* 0x0000000000048947 */ /* 0x008fea0003800000 */
[----:B------:R-:W-:Y:S01]  /*fba0*/  BPT.TRAP 0x1 ;  /* 0x000000040000795c */ /* 0x000fe20000300000 */
.L_x_634:
[----:B------:R-:W-:Y:S05]  /*fbb0*/  BSYNC B2 ;  /* 0x0000000000027941 */ /* 0x000fea0003800000 */
.L_x_633:
[----:B------:R-:W-:Y:S01]  /*fbc0*/  R2UR UR10, R11 ;  /* 0x000000000b0a72ca */ /* 0x000fe200000e0000 */
[----:B------:R-:W-:Y:S01]  /*fbd0*/  IMAD R10, R10, 0x2, R22 ;  /* 0x000000020a0a7824 */ /* 0x000fe200078e0216 */
[----:B------:R-:W-:Y:S01]  /*fbe0*/  R2UR UR6, R8 ;  /* 0x00000000080672ca */ /* 0x000fe200000e0000 */
[----:B------:R-:W-:Y:S01]  /*fbf0*/  UIADD3 UR4, UP0, UR40, 0x670, URZ ;  /* 0x0000067028047890 */ /* 0x000fe2000ff1e03f */
[----:B------:R-:W-:Y:S01]  /*fc00*/  R2UR UR7, R9 ;  /* 0x00000000090772ca */ /* 0x000fe200000e0000 */
[----:B01----:R-:W-:Y:S01]  /*fc10*/  VIADD R5, R5, 0x168b0 ;  /* 0x000168b005057836 */ /* 0x003fe20000000000 */
[----:B------:R-:W-:Y:S01]  /*fc20*/  PLOP3.LUT P0, PT, PT, PT, PT, 0x80, 0x0 ;  /* 0x000000000000781c */ /* 0x000fe20003f0f070 */
[----:B------:R-:W-:Y:S01]  /*fc30*/  VIADD R10, R10, 0x400 ;  /* 0x000004000a0a7836 */ /* 0x000fe20000000000 */
[----:B------:R-:W-:-:S12]  /*fc40*/  UIADD3.X UR5, URZ, UR41, URZ, UP0, !UPT ;  /* 0x000000293f057290 */ /* 0x000fd800087fe43f */
.L_x_635:
        /* <DEDUP_REMOVED lines=10> */
.L_x_625:
[----:B------:R-:W-:Y:S05]  /*fcf0*/  BSYNC B1 ;  /* 0x0000000000017941 */ /* 0x000fea0003800000 */
.L_x_624:
[----:B------:R-:W-:Y:S01]  /*fd00*/  VIADD R4, R4, 0xfffffffe ;  /* 0xfffffffe04047836 */ /* 0x000fe20000000000 */
[----:B------:R-:W-:Y:S02]  /*fd10*/  IADD3 R27, R27, 0x1, RZ ;  /* 0x000000011b1b7810 */ /* 0x000fe40007ffe0ff */
[----:B------:R-:W-:Y:S02]  /*fd20*/  PLOP3.LUT P0, PT, PT, PT, PT, 0x8, 0x0 ;  /* 0x000000000000781c */ /* 0x000fe40003f0e170 */
[----:B------:R-:W-:Y:S02]  /*fd30*/  ISETP.GE.AND P2, PT, R4, R3, PT ;  /* 0x000000030400720c */ /* 0x000fe40003f46270 */
[----:B------:R-:W-:-:S04]  /*fd40*/  ISETP.NE.AND P1, PT, R27, 0x2, PT ;  /* 0x000000021b00780c */ /* 0x000fc80003f25270 */
[----:B0-----:R-:W-:Y:S02]  /*fd50*/  SEL R5, RZ, 0x1, P1 ;  /* 0x00000001ff057807 */ /* 0x001fe40000800000 */
[----:B------:R-:W-:Y:S02]  /*fd60*/  SEL R27, R27, RZ, P1 ;  /* 0x000000ff1b1b7207 */ /* 0x000fe40000800000 */
[----:B------:R-:W-:-:S03]  /*fd70*/  LOP3.LUT R29, R29, R5, RZ, 0x3c, !PT ;  /* 0x000000051d1d7212 */ /* 0x000fc600078e3cff */
[----:B------:R-:W-:Y:S05]  /*fd80*/  @!P2 BRA `(.L_x_618) ;  /* 0x000000040058a947 */ /* 0x000fea0003800000 */
.L_x_648:
[----:B------:R-:W-:Y:S05]  /*fd90*/  YIELD ;  /* 0x0000000000007946 */ /* 0x000fea0003800000 */
[----:B------:R-:W-:Y:S04]  /*fda0*/  BSSY B1, `(.L_x_636) ;  /* 0x000004c000017945 */ /* 0x000fe80003800000 */
[----:B------:R-:W-:Y:S05]  /*fdb0*/  @!P6 BRA `(.L_x_637) ;  /* 0x000000040028e947 */ /* 0x000fea0003800000 */
[----:B------:R-:W0:Y:S01]  /*fdc0*/  S2R R5, SR_TID.X ;  /* 0x0000000000057919 */ /* 0x000e220000002100 */
[----:B------:R-:W-:Y:S01]  /*fdd0*/  SHF.L.U32 R6, R29, 0x1f, RZ ;  /* 0x0000001f1d067819 */ /* 0x000fe200000006ff */
[----:B------:R-:W-:Y:S01]  /*fde0*/  BSSY B2, `(.L_x_638) ;  /* 0x0000006000027945 */ /* 0x000fe20003800000 */
[----:B0-----:R-:W-:Y:S01]  /*fdf0*/  LOP3.LUT R7, R5, 0x7f, RZ, 0xc0, !PT ;  /* 0x0000007f05077812 */ /* 0x001fe200078ec0ff */
[----:B------:R-:W-:-:S03]  /*fe00*/  IMAD R5, R27, 0x8, R22 ;  /* 0x000000081b057824 */ /* 0x000fc600078e0216 */
[----:B------:R-:W-:Y:S01]  /*fe10*/  ISETP.NE.AND P2, PT, R7, RZ, PT ;  /* 0x000000ff0700720c */ /* 0x000fe20003f45270 */
[----:B------:R-:W0:Y:S02]  /*fe20*/  SYNCS.PHASECHK.TRANS64.TRYWAIT P1, [R5+URZ+0x168a0], R6 ;  /* 0x0168a006050075a7 */ /* 0x000e24000802017f */
[----:B0-----:R-:W-:Y:S10]  /*fe30*/  @!P1 BRA `(.L_x_639) ;  /* 0x0000006000949947 */ /* 0x001ff40003800000 */
.L_x_780:
[----:B------:R-:W-:Y:S05]  /*fe40*/  BSYNC B2 ;  /* 0x0000000000027941 */ /* 0x000fea0003800000 */
.L_x_638:
        /* <DEDUP_REMOVED lines=9> */
.L_x_641:
[----:B------:R-:W-:Y:S05]  /*fee0*/  BSYNC B2 ;  /* 0x0000000000027941 */ /* 0x000fea0003800000 */
.L_x_640:
[----:B------:R-:W-:Y:S01]  /*fef0*/  MOV R11, RZ ;  /* 0x000000ff000b7202 */ /* 0x000fe20000000f00 */
[----:B------:R-:W-:Y:S01]  /*ff00*/  IMAD R7, R27, 0x4000, R22 ;  /* 0x000040001b077824 */ /* 0x000fe200078e0216 */
[----:B------:R-:W-:Y:S01]  /*ff10*/  UIADD3 UR4, UP0, UR40, 0x570, URZ ;  /* 0x0000057028047890 */ /* 0x000fe2000ff1e03f */
[----:B------:R-:W-:Y:S01]  /*ff20*/  PLOP3.LUT P1, PT, PT, PT, PT, 0x80, 0x0 ;  /* 0x000000000000781c */ /* 0x000fe20003f2f070 */
[----:B------:R-:W-:Y:S01]  /*ff30*/  IMAD R8, R4, 0x80, R0 ;  /* 0x0000008004087824 */ /* 0x000fe200078e0200 */
[----:B------:R-:W-:Y:S01]  /*ff40*/  R2UR UR10, R11 ;  /* 0x000000000b0a72ca */ /* 0x000fe200000e0000 */
[----:B------:R-:W-:Y:S01]  /*ff50*/  VIADD R9, R5, 0x16890 ;  /* 0x0001689005097836 */ /* 0x000fe20000000000 */
[----:B------:R-:W-:Y:S01]  /*ff60*/  IADD3 R10, R7, 0xe400, RZ ;  /* 0x0000e400070a7810 */ /* 0x000fe20007ffe0ff */
[----:B------:R-:W-:Y:S01]  /*ff70*/  UIADD3.X UR5, URZ, UR41, URZ, UP0, !UPT ;  /* 0x000000293f057290 */ /* 0x000fe200087fe43f */
[----:B------:R-:W-:Y:S01]  /*ff80*/  UMOV UR6, 0x0 ;  /* 0x0000000000067882 */ /* 0x000fe20000000000 */
[----:B------:R-:W-:-:S10]  /*ff90*/  UMOV UR7, 0x12f00000 ;  /* 0x12f0000000077882 */ /* 0x000fd40000000000 */
.L_x_642:
        /* <DEDUP_REMOVED lines=13> */
.L_x_781:
[----:B------:R-:W-:Y:S05]  /*10070*/  BSYNC B2 ;  /* 0x0000000000027941 */ /* 0x000fea0003800000 */
.L_x_643:
[----:B------:R-:W-:Y:S01]  /*10080*/  BSSY B2, `(.L_x_645) ;  /* 0x000000b000027945 */ /* 0x000fe20003800000 */
[----:B------:R-:W-:Y:S02]  /*10090*/  IMAD.MOV.U32 R12, RZ, RZ, 0x0 ;  /* 0x00000000ff0c7424 */ /* 0x000fe400078e00ff */
[----:B------:R-:W-:Y:S01]  /*100a0*/  IMAD.MOV.U32 R13, RZ, RZ, 0x12f00000 ;  /* 0x12f00000ff0d7424 */ /* 0x000fe200078e00ff */
[----:B------:R-:W-:Y:S06]  /*100b0*/  @P2 BRA `(.L_x_646) ;  /* 0x00000000001c2947 */ /* 0x000fec0003800000 */
[----:B------:R-:W2:Y:S01]  /*100c0*/  S2R R9, SR_TID.X ;  /* 0x0000000000097919 */ /* 0x000ea20000002100 */
[----:B01----:R-:W-:-:S04]  /*100d0*/  IMAD.MOV.U32 R6, RZ, RZ, 0x4000 ;  /* 0x00004000ff067424 */ /* 0x003fc800078e00ff */
[----:B------:R3:W-:Y:S01]  /*100e0*/  SYNCS.ARRIVE.TRANS64 RZ, [R5+URZ+0x168b0], R6 ;  /* 0x0168b00605ff79a7 */ /* 0x0007e2000800003f */
[----:B--2---:R-:W-:-:S04]  /*100f0*/  LOP3.LUT R9, R9, 0x1f, RZ, 0xc0, !PT ;  /* 0x0000001f09097812 */ /* 0x004fc800078ec0ff */
[----:B------:R-:W-:-:S13]  /*10100*/  ISETP.NE.AND P1, PT, R9, RZ, PT ;  /* 0x000000ff0900720c */ /* 0x000fda0003f25270 */
[----:B---3--:R-:W-:Y:S05]  /*10110*/  @!P1 BRA `(.L_x_646) ;  /* 0x0000000000049947 */ /* 0x008fea0003800000 */
[----:B------:R-:W-:Y:S01]  /*10120*/  BPT.TRAP 0x1 ;  /* 0x000000040000795c */ /* 0x000fe20000300000 */
.L_x_646:
[----:B------:R-:W-:Y:S05]  /*10130*/  BSYNC B2 ;  /* 0x0000000000027941 */ /* 0x000fea0003800000 */
.L_x_645:
[----:B------:R-:W-:Y:S01]  /*10140*/  R2UR UR10, R11 ;  /* 0x000000000b0a72ca */ /* 0x000fe200000e0000 */
[----:B------:R-:W-:Y:S01]  /*10150*/  UIADD3 UR4, UP0, UR40, 0x670, URZ ;  /* 0x0000067028047890 */ /* 0x000fe2000ff1e03f */
[----:B------:R-:W-:Y:S01]  /*10160*/  R2UR UR6, R12 ;  /* 0x000000000c0672ca */ /* 0x000fe200000e0000 */
[----:B01----:R-:W-:Y:S01]  /*10170*/  VIADD R5, R5, 0x168b0 ;  /* 0x000168b005057836 */ /* 0x003fe20000000000 */
[----:B------:R-:W-:Y:S01]  /*10180*/  R2UR UR7, R13 ;  /* 0x000000000d0772ca */ /* 0x000fe200000e0000 */
[----:B------:R-:W-:Y:S01]  /*10190*/  UIADD3.X UR5, URZ, UR41, URZ, UP0, !UPT ;  /* 0x000000293f057290 */ /* 0x000fe200087fe43f */
[----:B------:R-:W-:Y:S02]  /*101a0*/  PLOP3.LUT P1, PT, PT, PT, PT, 0x80, 0x0 ;  /* 0x000000000000781c */ /* 0x000fe40003f2f070 */
[----:B------:R-:W-:-:S11]  /*101b0*/  IADD3 R7, R7, 0x400, RZ ;  /* 0x0000040007077810 */ /* 0x000fd60007ffe0ff */
.L_x_647:
        /* <DEDUP_REMOVED lines=9> */
[----:B0-----:R-:W-:Y:S05]  /*10250*/  @P1 BRA.U.ANY `(.L_x_647) ;  /* 0xfffffffd00d81947 */ /* 0x001fea000393ffff */
.L_x_637:
[----:B------:R-:W-:Y:S05]  /*10260*/  BSYNC B1 ;  /* 0x0000000000017941 */ /* 0x000fea0003800000 */
.L_x_636:
[C---:B------:R-:W-:Y:S01]  /*10270*/  ISETP.GT.AND P2, PT, R4.reuse, R3, PT ;  /* 0x000000030400720c */ /* 0x040fe20003f44270 */
[----:B------:R-:W-:Y:S02]  /*10280*/  VIADD R27, R27, 0x1 ;  /* 0x000000011b1b7836 */ /* 0x000fe40000000000 */
[----:B------:R-:W-:-:S03]  /*10290*/  VIADD R4, R4, 0xffffffff ;  /* 0xffffffff04047836 */ /* 0x000fc60000000000 */
[----:B------:R-:W-:-:S04]  /*102a0*/  ISETP.NE.AND P1, PT, R27, 0x2, PT ;  /* 0x000000021b00780c */ /* 0x000fc80003f25270 */
[----:B------:R-:W-:Y:S02]  /*102b0*/  SEL R5, RZ, 0x1, P1 ;  /* 0x00000001ff057807 */ /* 0x000fe40000800000 */
[----:B------:R-:W-:Y:S02]  /*102c0*/  SEL R27, R27, RZ, P1 ;  /* 0x000000ff1b1b7207 */ /* 0x000fe40000800000 */
[----:B------:R-:W-:Y:S01]  /*102d0*/  LOP3.LUT R29, R29, R5, RZ, 0x3c, !PT ;  /* 0x000000051d1d7212 */ /* 0x000fe200078e3cff */
[----:B------:R-:W-:Y:S06]  /*102e0*/  @P2 BRA `(.L_x_648) ;  /* 0xfffffff800a82947 */ /* 0x000fec000383ffff */
.L_x_618:
[----:B------:R-:W-:Y:S05]  /*102f0*/  BSYNC B0 ;  /* 0x0000000000007941 */ /* 0x000fea0003800000 */
.L_x_617:
[----:B------:R-:W2:Y:S01]  /*10300*/  LDL R5, [R1+0x18] ;  /* 0x0000180001057983 */ /* 0x000ea20000100800 */
[----:B------:R-:W-:Y:S05]  /*10310*/  @!P0 WARPSYNC.ALL ;  /* 0x0000000000008948 */ /* 0x000fea0003800000 */
[----:B------:R-:W-:Y:S06]  /*10320*/  @!P0 BAR.SYNC.DEFER_BLOCKING 0xc, 0x200 ;  /* 0x0308000000008b1d */ /* 0x000fec0000010000 */
[----:B------:R-:W-:Y:S01]  /*10330*/  BSSY B7, `(.L_x_649) ;  /* 0x00003ae000077945 */ /* 0x000fe20003800000 */
[----:B--2---:R-:W-:-:S13]  /*10340*/  ISETP.GT.AND P0, PT, R5, RZ, PT ;  /* 0x000000ff0500720c */ /* 0x004fda0003f04270 */
[----:B------:R-:W-:Y:S05]  /*10350*/  @P0 BRA `(.L_x_650) ;  /* 0x0000000000440947 */ /* 0x000fea0003800000 */
[----:B------:R-:W0:Y:S02]  /*10360*/  S2R R5, SR_TID.X ;  /* 0x0000000000057919 */ /* 0x000e240000002100 */
        /* <DEDUP_REMOVED lines=16> */
.L_x_650:
[----:B------:R-:W-:Y:S01]  /*10470*/  IADD3 R0, R22, 0xe400, RZ ;  /* 0x0000e40016007810 */ /* 0x000fe20007ffe0ff */
[----:B------:R-:W-:Y:S03]  /*10480*/  BSSY B6, `(.L_x_652) ;  /* 0x0000013000067945 */ /* 0x000fe60003800000 */
        /* <DEDUP_REMOVED lines=9> */
[----:B------:R-:W-:Y:S01]  /*10520*/  IMAD.U32 R5, RZ, RZ, UR7 ;  /* 0x00000007ff057e24 */ /* 0x000fe2000f8e00ff */
[----:B------:R-:W-:Y:S01]  /*10530*/  MOV R12, 0x1 ;  /* 0x00000001000c7802 */ /* 0x000fe20000000f00 */
[----:B------:R-:W-:Y:S02]  /*10540*/  IMAD.U32 R6, RZ, RZ, UR8 ;  /* 0x00000008ff067e24 */ /* 0x000fe4000f8e00ff */
[----:B------:R-:W-:-:S02]  /*10550*/  IMAD.U32 R10, RZ, RZ, UR4 ;  /* 0x00000004ff0a7e24 */ /* 0x000fc4000f8e00ff */
[----:B------:R-:W-:Y:S02]  /*10560*/  IMAD.U32 R11, RZ, RZ, UR5 ;  /* 0x00000005ff0b7e24 */ /* 0x000fe4000f8e00ff */
[----:B------:R-:W-:Y:S02]  /*10570*/  IMAD.MOV.U32 R8, RZ, RZ, 0x70 ;  /* 0x00000070ff087424 */ /* 0x000fe400078e00ff */
[----:B------:R-:W-:-:S07]  /*10580*/  IMAD.MOV.U32 R13, RZ, RZ, RZ ;  /* 0x000000ffff0d7224 */ /* 0x000fce00078e00ff */
[----:B------:R-:W-:-:S07]  /*10590*/  LEPC R20, `(.L_x_653) ;  /* 0x000000001014794e */ /* 0x000fce0000000000 */
[----:B0-----:R-:W-:Y:S05]  /*105a0*/  CALL.ABS.NOINC R2 ;  /* 0x0000000002007343 */ /* 0x001fea0003c00000 */
.L_x_653:
[----:B------:R-:W-:Y:S05]  /*105b0*/  BSYNC B6 ;  /* 0x0000000000067941 */ /* 0x000fea0003800000 */
.L_x_652:
        /* <DEDUP_REMOVED lines=19> */
[----:B-1----:R-:W-:Y:S05]  /*106f0*/  CALL.ABS.NOINC R2 ;  /* 0x0000000002007343 */ /* 0x002fea0003c00000 */
.L_x_656:
[----:B------:R0:W1:Y:S01]  /*10700*/  LDC.64 R2, c[0x4][R26] ;  /* 0x010000001a027b82 */ /* 0x0000620000000a00 */
[----:B------:R-:W-:Y:S01]  /*10710*/  ULDC.64 UR4, c[0x4][0x88] ;  /* 0x0100220000047ab9 */ /* 0x000fe20000000a00 */
[----:B------:R-:W-:Y:S01]  /*10720*/  ULDC.64 UR6, c[0x4][0x90] ;  /* 0x0100240000067ab9 */ /* 0x000fe20000000a00 */
[----:B------:R-:W-:Y:S01]  /*10730*/  ULDC.64 UR8, c[0x4][0x18] ;  /* 0x0100060000087ab9 */ /* 0x000fe20000000a00 */
[----:B------:R-:W-:Y:S01]  /*10740*/  MOV R4, UR4 ;  /* 0x0000000400047c02 */ /* 0x000fe20008000f00 */
[----:B------:R-:W-:Y:S01]  /*10750*/  IMAD.U32 R5, RZ, RZ, UR5 ;  /* 0x00000005ff057e24 */ /* 0x000fe2000f8e00ff */
[----:B------:R-:W-:Y:S01]  /*10760*/  MOV R10, UR8 ;  /* 0x00000008000a7c02 */ /* 0x000fe20008000f00 */
[----:B------:R-:W-:Y:S01]  /*10770*/  IMAD.U32 R6, RZ, RZ, UR6 ;  /* 0x00000006ff067e24 */ /* 0x000fe2000f8e00ff */
[----:B------:R-:W-:Y:S01]  /*10780*/  MOV R13, RZ ;  /* 0x000000ff000d7202 */ /* 0x000fe20000000f00 */
[----:B------:R-:W-:Y:S02]  /*10790*/  IMAD.U32 R7, RZ, RZ, UR7 ;  /* 0x00000007ff077e24 */ /* 0x000fe4000f8e00ff */
[----:B------:R-:W-:-:S02]  /*107a0*/  IMAD.U32 R11, RZ, RZ, UR9 ;  /* 0x00000009ff0b7e24 */ /* 0x000fc4000f8e00ff */
[----:B------:R-:W-:Y:S02]  /*107b0*/  IMAD.MOV.U32 R8, RZ, RZ, 0x70 ;  /* 0x00000070ff087424 */ /* 0x000fe400078e00ff */
[----:B0-----:R-:W-:-:S07]  /*107c0*/  IMAD.MOV.U32 R12, RZ, RZ, 0x1 ;  /* 0x00000001ff0c7424 */ /* 0x001fce00078e00ff */
[----:B------:R-:W-:-:S07]  /*107d0*/  LEPC R20, `(.L_x_655) ;  /* 0x000000001014794e */ /* 0x000fce0000000000 */
[----:B-1----:R-:W-:Y:S05]  /*107e0*/  CALL.ABS.NOINC R2 ;  /* 0x0000000002007343 */ /* 0x002fea0003c00000 */
.L_x_655:
[----:B------:R-:W-:Y:S05]  /*107f0*/  BSYNC B6 ;  /* 0x0000000000067941 */ /* 0x000fea0003800000 */
.L_x_654:
        /* <DEDUP_REMOVED lines=12> */
[----:B------:R-:W4:Y:S04]  /*108c0*/  LDL.LU R9, [R1] ;  /* 0x0000000001097983 */ /* 0x000f280000300800 */
        /* <DEDUP_REMOVED lines=16> */
[----:B------:R-:W-:Y:S02]  /*109d0*/  MOV R4, R0 ;  /* 0x0000000000047202 */ /* 0x000fe40000000f00 */
[----:B-1----:R-:W-:Y:S02]  /*109e0*/  @P1 SHF.R.U32.HI R4, RZ, R6, R5 ;  /* 0x00000006ff041219 */ /* 0x002fe40000011605 */
[----:B------:R-:W-:-:S03]  /*109f0*/  SHF.R.S32.HI R10, RZ, 0x1f, R20 ;  /* 0x0000001fff0a7819 */ /* 0x000fc60000011414 */
[----:B------:R-:W-:-:S04]  /*10a00*/  IMAD.MOV R5, RZ, RZ, -R4 ;  /* 0x000000ffff057224 */ /* 0x000fc800078e0a04 */
        /* <DEDUP_REMOVED lines=10> */
[----:B------:R0:W5:Y:S04]  /*10ab0*/  @!P0 LDG.E R2, desc[UR42][R6.64] ;  /* 0x0000002a06028981 */ /* 0x000168000c1e1900 */
[----:B------:R1:W-:Y:S02]  /*10ac0*/  STL [R1+0x20], R10 ;  /* 0x0000200a01007387 */ /* 0x0003e40000100800 */
[----:B-1----:R-:W-:-:S04]  /*10ad0*/  MOV R10, UR38 ;  /* 0x00000026000a7c02 */ /* 0x002fc80008000f00 */
[----:B------:R-:W-:Y:S02]  /*10ae0*/  ISETP.NE.AND P2, PT, R10, 0x3, PT ;  /* 0x000000030a00780c */ /* 0x000fe40003f45270 */
[----:B------:R-:W-:-:S11]  /*10af0*/  LOP3.LUT R9, R9, 0xfffffffd, RZ, 0xc0, !PT ;  /* 0xfffffffd09097812 */ /* 0x000fd600078ec0ff */
[----:B------:R-:W-:-:S05]  /*10b00*/  @P2 LOP3.LUT R9, R9, 0x2, RZ, 0xfc, !PT ;  /* 0x0000000209092812 */ /* 0x000fca00078efcff */
[----:B------:R0:W-:Y:S01]  /*10b10*/  STL [R1], R9 ;  /* 0x0000000901007387 */ /* 0x0001e20000100800 */
[----:B------:R-:W-:-:S03]  /*10b20*/  UMOV UR4, 0xffffffff ;  /* 0xffffffff00047882 */ /* 0x000fc60000000000 */
[----:B------:R-:W-:Y:S05]  /*10b30*/  BRA.DIV UR4, `(.L_x_657) ;  /* 0x00000056047c7947 */ /* 0x000fea000b800000 */
.L_x_784:
[----:B0-----:R-:W-:-:S05]  /*10b40*/  SHF.R.S32.HI R9, RZ, 0x1f, R18 ;  /* 0x0000001fff097819 */ /* 0x001fca0000011412 */
[----:B------:R0:W-:Y:S01]  /*10b50*/  STL [R1+0x10], R9 ;  /* 0x0000100901007387 */ /* 0x0001e20000100800 */
[----:B------:R-:W-:Y:S05]  /*10b60*/  @!P2 BRA `(.L_x_658) ;  /* 0x000000000004a947 */ /* 0x000fea0003800000 */
[----:B------:R-:W-:Y:S01]  /*10b70*/  BPT.TRAP 0x1 ;  /* 0x000000040000795c */ /* 0x000fe20000300000 */
.L_x_658:
[----:B------:R-:W-:Y:S01]  /*10b80*/  SHF.R.S32.HI R6, RZ, 0x1f, R0 ;  /* 0x0000001fff067819 */ /* 0x000fe20000011400 */
        /* <DEDUP_REMOVED lines=19> */
[----:B------:R-:W-:-:S04]  /*10cc0*/  LEA R3, R25, R22, 0x3 ;  /* 0x0000001619037211 */ /* 0x000fc800078e18ff */
[----:B------:R-:W-:Y:S02]  /*10cd0*/  LEA.HI.X R24, R4, UR5, R24, 0x1, P0 ;  /* 0x0000000504187c11 */ /* 0x000fe400080f0c18 */
[----:B------:R-:W-:-:S04]  /*10ce0*/  SHF.L.U32 R4, R28, 0x1f, RZ ;  /* 0x0000001f1c047819 */ /* 0x000fc800000006ff */
[----:B------:R-:W1:Y:S02]  /*10cf0*/  SYNCS.PHASECHK.TRANS64.TRYWAIT P0, [R3+URZ+0x16840], R4 ;  /* 0x01684004030075a7 */ /* 0x000e64000800017f */
[----:B-1----:R-:W-:Y:S05]  /*10d00*/  @!P0 BRA `(.L_x_660) ;  /* 0x00000054003c8947 */ /* 0x002fea0003800000 */
.L_x_785:
[----:B------:R-:W-:Y:S05]  /*10d10*/  BSYNC B0 ;  /* 0x0000000000007941 */ /* 0x000fea0003800000 */
.L_x_659:
[----:B0-----:R-:W2:Y:S01]  /*10d20*/  LDL R9, [R1+0x10] ;  /* 0x0000100001097983 */ /* 0x001ea20000100800 */
[----:B------:R-:W-:-:S03]  /*10d30*/  ULDC.64 UR4, c[0x0][0x300] ;  /* 0x0000c00000047ab9 */ /* 0x000fc60000000a00 */
[----:B------:R-:W3:Y:S04]  /*10d40*/  LDL R14, [R1+0x18] ;  /* 0x00001800010e7983 */ /* 0x000ee80000100800 */
[----:B------:R-:W4:Y:S01]  /*10d50*/  LDL.LU R10, [R1] ;  /* 0x00000000010a7983 */ /* 0x000f220000300800 */
[----:B------:R-:W-:Y:S02]  /*10d60*/  IMAD R6, R6, UR4, RZ ;  /* 0x0000000406067c24 */ /* 0x000fe4000f8e02ff */
[C---:B-1----:R-:W-:Y:S01]  /*10d70*/  IMAD.WIDE.U32 R4, R0.reuse, UR4, RZ ;  /* 0x0000000400047c25 */ /* 0x042fe2000f8e00ff */
        /* <DEDUP_REMOVED lines=9> */
[----:B------:R-:W-:-:S04]  /*10e10*/  IMAD.WIDE.U32 R4, R18, UR4, R4 ;  /* 0x0000000412047c25 */ /* 0x000fc8000f8e0004 */
[----:B--2---:R-:W-:Y:S02]  /*10e20*/  IMAD R2, R9, UR4, RZ ;  /* 0x0000000409027c24 */ /* 0x004fe4000f8e02ff */
[----:B------:R-:W1:Y:S02]  /*10e30*/  S2R R9, SR_TID.X ;  /* 0x0000000000097919 */ /* 0x000e640000002100 */
[----:B------:R-:W-:Y:S01]  /*10e40*/  IMAD R2, R18, UR5, R2 ;  /* 0x0000000512027c24 */ /* 0x000fe2000f8e0202 */
[----:B------:R-:W-:Y:S02]  /*10e50*/  ULDC.64 UR4, c[0x0][0x2e8] ;  /* 0x0000ba0000047ab9 */ /* 0x000fe40000000a00 */
[----:B------:R-:W-:Y:S01]  /*10e60*/  LEA R0, P0, R4, UR4, 0x1 ;  /* 0x0000000404007c11 */ /* 0x000fe2000f8008ff */
[----:B------:R-:W-:Y:S01]  /*10e70*/  ULDC UR4, c[0x0][0x2f4] ;  /* 0x0000bd0000047ab9 */ /* 0x000fe20000000800 */
[----:B----4-:R-:W-:Y:S01]  /*10e80*/  LOP3.LUT R10, R10, 0xfffffffe, RZ, 0xc0, !PT ;  /* 0xfffffffe0a0a7812 */ /* 0x010fe200078ec0ff */
[----:B------:R-:W-:-:S05]  /*10e90*/  IMAD.IADD R2, R5, 0x1, R2 ;  /* 0x0000000105027824 */ /* 0x000fca00078e0202 */
[----:B------:R-:W-:Y:S02]  /*10ea0*/  LEA.HI.X R2, R4, UR5, R2, 0x1, P0 ;  /* 0x0000000504027c11 */ /* 0x000fe400080f0c02 */
[----:B-1----:R-:W-:Y:S02]  /*10eb0*/  LOP3.LUT R11, R9, 0x7f, RZ, 0xc0, !PT ;  /* 0x0000007f090b7812 */ /* 0x002fe400078ec0ff */
[----:B0-----:R-:W-:Y:S02]  /*10ec0*/  SHF.L.U32 R9, R13, 0x3, RZ ;  /* 0x000000030d097819 */ /* 0x001fe400000006ff */
[----:B------:R-:W-:Y:S02]  /*10ed0*/  SHF.R.U32.HI R12, RZ, 0x3, R11 ;  /* 0x00000003ff0c7819 */ /* 0x000fe4000001160b */
[----:B------:R-:W-:Y:S02]  /*10ee0*/  LOP3.LUT R9, R9, 0x38, RZ, 0xc0, !PT ;  /* 0x0000003809097812 */ /* 0x000fe400078ec0ff */
[----:B---3--:R-:W-:Y:S01]  /*10ef0*/  IADD3 R4, -R12, R14, -R8 ;  /* 0x0000000e0c047210 */ /* 0x008fe20007ffe908 */
[----:B------:R-:W-:Y:S01]  /*10f00*/  IMAD.SHL.U32 R12, R11, 0x8, RZ ;  /* 0x000000080b0c7824 */ /* 0x000fe200078e00ff */
[----:B------:R-:W-:Y:S01]  /*10f10*/  ISETP.GE.AND P2, PT, R9, UR4, PT ;  /* 0x0000000409007c0c */ /* 0x000fe2000bf46270 */
[----:B------:R-:W-:Y:S01]  /*10f20*/  IMAD.SHL.U32 R11, R13, 0x8, RZ ;  /* 0x000000080d0b7824 */ /* 0x000fe200078e00ff */
[----:B------:R-:W-:Y:S01]  /*10f30*/  UMOV UR4, 0xffffffff ;  /* 0xffffffff00047882 */ /* 0x000fe20000000000 */
[----:B------:R-:W-:-:S03]  /*10f40*/  ISETP.GE.AND P0, PT, R4, 0x1, PT ;  /* 0x000000010400780c */ /* 0x000fc60003f06270 */
[----:B------:R-:W-:-:S04]  /*10f50*/  LOP3.LUT R11, R11, 0x1f8, RZ, 0xc0, !PT ;  /* 0x000001f80b0b7812 */ /* 0x000fc800078ec0ff */
[----:B------:R-:W-:-:S03]  /*10f60*/  LOP3.LUT R11, R11, 0x38, R13, 0x78, !PT ;  /* 0x000000380b0b7812 */ /* 0x000fc600078e780d */
[----:B------:R-:W-:Y:S02]  /*10f70*/  @P2 LOP3.LUT R10, R10, 0x1, RZ, 0xfc, !PT ;  /* 0x000000010a0a2812 */ /* 0x000fe400078efcff */
[----:B------:R-:W-:-:S03]  /*10f80*/  LOP3.LUT R11, R11, 0x200, R12, 0xf8, !PT ;  /* 0x000002000b0b7812 */ /* 0x000fc600078ef80c */
[----:B------:R0:W-:Y:S02]  /*10f90*/  STL [R1], R10 ;  /* 0x0000000a01007387 */ /* 0x0001e40000100800 */
[----:B------:R-:W-:Y:S01]  /*10fa0*/  IMAD R5, R25, 0x2000, R11 ;  /* 0x0000200019057824 */ /* 0x000fe200078e020b */
[----:B------:R-:W-:Y:S06]  /*10fb0*/  BRA.DIV UR4, `(.L_x_661) ;  /* 0x0000005204a47947 */ /* 0x000fec000b800000 */
[----:B------:R-:W1:Y:S01]  /*10fc0*/  SHFL.IDX PT, R7, R0, RZ, 0x181f ;  /* 0x00181fff00077589 */ /* 0x000e6200000e0000 */
[----:B------:R-:W-:-:S03]  /*10fd0*/  @P0 IMAD R8, R5, 0x2, R22 ;  /* 0x0000000205080824 */ /* 0x000fc600078e0216 */
[----:B------:R-:W2:Y:S01]  /*10fe0*/  SHFL.IDX PT, R6, R2, RZ, 0x181f ;  /* 0x00181fff02067589 */ /* 0x000ea200000e0000 */
[----:B-1----:R-:W-:-:S04]  /*10ff0*/  @P0 LEA R7, P1, R9, R7, 0x1 ;  /* 0x0000000709070211 */ /* 0x002fc800078208ff */
[----:B--2---:R-:W-:-:S04]  /*11000*/  @P0 IADD3.X R6, RZ, R6, RZ, P1, !PT ;  /* 0x00000006ff060210 */ /* 0x004fc80000ffe4ff */
[----:B------:R-:W-:-:S04]  /*11010*/  @P0 LOP3.LUT R7, R7, R6, RZ, 0x3c, !PT ;  /* 0x0000000607070212 */ /* 0x000fc800078e3cff */
[----:B------:R-:W-:-:S04]  /*11020*/  @P0 LOP3.LUT R6, R7, R6, RZ, 0x3c, !PT ;  /* 0x0000000607060212 */ /* 0x000fc800078e3cff */
[----:B------:R-:W-:-:S05]  /*11030*/  @P0 LOP3.LUT R7, R7, R6, RZ, 0x3c, !PT ;  /* 0x0000000607070212 */ /* 0x000fca00078e3cff */
[----:B------:R-:W-:Y:S01]  /*11040*/  @!PT LDS RZ, [RZ] ;  /* 0x00000000fffff984 */ /* 0x000fe20000000800 */
[----:B------:R1:W-:Y:S01]  /*11050*/  @P0 LDGSTS.E.BYPASS.LTC128B.128 [R8+0xe400], desc[UR42][R6.64], !P2 ;  /* 0x0e40000006080fae */ /* 0x0003e2000d101d6a */
[----:B------:R-:W-:-:S03]  /*11060*/  ISETP.GE.AND P0, PT, R4, 0x11, PT ;  /* 0x000000110400780c */ /* 0x000fc60003f06270 */
[----:B-1----:R-:W1:Y:S10]  /*11070*/  SHFL.IDX PT, R7, R0, 0x1, 0x181f ;  /* 0x00381f0000077f89 */ /* 0x002e7400000e0000 */
[----:B------:R-:W-:Y:S01]  /*11080*/  @P0 IMAD R8, R5, 0x2, R22 ;  /* 0x0000000205080824 */ /* 0x000fe200078e0216 */
[----:B------:R-:W2:Y:S01]  /*11090*/  SHFL.IDX PT, R6, R2, 0x1, 0x181f ;  /* 0x00381f0002067f89 */ /* 0x000ea200000e0000 */
[----:B-1----:R-:W-:-:S05]  /*110a0*/  @P0 LEA R7, P1, R9, R7, 0x1 ;  /* 0x0000000709070211 */ /* 0x002fca00078208ff */
[----:B--2---:R-:W-:-:S05]  /*110b0*/  @P0 IMAD.X R6, RZ, RZ, R6, P1 ;  /* 0x000000ffff060224 */ /* 0x004fca00008e0606 */
[----:B------:R-:W-:-:S04]  /*110c0*/  @P0 LOP3.LUT R7, R7, R6, RZ, 0x3c, !PT ;  /* 0x0000000607070212 */ /* 0x000fc800078e3cff */
[----:B------:R-:W-:-:S04]  /*110d0*/  @P0 LOP3.LUT R6, R7, R6, RZ, 0x3c, !PT ;  /* 0x0000000607060212 */ /* 0x000fc800078e3cff */
[----:B------:R-:W-:-:S05]  /*110e0*/  @P0 LOP3.LUT R7, R7, R6, RZ, 0x3c, !PT ;  /* 0x0000000607070212 */ /* 0x000fca00078e3cff */
[----:B------:R1:W-:Y:S01]  /*110f0*/  @P0 LDGSTS.E.BYPASS.LTC128B.128 [R8+0xec00], desc[UR42][R6.64], !P2 ;  /* 0x0ec0000006080fae */ /* 0x0003e2000d101d6a */
[----:B------:R-:W-:-:S03]  /*11100*/  ISETP.GE.AND P0, PT, R4, 0x21, PT ;  /* 0x000000210400780c */ /* 0x000fc60003f06270 */
[----:B-1----:R-:W1:Y:S10]  /*11110*/  SHFL.IDX PT, R7, R0, 0x2, 0x181f ;  /* 0x00581f0000077f89 */ /* 0x002e7400000e0000 */
[----:B------:R-:W-:Y:S01]  /*11120*/  @P0 IMAD R8, R5, 0x2, R22 ;  /* 0x0000000205080824 */ /* 0x000fe200078e0216 */
[----:B------:R-:W2:Y:S01]  /*11130*/  SHFL.IDX PT, R6, R2, 0x2, 0x181f ;  /* 0x00581f0002067f89 */ /* 0x000ea200000e0000 */
[----:B-1----:R-:W-:-:S04]  /*11140*/  @P0 LEA R7, P1, R9, R7, 0x1 ;  /* 0x0000000709070211 */ /* 0x002fc800078208ff */
[----:B--2---:R-:W-:-:S04]  /*11150*/  @P0 IADD3.X R6, RZ, R6, RZ, P1, !PT ;  /* 0x00000006ff060210 */ /* 0x004fc80000ffe4ff */
        /* <DEDUP_REMOVED lines=37> */
[----:B------:R-:W2:Y:S04]  /*113b0*/  SHFL.IDX PT, R6, R2, 0x6, 0x181f ;  /* 0x00d81f0002067f89 */ /* 0x000ea800000e0000 */
[----:B------:R-:W3:Y:S04]  /*113c0*/  SHFL.IDX PT, R2, R2, 0x7, 0x181f ;  /* 0x00f81f0002027f89 */ /* 0x000ee800000e0000 */
[----:B------:R-:W4:Y:S01]  /*113d0*/  SHFL.IDX PT, R0, R0, 0x7, 0x181f ;  /* 0x00f81f0000007f89 */ /* 0x000f2200000e0000 */
[----:B-1----:R-:W-:-:S04]  /*113e0*/  @P0 LEA R7, P1, R9, R7, 0x1 ;  /* 0x0000000709070211 */ /* 0x002fc800078208ff */
[----:B--2---:R-:W-:-:S04]  /*113f0*/  @P0 IADD3.X R6, RZ, R6, RZ, P1, !PT ;  /* 0x00000006ff060210 */ /* 0x004fc80000ffe4ff */
[----:B------:R-:W-:-:S04]  /*11400*/  @P0 LOP3.LUT R7, R7, R6, RZ, 0x3c, !PT ;  /* 0x0000000607070212 */ /* 0x000fc800078e3cff */
[----:B------:R-:W-:-:S04]  /*11410*/  @P0 LOP3.LUT R6, R7, R6, RZ, 0x3c, !PT ;  /* 0x0000000607060212 */ /* 0x000fc800078e3cff */
[----:B------:R-:W-:-:S05]  /*11420*/  @P0 LOP3.LUT R7, R7, R6, RZ, 0x3c, !PT ;  /* 0x0000000607070212 */ /* 0x000fca00078e3cff */
[----:B---34-:R1:W-:Y:S02]  /*11430*/  @P0 LDGSTS.E.BYPASS.LTC128B.128 [R8+0x11400], desc[UR42][R6.64], !P2 ;  /* 0x1140000006080fae */ /* 0x0183e4000d101d6a */
.L_x_803:
[----:B------:R-:W-:-:S13]  /*11440*/  ISETP.GE.AND P0, PT, R4, 0x71, PT ;  /* 0x000000710400780c */ /* 0x000fda0003f06270 */
[----:B-1----:R-:W-:Y:S01]  /*11450*/  @P0 LEA R6, P1, R9, R0, 0x1 ;  /* 0x0000000009060211 */ /* 0x002fe200078208ff */
        /* <DEDUP_REMOVED lines=8> */
.L_x_662:
        /* <DEDUP_REMOVED lines=11> */
.L_x_663:
[----:B------:R2:W5:Y:S01]  /*11590*/  LDL.LU R4, [R1+0x28] ;  /* 0x0000280001047983 */ /* 0x0005620000300800 */
[----:B------:R2:W-:Y:S03]  /*115a0*/  SYNCS.ARRIVE.TRANS64.A1T0 RZ, [R3+URZ+0x16830], RZ ;  /* 0x016830ff03ff79a7 */ /* 0x0005e6000810003f */
[----:B-1----:R2:W5:Y:S04]  /*115b0*/  LDL.LU R7, [R1+0x8] ;  /* 0x0000080001077983 */ /* 0x0025680000300800 */
[----:B------:R2:W5:Y:S02]  /*115c0*/  LDL.LU R6, [R1+0x30] ;  /* 0x0000300001067983 */ /* 0x0005640000300800 */
[----:B------:R-:W-:Y:S05]  /*115d0*/  WARPSYNC.ALL ;  /* 0x0000000000007948 */ /* 0x000fea0003800000 */
[----:B------:R-:W-:Y:S01]  /*115e0*/  ULDC.64 UR6, c[0x0][0xa00] ;  /* 0x0002800000067ab9 */ /* 0x000fe20000000a00 */
[----:B------:R-:W-:Y:S01]  /*115f0*/  ULDC.64 UR4, c[0x0][0x298] ;  /* 0x0000a60000047ab9 */ /* 0x000fe20000000a00 */
[----:B------:R-:W-:Y:S01]  /*11600*/  VIADD R0, R22, 0x8400 ;  /* 0x0000840016007836 */ /* 0x000fe20000000000 */
[----:B------:R-:W-:Y:S01]  /*11610*/  BAR.SYNC.DEFER_BLOCKING 0x8, 0x200 ;  /* 0x0208000000007b1d */ /* 0x000fe20000010000 */
[----:B------:R-:W-:-:S03]  /*11620*/  ISETP.NE.U32.AND P0, PT, RZ, UR6, PT ;  /* 0x00000006ff007c0c */ /* 0x000fc6000bf05070 */
[----:B------:R-:W-:Y:S02]  /*11630*/  LOP3.LUT P1, RZ, R0, 0x3ff, RZ, 0xc0, !PT ;  /* 0x000003ff00ff7812 */ /* 0x000fe4000782c0ff */
[----:B------:R-:W-:Y:S01]  /*11640*/  ISETP.NE.AND.EX P0, PT, RZ, UR7, PT, P0 ;  /* 0x00000007ff007c0c */ /* 0x000fe2000bf05300 */
[----:B------:R-:W-:Y:S01]  /*11650*/  BSSY B6, `(.L_x_664) ;  /* 0x000001d000067945 */ /* 0x000fe20003800000 */
[----:B-----5:R-:W-:Y:S02]  /*11660*/  SHF.R.S32.HI R2, RZ, 0x1f, R4 ;  /* 0x0000001fff027819 */ /* 0x020fe40000011404 */
[----:B--2---:R-:W-:-:S03]  /*11670*/  SEL R3, R7, RZ, !P0 ;  /* 0x000000ff07037207 */ /* 0x004fc60004000000 */
[----:B------:R-:W-:-:S04]  /*11680*/  IMAD R2, R2, UR4, RZ ;  /* 0x0000000402027c24 */ /* 0x000fc8000f8e02ff */
[----:B------:R-:W-:Y:S01]  /*11690*/  IMAD R0, R4, UR5, R2 ;  /* 0x0000000504007c24 */ /* 0x000fe2000f8e0202 */
[----:B------:R-:W-:Y:S01]  /*116a0*/  SEL R2, R6, RZ, !P0 ;  /* 0x000000ff06027207 */ /* 0x000fe20004000000 */
[----:B------:R-:W-:-:S04]  /*116b0*/  IMAD.WIDE.U32 R4, R4, UR4, RZ ;  /* 0x0000000404047c25 */ /* 0x000fc8000f8e00ff */
[----:B------:R-:W-:Y:S01]  /*116c0*/  IMAD.IADD R0, R5, 0x1, R0 ;  /* 0x0000000105007824 */ /* 0x000fe200078e0200 */
[----:B------:R1:W-:Y:S04]  /*116d0*/  STL.64 [R1+0x28], R4 ;  /* 0x0000280401007387 */ /* 0x0003e80000100a00 */
[----:B------:R1:W-:Y:S04]  /*116e0*/  STL [R1+0x8], R3 ;  /* 0x0000080301007387 */ /* 0x0003e80000100800 */
[----:B------:R1:W-:Y:S04]  /*116f0*/  STL [R1+0x38], R2 ;  /* 0x0000380201007387 */ /* 0x0003e80000100800 */
[----:B------:R1:W-:Y:S01]  /*11700*/  STL [R1+0x30], R0 ;  /* 0x0000300001007387 */ /* 0x0003e20000100800 */
[----:B------:R-:W-:Y:S05]  /*11710*/  @!P1 BRA `(.L_x_665) ;  /* 0x0000000000409947 */ /* 0x000fea0003800000 */
[----:B-1----:R-:W-:Y:S01]  /*11720*/  MOV R2, 0x0 ;  /* 0x0000000000027802 */ /* 0x002fe20000000f00 */
[----:B------:R-:W-:Y:S01]  /*11730*/  ULDC.64 UR4, c[0x4][0x88] ;  /* 0x0100220000047ab9 */ /* 0x000fe20000000a00 */
[----:B------:R-:W-:Y:S01]  /*11740*/  ULDC.64 UR6, c[0x4][0x90] ;  /* 0x0100240000067ab9 */ /* 0x000fe20000000a00 */
[----:B------:R-:W-:Y:S01]  /*11750*/  ULDC.64 UR8, c[0x4][0x20] ;  /* 0x0100080000087ab9 */ /* 0x000fe20000000a00 */
[----:B------:R-:W-:Y:S01]  /*11760*/  IMAD.U32 R4, RZ, RZ, UR4 ;  /* 0x00000004ff047e24 */ /* 0x000fe2000f8e00ff */
[----:B------:R-:W-:Y:S01]  /*11770*/  MOV R5, UR5 ;  /* 0x0000000500057c02 */ /* 0x000fe20008000f00 */
[----:B------:R-:W1:Y:S01]  /*11780*/  LDC.64 R2, c[0x4][R2] ;  /* 0x0100000002027b82 */ /* 0x000e620000000a00 */
[----:B------:R-:W-:Y:S01]  /*11790*/  IMAD.U32 R6, RZ, RZ, UR6 ;  /* 0x00000006ff067e24 */ /* 0x000fe2000f8e00ff */
[----:B------:R-:W-:Y:S01]  /*117a0*/  MOV R11, UR9 ;  /* 0x00000009000b7c02 */ /* 0x000fe20008000f00 */
[----:B------:R-:W-:Y:S02]  /*117b0*/  IMAD.U32 R7, RZ, RZ, UR7 ;  /* 0x00000007ff077e24 */ /* 0x000fe4000f8e00ff */
[----:B0-----:R-:W-:-:S02]  /*117c0*/  IMAD.U32 R10, RZ, RZ, UR8 ;  /* 0x00000008ff0a7e24 */ /* 0x001fc4000f8e00ff */
[----:B------:R-:W-:Y:S02]  /*117d0*/  IMAD.MOV.U32 R8, RZ, RZ, 0x70 ;  /* 0x00000070ff087424 */ /* 0x000fe400078e00ff */
[----:B------:R-:W-:Y:S02]  /*117e0*/  IMAD.MOV.U32 R12, RZ, RZ, 0x1 ;  /* 0x00000001ff0c7424 */ /* 0x000fe400078e00ff */
[----:B------:R-:W-:-:S07]  /*117f0*/  IMAD.MOV.U32 R13, RZ, RZ, RZ ;  /* 0x000000ffff0d7224 */ /* 0x000fce00078e00ff */
[----:B------:R-:W-:-:S07]  /*11800*/  LEPC R20, `(.L_x_665) ;  /* 0x000000001014794e */ /* 0x000fce0000000000 */
[----:B-1----:R-:W-:Y:S05]  /*11810*/  CALL.ABS.NOINC R2 ;  /* 0x0000000002007343 */ /* 0x002fea0003c00000 */
.L_x_665:
[----:B------:R-:W-:Y:S05]  /*11820*/  BSYNC B6 ;  /* 0x0000000000067941 */ /* 0x000fea0003800000 */
.L_x_664:
[----:B------:R-:W2:Y:S01]  /*11830*/  LDL.LU R21, [R1+0x30] ;  /* 0x0000300001157983 */ /* 0x000ea20000300800 */
[----:B------:R-:W-:Y:S01]  /*11840*/  ULDC.64 UR4, c[0x0][0x2d8] ;  /* 0x0000b60000047ab9 */ /* 0x000fe20000000a00 */
[----:B0-----:R-:W0:Y:S01]  /*11850*/  LDC R10, c[0x0][0x448] ;  /* 0x00011200ff0a7b82 */ /* 0x001e220000000800 */
[----:B------:R-:W-:Y:S01]  /*11860*/  ULDC.64 UR6, c[0x0][0x2c8] ;  /* 0x0000b20000067ab9 */ /* 0x000fe20000000a00 */
[----:B-1----:R-:W2:Y:S01]  /*11870*/  LDL.LU.64 R2, [R1+0x28] ;  /* 0x0000280001027983 */ /* 0x002ea20000300a00 */
[----:B------:R-:W-:-:S03]  /*11880*/  ULDC.64 UR8, c[0x0][0x280] ;  /* 0x0000a00000087ab9 */ /* 0x000fc60000000a00 */
[----:B------:R-:W3:Y:S04]  /*11890*/  LDL R20, [R1+0x10] ;  /* 0x0000100001147983 */ /* 0x000ee80000100800 */
[----:B------:R-:W4:Y:S04]  /*118a0*/  LDL.LU R6, [R1+0x38] ;  /* 0x0000380001067983 */ /* 0x000f280000300800 */
[----:B------:R-:W4:Y:S01]  /*118b0*/  LDL.LU R5, [R1+0x8] ;  /* 0x0000080001057983 */ /* 0x000f220000300800 */
[----:B0-----:R-:W-:-:S13]  /*118c0*/  ISETP.NE.AND P0, PT, R10, 0x1, PT ;  /* 0x000000010a00780c */ /* 0x001fda0003f05270 */
[----:B------:R-:W0:Y:S08]  /*118d0*/  @P0 LDC R7, c[0x0][0x44c] ;  /* 0x00011300ff070b82 */ /* 0x000e300000000800 */
[----:B------:R-:W1:Y:S01]  /*118e0*/  @P0 LDC R8, c[0x0][0x450] ;  /* 0x00011400ff080b82 */ /* 0x000e620000000800 */
[----:B--2---:R-:W-:Y:S02]  /*118f0*/  MOV R3, R21 ;  /* 0x0000001500037202 */ /* 0x004fe40000000f00 */
[----:B------:R-:W2:Y:S01]  /*11900*/  S2R R21, SR_TID.X ;  /* 0x0000000000157919 */ /* 0x000ea20000002100 */
[----:B---3--:R-:W-:-:S02]  /*11910*/  IMAD R0, R20, UR4, RZ ;  /* 0x0000000414007c24 */ /* 0x008fc4000f8e02ff */
[----:B------:R-:W3:Y:S01]  /*11920*/  S2R R20, SR_TID.X ;  /* 0x0000000000147919 */ /* 0x000ee20000002100 */
[----:B------:R-:W-:-:S04]  /*11930*/  IMAD.WIDE.U32 R2, R18, UR4, R2 ;  /* 0x0000000412027c25 */ /* 0x000fc8000f8e0002 */
[----:B------:R-:W-:Y:S01]  /*11940*/  IMAD R0, R18, UR5, R0 ;  /* 0x0000000512007c24 */ /* 0x000fe2000f8e0200 */
[----:B------:R-:W-:-:S03]  /*11950*/  ULDC.64 UR4, c[0x0][0x2e0] ;  /* 0x0000b80000047ab9 */ /* 0x000fc60000000a00 */
[----:B------:R-:W-:Y:S02]  /*11960*/  IMAD.IADD R3, R3, 0x1, R0 ;  /* 0x0000000103037824 */ /* 0x000fe400078e0200 */
[----:B----4-:R-:W-:Y:S02]  /*11970*/  IMAD R0, R6, UR4, RZ ;  /* 0x0000000406007c24 */ /* 0x010fe4000f8e02ff */
[----:B------:R-:W-:-:S04]  /*11980*/  IMAD.WIDE.U32 R2, R5, UR4, R2 ;  /* 0x0000000405027c25 */ /* 0x000fc8000f8e0002 */
[----:B------:R-:W-:Y:S01]  /*11990*/  IMAD R0, R5, UR5, R0 ;  /* 0x0000000505007c24 */ /* 0x000fe2000f8e0200 */
[----:B------:R-:W-:Y:S01]  /*119a0*/  MOV R4, R2 ;  /* 0x0000000200047202 */ /* 0x000fe20000000f00 */
[----:B------:R-:W-:Y:S02]  /*119b0*/  ULDC.64 UR4, c[0x0][0x2d0] ;  /* 0x0000b40000047ab9 */ /* 0x000fe40000000a00 */
[----:B------:R-:W-:Y:S02]  /*119c0*/  IMAD.IADD R5, R3, 0x1, R0 ;  /* 0x0000000103057824 */ /* 0x000fe400078e0200 */
[----:B--2---:R-:W-:Y:S01]  /*119d0*/  IMAD.SHL.U32 R21, R21, 0x10, RZ ;  /* 0x0000001015157824 */ /* 0x004fe200078e00ff */
[----:B---3--:R-:W-:-:S04]  /*119e0*/  LOP3.LUT R20, R20, 0x7f, RZ, 0xc0, !PT ;  /* 0x0000007f14147812 */ /* 0x008fc800078ec0ff */
[----:B------:R-:W-:Y:S02]  /*119f0*/  LOP3.LUT R21, R21, 0x70, RZ, 0xc0, !PT ;  /* 0x0000007015157812 */ /* 0x000fe400078ec0ff */
[----:B------:R-:W-:-:S04]  /*11a00*/  SHF.R.U32.HI R20, RZ, 0x3, R20 ;  /* 0x00000003ff147819 */ /* 0x000fc80000011614 */
[----:B------:R-:W-:-:S05]  /*11a10*/  LOP3.LUT R20, R20, R21, RZ, 0xfc, !PT ;  /* 0x0000001514147212 */ /* 0x000fca00078efcff */
[----:B------:R-:W-:Y:S02]  /*11a20*/  IMAD R6, R17, 0xc0, R20 ;  /* 0x000000c011067824 */ /* 0x000fe400078e0214 */
[----:B------:R2:W5:Y:S02]  /*11a30*/  LDL R20, [R1+0x24] ;  /* 0x0000240001147983 */ /* 0x0005640000100800 */
[----:B0-----:R-:W-:Y:S01]  /*11a40*/  @P0 IMAD.HI.U32 R7, R6, R7, RZ ;  /* 0x0000000706070227 */ /* 0x001fe200078e00ff */
[----:B------:R-:W0:Y:S03]  /*11a50*/  S2R R11, SR_TID.X ;  /* 0x00000000000b7919 */ /* 0x000e260000002100 */
[----:B------:R-:W-:Y:S01]  /*11a60*/  IMAD.MOV.U32 R2, RZ, RZ, R6 ;  /* 0x000000ffff027224 */ /* 0x000fe200078e0006 */
[----:B-1----:R-:W-:-:S04]  /*11a70*/  @P0 SHF.R.U32.HI R2, RZ, R8, R7 ;  /* 0x00000008ff020219 */ /* 0x002fc80000011607 */
[----:B------:R-:W-:-:S05]  /*11a80*/  SHF.R.S32.HI R0, RZ, 0x1f, R2 ;  /* 0x0000001fff007819 */ /* 0x000fca0000011402 */
[----:B------:R-:W-:-:S04]  /*11a90*/  IMAD R0, R0, UR4, RZ ;  /* 0x0000000400007c24 */ /* 0x000fc8000f8e02ff */
[C---:B------:R-:W-:Y:S02]  /*11aa0*/  IMAD R7, R2.reuse, UR5, R0 ;  /* 0x0000000502077c24 */ /* 0x040fe4000f8e0200 */
[----:B------:R-:W-:Y:S02]  /*11ab0*/  IMAD.MOV R0, RZ, RZ, -R2 ;  /* 0x000000ffff007224 */ /* 0x000fe400078e0a02 */
[----:B------:R-:W-:-:S04]  /*11ac0*/  IMAD.WIDE.U32 R2, R2, UR4, R4 ;  /* 0x0000000402027c25 */ /* 0x000fc8000f8e0004 */
[----:B------:R-:W-:Y:S02]  /*11ad0*/  IMAD R0, R10, R0, R6 ;  /* 0x000000000a007224 */ /* 0x000fe400078e0206 */
[----:B------:R-:W-:-:S03]  /*11ae0*/  IMAD.IADD R3, R3, 0x1, R7 ;  /* 0x0000000103037824 */ /* 0x000fc600078e0207 */
[----:B------:R-:W-:Y:S01]  /*11af0*/  SHF.R.S32.HI R7, RZ, 0x1f, R0 ;  /* 0x0000001fff077819 */ /* 0x000fe20000011400 */
[----:B------:R-:W-:-:S04]  /*11b00*/  IMAD.WIDE.U32 R8, R0, UR6, R2 ;  /* 0x0000000600087c25 */ /* 0x000fc8000f8e0002 */
[----:B------:R-:W-:Y:S01]  /*11b10*/  IMAD R7, R7, UR6, RZ ;  /* 0x0000000607077c24 */ /* 0x000fe2000f8e02ff */
[----:B------:R-:W-:Y:S01]  /*11b20*/  LEA R2, P1, R8, UR8, 0x1 ;  /* 0x0000000808027c11 */ /* 0x000fe2000f8208ff */
[----:B------:R-:W-:Y:S02]  /*11b30*/  VIADD R3, R6, 0x80 ;  /* 0x0000008006037836 */ /* 0x000fe40000000000 */
[----:B------:R-:W-:Y:S02]  /*11b40*/  IMAD R0, R0, UR7, R7 ;  /* 0x0000000700007c24 */ /* 0x000fe4000f8e0207 */
[----:B------:R-:W1:Y:S01]  /*11b50*/  @P0 LDC R7, c[0x0][0x44c] ;  /* 0x00011300ff070b82 */ /* 0x000e620000000800 */
[----:B------:R-:W-:Y:S02]  /*11b60*/  IMAD.MOV.U32 R6, RZ, RZ, R3 ;  /* 0x000000ffff067224 */ /* 0x000fe400078e0003 */
[----:B------:R-:W-:Y:S01]  /*11b70*/  IADD3 R0, R9, R0, RZ ;  /* 0x0000000009007210 */ /* 0x000fe20007ffe0ff */
[C---:B0-----:R-:W-:Y:S01]  /*11b80*/  IMAD.SHL.U32 R21, R11.reuse, 0x8, RZ ;  /* 0x000000080b157824 */ /* 0x041fe200078e00ff */
[----:B------:R-:W-:-:S02]  /*11b90*/  LOP3.LUT R11, R11, 0x7f, RZ, 0xc0, !PT ;  /* 0x0000007f0b0b7812 */ /* 0x000fc400078ec0ff */
[----:B------:R-:W-:Y:S02]  /*11ba0*/  LEA.HI.X R0, R8, UR9, R0, 0x1, P1 ;  /* 0x0000000908007c11 */ /* 0x000fe400088f0c00 */
[----:B------:R-:W0:Y:S01]  /*11bb0*/  @P0 LDC R8, c[0x0][0x450] ;  /* 0x00011400ff080b82 */ /* 0x000e220000000800 */
[----:B------:R-:W-:Y:S02]  /*11bc0*/  LOP3.LUT R21, R21, 0x38, RZ, 0xc0, !PT ;  /* 0x0000003815157812 */ /* 0x000fe400078ec0ff */
[----:B------:R-:W-:Y:S01]  /*11bd0*/  SHF.R.U32.HI R9, RZ, 0x3, R11 ;  /* 0x00000003ff097819 */ /* 0x000fe2000001160b */
[----:B-1----:R-:W-:-:S05]  /*11be0*/  @P0 IMAD.HI.U32 R7, R3, R7, RZ ;  /* 0x0000000703070227 */ /* 0x002fca00078e00ff */
[----:B0-----:R-:W-:-:S05]  /*11bf0*/  @P0 SHF.R.U32.HI R6, RZ, R8, R7 ;  /* 0x00000008ff060219 */ /* 0x001fca0000011607 */
[----:B------:R-:W-:Y:S02]  /*11c00*/  IMAD.MOV R7, RZ, RZ, -R6 ;  /* 0x000000ffff077224 */ /* 0x000fe400078e0a06 */
[----:B------:R-:W-:-:S04]  /*11c10*/  IMAD.WIDE.U32 R4, R6, UR4, R4 ;  /* 0x0000000406047c25 */ /* 0x000fc8000f8e0004 */
[----:B------:R-:W-:Y:S01]  /*11c20*/  IMAD R3, R10, R7, R3 ;  /* 0x000000070a037224 */ /* 0x000fe200078e0203 */
[----:B------:R-:W-:-:S04]  /*11c30*/  SHF.R.S32.HI R7, RZ, 0x1f, R6 ;  /* 0x0000001fff077819 */ /* 0x000fc80000011406 */
[----:B------:R-:W-:Y:S01]  /*11c40*/  SHF.R.S32.HI R8, RZ, 0x1f, R3 ;  /* 0x0000001fff087819 */ /* 0x000fe20000011403 */
[----:B------:R-:W-:Y:S01]  /*11c50*/  IMAD R7, R7, UR4, RZ ;  /* 0x0000000407077c24 */ /* 0x000fe2000f8e02ff */
[----:B------:R-:W-:Y:S02]  /*11c60*/  ULDC UR4, c[0x0][0x2b8] ;  /* 0x0000ae0000047ab9 */ /* 0x000fe40000000800 */
[----:B------:R-:W-:Y:S01]  /*11c70*/  ISETP.GE.AND P0, PT, R21, UR4, PT ;  /* 0x0000000415007c0c */ /* 0x000fe2000bf06270 */
[----:B------:R-:W-:Y:S01]  /*11c80*/  IMAD R7, R6, UR5, R7 ;  /* 0x0000000506077c24 */ /* 0x000fe2000f8e0207 */
[----:B------:R-:W-:Y:S01]  /*11c90*/  UMOV UR4, 0xffffffff ;  /* 0xffffffff00047882 */ /* 0x000fe20000000000 */
[----:B------:R-:W-:-:S03]  /*11ca0*/  IMAD R8, R8, UR6, RZ ;  /* 0x0000000608087c24 */ /* 0x000fc6000f8e02ff */
[----:B------:R-:W-:Y:S01]  /*11cb0*/  IADD3 R5, R5, R7, RZ ;  /* 0x0000000705057210 */ /* 0x000fe20007ffe0ff */
[C---:B------:R-:W-:Y:S02]  /*11cc0*/  IMAD R8, R3.reuse, UR7, R8 ;  /* 0x0000000703087c24 */ /* 0x040fe4000f8e0208 */
[----:B------:R-:W-:-:S04]  /*11cd0*/  IMAD.WIDE.U32 R6, R3, UR6, R4 ;  /* 0x0000000603067c25 */ /* 0x000fc8000f8e0004 */
[----:B------:R-:W-:Y:S01]  /*11ce0*/  IMAD.IADD R4, R7, 0x1, R8 ;  /* 0x0000000107047824 */ /* 0x000fe200078e0208 */
[----:B------:R-:W-:-:S04]  /*11cf0*/  LEA R5, P1, R6, UR8, 0x1 ;  /* 0x0000000806057c11 */ /* 0x000fc8000f8208ff */
[----:B------:R-:W-:Y:S01]  /*11d00*/  LEA.HI.X R4, R6, UR9, R4, 0x1, P1 ;  /* 0x0000000906047c11 */ /* 0x000fe200088f0c04 */
[----:B--2---:R-:W-:Y:S08]  /*11d10*/  BRA.DIV UR4, `(.L_x_666) ;  /* 0x0000004e04fc7947 */ /* 0x004ff0000b800000 */
[----:B------:R-:W2:Y:S01]  /*11d20*/  LDL.LU R6, [R1+0x34] ;  /* 0x0000340001067983 */ /* 0x000ea20000300800 */
[----:B------:R-:W-:-:S03]  /*11d30*/  IMAD R17, R17, 0xc0, R9 ;  /* 0x000000c011117824 */ /* 0x000fc600078e0209 */
[----:B------:R-:W0:Y:S04]  /*11d40*/  SHFL.IDX PT, R7, R2, RZ, 0x181f ;  /* 0x00181fff02077589 */ /* 0x000e2800000e0000 */
[----:B------:R-:W-:Y:S01]  /*11d50*/  SHFL.IDX PT, R8, R5, RZ, 0x181f ;  /* 0x00181fff05087589 */ /* 0x000fe200000e0000 */
[----:B--2---:R-:W-:-:S03]  /*11d60*/  IMAD R3, R6, R10, RZ ;  /* 0x0000000a06037224 */ /* 0x004fc600078e02ff */
[----:B------:R-:W1:Y:S02]  /*11d70*/  SHFL.IDX PT, R6, R0, RZ, 0x181f ;  /* 0x00181fff00067589 */ /* 0x000e6400000e0000 */
[----:B------:R-:W-:-:S13]  /*11d80*/  ISETP.GE.AND P1, PT, R17, R3, PT ;  /* 0x000000031100720c */ /* 0x000fda0003f26270 */
[----:B0-----:R-:W-:-:S05]  /*11d90*/  @!P1 LEA R7, P2, R21, R7, 0x1 ;  /* 0x0000000715079211 */ /* 0x001fca00078408ff */
[----:B-1----:R-:W-:-:S05]  /*11da0*/  @!P1 IMAD.X R6, RZ, RZ, R6, P2 ;  /* 0x000000ffff069224 */ /* 0x002fca00010e0606 */
[----:B------:R-:W-:-:S04]  /*11db0*/  @!P1 LOP3.LUT R7, R7, R6, RZ, 0x3c, !PT ;  /* 0x0000000607079212 */ /* 0x000fc800078e3cff */
[----:B------:R-:W-:-:S04]  /*11dc0*/  @!P1 LOP3.LUT R6, R7, R6, RZ, 0x3c, !PT ;  /* 0x0000000607069212 */ /* 0x000fc800078e3cff */
[----:B------:R-:W-:-:S05]  /*11dd0*/  @!P1 LOP3.LUT R7, R7, R6, RZ, 0x3c, !PT ;  /* 0x0000000607079212 */ /* 0x000fca00078e3cff */
[----:B-----5:R0:W-:Y:S02]  /*11de0*/  @!P1 LDGSTS.E.BYPASS.LTC128B.128 [R20+0x8400], desc[UR42][R6.64], !P0 ;  /* 0x0840000006149fae */ /* 0x0201e4000c101d6a */
        /* <DEDUP_REMOVED lines=62> */
[----:B0-----:R-:W-:-:S04]  /*121d0*/  IADD3 R2, R17, 0x80, RZ ;  /* 0x0000008011027810 */ /* 0x001fc80007ffe0ff */
[----:B------:R-:W-:Y:S01]  /*121e0*/  ISETP.GE.AND P1, PT, R2, R3, PT ;  /* 0x000000030200720c */ /* 0x000fe20003f26270 */
[----:B------:R-:W-:-:S05]  /*121f0*/  VIADD R2, R17, 0x70 ;  /* 0x0000007011027836 */ /* 0x000fca0000000000 */
[----:B------:R-:W-:Y:S02]  /*12200*/  ISETP.GE.AND P3, PT, R2, R3, PT ;  /* 0x000000030200720c */ /* 0x000fe40003f66270 */
[----:B------:R-:W0:Y:S11]  /*12210*/  SHFL.IDX PT, R2, R4, RZ, 0x181f ;  /* 0x00181fff04027589 */ /* 0x000e3600000e0000 */
[----:B-1----:R-:W-:-:S05]  /*12220*/  @!P3 LEA R6, P2, R21, R6, 0x1 ;  /* 0x000000061506b211 */ /* 0x002fca00078408ff */
[----:B------:R-:W-:-:S04]  /*12230*/  @!P3 IMAD.X R0, RZ, RZ, R0, P2 ;  /* 0x000000ffff00b224 */ /* 0x000fc800010e0600 */
[----:B------:R-:W-:Y:S02]  /*12240*/  @!P3 IMAD.MOV.U32 R7, RZ, RZ, R0 ;  /* 0x000000ffff07b224 */ /* 0x000fe400078e0000 */
[----:B------:R-:W-:-:S03]  /*12250*/  VIADD R0, R17, 0x90 ;  /* 0x0000009011007836 */ /* 0x000fc60000000000 */
[----:B------:R1:W-:Y:S02]  /*12260*/  @!P3 LDGSTS.E.BYPASS.LTC128B.128 [R20+0xbc00], desc[UR42][R6.64], !P0 ;  /* 0x0bc000000614bfae */ /* 0x0003e4000c101d6a */
[----:B-1----:R-:W-:-:S04]  /*12270*/  @!P1 LEA R6, P2, R21, R8, 0x1 ;  /* 0x0000000815069211 */ /* 0x002fc800078408ff */
[----:B0-----:R-:W-:-:S05]  /*12280*/  @!P1 IADD3.X R2, RZ, R2, RZ, P2, !PT ;  /* 0x00000002ff029210 */ /* 0x001fca00017fe4ff */
[----:B------:R-:W-:Y:S02]  /*12290*/  @!P1 IMAD.MOV.U32 R7, RZ, RZ, R2 ;  /* 0x000000ffff079224 */ /* 0x000fe400078e0002 */
[----:B------:R-:W-:Y:S04]  /*122a0*/  SHFL.IDX PT, R2, R5, 0x3, 0x181f ;  /* 0x00781f0005027f89 */ /* 0x000fe800000e0000 */
[----:B------:R0:W-:Y:S01]  /*122b0*/  @!P1 LDGSTS.E.BYPASS.LTC128B.128 [R20+0xc400], desc[UR42][R6.64], !P0 ;  /* 0x0c40000006149fae */ /* 0x0001e2000c101d6a */
[----:B------:R-:W-:-:S03]  /*122c0*/  ISETP.GE.AND P1, PT, R0, R3, PT ;  /* 0x000000030000720c */ /* 0x000fc60003f26270 */
[----:B------:R-:W-:Y:S04]  /*122d0*/  SHFL.IDX PT, R0, R4, 0x1, 0x181f ;  /* 0x00381f0004007f89 */ /* 0x000fe800000e0000 */
[----:B0-----:R-:W0:Y:S06]  /*122e0*/  SHFL.IDX PT, R6, R5, 0x1, 0x181f ;  /* 0x00381f0005067f89 */ /* 0x001e2c00000e0000 */
[----:B0-----:R-:W-:-:S05]  /*122f0*/  @!P1 LEA R6, P2, R21, R6, 0x1 ;  /* 0x0000000615069211 */ /* 0x001fca00078408ff */
[----:B------:R-:W-:-:S05]  /*12300*/  @!P1 IMAD.X R0, RZ, RZ, R0, P2 ;  /* 0x000000ffff009224 */ /* 0x000fca00010e0600 */
[----:B------:R-:W-:Y:S01]  /*12310*/  @!P1 MOV R7, R0 ;  /* 0x0000000000079202 */ /* 0x000fe20000000f00 */
[----:B------:R-:W-:-:S04]  /*12320*/  VIADD R0, R17, 0xa0 ;  /* 0x000000a011007836 */ /* 0x000fc80000000000 */
[----:B------:R0:W-:Y:S01]  /*12330*/  @!P1 LDGSTS.E.BYPASS.LTC128B.128 [R20+0xcc00], desc[UR42][R6.64], !P0 ;  /* 0x0cc0000006149fae */ /* 0x0001e2000c101d6a */
[----:B------:R-:W-:-:S03]  /*12340*/  ISETP.GE.AND P1, PT, R0, R3, PT ;  /* 0x000000030000720c */ /* 0x000fc60003f26270 */
[----:B------:R-:W-:Y:S04]  /*12350*/  SHFL.IDX PT, R0, R4, 0x2, 0x181f ;  /* 0x00581f0004007f89 */ /* 0x000fe800000e0000 */
[----:B------:R-:W-:Y:S04]  /*12360*/  SHFL.IDX PT, R4, R4, 0x3, 0x181f ;  /* 0x00781f0004047f89 */ /* 0x000fe800000e0000 */
[----:B0-----:R-:W0:Y:S02]  /*12370*/  SHFL.IDX PT, R6, R5, 0x2, 0x181f ;  /* 0x00581f0005067f89 */ /* 0x001e2400000e0000 */
[----:B0-----:R-:W-:-:S05]  /*12380*/  @!P1 LEA R6, P2, R21, R6, 0x1 ;  /* 0x0000000615069211 */ /* 0x001fca00078408ff */
[----:B------:R-:W-:-:S04]  /*12390*/  @!P1 IMAD.X R0, RZ, RZ, R0, P2 ;  /* 0x000000ffff009224 */ /* 0x000fc800010e0600 */
[----:B------:R-:W-:-:S05]  /*123a0*/  @!P1 IMAD.MOV.U32 R7, RZ, RZ, R0 ;  /* 0x000000ffff079224 */ /* 0x000fca00078e0000 */
[----:B------:R0:W-:Y:S02]  /*123b0*/  @!P1 LDGSTS.E.BYPASS.LTC128B.128 [R20+0xd400], desc[UR42][R6.64], !P0 ;  /* 0x0d40000006149fae */ /* 0x0001e4000c101d6a */
.L_x_828:
[----:B------:R-:W-:-:S04]  /*123c0*/  IADD3 R17, R17, 0xb0, RZ ;  /* 0x000000b011117810 */ /* 0x000fc80007ffe0ff */
[----:B------:R-:W-:-:S13]  /*123d0*/  ISETP.GE.AND P1, PT, R17, R3, PT ;  /* 0x000000031100720c */ /* 0x000fda0003f26270 */
[----:B------:R-:W-:-:S05]  /*123e0*/  @!P1 LEA R2, P2, R21, R2, 0x1 ;  /* 0x0000000215029211 */ /* 0x000fca00078408ff */
[----:B------:R-:W-:-:S05]  /*123f0*/  @!P1 IMAD.X R3, RZ, RZ, R4, P2 ;  /* 0x000000ffff039224 */ /* 0x000fca00010e0604 */
[----:B------:R-:W-:Y:S01]  /*12400*/  @!PT LDS RZ, [RZ] ;  /* 0x00000000fffff984 */ /* 0x000fe20000000800 */
[----:B------:R-:W-:Y:S01]  /*12410*/  @!PT LDS RZ, [RZ] ;  /* 0x00000000fffff984 */ /* 0x000fe20000000800 */
[----:B------:R-:W-:Y:S01]  /*12420*/  @!PT LDS RZ, [RZ] ;  /* 0x00000000fffff984 */ /* 0x000fe20000000800 */
[----:B------:R1:W-:Y:S01]  /*12430*/  @!P1 LDGSTS.E.BYPASS.LTC128B.128 [R20+0xdc00], desc[UR42][R2.64], !P0 ;  /* 0x0dc0000002149fae */ /* 0x0003e2000c101d6a */
[----:B------:R-:W-:Y:S01]  /*12440*/  PLOP3.LUT P0, PT, PT, PT, PT, 0x80, 0x0 ;  /* 0x000000000000781c */ /* 0x000fe20003f0f070 */
[----:B------:R-:W-:-:S12]  /*12450*/  NOP ;  /* 0x0000000000007918 */ /* 0x000fd80000000000 */
.L_x_667:
[----:B------:R-:W-:Y:S02]  /*12460*/  PLOP3.LUT P1, PT, P1, P0, PT, 0xa2, 0x0 ;  /* 0x000000000000781c */ /* 0x000fe40000f21472 */
[----:B------:R-:W-:-:S08]  /*12470*/  @P0 R2UR P1, UR4, R22 ;  /* 0x00000000160402ca */ /* 0x000fd00000020000 */
[----:B------:R-:W-:-:S05]  /*12480*/  @P0 PLOP3.LUT P0, PT, P1, PT, PT, 0x80, 0x0 ;  /* 0x000000000000081c */ /* 0x000fca0000f0f070 */
[----:B------:R-:W-:Y:S01]  /*12490*/  @!P1 SYNCS.ARRIVE.TRANS64.RED.A0T1 RZ, [UR4+0x16800], RZ ;  /* 0x016800ffffff99a7 */ /* 0x000fe20008200404 */
[----:B------:R-:W-:Y:S07]  /*124a0*/  @!P1 ARRIVES.LDGSTSBAR.64.TRANSCNT [UR4+0x16800] ;  /* 0x01680000ff0099b0 */ /* 0x000fee0008000a84 */
[----:B------:R-:W-:Y:S05]  /*124b0*/  @P0 BRA.U.ANY `(.L_x_667) ;  /* 0xfffffffd00e80947 */ /* 0x000fea000393ffff */
[----:B-1----:R-:W2:Y:S02]  /*124c0*/  LDL.LU R2, [R1+0x40] ;  /* 0x0000400001027983 */ /* 0x002ea40000300800 */
[----:B--2---:R-:W-:-:S05]  /*124d0*/  VIADD R2, R2, 0x1 ;  /* 0x0000000102027836 */ /* 0x004fca0000000000 */
[----:B------:R1:W-:Y:S01]  /*124e0*/  STL [R1+0x40], R2 ;  /* 0x0000400201007387 */ /* 0x0003e20000100800 */
[----:B------:R-:W-:-:S04]  /*124f0*/  LEA.HI R0, R2, R2, RZ, 0x1 ;  /* 0x0000000202007211 */ /* 0x000fc800078f08ff */
[----:B------:R-:W-:-:S05]  /*12500*/  LOP3.LUT R0, R0, 0xfffffffe, RZ, 0xc0, !PT ;  /* 0xfffffffe00007812 */ /* 0x000fca00078ec0ff */
[----:B------:R-:W-:-:S05]  /*12510*/  IMAD.IADD R0, R2, 0x1, -R0 ;  /* 0x0000000102007824 */ /* 0x000fca00078e0a00 */
[----:B------:R-:W-:Y:S01]  /*12520*/  SHF.L.U32 R0, R0, 0x1f, RZ ;  /* 0x0000001f00007819 */ /* 0x000fe200000006ff */
[----:B------:R-:W-:Y:S01]  /*12530*/  NOP ;  /* 0x0000000000007918 */ /* 0x000fe20000000000 */
[----:B------:R1:W-:Y:S01]  /*12540*/  SYNCS.ARRIVE.TRANS64.A1T0 RZ, [R22+URZ+0x16800], RZ ;  /* 0x016800ff16ff79a7 */ /* 0x0003e2000810003f */
[----:B------:R-:W-:Y:S01]  /*12550*/  BSSY B0, `(.L_x_668) ;  /* 0x0000003000007945 */ /* 0x000fe20003800000 */
[----:B------:R-:W2:Y:S03]  /*12560*/  SYNCS.PHASECHK.TRANS64.TRYWAIT P0, [R22+URZ+0x16820], R0 ;  /* 0x01682000160075a7 */ /* 0x000ea6000800017f */
[----:B-12---:R-:W-:Y:S05]  /*12570*/  @!P0 BRA `(.L_x_669) ;  /* 0x0000005400cc8947 */ /* 0x006fea0003800000 */
.L_x_829:
[----:B------:R-:W-:Y:S05]  /*12580*/  BSYNC B0 ;  /* 0x0000000000007941 */ /* 0x000fea0003800000 */
.L_x_668:
[----:B------:R-:W2:Y:S01]  /*12590*/  LDL R2, [R1+0x18] ;  /* 0x0000180001027983 */ /* 0x000ea20000100800 */
[----:B------:R-:W-:Y:S01]  /*125a0*/  BSSY B0, `(.L_x_670) ;  /* 0x0000110000007945 */ /* 0x000fe20003800000 */
[----:B--2---:R-:W-:-:S13]  /*125b0*/  ISETP.GE.AND P0, PT, R2, 0x81, PT ;  /* 0x000000810200780c */ /* 0x004fda0003f06270 */
[----:B------:R-:W-:Y:S05]  /*125c0*/  @!P0 BRA `(.L_x_671) ;  /* 0x0000001000348947 */ /* 0x000fea0003800000 */
[----:B------:R-:W2:Y:S01]  /*125d0*/  S2R R2, SR_TID.X ;  /* 0x0000000000027919 */ /* 0x000ea20000002100 */
[----:B------:R-:W-:Y:S01]  /*125e0*/  ULDC UR4, c[0x0][0x2f4] ;  /* 0x0000bd0000047ab9 */ /* 0x000fe20000000800 */
[----:B--2---:R-:W-:Y:S02]  /*125f0*/  SHF.L.U32 R3, R2, 0x3, RZ ;  /* 0x0000000302037819 */ /* 0x004fe400000006ff */
[----:B------:R-:W2:Y:S02]  /*12600*/  LDL.LU R2, [R1+0x3c] ;  /* 0x00003c0001027983 */ /* 0x000ea40000300800 */
[----:B------:R-:W-:Y:S02]  /*12610*/  LOP3.LUT R3, R3, 0x38, RZ, 0xc0, !PT ;  /* 0x0000003803037812 */ /* 0x000fe400078ec0ff */
[----:B------:R3:W-:Y:S01]  /*12620*/  STL [R1+0x8], R26 ;  /* 0x0000081a01007387 */ /* 0x0007e20000100800 */
[----:B------:R-:W-:Y:S01]  /*12630*/  IMAD.MOV.U32 R17, RZ, RZ, R28 ;  /* 0x000000ffff117224 */ /* 0x000fe200078e001c */
[----:B------:R-:W-:Y:S01]  /*12640*/  ISETP.GE.AND P1, PT, R3, UR4, PT ;  /* 0x0000000403007c0c */ /* 0x000fe2000bf26270 */
[----:B0-----:R-:W-:Y:S01]  /*12650*/  IMAD.MOV.U32 R6, RZ, RZ, R25 ;  /* 0x000000ffff067224 */ /* 0x001fe200078e0019 */
[----:B--23--:R-:W-:-:S11]  /*12660*/  LEA.HI.SX32 R7, R2, 0xfffffffe, 0x19 ;  /* 0xfffffffe02077811 */ /* 0x00cfd600078fcaff */
.L_x_684:
[----:B------:R-:W2:Y:S01]  /*12670*/  LDL R10, [R1+0x1c] ;  /* 0x00001c00010a7983 */ /* 0x000ea20000100800 */
[----:B-1----:R-:W0:Y:S03]  /*12680*/  LDC R0, c[0x0][0x430] ;  /* 0x00010c00ff007b82 */ /* 0x002e260000000800 */
        /* <DEDUP_REMOVED lines=8> */
[----:B------:R-:W-:Y:S01]  /*12710*/  IMAD.SHL.U32 R2, R2, 0x10, RZ ;  /* 0x0000001002027824 */ /* 0x000fe200078e00ff */
[----:B------:R-:W-:-:S04]  /*12720*/  LEA R4, R7, R4, 0x7 ;  /* 0x0000000407047211 */ /* 0x000fc800078e38ff */
[----:B------:R-:W-:Y:S01]  /*12730*/  LOP3.LUT R2, R2, 0x70, RZ, 0xc0, !PT ;  /* 0x0000007002027812 */ /* 0x000fe200078ec0ff */
[----:B------:R-:W-:Y:S05]  /*12740*/  YIELD ;  /* 0x0000000000007946 */ /* 0x000fea0003800000 */
[----:B------:R-:W-:Y:S01]  /*12750*/  ULDC.64 UR4, c[0x0][0x428] ;  /* 0x00010a0000047ab9 */ /* 0x000fe20000000a00 */
[----:B--2---:R-:W-:-:S05]  /*12760*/  IADD3 R4, R2, R4, R10 ;  /* 0x0000000402047210 */ /* 0x004fca0007ffe00a */
[----:B0-----:R-:W-:-:S04]  /*12770*/  @P0 IMAD.HI.U32 R5, R4, R5, RZ ;  /* 0x0000000504050227 */ /* 0x001fc800078e00ff */
[----:B------:R-:W-:Y:S01]  /*12780*/  IMAD.MOV.U32 R2, RZ, RZ, R4 ;  /* 0x000000ffff027224 */ /* 0x000fe200078e0004 */
[----:B-1----:R-:W-:-:S05]  /*12790*/  @P0 SHF.R.U32.HI R2, RZ, R3, R5 ;  /* 0x00000003ff020219 */ /* 0x002fca0000011605 */
[----:B------:R-:W-:-:S04]  /*127a0*/  IMAD.MOV R3, RZ, RZ, -R2 ;  /* 0x000000ffff037224 */ /* 0x000fc800078e0a02 */
[----:B------:R-:W-:Y:S01]  /*127b0*/  IMAD R0, R0, R3, R4 ;  /* 0x0000000300007224 */ /* 0x000fe200078e0204 */
        /* <DEDUP_REMOVED lines=9> */
[----:B------:R-:W-:Y:S01]  /*12850*/  IMAD.U32 R8, RZ, RZ, UR38 ;  /* 0x00000026ff087e24 */ /* 0x000fe2000f8e00ff */
[----:B------:R-:W-:-:S04]  /*12860*/  IADD3 R25, R6, 0x1, RZ ;  /* 0x0000000106197810 */ /* 0x000fc80007ffe0ff */
        /* <DEDUP_REMOVED lines=9> */
.L_x_672:
[----:B------:R-:W-:Y:S01]  /*12900*/  IMAD R5, R25, 0x8, R22 ;  /* 0x0000000819057824 */ /* 0x000fe200078e0216 */
[----:B------:R-:W-:Y:S01]  /*12910*/  SHF.L.U32 R2, R28, 0x1f, RZ ;  /* 0x0000001f1c027819 */ /* 0x000fe200000006ff */
[----:B------:R-:W-:Y:S03]  /*12920*/  BSSY B1, `(.L_x_673) ;  /* 0x0000003000017945 */ /* 0x000fe60003800000 */
[----:B------:R-:W0:Y:S02]  /*12930*/  SYNCS.PHASECHK.TRANS64.TRYWAIT P0, [R5+URZ+0x16840], R2 ;  /* 0x01684002050075a7 */ /* 0x000e24000800017f */
[----:B0-----:R-:W-:Y:S05]  /*12940*/  @!P0 BRA `(.L_x_674) ;  /* 0x0000005000ec8947 */ /* 0x001fea0003800000 */
.L_x_830:
[----:B------:R-:W-:Y:S05]  /*12950*/  BSYNC B1 ;  /* 0x0000000000017941 */ /* 0x000fea0003800000 */
.L_x_673:
[----:B------:R-:W2:Y:S04]  /*12960*/  LDL R3, [R1] ;  /* 0x0000000001037983 */ /* 0x000ea80000100800 */
[----:B------:R-:W3:Y:S01]  /*12970*/  LDL R9, [R1+0x10] ;  /* 0x0000100001097983 */ /* 0x000ee20000100800 */
[----:B------:R-:W-:Y:S01]  /*12980*/  SHF.R.S32.HI R20, RZ, 0x1f, R0 ;  /* 0x0000001fff147819 */ /* 0x000fe20000011400 */
[----:B------:R-:W-:Y:S01]  /*12990*/  ULDC.64 UR4, c[0x0][0x300] ;  /* 0x0000c00000047ab9 */ /* 0x000fe20000000a00 */
[----:B------:R-:W1:Y:S03]  /*129a0*/  S2R R8, SR_TID.X ;  /* 0x0000000000087919 */ /* 0x000e660000002100 */
[----:B------:R-:W-:-:S04]  /*129b0*/  IMAD R7, R20, UR4, RZ ;  /* 0x0000000414077c24 */ /* 0x000fc8000f8e02ff */
[----:B------:R-:W-:Y:S01]  /*129c0*/  IMAD R7, R0, UR5, R7 ;  /* 0x0000000500077c24 */ /* 0x000fe2000f8e0207 */
[----:B-1----:R-:W-:-:S05]  /*129d0*/  LOP3.LUT R8, R8, 0x7f, RZ, 0xc0, !PT ;  /* 0x0000007f08087812 */ /* 0x002fca00078ec0ff */
[----:B------:R-:W-:Y:S01]  /*129e0*/  IMAD.SHL.U32 R11, R8, 0x8, RZ ;  /* 0x00000008080b7824 */ /* 0x000fe200078e00ff */
[----:B--2---:R-:W-:Y:S01]  /*129f0*/  LOP3.LUT P2, RZ, R3, 0x1, RZ, 0xc0, !PT ;  /* 0x0000000103ff7812 */ /* 0x004fe2000784c0ff */
[----:B0-----:R-:W-:Y:S01]  /*12a00*/  IMAD.WIDE.U32 R2, R0, UR4, RZ ;  /* 0x0000000400027c25 */ /* 0x001fe2000f8e00ff */
[----:B------:R-:W-:-:S04]  /*12a10*/  ULDC.64 UR4, c[0x0][0x310] ;  /* 0x0000c40000047ab9 */ /* 0x000fc80000000a00 */
[----:B------:R-:W-:Y:S01]  /*12a20*/  IADD3 R3, R3, R7, RZ ;  /* 0x0000000703037210 */ /* 0x000fe20007ffe0ff */
[----:B------:R-:W-:-:S04]  /*12a30*/  IMAD R7, R21, UR4, RZ ;  /* 0x0000000415077c24 */ /* 0x000fc8000f8e02ff */
[C---:B------:R-:W-:Y:S02]  /*12a40*/  IMAD R7, R4.reuse, UR5, R7 ;  /* 0x0000000504077c24 */ /* 0x040fe4000f8e0207 */
[----:B------:R-:W-:Y:S01]  /*12a50*/  IMAD.WIDE.U32 R2, R4, UR4, R2 ;  /* 0x0000000404027c25 */ /* 0x000fe2000f8e0002 */
[----:B------:R-:W-:-:S03]  /*12a60*/  ULDC.64 UR4, c[0x0][0x308] ;  /* 0x0000c20000047ab9 */ /* 0x000fc60000000a00 */
[----:B------:R-:W-:Y:S02]  /*12a70*/  IMAD.IADD R3, R3, 0x1, R7 ;  /* 0x0000000103037824 */ /* 0x000fe400078e0207 */
[----:B---3--:R-:W-:Y:S02]  /*12a80*/  IMAD R7, R9, UR4, RZ ;  /* 0x0000000409077c24 */ /* 0x008fe4000f8e02ff */
[----:B------:R-:W0:Y:S01]  /*12a90*/  S2R R9, SR_TID.X ;  /* 0x0000000000097919 */ /* 0x000e220000002100 */
[----:B------:R-:W-:-:S04]  /*12aa0*/  IMAD.WIDE.U32 R2, R18, UR4, R2 ;  /* 0x0000000412027c25 */ /* 0x000fc8000f8e0002 */
[----:B------:R-:W-:Y:S01]  /*12ab0*/  IMAD R7, R18, UR5, R7 ;  /* 0x0000000512077c24 */ /* 0x000fe2000f8e0207 */
[----:B------:R-:W-:-:S04]  /*12ac0*/  ULDC.64 UR4, c[0x0][0x2e8] ;  /* 0x0000ba0000047ab9 */ /* 0x000fc80000000a00 */
[----:B------:R-:W-:Y:S01]  /*12ad0*/  IADD3 R7, R7, R3, RZ ;  /* 0x0000000307077210 */ /* 0x000fe20007ffe0ff */
[----:B0-----:R-:W-:-:S05]  /*12ae0*/  IMAD.SHL.U32 R8, R9, 0x8, RZ ;  /* 0x0000000809087824 */ /* 0x001fca00078e00ff */
[----:B------:R-:W-:-:S04]  /*12af0*/  LOP3.LUT R8, R8, 0x1f8, RZ, 0xc0, !PT ;  /* 0x000001f808087812 */ /* 0x000fc800078ec0ff */
[----:B------:R-:W-:Y:S02]  /*12b00*/  LOP3.LUT R8, R8, 0x38, R9, 0x78, !PT ;  /* 0x0000003808087812 */ /* 0x000fe400078e7809 */
[----:B------:R-:W-:Y:S01]  /*12b10*/  LEA R9, P0, R2, UR4, 0x1 ;  /* 0x0000000402097c11 */ /* 0x000fe2000f8008ff */
[----:B------:R-:W-:Y:S01]  /*12b20*/  UMOV UR4, 0xffffffff ;  /* 0xffffffff00047882 */ /* 0x000fe20000000000 */
[----:B------:R-:W-:Y:S02]  /*12b30*/  LOP3.LUT R8, R8, 0x200, R11, 0xf8, !PT ;  /* 0x0000020008087812 */ /* 0x000fe400078ef80b */
[----:B------:R-:W-:-:S03]  /*12b40*/  LEA.HI.X R10, R2, UR5, R7, 0x1, P0 ;  /* 0x00000005020a7c11 */ /* 0x000fc600080f0c07 */
[----:B------:R-:W-:Y:S01]  /*12b50*/  IMAD R8, R25, 0x2000, R8 ;  /* 0x0000200019087824 */ /* 0x000fe200078e0208 */
[----:B------:R-:W-:Y:S06]  /*12b60*/  BRA.DIV UR4, `(.L_x_675) ;  /* 0x0000005204787947 */ /* 0x000fec000b800000 */
[----:B------:R-:W0:Y:S01]  /*12b70*/  S2R R3, SR_TID.X ;  /* 0x0000000000037919 */ /* 0x000e220000002100 */
[----:B------:R-:W-:Y:S01]  /*12b80*/  IMAD R8, R8, 0x2, R22 ;  /* 0x0000000208087824 */ /* 0x000fe200078e0216 */
[----:B------:R-:W1:Y:S01]  /*12b90*/  SHFL.IDX PT, R2, R9, RZ, 0x181f ;  /* 0x00181fff09027589 */ /* 0x000e6200000e0000 */
[----:B0-----:R-:W-:-:S03]  /*12ba0*/  IMAD.SHL.U32 R11, R3, 0x8, RZ ;  /* 0x00000008030b7824 */ /* 0x001fc600078e00ff */
[----:B------:R-:W0:Y:S02]  /*12bb0*/  SHFL.IDX PT, R3, R10, RZ, 0x181f ;  /* 0x00181fff0a037589 */ /* 0x000e2400000e0000 */
[----:B------:R-:W-:-:S05]  /*12bc0*/  LOP3.LUT R11, R11, 0x38, RZ, 0xc0, !PT ;  /* 0x000000380b0b7812 */ /* 0x000fca00078ec0ff */
[----:B------:R-:W-:-:S05]  /*12bd0*/  IMAD.SHL.U32 R7, R11, 0x2, RZ ;  /* 0x000000020b077824 */ /* 0x000fca00078e00ff */
[----:B-1----:R-:W-:-:S04]  /*12be0*/  IADD3 R2, P0, R2, R7, RZ ;  /* 0x0000000702027210 */ /* 0x002fc80007f1e0ff */
[----:B0-----:R-:W-:-:S05]  /*12bf0*/  IADD3.X R3, RZ, R3, RZ, P0, !PT ;  /* 0x00000003ff037210 */ /* 0x001fca00007fe4ff */
        /* <DEDUP_REMOVED lines=34> */
.L_x_848:
[----:B-1----:R-:W-:-:S04]  /*12e20*/  IADD3 R2, P0, R2, R7, RZ ;  /* 0x0000000702027210 */ /* 0x002fc80007f1e0ff */
[----:B------:R-:W-:Y:S02]  /*12e30*/  IADD3.X R3, RZ, R10, RZ, P0, !PT ;  /* 0x0000000aff037210 */ /* 0x000fe400007fe4ff */
[----:B------:R-:W-:-:S03]  /*12e40*/  PLOP3.LUT P0, PT, PT, PT, PT, 0x80, 0x0 ;  /* 0x000000000000781c */ /* 0x000fc60003f0f070 */
[----:B------:R-:W-:Y:S01]  /*12e50*/  @!PT LDS RZ, [RZ] ;  /* 0x00000000fffff984 */ /* 0x000fe20000000800 */
[----:B------:R-:W-:Y:S01]  /*12e60*/  @!PT LDS RZ, [RZ] ;  /* 0x00000000fffff984 */ /* 0x000fe20000000800 */
[----:B------:R-:W-:Y:S01]  /*12e70*/  @!PT LDS RZ, [RZ] ;  /* 0x00000000fffff984 */ /* 0x000fe20000000800 */
[----:B------:R1:W-:Y:S01]  /*12e80*/  LDGSTS.E.BYPASS.LTC128B.128 [R8+0x11c00], desc[UR42][R2.64], !P2 ;  /* 0x11c0000002087fae */ /* 0x0003e2000d101d6a */
[----:B------:R-:W-:-:S09]  /*12e90*/  NOP ;  /* 0x0000000000007918 */ /* 0x000fd20000000000 */
.L_x_676:
        /* <DEDUP_REMOVED lines=11> */
.L_x_677:
[----:B------:R1:W-:Y:S01]  /*12f50*/  SYNCS.ARRIVE.TRANS64.A1T0 RZ, [R5+URZ+0x16830], RZ ;  /* 0x016830ff05ff79a7 */ /* 0x0003e2000810003f */
[----:B------:R-:W-:Y:S05]  /*12f60*/  @!P3 BRA `(.L_x_678) ;  /* 0x000000000004b947 */ /* 0x000fea0003800000 */
[----:B------:R-:W-:Y:S01]  /*12f70*/  BPT.TRAP 0x1 ;  /* 0x000000040000795c */ /* 0x000fe20000300000 */
.L_x_678:
[----:B------:R-:W-:Y:S01]  /*12f80*/  SHF.L.U32 R2, R17, 0x1f, RZ ;  /* 0x0000001f11027819 */ /* 0x000fe200000006ff */
[----:B-1----:R-:W-:Y:S01]  /*12f90*/  IMAD R5, R6, 0x8, R22 ;  /* 0x0000000806057824 */ /* 0x002fe200078e0216 */
[----:B------:R-:W-:Y:S03]  /*12fa0*/  BSSY B1, `(.L_x_679) ;  /* 0x0000003000017945 */ /* 0x000fe60003800000 */
[----:B------:R-:W1:Y:S02]  /*12fb0*/  SYNCS.PHASECHK.TRANS64.TRYWAIT P0, [R5+URZ+0x16860], R2 ;  /* 0x01686002050075a7 */ /* 0x000e64000800017f */
[----:B-1----:R-:W-:Y:S05]  /*12fc0*/  @!P0 BRA `(.L_x_680) ;  /* 0x00000054009c8947 */ /* 0x002fea0003800000 */
.L_x_849:
[----:B------:R-:W-:Y:S05]  /*12fd0*/  BSYNC B1 ;  /* 0x0000000000017941 */ /* 0x000fea0003800000 */
.L_x_679:
[----:B------:R-:W2:Y:S04]  /*12fe0*/  LDL R11, [R1+0x18] ;  /* 0x00001800010b7983 */ /* 0x000ea80000100800 */
[----:B------:R-:W2:Y:S01]  /*12ff0*/  LDL.LU R8, [R1+0x8] ;  /* 0x0000080001087983 */ /* 0x000ea20000300800 */
[----:B------:R-:W0:Y:S01]  /*13000*/  S2R R12, SR_TID.X ;  /* 0x00000000000c7919 */ /* 0x000e220000002100 */
[----:B------:R-:W-:Y:S01]  /*13010*/  UMOV UR4, 0xffffffff ;  /* 0xffffffff00047882 */ /* 0x000fe20000000000 */
[C---:B0-----:R-:W-:Y:S02]  /*13020*/  SHF.L.U32 R9, R12.reuse, 0x3, RZ ;  /* 0x000000030c097819 */ /* 0x041fe400000006ff */
[----:B------:R-:W-:Y:S02]  /*13030*/  LOP3.LUT R3, R12, 0x7f, RZ, 0xc0, !PT ;  /* 0x0000007f0c037812 */ /* 0x000fe400078ec0ff */
[----:B------:R-:W-:-:S03]  /*13040*/  LOP3.LUT R9, R9, 0x1f8, RZ, 0xc0, !PT ;  /* 0x000001f809097812 */ /* 0x000fc600078ec0ff */
[----:B------:R-:W-:Y:S01]  /*13050*/  IMAD.SHL.U32 R10, R3, 0x8, RZ ;  /* 0x00000008030a7824 */ /* 0x000fe200078e00ff */
        /* <DEDUP_REMOVED lines=8> */
[----:B------:R-:W-:Y:S02]  /*130e0*/  ISETP.LT.OR P0, PT, R8, 0x1, P1 ;  /* 0x000000010800780c */ /* 0x000fe40000f01670 */
[----:B------:R-:W-:Y:S01]  /*130f0*/  LEA R6, R6, R22, 0x1 ;  /* 0x0000001606067211 */ /* 0x000fe200078e08ff */
        /* <DEDUP_REMOVED lines=43> */
.L_x_867:
[----:B------:R-:W2:Y:S01]  /*133b0*/  LDL R9, [R1+0x10] ;  /* 0x0000100001097983 */ /* 0x000ea20000100800 */
        /* <DEDUP_REMOVED lines=13> */
[----:B------:R-:W-:-:S03]  /*13490*/  NOP ;  /* 0x0000000000007918 */ /* 0x000fc60000000000 */
[----:B------:R-:W-:-:S03]  /*134a0*/  IADD3 R3, R3, R6, RZ ;  /* 0x0000000603037210 */ /* 0x000fc60007ffe0ff */
        /* <DEDUP_REMOVED lines=12> */
.L_x_682:
[----:B------:R-:W-:Y:S02]  /*13570*/  PLOP3.LUT P2, PT, P2, P0, PT, 0xa2, 0x0 ;  /* 0x000000000000781c */ /* 0x000fe40001741472 */
[----:B------:R-:W-:-:S08]  /*13580*/  @P0 R2UR P2, UR4, R5 ;  /* 0x00000000050402ca */ /* 0x000fd00000040000 */
[----:B------:R-:W-:-:S05]  /*13590*/  @P0 PLOP3.LUT P0, PT, P2, PT, PT, 0x80, 0x0 ;  /* 0x000000000000081c */ /* 0x000fca000170f070 */
[----:B------:R-:W-:Y:S01]  /*135a0*/  @!P2 SYNCS.ARRIVE.TRANS64.RED.A0T1 RZ, [UR4+0x16850], RZ ;  /* 0x016850ffffffa9a7 */ /* 0x000fe20008200404 */
[----:B------:R-:W-:Y:S07]  /*135b0*/  @!P2 ARRIVES.LDGSTSBAR.64.TRANSCNT [UR4+0x16850] ;  /* 0x01685000ff00a9b0 */ /* 0x000fee0008000a84 */
[----:B------:R-:W-:Y:S05]  /*135c0*/  @P0 BRA.U.ANY `(.L_x_682) ;  /* 0xfffffffd00e80947 */ /* 0x000fea000393ffff */
[----:B------:R-:W-:Y:S01]  /*135d0*/  NOP ;  /* 0x0000000000007918 */ /* 0x000fe20000000000 */
[----:B------:R-:W-:Y:S01]  /*135e0*/  IMAD.U32 R2, RZ, RZ, UR38 ;  /* 0x00000026ff027e24 */ /* 0x000fe2000f8e00ff */
[----:B------:R-:W-:-:S04]  /*135f0*/  MOV R24, R0 ;  /* 0x0000000000187202 */ /* 0x000fc80000000f00 */
[----:B------:R-:W-:-:S13]  /*13600*/  ISETP.NE.AND P3, PT, R2, 0x3, PT ;  /* 0x000000030200780c */ /* 0x000fda0003f65270 */
[----:B------:R-:W-:Y:S05]  /*13610*/  @!P3 BRA `(.L_x_683) ;  /* 0x000000000004b947 */ /* 0x000fea0003800000 */
[----:B------:R-:W-:Y:S01]  /*13620*/  BPT.TRAP 0x1 ;  /* 0x000000040000795c */ /* 0x000fe20000300000 */
.L_x_683:
[----:B------:R2:W-:Y:S01]  /*13630*/  STL [R1+0x8], R26 ;  /* 0x0000081a01007387 */ /* 0x0005e20000100800 */
[C---:B------:R-:W-:Y:S01]  /*13640*/  ISETP.GT.AND P0, PT, R26.reuse, RZ, PT ;  /* 0x000000ff1a00720c */ /* 0x040fe20003f04270 */
[----:B------:R2:W-:Y:S01]  /*13650*/  SYNCS.ARRIVE.TRANS64.A1T0 RZ, [R5+URZ+0x16850], RZ ;  /* 0x016850ff05ff79a7 */ /* 0x0005e2000810003f */
[----:B------:R-:W-:Y:S02]  /*13660*/  VIADD R7, R26, 0xffffffff ;  /* 0xffffffff1a077836 */ /* 0x000fe40000000000 */
[----:B------:R-:W-:Y:S02]  /*13670*/  IMAD.MOV.U32 R17, RZ, RZ, R28 ;  /* 0x000000ffff117224 */ /* 0x000fe400078e001c */
[----:B------:R-:W-:-:S07]  /*13680*/  IMAD.MOV.U32 R6, RZ, RZ, R25 ;  /* 0x000000ffff067224 */ /* 0x000fce00078e0019 */
[----:B--2---:R-:W-:Y:S05]  /*13690*/  @P0 BRA `(.L_x_684) ;  /* 0xffffffec00f40947 */ /* 0x004fea000383ffff */
.L_x_671:
[----:B------:R-:W-:Y:S05]  /*136a0*/  BSYNC B0 ;  /* 0x0000000000007941 */ /* 0x000fea0003800000 */
.L_x_670:
[----:B-1----:R-:W1:Y:S01]  /*136b0*/  S2R R0, SR_TID.X ;  /* 0x0000000000007919 */ /* 0x002e620000002100 */
[----:B------:R-:W-:Y:S01]  /*136c0*/  BSSY B0, `(.L_x_685) ;  /* 0x0000010000007945 */ /* 0x000fe20003800000 */
[----:B-1----:R-:W-:-:S04]  /*136d0*/  LOP3.LUT R0, R0, 0x7f, RZ, 0xc0, !PT ;  /* 0x0000007f00007812 */ /* 0x002fc800078ec0ff */
[----:B------:R-:W-:-:S13]  /*136e0*/  ISETP.NE.AND P0, PT, R0, RZ, PT ;  /* 0x000000ff0000720c */ /* 0x000fda0003f05270 */
[----:B------:R-:W-:Y:S05]  /*136f0*/  @P0 BRA `(.L_x_686) ;  /* 0x0000000000300947 */ /* 0x000fea0003800000 */
[----:B------:R-:W1:Y:S01]  /*13700*/  S2R R5, SR_LANEID ;  /* 0x0000000000057919 */ /* 0x000e620000000000 */
[----:B------:R-:W-:Y:S01]  /*13710*/  VOTEU.ANY UR4, UPT, PT ;  /* 0x0000000000047886 */ /* 0x000fe200038e0100 */
[----:B------:R-:W2:Y:S01]  /*13720*/  LDC.64 R2, c[0x0][0xc60] ;  /* 0x00031800ff027b82 */ /* 0x000ea20000000a00 */
[----:B------:R-:W1:Y:S02]  /*13730*/  FLO.U32 R0, UR4 ;  /* 0x0000000400007d00 */ /* 0x000e6400080e0000 */
[----:B-1----:R-:W-:-:S06]  /*13740*/  ISETP.EQ.U32.AND P0, PT, R0, R5, PT ;  /* 0x000000050000720c */ /* 0x002fcc0003f02070 */
[----:B------:R-:W2:Y:S07]  /*13750*/  POPC R5, UR4 ;  /* 0x0000000400057d09 */ /* 0x000eae0008000000 */
[----:B--2---:R-:W2:Y:S01]  /*13760*/  @P0 ATOMG.E.ADD.STRONG.GPU PT, R3, desc[UR42][R2.64], R5 ;  /* 0x00000005020309a8 */ /* 0x004ea200081ee1ea */
[----:B------:R-:W1:Y:S02]  /*13770*/  S2R R4, SR_LTMASK ;  /* 0x0000000000047919 */ /* 0x000e640000003900 */
[----:B-1----:R-:W-:-:S04]  /*13780*/  LOP3.LUT R4, R4, UR4, RZ, 0xc0, !PT ;  /* 0x0000000404047c12 */ /* 0x002fc8000f8ec0ff */
[----:B0-----:R-:W0:Y:S01]  /*13790*/  POPC R7, R4 ;  /* 0x0000000400077309 */ /* 0x001e220000000000 */
[----:B--2---:R-:W0:Y:S02]  /*137a0*/  SHFL.IDX PT, R0, R3, R0, 0x1f ;  /* 0x00001f0003007589 */ /* 0x004e2400000e0000 */
[----:B0-----:R-:W-:-:S07]  /*137b0*/  IADD3 R16, R0, UR37, R7 ;  /* 0x0000002500107c10 */ /* 0x001fce000fffe007 */
.L_x_686:
[----:B------:R-:W-:Y:S05]  /*137c0*/  BSYNC B0 ;  /* 0x0000000000007941 */ /* 0x000fea0003800000 */
.L_x_685:
[----:B------:R-:W-:-:S04]  /*137d0*/  MOV R0, UR38 ;  /* 0x0000002600007c02 */ /* 0x000fc80008000f00 */
[----:B------:R-:W-:-:S13]  /*137e0*/  ISETP.NE.AND P0, PT, R0, 0x3, PT ;  /* 0x000000030000780c */ /* 0x000fda0003f05270 */
[----:B------:R-:W-:Y:S05]  /*137f0*/  @!P0 BRA `(.L_x_687) ;  /* 0x0000000000048947 */ /* 0x000fea0003800000 */
[----:B------:R-:W-:Y:S01]  /*13800*/  BPT.TRAP 0x1 ;  /* 0x000000040000795c */ /* 0x000fe20000300000 */
.L_x_687:
[----:B------:R-:W0:Y:S01]  /*13810*/  LDL.LU R2, [R1+0x18] ;  /* 0x0000180001027983 */ /* 0x000e220000300800 */
[----:B------:R-:W-:Y:S01]  /*13820*/  IMAD R0, R25, 0x8, R22 ;  /* 0x0000000819007824 */ /* 0x000fe200078e0216 */
[----:B------:R-:W-:Y:S01]  /*13830*/  SHF.L.U32 R3, R28, 0x1f, RZ ;  /* 0x0000001f1c037819 */ /* 0x000fe200000006ff */
[----:B------:R-:W-:Y:S03]  /*13840*/  BSSY B0, `(.L_x_688) ;  /* 0x0000004000007945 */ /* 0x000fe60003800000 */
[----:B------:R-:W1:Y:S01]  /*13850*/  SYNCS.PHASECHK.TRANS64.TRYWAIT P0, [R0+URZ+0x16860], R3 ;  /* 0x01686003000075a7 */ /* 0x000e62000800017f */
[----:B0-----:R-:W-:Y:S01]  /*13860*/  IMAD R6, R26, -0x80, R2 ;  /* 0xffffff801a067824 */ /* 0x001fe200078e0202 */
[----:B-1----:R-:W-:Y:S06]  /*13870*/  @!P0 BRA `(.L_x_689) ;  /* 0x0000005400cc8947 */ /* 0x002fec0003800000 */
.L_x_868:
[----:B------:R-:W-:Y:S05]  /*13880*/  BSYNC B0 ;  /* 0x0000000000007941 */ /* 0x000fea0003800000 */
.L_x_688:
[----:B------:R-:W1:Y:S01]  /*13890*/  S2R R8, SR_TID.X ;  /* 0x0000000000087919 */ /* 0x000e620000002100 */
[----:B------:R-:W-:Y:S01]  /*138a0*/  ULDC UR4, c[0x0][0x2f4] ;  /* 0x0000bd0000047ab9 */ /* 0x000fe20000000800 */
[C---:B-1----:R-:W-:Y:S01]  /*138b0*/  SHF.L.U32 R2, R8.reuse, 0x3, RZ ;  /* 0x0000000308027819 */ /* 0x042fe200000006ff */
[C---:B------:R-:W-:Y:S01]  /*138c0*/  IMAD.SHL.U32 R7, R8.reuse, 0x8, RZ ;  /* 0x0000000808077824 */ /* 0x040fe200078e00ff */
[----:B------:R-:W-:Y:S02]  /*138d0*/  LOP3.LUT R5, R8, 0x7f, RZ, 0xc0, !PT ;  /* 0x0000007f08057812 */ /* 0x000fe400078ec0ff */
[----:B------:R-:W-:Y:S02]  /*138e0*/  LOP3.LUT R2, R2, 0x1f8, RZ, 0xc0, !PT ;  /* 0x000001f802027812 */ /* 0x000fe400078ec0ff */
[----:B------:R-:W-:Y:S01]  /*138f0*/  LOP3.LUT R7, R7, 0x38, RZ, 0xc0, !PT ;  /* 0x0000003807077812 */ /* 0x000fe200078ec0ff */
[----:B------:R-:W-:Y:S01]  /*13900*/  IMAD.SHL.U32 R4, R5, 0x8, RZ ;  /* 0x0000000805047824 */ /* 0x000fe200078e00ff */
[----:B------:R-:W-:-:S02]  /*13910*/  LOP3.LUT R2, R2, 0x38, R8, 0x78, !PT ;  /* 0x0000003802027812 */ /* 0x000fc400078e7808 */
[----:B------:R-:W-:Y:S01]  /*13920*/  ISETP.GE.AND P0, PT, R7, UR4, PT ;  /* 0x0000000407007c0c */ /* 0x000fe2000bf06270 */
[----:B------:R-:W-:Y:S01]  /*13930*/  UMOV UR4, 0xffffffff ;  /* 0xffffffff00047882 */ /* 0x000fe20000000000 */
[----:B------:R-:W-:Y:S02]  /*13940*/  SHF.R.U32.HI R5, RZ, 0x3, R5 ;  /* 0x00000003ff057819 */ /* 0x000fe40000011605 */
[----:B------:R-:W-:-:S03]  /*13950*/  LOP3.LUT R2, R2, 0x200, R4, 0xf8, !PT ;  /* 0x0000020002027812 */ /* 0x000fc600078ef804 */
[----:B------:R-:W-:Y:S02]  /*13960*/  IMAD.IADD R6, R6, 0x1, -R5 ;  /* 0x0000000106067824 */ /* 0x000fe400078e0a05 */
[----:B------:R-:W-:Y:S01]  /*13970*/  IMAD R4, R25, 0x2000, R2 ;  /* 0x0000200019047824 */ /* 0x000fe200078e0202 */
[----:B------:R-:W-:Y:S06]  /*13980*/  BRA.DIV UR4, `(.L_x_690) ;  /* 0x00000056049c7947 */ /* 0x000fec000b800000 */
[----:B------:R-:W1:Y:S01]  /*13990*/  SHFL.IDX PT, R14, R23, RZ, 0x181f ;  /* 0x00181fff170e7589 */ /* 0x000e6200000e0000 */
[----:B------:R-:W-:Y:S01]  /*139a0*/  IMAD.SHL.U32 R5, R7, 0x2, RZ ;  /* 0x0000000207057824 */ /* 0x000fe200078e00ff */
[----:B------:R-:W-:Y:S01]  /*139b0*/  ISETP.LT.OR P1, PT, R6, 0x1, P0 ;  /* 0x000000010600780c */ /* 0x000fe20000721670 */
[----:B------:R-:W-:Y:S01]  /*139c0*/  IMAD R4, R4, 0x2, R22 ;  /* 0x0000000204047824 */ /* 0x000fe200078e0216 */
[----:B0-----:R-:W0:Y:S02]  /*139d0*/  SHFL.IDX PT, R3, R24, RZ, 0x181f ;  /* 0x00181fff18037589 */ /* 0x001e2400000e0000 */
[----:B-1----:R-:W-:Y:S02]  /*139e0*/  IADD3 R2, P2, R14, R5, RZ ;  /* 0x000000050e027210 */ /* 0x002fe40007f5e0ff */
[----:B------:R-:W1:Y:S02]  /*139f0*/  SHFL.IDX PT, R14, R23, 0x1, 0x181f ;  /* 0x00381f00170e7f89 */ /* 0x000e6400000e0000 */
[----:B0-----:R-:W-:-:S05]  /*13a00*/  IADD3.X R3, RZ, R3, RZ, P2, !PT ;  /* 0x00000003ff037210 */ /* 0x001fca00017fe4ff */
[----:B------:R0:W-:Y:S01]  /*13a10*/  LDGSTS.E.BYPASS.LTC128B.128 [R4+0x400], desc[UR42][R2.64], !P1 ;  /* 0x0040000002047fae */ /* 0x0001e2000c901d6a */
[----:B------:R-:W-:-:S03]  /*13a20*/  ISETP.LT.OR P1, PT, R6, 0x11, P0 ;  /* 0x000000110600780c */ /* 0x000fc60000721670 */
[----:B0-----:R-:W0:Y:S01]  /*13a30*/  SHFL.IDX PT, R3, R24, 0x1, 0x181f ;  /* 0x00381f0018037f89 */ /* 0x001e2200000e0000 */
[----:B-1----:R-:W-:-:S03]  /*13a40*/  IADD3 R2, P2, R14, R5, RZ ;  /* 0x000000050e027210 */ /* 0x002fc60007f5e0ff */
[----:B------:R-:W1:Y:S02]  /*13a50*/  SHFL.IDX PT, R14, R23, 0x2, 0x181f ;  /* 0x00581f00170e7f89 */ /* 0x000e6400000e0000 */
[----:B0-----:R-:W-:-:S05]  /*13a60*/  IMAD.X R3, RZ, RZ, R3, P2 ;  /* 0x000000ffff037224 */ /* 0x001fca00010e0603 */
        /* <DEDUP_REMOVED lines=10> */
[----:B------:R-:W1:Y:S01]  /*13b10*/  SHFL.IDX PT, R14, R23, 0x4, 0x181f ;  /* 0x00981f00170e7f89 */ /* 0x000e6200000e0000 */
        /* <DEDUP_REMOVED lines=17> */
[----:B------:R-:W1:Y:S04]  /*13c30*/  SHFL.IDX PT, R24, R24, 0x7, 0x181f ;  /* 0x00f81f0018187f89 */ /* 0x000e6800000e0000 */
[----:B------:R2:W3:Y:S01]  /*13c40*/  SHFL.IDX PT, R14, R23, 0x7, 0x181f ;  /* 0x00f81f00170e7f89 */ /* 0x0004e200000e0000 */
[----:B0-----:R-:W-:-:S05]  /*13c50*/  IMAD.X R3, RZ, RZ, R3, P2 ;  /* 0x000000ffff037224 */ /* 0x001fca00010e0603 */
[----:B-1----:R2:W-:Y:S02]  /*13c60*/  LDGSTS.E.BYPASS.LTC128B.128 [R4+0x3400], desc[UR42][R2.64], !P1 ;  /* 0x0340000002047fae */ /* 0x0025e4000c901d6a */
.L_x_886:
[----:B------:R-:W-:Y:S02]  /*13c70*/  ISETP.LT.OR P0, PT, R6, 0x71, P0 ;  /* 0x000000710600780c */ /* 0x000fe40000701670 */
[----:B--23--:R-:W-:-:S04]  /*13c80*/  IADD3 R2, P1, R14, R5, RZ ;  /* 0x000000050e027210 */ /* 0x00cfc80007f3e0ff */
[----:B------:R-:W-:-:S07]  /*13c90*/  IADD3.X R3, RZ, R24, RZ, P1, !PT ;  /* 0x00000018ff037210 */ /* 0x000fce0000ffe4ff */
[----:B------:R-:W-:Y:S01]  /*13ca0*/  @!PT LDS RZ, [RZ] ;  /* 0x00000000fffff984 */ /* 0x000fe20000000800 */
[----:B------:R-:W-:Y:S01]  /*13cb0*/  @!PT LDS RZ, [RZ] ;  /* 0x00000000fffff984 */ /* 0x000fe20000000800 */
[----:B------:R-:W-:Y:S01]  /*13cc0*/  @!PT LDS RZ, [RZ] ;  /* 0x00000000fffff984 */ /* 0x000fe20000000800 */
[----:B------:R0:W-:Y:S01]  /*13cd0*/  LDGSTS.E.BYPASS.LTC128B.128 [R4+0x3c00], desc[UR42][R2.64], !P0 ;  /* 0x03c0000002047fae */ /* 0x0001e2000c101d6a */
[----:B------:R-:W-:Y:S01]  /*13ce0*/  PLOP3.LUT P0, PT, PT, PT, PT, 0x80, 0x0 ;  /* 0x000000000000781c */ /* 0x000fe20003f0f070 */
[----:B------:R-:W-:-:S12]  /*13cf0*/  NOP ;  /* 0x0000000000007918 */ /* 0x000fd80000000000 */
.L_x_691:
        /* <DEDUP_REMOVED lines=11> */
.L_x_692:
[----:B------:R0:W-:Y:S01]  /*13db0*/  SYNCS.ARRIVE.TRANS64.A1T0 RZ, [R0+URZ+0x16850], RZ ;  /* 0x016850ff00ff79a7 */ /* 0x0001e2000810003f */
[----:B------:R-:W-:-:S05]  /*13dc0*/  VIADD R25, R25, 0x1 ;  /* 0x0000000119197836 */ /* 0x000fca0000000000 */
[----:B------:R-:W-:-:S04]  /*13dd0*/  ISETP.NE.AND P0, PT, R25, 0x2, PT ;  /* 0x000000021900780c */ /* 0x000fc80003f05270 */
[----:B------:R-:W-:Y:S02]  /*13de0*/  SEL R3, RZ, 0x1, P0 ;  /* 0x00000001ff037807 */ /* 0x000fe40000000000 */
[----:B------:R-:W-:Y:S02]  /*13df0*/  SEL R25, R25, RZ, P0 ;  /* 0x000000ff19197207 */ /* 0x000fe40000000000 */
[----:B0-----:R-:W-:-:S07]  /*13e00*/  LOP3.LUT R28, R28, R3, RZ, 0x3c, !PT ;  /* 0x000000031c1c7212 */ /* 0x001fce00078e3cff */
.L_x_651:
[----:B------:R-:W-:Y:S05]  /*13e10*/  BSYNC B7 ;  /* 0x0000000000077941 */ /* 0x000fea0003800000 */
.L_x_649:
[----:B------:R-:W2:Y:S02]  /*13e20*/  LDL R0, [R1] ;  /* 0x0000000001007983 */ /* 0x000ea40000100800 */
        /* <DEDUP_REMOVED lines=8> */
[----:B------:R0:W1:Y:S01]  /*13eb0*/  LDS.128 R16, [R22+0x168d0] ;  /* 0x0168d00016107984 */ /* 0x0000620000000c00 */
[----:B------:R-:W-:Y:S06]  /*13ec0*/  BAR.ARV 0x4, 0x200 ;  /* 0x0108000000007b1d */ /* 0x000fec0000002000 */
[----:B------:R-:W-:Y:S05]  /*13ed0*/  BRA `(.L_x_694) ;  /* 0x0000000800407947 */ /* 0x000fea0003800000 */
.L_x_693:
[----:B------:R-:W0:Y:S01]  /*13ee0*/  S2R R0, SR_TID.X ;  /* 0x0000000000007919 */ /* 0x000e220000002100 */
[----:B------:R-:W-:Y:S01]  /*13ef0*/  UMOV UR4, 0xffffffff ;  /* 0xffffffff00047882 */ /* 0x000fe20000000000 */
[----:B0-----:R-:W-:-:S04]  /*13f00*/  LOP3.LUT R8, R0, 0x1f, RZ, 0xc0, !PT ;  /* 0x0000001f00087812 */ /* 0x001fc800078ec0ff */
[----:B------:R-:W-:Y:S01]  /*13f10*/  ISETP.NE.AND P0, PT, R8, 0x1f, PT ;  /* 0x0000001f0800780c */ /* 0x000fe20003f05270 */
[----:B------:R-:W-:-:S12]  /*13f20*/  BRA.DIV UR4, `(.L_x_695) ;  /* 0x0000005a04607947 */ /* 0x000fd8000b800000 */
[----:B------:R-:W-:Y:S01]  /*13f30*/  IADD3 R5, R19, R8, RZ ;  /* 0x0000000813057210 */ /* 0x000fe20007ffe0ff */
[----:B------:R-:W-:-:S03]  /*13f40*/  ULDC UR4, c[0x0][0xc3c] ;  /* 0x00030f0000047ab9 */ /* 0x000fc60000000800 */
[----:B------:R-:W-:-:S13]  /*13f50*/  ISETP.GE.OR P1, PT, R5, UR4, !P0 ;  /* 0x0000000405007c0c */ /* 0x000fda000c726670 */
[----:B------:R-:W0:Y:S02]  /*13f60*/  @!P1 LDC.64 R2, c[0x0][0xc80] ;  /* 0x00032000ff029b82 */ /* 0x000e240000000a00 */
[----:B0-----:R-:W-:-:S06]  /*13f70*/  @!P1 IMAD.WIDE R2, R5, 0x4, R2 ;  /* 0x0000000405029825 */ /* 0x001fcc00078e0202 */
[----:B------:R0:W2:Y:S01]  /*13f80*/  @!P1 LDG.E R3, desc[UR42][R2.64] ;  /* 0x0000002a02039981 */ /* 0x0000a2000c1e1900 */
[C---:B------:R-:W-:Y:S02]  /*13f90*/  ISETP.GE.U32.AND P2, PT, R8.reuse, 0x2, PT ;  /* 0x000000020800780c */ /* 0x040fe40003f46070 */
[C---:B------:R-:W-:Y:S01]  /*13fa0*/  ISETP.GE.U32.AND P3, PT, R8.reuse, 0x4, PT ;  /* 0x000000040800780c */ /* 0x040fe20003f66070 */
[----:B------:R-:W-:Y:S01]  /*13fb0*/  SHFL.IDX PT, R0, R16, RZ, 0x1f ;  /* 0x00001fff10007589 */ /* 0x000fe200000e0000 */
[C---:B------:R-:W-:Y:S02]  /*13fc0*/  ISETP.GE.U32.AND P4, PT, R8.reuse, 0x8, PT ;  /* 0x000000080800780c */ /* 0x040fe40003f86070 */
[C---:B------:R-:W-:Y:S01]  /*13fd0*/  ISETP.GE.U32.AND P5, PT, R8.reuse, 0x10, PT ;  /* 0x000000100800780c */ /* 0x040fe20003fa6070 */
[----:B------:R-:W-:Y:S01]  /*13fe0*/  SHFL.IDX PT, R4, R16, 0x1, 0x1f ;  /* 0x00201f0010047f89 */ /* 0x000fe200000e0000 */
[----:B0-----:R-:W-:Y:S02]  /*13ff0*/  IMAD.MOV.U32 R2, RZ, RZ, RZ ;  /* 0x000000ffff027224 */ /* 0x001fe400078e00ff */
[----:B--2---:R-:W-:Y:S01]  /*14000*/  @!P1 IMAD.MOV.U32 R2, RZ, RZ, R3 ;  /* 0x000000ffff029224 */ /* 0x004fe200078e0003 */
[----:B------:R-:W-:-:S04]  /*14010*/  ISETP.NE.AND P1, PT, R8, RZ, PT ;  /* 0x000000ff0800720c */ /* 0x000fc80003f25270 */
        /* <DEDUP_REMOVED lines=16> */
.L_x_896:
[----:B------:R-:W-:Y:S02]  /*14120*/  ULDC UR4, c[0x0][0xc38] ;  /* 0x00030e0000047ab9 */ /* 0x000fe40000000800 */
[----:B------:R-:W-:-:S05]  /*14130*/  MOV R16, UR4 ;  /* 0x0000000400107c02 */ /* 0x000fca0008000f00 */
[----:B-1----:R-:W-:-:S04]  /*14140*/  IMAD R5, R14, R16, RZ ;  /* 0x000000100e057224 */ /* 0x002fc800078e02ff */
[----:B------:R-:W-:-:S05]  /*14150*/  IMAD.IADD R4, R4, 0x1, R5 ;  /* 0x0000000104047824 */ /* 0x000fca00078e0205 */
[----:B------:R-:W-:-:S13]  /*14160*/  ISETP.GT.AND P6, PT, R4, R0, PT ;  /* 0x000000000400720c */ /* 0x000fda0003fc4270 */
[----:B------:R-:W-:Y:S05]  /*14170*/  @P6 BRA `(.L_x_696) ;  /* 0x00000000009c6947 */ /* 0x000fea0003800000 */
.L_x_701:
[----:B------:R-:W1:Y:S01]  /*14180*/  LDC R6, c[0x0][0xc3c] ;  /* 0x00030f00ff067b82 */ /* 0x000e620000000800 */
[----:B------:R-:W-:-:S05]  /*14190*/  VIADD R19, R19, 0x1f ;  /* 0x0000001f13137836 */ /* 0x000fca0000000000 */
[----:B-1----:R-:W-:-:S13]  /*141a0*/  ISETP.GE.AND P6, PT, R19, R6, PT ;  /* 0x000000061300720c */ /* 0x002fda0003fc6270 */
[----:B------:R-:W-:Y:S05]  /*141b0*/  @P6 BRA `(.L_x_697) ;  /* 0x0000000400446947 */ /* 0x000fea0003800000 */
[----:B------:R-:W1:Y:S01]  /*141c0*/  S2R R2, SR_TID.X ;  /* 0x0000000000027919 */ /* 0x000e620000002100 */
[----:B------:R-:W-:Y:S01]  /*141d0*/  BSSY B0, `(.L_x_698) ;  /* 0x0000009000007945 */ /* 0x000fe20003800000 */
[----:B-1----:R-:W-:-:S05]  /*141e0*/  LOP3.LUT R2, R2, 0x1f, RZ, 0xc0, !PT ;  /* 0x0000001f02027812 */ /* 0x002fca00078ec0ff */
[----:B------:R-:W-:Y:S01]  /*141f0*/  IMAD.IADD R5, R19, 0x1, R2 ;  /* 0x0000000113057824 */ /* 0x000fe200078e0202 */
[----:B------:R-:W-:-:S04]  /*14200*/  MOV R2, RZ ;  /* 0x000000ff00027202 */ /* 0x000fc80000000f00 */
[----:B------:R-:W-:-:S13]  /*14210*/  ISETP.GE.OR P6, PT, R5, R6, !P0 ;  /* 0x000000060500720c */ /* 0x000fda00047c6670 */
[----:B------:R-:W-:Y:S05]  /*14220*/  @P6 BRA `(.L_x_699) ;  /* 0x00000000000c6947 */ /* 0x000fea0003800000 */
[----:B0-----:R-:W0:Y:S02]  /*14230*/  LDC.64 R2, c[0x0][0xc80] ;  /* 0x00032000ff027b82 */ /* 0x001e240000000a00 */
[----:B0-----:R-:W-:-:S06]  /*14240*/  IMAD.WIDE R2, R5, 0x4, R2 ;  /* 0x0000000405027825 */ /* 0x001fcc00078e0202 */
[----:B------:R1:W5:Y:S02]  /*14250*/  LDG.E R2, desc[UR42][R2.64] ;  /* 0x0000002a02027981 */ /* 0x000364000c1e1900 */
.L_x_699:
[----:B------:R-:W-:Y:S05]  /*14260*/  BSYNC B0 ;  /* 0x0000000000007941 */ /* 0x000fea0003800000 */
.L_x_698:
[----:B------:R-:W-:-:S03]  /*14270*/  UMOV UR4, 0xffffffff ;  /* 0xffffffff00047882 */ /* 0x000fc60000000000 */
[----:B------:R-:W-:Y:S05]  /*14280*/  BRA.DIV UR4, `(.L_x_700) ;  /* 0x0000005a04ac7947 */ /* 0x000fea000b800000 */
[----:B-----5:R-:W2:Y:S02]  /*14290*/  SHFL.UP PT, R14, R2, 0x1, RZ ;  /* 0x04200000020e7989 */ /* 0x020ea400000e00ff */
[----:B--2---:R-:W-:-:S05]  /*142a0*/  SEL R13, R14, RZ, P1 ;  /* 0x000000ff0e0d7207 */ /* 0x004fca0000800000 */
[----:B------:R-:W-:-:S05]  /*142b0*/  IMAD.IADD R13, R2, 0x1, R13 ;  /* 0x00000001020d7824 */ /* 0x000fca00078e020d */
[----:B------:R-:W2:Y:S02]  /*142c0*/  SHFL.UP PT, R14, R13, 0x2, RZ ;  /* 0x044000000d0e7989 */ /* 0x000ea400000e00ff */
[----:B--2---:R-:W-:-:S05]  /*142d0*/  SEL R14, R14, RZ, P2 ;  /* 0x000000ff0e0e7207 */ /* 0x004fca0001000000 */
[----:B01----:R-:W-:-:S05]  /*142e0*/  IMAD.IADD R3, R13, 0x1, R14 ;  /* 0x000000010d037824 */ /* 0x003fca00078e020e */
        /* <DEDUP_REMOVED lines=9> */
[----:B------:R0:W1:Y:S02]  /*14380*/  SHFL.IDX PT, R14, R3, 0x1f, 0x1f ;  /* 0x03e01f00030e7f89 */ /* 0x00006400000e0000 */
.L_x_904:
[----:B------:R-:W-:Y:S02]  /*14390*/  ULDC UR4, c[0x0][0xc38] ;  /* 0x00030e0000047ab9 */ /* 0x000fe40000000800 */
[----:B------:R-:W-:-:S04]  /*143a0*/  IMAD.U32 R16, RZ, RZ, UR4 ;  /* 0x00000004ff107e24 */ /* 0x000fc8000f8e00ff */
[----:B-1----:R-:W-:-:S04]  /*143b0*/  IMAD R5, R14, R16, RZ ;  /* 0x000000100e057224 */ /* 0x002fc800078e02ff */
[----:B------:R-:W-:-:S05]  /*143c0*/  IMAD.IADD R4, R5, 0x1, R4 ;  /* 0x0000000105047824 */ /* 0x000fca00078e0204 */
[----:B------:R-:W-:-:S13]  /*143d0*/  ISETP.GT.AND P6, PT, R4, R0, PT ;  /* 0x000000000400720c */ /* 0x000fda0003fc4270 */
[----:B------:R-:W-:Y:S05]  /*143e0*/  @!P6 BRA `(.L_x_701) ;  /* 0xfffffffc0064e947 */ /* 0x000fea000383ffff */
.L_x_696:
[----:B------:R-:W-:Y:S01]  /*143f0*/  IADD3 R5, -R5, R4, RZ ;  /* 0x0000000405057210 */ /* 0x000fe20007ffe1ff */
[----:B------:R-:W-:-:S04]  /*14400*/  UMOV UR4, 0xffffffff ;  /* 0xffffffff00047882 */ /* 0x000fc80000000000 */
[----:B------:R-:W-:-:S05]  /*14410*/  IMAD R7, R3, R16, R5 ;  /* 0x0000001003077224 */ /* 0x000fca00078e0205 */
[----:B------:R-:W-:Y:S01]  /*14420*/  ISETP.GT.AND P6, PT, R7, R0, PT ;  /* 0x000000000700720c */ /* 0x000fe20003fc4270 */
[----:B------:R-:W-:-:S12]  /*14430*/  BRA.DIV UR4, `(.L_x_702) ;  /* 0x0000005a04fc7947 */ /* 0x000fd8000b800000 */
[----:B------:R-:W-:-:S04]  /*14440*/  VOTE.ANY R6, PT, !P6 ;  /* 0x0000000000067806 */ /* 0x000fc800070e0100 */
[----:B------:R-:W1:Y:S02]  /*14450*/  POPC R4, R6 ;  /* 0x0000000600047309 */ /* 0x000e640000000000 */
[----:B-1----:R1:W2:Y:S02]  /*14460*/  SHFL.IDX PT, R17, R2, R4, 0x1f ;  /* 0x00001f0402117589 */ /* 0x0022a400000e0000 */
.L_x_908:
[----:B------:R-:W-:Y:S01]  /*14470*/  ISETP.NE.AND P0, PT, R6, RZ, PT ;  /* 0x000000ff0600720c */ /* 0x000fe20003f05270 */
[----:B------:R-:W-:-:S12]  /*14480*/  IMAD.MOV.U32 R14, RZ, RZ, RZ ;  /* 0x000000ffff0e7224 */ /* 0x000fd800078e00ff */
[----:B------:R-:W-:Y:S05]  /*14490*/  @!P0 BRA `(.L_x_703) ;  /* 0x0000000000108947 */ /* 0x000fea0003800000 */
[----:B------:R-:W-:Y:S01]  /*144a0*/  UMOV UR4, 0xffffffff ;  /* 0xffffffff00047882 */ /* 0x000fe20000000000 */
[----:B------:R-:W-:Y:S02]  /*144b0*/  VIADD R12, R4, 0xffffffff ;  /* 0xffffffff040c7836 */ /* 0x000fe40000000000 */
[----:B------:R-:W-:Y:S05]  /*144c0*/  BRA.DIV UR4, `(.L_x_704) ;  /* 0x0000005e04207947 */ /* 0x000fea000b800000 */
[----:B------:R3:W4:Y:S02]  /*144d0*/  SHFL.IDX PT, R14, R3, R12, 0x1f ;  /* 0x00001f0c030e7589 */ /* 0x00072400000e0000 */
.L_x_703:
[----:B--2---:R-:W-:Y:S01]  /*144e0*/  IABS R6, R17 ;  /* 0x0000001100067213 */ /* 0x004fe20000000000 */
[----:B----4-:R-:W-:Y:S02]  /*144f0*/  IMAD R16, R14, R16, R5 ;  /* 0x000000100e107224 */ /* 0x010fe400078e0205 */
[----:B------:R-:W-:Y:S01]  /*14500*/  IMAD.IADD R19, R4, 0x1, R19 ;  /* 0x0000000104137824 */ /* 0x000fe200078e0213 */
[----:B------:R-:W2:Y:S01]  /*14510*/  I2F.RP R7, R6 ;  /* 0x0000000600077306 */ /* 0x000ea20000209400 */
[----:B------:R-:W-:-:S07]  /*14520*/  IMAD.IADD R0, R0, 0x1, -R16 ;  /* 0x0000000100007824 */ /* 0x000fce00078e0a10 */
[----:B--2---:R-:W1:Y:S02]  /*14530*/  MUFU.RCP R7, R7 ;  /* 0x0000000700077308 */ /* 0x004e640000001000 */
[----:B-1----:R-:W-:-:S06]  /*14540*/  VIADD R2, R7, 0xffffffe ;  /* 0x0ffffffe07027836 */ /* 0x002fcc0000000000 */
[----:B0--3--:R0:W1:Y:S02]  /*14550*/  F2I.FTZ.U32.TRUNC.NTZ R3, R2 ;  /* 0x0000000200037305 */ /* 0x009064000021f000 */
[----:B0-----:R-:W-:Y:S01]  /*14560*/  IMAD.MOV.U32 R2, RZ, RZ, RZ ;  /* 0x000000ffff027224 */ /* 0x001fe200078e00ff */
[----:B-1----:R-:W-:-:S05]  /*14570*/  IADD3 R5, RZ, -R3, RZ ;  /* 0x80000003ff057210 */ /* 0x002fca0007ffe0ff */
        /* <DEDUP_REMOVED lines=10> */
[-C--:B------:R-:W-:Y:S01]  /*14620*/  @!P1 IADD3 R5, R5, -R6.reuse, RZ ;  /* 0x8000000605059210 */ /* 0x080fe20007ffe0ff */
[----:B------:R-:W-:Y:S01]  /*14630*/  @!P1 VIADD R3, R3, 0x1 ;  /* 0x0000000103039836 */ /* 0x000fe20000000000 */
[----:B------:R-:W-:Y:S02]  /*14640*/  ISETP.NE.AND P1, PT, R17, RZ, PT ;  /* 0x000000ff1100720c */ /* 0x000fe40003f25270 */
[----:B------:R-:W-:-:S13]  /*14650*/  ISETP.GE.U32.AND P0, PT, R5, R6, PT ;  /* 0x000000060500720c */ /* 0x000fda0003f06070 */
[----:B------:R-:W-:-:S04]  /*14660*/  @P0 VIADD R3, R3, 0x1 ;  /* 0x0000000103030836 */ /* 0x000fc80000000000 */
[----:B------:R-:W-:Y:S01]  /*14670*/  @!P2 IMAD.MOV R3, RZ, RZ, -R3 ;  /* 0x000000ffff03a224 */ /* 0x000fe200078e0a03 */
[----:B------:R-:W-:-:S04]  /*14680*/  @!P1 LOP3.LUT R3, RZ, R17, RZ, 0x33, !PT ;  /* 0x00000011ff039212 */ /* 0x000fc800078e33ff */
[----:B------:R-:W-:Y:S01]  /*14690*/  IADD3 R2, -R3, RZ, RZ ;  /* 0x000000ff03027210 */ /* 0x000fe20007ffe1ff */
[----:B------:R-:W-:-:S04]  /*146a0*/  IMAD.MOV.U32 R18, RZ, RZ, R3 ;  /* 0x000000ffff127224 */ /* 0x000fc800078e0003 */
[----:B------:R-:W-:Y:S01]  /*146b0*/  IMAD R17, R17, R2, R0 ;  /* 0x0000000211117224 */ /* 0x000fe200078e0200 */
[----:B------:R-:W-:Y:S06]  /*146c0*/  BRA `(.L_x_705) ;  /* 0x00000000001c7947 */ /* 0x000fec0003800000 */
.L_x_697:
[----:B------:R-:W-:Y:S01]  /*146d0*/  UMOV UR4, URZ ;  /* 0x0000003f00047c82 */ /* 0x000fe20008000000 */
[----:B------:R-:W-:Y:S01]  /*146e0*/  UMOV UR5, URZ ;  /* 0x0000003f00057c82 */ /* 0x000fe20008000000 */
[----:B------:R-:W-:Y:S01]  /*146f0*/  ULDC UR6, c[0x0][0xc3c] ;  /* 0x00030f0000067ab9 */ /* 0x000fe20000000800 */
[----:B------:R-:W-:Y:S01]  /*14700*/  IMAD.MOV.U32 R16, RZ, RZ, R0 ;  /* 0x000000ffff107224 */ /* 0x000fe200078e0000 */
[----:B------:R-:W-:Y:S01]  /*14710*/  MOV R17, UR4 ;  /* 0x0000000400117c02 */ /* 0x000fe20008000f00 */
[----:B------:R-:W-:Y:S02]  /*14720*/  IMAD.U32 R18, RZ, RZ, UR5 ;  /* 0x00000005ff127e24 */ /* 0x000fe4000f8e00ff */
[----:B------:R-:W-:-:S07]  /*14730*/  IMAD.U32 R19, RZ, RZ, UR6 ;  /* 0x00000006ff137e24 */ /* 0x000fce000f8e00ff */
.L_x_705:
[----:B------:R-:W1:Y:S01]  /*14740*/  S2R R0, SR_TID.X ;  /* 0x0000000000007919 */ /* 0x000e620000002100 */
[----:B------:R-:W-:Y:S05]  /*14750*/  WARPSYNC.ALL ;  /* 0x0000000000007948 */ /* 0x000fea0003800000 */
[----:B------:R-:W-:Y:S01]  /*14760*/  BAR.SYNC.DEFER_BLOCKING 0x4, 0x200 ;  /* 0x0108000000007b1d */ /* 0x000fe20000010000 */
[----:B-1----:R-:W-:-:S04]  /*14770*/  LOP3.LUT R0, R0, 0x1f, RZ, 0xc0, !PT ;  /* 0x0000001f00007812 */ /* 0x002fc800078ec0ff */
[----:B------:R-:W-:-:S13]  /*14780*/  ISETP.NE.AND P0, PT, R0, RZ, PT ;  /* 0x000000ff0000720c */ /* 0x000fda0003f05270 */
[----:B0-----:R-:W0:Y:S01]  /*14790*/  @!P0 S2R R3, SR_CgaCtaId ;  /* 0x0000000000038919 */ /* 0x001e220000008800 */
[----:B------:R-:W-:-:S04]  /*147a0*/  @!P0 MOV R0, 0x400 ;  /* 0x0000040000008802 */ /* 0x000fc80000000f00 */
[----:B0-----:R-:W-:-:S05]  /*147b0*/  @!P0 LEA R22, R3, R0, 0x18 ;  /* 0x0000000003168211 */ /* 0x001fca00078ec0ff */
[----:B------:R2:W-:Y:S01]  /*147c0*/  @!P0 STS.128 [R22+0x168d0], R16 ;  /* 0x0168d01016008388 */ /* 0x0005e20000000c00 */
[----:B------:R-:W-:Y:S06]  /*147d0*/  BAR.ARV 0x5, 0x200 ;  /* 0x0148000000007b1d */ /* 0x000fec0000002000 */
.L_x_694:
[----:B------:R-:W-:Y:S02]  /*147e0*/  ULDC UR4, c[0x0][0xc3c] ;  /* 0x00030f0000047ab9 */ /* 0x000fe40000000800 */
[----:B-1----:R-:W-:-:S13]  /*147f0*/  ISETP.GE.AND P0, PT, R19, UR4, PT ;  /* 0x0000000413007c0c */ /* 0x002fda000bf06270 */
[----:B------:R-:W-:Y:S05]  /*14800*/  @!P0 BRA `(.L_x_706) ;  /* 0xffffffa8000c8947 */ /* 0x000fea000383ffff */
[----:B------:R-:W-:Y:S05]  /*14810*/  BSYNC B8 ;  /* 0x0000000000087941 */ /* 0x000fea0003800000 */
.L_x_613:
[----:B--2---:R-:W2:Y:S01]  /*14820*/  LDL.LU R0, [R1+0x40] ;  /* 0x0000400001007983 */ /* 0x004ea20000300800 */
[----:B------:R-:W-:Y:S01]  /*14830*/  BSSY B0, `(.L_x_707) ;  /* 0x000000b000007945 */ /* 0x000fe20003800000 */
[----:B------:R-:W1:Y:S01]  /*14840*/  S2R R5, SR_CgaCtaId ;  /* 0x0000000000057919 */ /* 0x000e620000008800 */
[----:B--2---:R-:W-:-:S05]  /*14850*/  VIADD R0, R0, 0x1 ;  /* 0x0000000100007836 */ /* 0x004fca0000000000 */
[----:B0-----:R-:W-:-:S04]  /*14860*/  LEA.HI R2, R0, R0, RZ, 0x1 ;  /* 0x0000000000027211 */ /* 0x001fc800078f08ff */
[----:B------:R-:W-:Y:S02]  /*14870*/  LOP3.LUT R3, R2, 0xfffffffe, RZ, 0xc0, !PT ;  /* 0xfffffffe02037812 */ /* 0x000fe400078ec0ff */
[----:B------:R-:W-:Y:S02]  /*14880*/  MOV R2, 0x400 ;  /* 0x0000040000027802 */ /* 0x000fe40000000f00 */
[----:B------:R-:W-:Y:S02]  /*14890*/  IADD3 R0, R0, -R3, RZ ;  /* 0x8000000300007210 */ /* 0x000fe40007ffe0ff */
[----:B-1----:R-:W-:Y:S02]  /*148a0*/  LEA R4, R5, R2, 0x18 ;  /* 0x0000000205047211 */ /* 0x002fe400078ec0ff */
[----:B------:R-:W-:-:S04]  /*148b0*/  SHF.L.U32 R0, R0, 0x1f, RZ ;  /* 0x0000001f00007819 */ /* 0x000fc800000006ff */
[----:B------:R-:W0:Y:S02]  /*148c0*/  SYNCS.PHASECHK.TRANS64.TRYWAIT P0, [R4+URZ+0x16820], R0 ;  /* 0x01682000040075a7 */ /* 0x000e24000800017f */
[----:B0-----:R-:W-:Y:S05]  /*148d0*/  @!P0 BRA `(.L_x_708) ;  /* 0x0000005800408947 */ /* 0x001fea0003800000 */
.L_x_911:
[----:B------:R-:W-:Y:S05]  /*148e0*/  BSYNC B0 ;  /* 0x0000000000007941 */ /* 0x000fea0003800000 */
.L_x_707:
[----:B------:R-:W-:-:S03]  /*148f0*/  UMOV UR4, 0xffffffff ;  /* 0xffffffff00047882 */ /* 0x000fc60000000000 */
[----:B------:R-:W-:Y:S05]  /*14900*/  BRA.DIV UR4, `(.L_x_709) ;  /* 0x0000005a04487947 */ /* 0x000fea000b800000 */
[----:B0-----:R-:W0:Y:S02]  /*14910*/  S2R R0, SR_TID.X ;  /* 0x0000000000007919 */ /* 0x001e240000002100 */
[----:B0-----:R-:W-:-:S04]  /*14920*/  SHF.R.U32.HI R0, RZ, 0x5, R0 ;  /* 0x00000005ff007819 */ /* 0x001fc80000011600 */
[----:B------:R-:W-:-:S05]  /*14930*/  LOP3.LUT R0, R0, 0x3, RZ, 0xc0, !PT ;  /* 0x0000000300007812 */ /* 0x000fca00078ec0ff */
[----:B------:R0:W1:Y:S02]  /*14940*/  SHFL.IDX PT, R14, R0, RZ, 0x1f ;  /* 0x00001fff000e7589 */ /* 0x00006400000e0000 */
.L_x_914:
[----:B-1----:R-:W-:-:S13]  /*14950*/  ISETP.NE.AND P0, PT, R14, RZ, PT ;  /* 0x000000ff0e00720c */ /* 0x002fda0003f05270 */
[----:B------:R-:W-:Y:S05]  /*14960*/  @P0 BRA `(.L_x_474) ;  /* 0x0000000000880947 */ /* 0x000fea0003800000 */
[----:B------:R-:W-:-:S03]  /*14970*/  UMOV UR4, 0xffffffff ;  /* 0xffffffff00047882 */ /* 0x000fc60000000000 */
[----:B------:R-:W-:Y:S05]  /*14980*/  BRA.DIV UR4, `(.L_x_710) ;  /* 0x0000005a045c7947 */ /* 0x000fea000b800000 */
[----:B------:R-:W-:-:S13]  /*14990*/  ELECT P6, URZ, PT ;  /* 0x00000000003f782f */ /* 0x000fda00038c0000 */
.L_x_917:
[----:B------:R-:W-:Y:S05]  /*149a0*/  @!P6 BRA `(.L_x_474) ;  /* 0x000000000078e947 */ /* 0x000fea0003800000 */
[----:B------:R-:W-:-:S06]  /*149b0*/  ULOP3.LUT UR4, UR36, 0x2, URZ, 0xfc, !UPT ;  /* 0x0000000224047892 */ /* 0x000fcc000f8efc3f */
[----:B0-----:R-:W-:-:S05]  /*149c0*/  IMAD.U32 R0, RZ, RZ, UR4 ;  /* 0x00000004ff007e24 */ /* 0x001fca000f8e00ff */
[----:B------:R-:W-:-:S13]  /*149d0*/  ISETP.NE.AND P0, PT, R0, 0x3, PT ;  /* 0x000000030000780c */ /* 0x000fda0003f05270 */
[----:B------:R-:W-:Y:S05]  /*149e0*/  @!P0 BRA `(.L_x_711) ;  /* 0x0000000000048947 */ /* 0x000fea0003800000 */
[----:B------:R-:W-:Y:S01]  /*149f0*/  BPT.TRAP 0x1 ;  /* 0x000000040000795c */ /* 0x000fe20000300000 */
.L_x_711:
[C---:B------:R-:W-:Y:S01]  /*14a00*/  IMAD R5, R25.reuse, 0x8, R4 ;  /* 0x0000000819057824 */ /* 0x040fe200078e0204 */
[----:B------:R-:W-:Y:S01]  /*14a10*/  SHF.L.U32 R0, R28, 0x1f, RZ ;  /* 0x0000001f1c007819 */ /* 0x000fe200000006ff */
[----:B------:R-:W-:-:S03]  /*14a20*/  VIADD R25, R25, 0x1 ;  /* 0x0000000119197836 */ /* 0x000fc60000000000 */
[----:B------:R-:W0:Y:S02]  /*14a30*/  SYNCS.PHASECHK.TRANS64.TRYWAIT P1, [R5+URZ+0x16840], R0 ;  /* 0x01684000050075a7 */ /* 0x000e24000802017f */
[----:B------:R-:W-:-:S04]  /*14a40*/  ISETP.NE.AND P2, PT, R25, 0x2, PT ;  /* 0x000000021900780c */ /* 0x000fc80003f45270 */
[----:B------:R-:W-:Y:S01]  /*14a50*/  SEL R3, RZ, 0x1, P2 ;  /* 0x00000001ff037807 */ /* 0x000fe20001000000 */
[----:B0-----:R-:W-:Y:S08]  /*14a60*/  @!P1 BRA `(.L_x_712) ;  /* 0x0000005800449947 */ /* 0x001ff00003800000 */
.L_x_918:
[----:B------:R-:W-:Y:S02]  /*14a70*/  SEL R25, R25, RZ, P2 ;  /* 0x000000ff19197207 */ /* 0x000fe40001000000 */
[----:B------:R-:W-:Y:S01]  /*14a80*/  LOP3.LUT R2, R28, R3, RZ, 0x3c, !PT ;  /* 0x000000031c027212 */ /* 0x000fe200078e3cff */
[----:B------:R-:W-:Y:S06]  /*14a90*/  @!P0 BRA `(.L_x_713) ;  /* 0x0000000000048947 */ /* 0x000fec0003800000 */
[----:B------:R-:W-:Y:S01]  /*14aa0*/  BPT.TRAP 0x1 ;  /* 0x000000040000795c */ /* 0x000fe20000300000 */
.L_x_713:
[----:B------:R-:W-:Y:S02]  /*14ab0*/  LEA R25, R25, R4, 0x3 ;  /* 0x0000000419197211 */ /* 0x000fe400078e18ff */
[----:B------:R-:W-:-:S04]  /*14ac0*/  SHF.L.U32 R2, R2, 0x1f, RZ ;  /* 0x0000001f02027819 */ /* 0x000fc800000006ff */
[----:B------:R-:W1:Y:S02]  /*14ad0*/  SYNCS.PHASECHK.TRANS64.TRYWAIT P1, [R25+URZ+0x16840], R2 ;  /* 0x01684002190075a7 */ /* 0x000e64000802017f */
[----:B-1----:R-:W-:Y:S05]  /*14ae0*/  @!P1 BRA `(.L_x_714) ;  /* 0x0000005800389947 */ /* 0x002fea0003800000 */
.L_x_919:
[----:B------:R-:W-:Y:S05]  /*14af0*/  @!P0 BRA `(.L_x_715) ;  /* 0x0000000000048947 */ /* 0x000fea0003800000 */
[----:B------:R-:W-:Y:S01]  /*14b00*/  BPT.TRAP 0x1 ;  /* 0x000000040000795c */ /* 0x000fe20000300000 */
.L_x_715:
[----:B------:R-:W2:Y:S02]  /*14b10*/  SYNCS.PHASECHK.TRANS64.TRYWAIT P1, [R5+URZ+0x16860], R0 ;  /* 0x01686000050075a7 */ /* 0x000ea4000802017f */
[----:B--2---:R-:W-:Y:S05]  /*14b20*/  @!P1 BRA `(.L_x_716) ;  /* 0x00000058003c9947 */ /* 0x004fea0003800000 */
.L_x_920:
[----:B------:R-:W-:Y:S05]  /*14b30*/  @!P0 BRA `(.L_x_717) ;  /* 0x0000000000048947 */ /* 0x000fea0003800000 */
[----:B------:R-:W-:Y:S01]  /*14b40*/  BPT.TRAP 0x1 ;  /* 0x000000040000795c */ /* 0x000fe20000300000 */
.L_x_717:
[----:B---3--:R3:W4:Y:S02]  /*14b50*/  SYNCS.PHASECHK.TRANS64.TRYWAIT P0, [R25+URZ+0x16860], R2 ;  /* 0x01686002190075a7 */ /* 0x008724000800017f */
[----:B----4-:R-:W-:Y:S05]  /*14b60*/  @!P0 NANOSLEEP.SYNCS 0x989680 ;  /* 0x009896800000895d */ /* 0x010fea0003900000 */
[----:B------:R-:W4:Y:S02]  /*14b70*/  @!P0 SYNCS.PHASECHK.TRANS64 P0, [R25+URZ+0x16860], R2 ;  /* 0x01686002190085a7 */ /* 0x000f24000800007f */
[----:B----4-:R-:W-:Y:S05]  /*14b80*/  @!P0 BRA `(.L_x_717) ;  /* 0xfffffffc00f08947 */ /* 0x010fea000383ffff */
.L_x_474:
[----:B------:R-:W-:Y:S05]  /*14b90*/  BSYNC B9 ;  /* 0x0000000000097941 */ /* 0x000fea0003800000 */
.L_x_471:
[----:B------:R-:W-:Y:S05]  /*14ba0*/  EXIT ;  /* 0x000000000000794d */ /* 0x000fea0003800000 */
.L_x_492:
[----:B0-----:R0:W1:Y:S02]  /*14bb0*/  SYNCS.PHASECHK.TRANS64.TRYWAIT P6, [R71+URZ+0x16890], R79 ;  /* 0x0168904f470075a7 */ /* 0x00106400080c017f */
[----:B-1----:R-:W-:Y:S05]  /*14bc0*/  @!P6 NANOSLEEP.SYNCS 0x989680 ;  /* 0x009896800000e95d */ /* 0x002fea0003900000 */
[----:B------:R-:W1:Y:S02]  /*14bd0*/  @!P6 SYNCS.PHASECHK.TRANS64 P6, [R71+URZ+0x16890], R79 ;  /* 0x0168904f4700e5a7 */ /* 0x000e6400080c007f */
[----:B-1----:R-:W-:Y:S05]  /*14be0*/  @!P6 BRA `(.L_x_492) ;  /* 0xfffffffc00f0e947 */ /* 0x002fea000383ffff */
[----:B------:R-:W-:Y:S05]  /*14bf0*/  BRA `(.L_x_718) ;  /* 0xfffffedc00a87947 */ /* 0x000fea000383ffff */
.L_x_493:
        /* <DEDUP_REMOVED lines=8> */
.L_x_720:
[----:B------:R-:W-:Y:S05]  /*14c80*/  BSYNC B1 ;  /* 0x0000000000017941 */ /* 0x000fea0003800000 */
.L_x_719:
[----:B------:R-:W-:Y:S01]  /*14c90*/  IMAD.MOV.U32 R13, RZ, RZ, R84 ;  /* 0x000000ffff0d7224 */ /* 0x000fe200078e0054 */
[----:B------:R-:W-:Y:S01]  /*14ca0*/  MOV R11, 0x1c1f ;  /* 0x00001c1f000b7802 */ /* 0x000fe20000000f00 */
[----:B------:R-:W-:Y:S02]  /*14cb0*/  IMAD.MOV.U32 R12, RZ, RZ, RZ ;  /* 0x000000ffff0c7224 */ /* 0x000fe400078e00ff */
[----:B------:R-:W-:Y:S02]  /*14cc0*/  IMAD.MOV.U32 R15, RZ, RZ, -0x1 ;  /* 0xffffffffff0f7424 */ /* 0x000fe400078e00ff */
[----:B------:R-:W-:-:S07]  /*14cd0*/  IMAD.MOV.U32 R81, RZ, RZ, R14 ;  /* 0x000000ffff517224 */ /* 0x000fce00078e000e */
[----:B------:R-:W-:Y:S05]  /*14ce0*/  WARPSYNC.COLLECTIVE R15, `(.L_x_721) ;  /* 0x000000000f087348 */ /* 0x000fea0003c00000 */
[----:B------:R0:W1:Y:S02]  /*14cf0*/  SHFL.IDX P6, R14, R13, R12, R11 ;  /* 0x0000000c0d0e7389 */ /* 0x00006400000c000b */
[----:B01----:R-:W-:Y:S01]  /*14d00*/  ENDCOLLECTIVE ;  /* 0x000000000000791b */ /* 0x003fe20003800000 */
.L_x_721:
[----:B------:R-:W-:Y:S05]  /*14d10*/  BRA `(.L_x_722) ;  /* 0xfffffedc00747947 */ /* 0x000fea000383ffff */
.L_x_502:
[----:B------:R-:W-:Y:S01]  /*14d20*/  BSSY B1, `(.L_x_723) ;  /* 0x0000008000017945 */ /* 0x000fe20003800000 */
[----:B0---4-:R-:W-:Y:S01]  /*14d30*/  IMAD.MOV.U32 R13, RZ, RZ, R85 ;  /* 0x000000ffff0d7224 */ /* 0x011fe200078e0055 */
[----:B------:R-:W-:Y:S01]  /*14d40*/  MOV R11, 0x1c1f ;  /* 0x00001c1f000b7802 */ /* 0x000fe20000000f00 */
[----:B------:R-:W-:Y:S02]  /*14d50*/  IMAD.MOV.U32 R12, RZ, RZ, 0x1 ;  /* 0x00000001ff0c7424 */ /* 0x000fe400078e00ff */
[----:B------:R-:W-:-:S07]  /*14d60*/  IMAD.MOV.U32 R15, RZ, RZ, -0x1 ;  /* 0xffffffffff0f7424 */ /* 0x000fce00078e00ff */
[----:B-123--:R-:W-:Y:S05]  /*14d70*/  WARPSYNC.COLLECTIVE R15, `(.L_x_724) ;  /* 0x000000000f087348 */ /* 0x00efea0003c00000 */
[----:B---3--:R0:W3:Y:S02]  /*14d80*/  SHFL.IDX P6, R14, R13, R12, R11 ;  /* 0x0000000c0d0e7389 */ /* 0x0080e400000c000b */
[----:B0123--:R-:W-:Y:S01]  /*14d90*/  ENDCOLLECTIVE ;  /* 0x000000000000791b */ /* 0x00ffe20003800000 */
.L_x_724:
[----:B------:R-:W-:Y:S05]  /*14da0*/  BSYNC B1 ;  /* 0x0000000000017941 */ /* 0x000fea0003800000 */
.L_x_723:
[----:B------:R-:W-:Y:S01]  /*14db0*/  IMAD.MOV.U32 R13, RZ, RZ, R84 ;  /* 0x000000ffff0d7224 */ /* 0x000fe200078e0054 */
[----:B------:R-:W-:Y:S01]  /*14dc0*/  MOV R12, 0x1 ;  /* 0x00000001000c7802 */ /* 0x000fe20000000f00 */
[----:B------:R-:W-:Y:S02]  /*14dd0*/  IMAD.MOV.U32 R11, RZ, RZ, 0x1c1f ;  /* 0x00001c1fff0b7424 */ /* 0x000fe400078e00ff */
[----:B------:R-:W-:Y:S02]  /*14de0*/  IMAD.MOV.U32 R15, RZ, RZ, -0x1 ;  /* 0xffffffffff0f7424 */ /* 0x000fe400078e00ff */
[----:B------:R-:W-:-:S07]  /*14df0*/  IMAD.MOV.U32 R85, RZ, RZ, R14 ;  /* 0x000000ffff557224 */ /* 0x000fce00078e000e */
[----:B------:R-:W-:Y:S05]  /*14e00*/  WARPSYNC.COLLECTIVE R15, `(.L_x_725) ;  /* 0x000000000f087348 */ /* 0x000fea0003c00000 */
[----:B------:R0:W1:Y:S02]  /*14e10*/  SHFL.IDX P6, R14, R13, R12, R11 ;  /* 0x0000000c0d0e7389 */ /* 0x00006400000c000b */
[----:B01----:R-:W-:Y:S01]  /*14e20*/  ENDCOLLECTIVE ;  /* 0x000000000000791b */ /* 0x003fe20003800000 */
.L_x_725:
[----:B------:R-:W-:Y:S05]  /*14e30*/  BRA `(.L_x_726) ;  /* 0xfffffee000e07947 */ /* 0x000fea000383ffff */
.L_x_514:
[----:B--2---:R2:W3:Y:S02]  /*14e40*/  SYNCS.PHASECHK.TRANS64.TRYWAIT P4, [R71+URZ+0x16890], R79 ;  /* 0x0168904f470075a7 */ /* 0x0044e4000808017f */
[----:B---3--:R-:W-:Y:S05]  /*14e50*/  @!P4 NANOSLEEP.SYNCS 0x989680 ;  /* 0x009896800000c95d */ /* 0x008fea0003900000 */
[----:B------:R-:W3:Y:S02]  /*14e60*/  @!P4 SYNCS.PHASECHK.TRANS64 P4, [R71+URZ+0x16890], R79 ;  /* 0x0168904f4700c5a7 */ /* 0x000ee4000808007f */
[----:B---3--:R-:W-:Y:S05]  /*14e70*/  @!P4 BRA `(.L_x_514) ;  /* 0xfffffffc00f0c947 */ /* 0x008fea000383ffff */
[----:B------:R-:W-:Y:S05]  /*14e80*/  BRA `(.L_x_727) ;  /* 0xfffffeec00d07947 */ /* 0x000fea000383ffff */
.L_x_515:
[----:B------:R-:W-:Y:S01]  /*14e90*/  BSSY B1, `(.L_x_728) ;  /* 0x0000008000017945 */ /* 0x000fe20003800000 */
[----:B0-----:R-:W-:Y:S01]  /*14ea0*/  IMAD.MOV.U32 R13, RZ, RZ, R85 ;  /* 0x000000ffff0d7224 */ /* 0x001fe200078e0055 */
[----:B------:R-:W-:Y:S01]  /*14eb0*/  MOV R12, RZ ;  /* 0x000000ff000c7202 */ /* 0x000fe20000000f00 */
[----:B------:R-:W-:Y:S02]  /*14ec0*/  IMAD.MOV.U32 R11, RZ, RZ, 0x1c1f ;  /* 0x00001c1fff0b7424 */ /* 0x000fe400078e00ff */
[----:B------:R-:W-:-:S07]  /*14ed0*/  IMAD.MOV.U32 R15, RZ, RZ, -0x1 ;  /* 0xffffffffff0f7424 */ /* 0x000fce00078e00ff */
[----:B--2---:R-:W-:Y:S05]  /*14ee0*/  WARPSYNC.COLLECTIVE R15, `(.L_x_729) ;  /* 0x000000000f087348 */ /* 0x004fea0003c00000 */
[----:B------:R0:W1:Y:S02]  /*14ef0*/  SHFL.IDX P6, R14, R13, R12, R11 ;  /* 0x0000000c0d0e7389 */ /* 0x00006400000c000b */
[----:B012---:R-:W-:Y:S01]  /*14f00*/  ENDCOLLECTIVE ;  /* 0x000000000000791b */ /* 0x007fe20003800000 */
.L_x_729:
[----:B------:R-:W-:Y:S05]  /*14f10*/  BSYNC B1 ;  /* 0x0000000000017941 */ /* 0x000fea0003800000 */
.L_x_728:
[----:B------:R-:W-:Y:S01]  /*14f20*/  MOV R13, R84 ;  /* 0x00000054000d7202 */ /* 0x000fe20000000f00 */
[----:B------:R-:W-:Y:S02]  /*14f30*/  IMAD.MOV.U32 R12, RZ, RZ, RZ ;  /* 0x000000ffff0c7224 */ /* 0x000fe400078e00ff */
[----:B------:R-:W-:Y:S02]  /*14f40*/  IMAD.MOV.U32 R11, RZ, RZ, 0x1c1f ;  /* 0x00001c1fff0b7424 */ /* 0x000fe400078e00ff */
[----:B------:R-:W-:Y:S02]  /*14f50*/  IMAD.MOV.U32 R15, RZ, RZ, -0x1 ;  /* 0xffffffffff0f7424 */ /* 0x000fe400078e00ff */
[----:B------:R-:W-:-:S07]  /*14f60*/  IMAD.MOV.U32 R83, RZ, RZ, R14 ;  /* 0x000000ffff537224 */ /* 0x000fce00078e000e */
[----:B------:R-:W-:Y:S05]  /*14f70*/  WARPSYNC.COLLECTIVE R15, `(.L_x_730) ;  /* 0x000000000f087348 */ /* 0x000fea0003c00000 */
[----:B------:R0:W1:Y:S02]  /*14f80*/  SHFL.IDX P6, R14, R13, R12, R11 ;  /* 0x0000000c0d0e7389 */ /* 0x00006400000c000b */
[----:B01----:R-:W-:Y:S01]  /*14f90*/  ENDCOLLECTIVE ;  /* 0x000000000000791b */ /* 0x003fe20003800000 */
.L_x_730:
[----:B------:R-:W-:Y:S01]  /*14fa0*/  MOV R82, R14 ;  /* 0x0000000e00527202 */ /* 0x000fe20000000f00 */
[----:B------:R-:W-:Y:S06]  /*14fb0*/  BRA `(.L_x_731) ;  /* 0xfffffeec009c7947 */ /* 0x000fec000383ffff */
.L_x_520:
[----:B------:R-:W-:Y:S01]  /*14fc0*/  BSSY B1, `(.L_x_732) ;  /* 0x0000008000017945 */ /* 0x000fe20003800000 */
[----:B0-----:R-:W-:Y:S01]  /*14fd0*/  IMAD.MOV.U32 R13, RZ, RZ, R85 ;  /* 0x000000ffff0d7224 */ /* 0x001fe200078e0055 */
[----:B------:R-:W-:Y:S01]  /*14fe0*/  MOV R15, 0xffffffff ;  /* 0xffffffff000f7802 */ /* 0x000fe20000000f00 */
[----:B------:R-:W-:Y:S02]  /*14ff0*/  IMAD.MOV.U32 R12, RZ, RZ, 0x1 ;  /* 0x00000001ff0c7424 */ /* 0x000fe400078e00ff */
[----:B------:R-:W-:-:S07]  /*15000*/  IMAD.MOV.U32 R11, RZ, RZ, 0x1c1f ;  /* 0x00001c1fff0b7424 */ /* 0x000fce00078e00ff */
[----:B-1234-:R-:W-:Y:S05]  /*15010*/  WARPSYNC.COLLECTIVE R15, `(.L_x_733) ;  /* 0x000000000f087348 */ /* 0x01efea0003c00000 */
[----:B------:R0:W0:Y:S02]  /*15020*/  SHFL.IDX P6, R14, R13, R12, R11 ;  /* 0x0000000c0d0e7389 */ /* 0x00002400000c000b */
[----:B01234-:R-:W-:Y:S01]  /*15030*/  ENDCOLLECTIVE ;  /* 0x000000000000791b */ /* 0x01ffe20003800000 */
.L_x_733:
[----:B------:R-:W-:Y:S05]  /*15040*/  BSYNC B1 ;  /* 0x0000000000017941 */ /* 0x000fea0003800000 */
.L_x_732:
        /* <DEDUP_REMOVED lines=8> */
.L_x_734:
[----:B------:R-:W-:Y:S01]  /*150d0*/  IMAD.MOV.U32 R84, RZ, RZ, R14 ;  /* 0x000000ffff547224 */ /* 0x000fe200078e000e */
[----:B------:R-:W-:Y:S06]  /*150e0*/  BRA `(.L_x_735) ;  /* 0xfffffef4002c7947 */ /* 0x000fec000383ffff */
.L_x_525:
[----:B0-----:R0:W1:Y:S02]  /*150f0*/  SYNCS.PHASECHK.TRANS64.TRYWAIT P3, [R71+URZ+0x16890], R79 ;  /* 0x0168904f470075a7 */ /* 0x001064000806017f */
[----:B-1----:R-:W-:Y:S05]  /*15100*/  @!P3 NANOSLEEP.SYNCS 0x989680 ;  /* 0x009896800000b95d */ /* 0x002fea0003900000 */
[----:B------:R-:W1:Y:S02]  /*15110*/  @!P3 SYNCS.PHASECHK.TRANS64 P3, [R71+URZ+0x16890], R79 ;  /* 0x0168904f4700b5a7 */ /* 0x000e64000806007f */
[----:B-1----:R-:W-:Y:S05]  /*15120*/  @!P3 BRA `(.L_x_525) ;  /* 0xfffffffc00f0b947 */ /* 0x002fea000383ffff */
[----:B------:R-:W-:Y:S05]  /*15130*/  BRA `(.L_x_736) ;  /* 0xfffffefc00347947 */ /* 0x000fea000383ffff */
.L_x_526:
[----:B------:R-:W-:Y:S01]  /*15140*/  BSSY B1, `(.L_x_737) ;  /* 0x0000008000017945 */ /* 0x000fe20003800000 */
[----:B------:R-:W-:Y:S01]  /*15150*/  IMAD.MOV.U32 R13, RZ, RZ, R38 ;  /* 0x000000ffff0d7224 */ /* 0x000fe200078e0026 */
[----:B------:R-:W-:Y:S01]  /*15160*/  MOV R12, RZ ;  /* 0x000000ff000c7202 */ /* 0x000fe20000000f00 */
[----:B------:R-:W-:Y:S02]  /*15170*/  IMAD.MOV.U32 R11, RZ, RZ, 0x1c1f ;  /* 0x00001c1fff0b7424 */ /* 0x000fe400078e00ff */
[----:B------:R-:W-:-:S07]  /*15180*/  IMAD.MOV.U32 R15, RZ, RZ, -0x1 ;  /* 0xffffffffff0f7424 */ /* 0x000fce00078e00ff */
[----:B0-----:R-:W-:Y:S05]  /*15190*/  WARPSYNC.COLLECTIVE R15, `(.L_x_738) ;  /* 0x000000000f087348 */ /* 0x001fea0003c00000 */
[----:B------:R1:W2:Y:S02]  /*151a0*/  SHFL.IDX P6, R14, R13, R12, R11 ;  /* 0x0000000c0d0e7389 */ /* 0x0002a400000c000b */
[----:B012---:R-:W-:Y:S01]  /*151b0*/  ENDCOLLECTIVE ;  /* 0x000000000000791b */ /* 0x007fe20003800000 */
.L_x_738:
[----:B------:R-:W-:Y:S05]  /*151c0*/  BSYNC B1 ;  /* 0x0000000000017941 */ /* 0x000fea0003800000 */
.L_x_737:
        /* <DEDUP_REMOVED lines=8> */
.L_x_739:
[----:B------:R-:W-:Y:S01]  /*15250*/  MOV R37, R14 ;  /* 0x0000000e00257202 */ /* 0x000fe20000000f00 */
[----:B------:R-:W-:Y:S06]  /*15260*/  BRA `(.L_x_740) ;  /* 0xfffffefc00587947 */ /* 0x000fec000383ffff */
.L_x_529:
[----:B------:R-:W-:Y:S01]  /*15270*/  BSSY B1, `(.L_x_741) ;  /* 0x0000008000017945 */ /* 0x000fe20003800000 */
[----:B----4-:R-:W-:Y:S01]  /*15280*/  IMAD.MOV.U32 R13, RZ, RZ, R38 ;  /* 0x000000ffff0d7224 */ /* 0x010fe200078e0026 */
[----:B------:R-:W-:Y:S01]  /*15290*/  MOV R15, 0xffffffff ;  /* 0xffffffff000f7802 */ /* 0x000fe20000000f00 */
[----:B------:R-:W-:Y:S02]  /*152a0*/  IMAD.MOV.U32 R12, RZ, RZ, 0x1 ;  /* 0x00000001ff0c7424 */ /* 0x000fe400078e00ff */
[----:B------:R-:W-:-:S07]  /*152b0*/  IMAD.MOV.U32 R11, RZ, RZ, 0x1c1f ;  /* 0x00001c1fff0b7424 */ /* 0x000fce00078e00ff */
[----:B0123--:R-:W-:Y:S05]  /*152c0*/  WARPSYNC.COLLECTIVE R15, `(.L_x_742) ;  /* 0x000000000f087348 */ /* 0x00ffea0003c00000 */
[----:B------:R4:W0:Y:S02]  /*152d0*/  SHFL.IDX P6, R14, R13, R12, R11 ;  /* 0x0000000c0d0e7389 */ /* 0x00082400000c000b */
[----:B01234-:R-:W-:Y:S01]  /*152e0*/  ENDCOLLECTIVE ;  /* 0x000000000000791b */ /* 0x01ffe20003800000 */
.L_x_742:
[----:B------:R-:W-:Y:S05]  /*152f0*/  BSYNC B1 ;  /* 0x0000000000017941 */ /* 0x000fea0003800000 */
.L_x_741:
        /* <DEDUP_REMOVED lines=8> */
.L_x_743:
[----:B------:R-:W-:Y:S01]  /*15380*/  IMAD.MOV.U32 R37, RZ, RZ, R14 ;  /* 0x000000ffff257224 */ /* 0x000fe200078e000e */
[----:B------:R-:W-:Y:S06]  /*15390*/  BRA `(.L_x_744) ;  /* 0xfffffefc00547947 */ /* 0x000fec000383ffff */
.L_x_533:
[----:B0-----:R0:W4:Y:S02]  /*153a0*/  SYNCS.PHASECHK.TRANS64.TRYWAIT P4, [R71+URZ+0x168b0], R79 ;  /* 0x0168b04f470075a7 */ /* 0x001124000808017f */
[----:B----4-:R-:W-:Y:S05]  /*153b0*/  @!P4 NANOSLEEP.SYNCS 0x989680 ;  /* 0x009896800000c95d */ /* 0x010fea0003900000 */
[----:B------:R-:W4:Y:S02]  /*153c0*/  @!P4 SYNCS.PHASECHK.TRANS64 P4, [R71+URZ+0x168b0], R79 ;  /* 0x0168b04f4700c5a7 */ /* 0x000f24000808007f */
[----:B----4-:R-:W-:Y:S05]  /*153d0*/  @!P4 BRA `(.L_x_533) ;  /* 0xfffffffc00f0c947 */ /* 0x010fea000383ffff */
[----:B------:R-:W-:Y:S05]  /*153e0*/  BRA `(.L_x_745) ;  /* 0xfffffefc00cc7947 */ /* 0x000fea000383ffff */
.L_x_541:
[----:B------:R-:W0:Y:S01]  /*153f0*/  S2R R4, SR_TID.X ;  /* 0x0000000000047919 */ /* 0x000e220000002100 */
[----:B------:R-:W-:Y:S01]  /*15400*/  BSSY B0, `(.L_x_746) ;  /* 0x000000c000007945 */ /* 0x000fe20003800000 */
[----:B------:R-:W-:Y:S02]  /*15410*/  IMAD.MOV.U32 R12, RZ, RZ, RZ ;  /* 0x000000ffff0c7224 */ /* 0x000fe400078e00ff */
[----:B------:R-:W-:Y:S02]  /*15420*/  IMAD.MOV.U32 R11, RZ, RZ, 0x1f ;  /* 0x0000001fff0b7424 */ /* 0x000fe400078e00ff */
[----:B------:R-:W-:Y:S02]  /*15430*/  IMAD.MOV.U32 R15, RZ, RZ, -0x1 ;  /* 0xffffffffff0f7424 */ /* 0x000fe400078e00ff */
[----:B0-----:R-:W-:-:S05]  /*15440*/  VIADD R5, R4, 0xffffff80 ;  /* 0xffffff8004057836 */ /* 0x001fca0000000000 */
[----:B------:R-:W-:-:S04]  /*15450*/  SHF.R.S32.HI R4, RZ, 0x1f, R5 ;  /* 0x0000001fff047819 */ /* 0x000fc80000011405 */
[----:B------:R-:W-:-:S04]  /*15460*/  LEA.HI R4, R4, R5, RZ, 0x7 ;  /* 0x0000000504047211 */ /* 0x000fc800078f38ff */
[----:B------:R-:W-:-:S04]  /*15470*/  SHF.R.S32.HI R4, RZ, 0x7, R4 ;  /* 0x00000007ff047819 */ /* 0x000fc80000011404 */
[----:B------:R-:W-:-:S07]  /*15480*/  MOV R13, R4 ;  /* 0x00000004000d7202 */ /* 0x000fce0000000f00 */
[----:B-----5:R-:W-:Y:S05]  /*15490*/  WARPSYNC.COLLECTIVE R15, `(.L_x_747) ;  /* 0x000000000f087348 */ /* 0x020fea0003c00000 */
[----:B------:R0:W1:Y:S02]  /*154a0*/  SHFL.IDX P6, R14, R13, R12, R11 ;  /* 0x0000000c0d0e7389 */ /* 0x00006400000c000b */
[----:B01---5:R-:W-:Y:S01]  /*154b0*/  ENDCOLLECTIVE ;  /* 0x000000000000791b */ /* 0x023fe20003800000 */
.L_x_747:
[----:B------:R-:W-:Y:S05]  /*154c0*/  BSYNC B0 ;  /* 0x0000000000007941 */ /* 0x000fea0003800000 */
.L_x_746:
[----:B------:R1:W-:Y:S01]  /*154d0*/  STL [R1+0x20], R14 ;  /* 0x0000200e01007387 */ /* 0x0003e20000100800 */
[----:B------:R-:W-:Y:S05]  /*154e0*/  BRA `(.L_x_748) ;  /* 0xffffff04004c7947 */ /* 0x000fea000383ffff */
.L_x_553:
[----:B------:R-:W-:Y:S01]  /*154f0*/  BSSY B1, `(.L_x_749) ;  /* 0x0000008000017945 */ /* 0x000fe20003800000 */
[----:B------:R-:W-:Y:S01]  /*15500*/  MOV R13, R26 ;  /* 0x0000001a000d7202 */ /* 0x000fe20000000f00 */
[----:B------:R-:W-:Y:S02]  /*15510*/  IMAD.MOV.U32 R12, RZ, RZ, RZ ;  /* 0x000000ffff0c7224 */ /* 0x000fe400078e00ff */
[----:B------:R-:W-:Y:S02]  /*15520*/  IMAD.MOV.U32 R11, RZ, RZ, 0x1c1f ;  /* 0x00001c1fff0b7424 */ /* 0x000fe400078e00ff */
[----:B------:R-:W-:-:S07]  /*15530*/  IMAD.MOV.U32 R15, RZ, RZ, -0x1 ;  /* 0xffffffffff0f7424 */ /* 0x000fce00078e00ff */
[----:B-1----:R-:W-:Y:S05]  /*15540*/  WARPSYNC.COLLECTIVE R15, `(.L_x_750) ;  /* 0x000000000f087348 */ /* 0x002fea0003c00000 */
[----:B-1----:R0:W1:Y:S02]  /*15550*/  SHFL.IDX P6, R14, R13, R12, R11 ;  /* 0x0000000c0d0e7389 */ /* 0x00206400000c000b */
[----:B01----:R-:W-:Y:S01]  /*15560*/  ENDCOLLECTIVE ;  /* 0x000000000000791b */ /* 0x003fe20003800000 */
.L_x_750:
[----:B------:R-:W-:Y:S05]  /*15570*/  BSYNC B1 ;  /* 0x0000000000017941 */ /* 0x000fea0003800000 */
.L_x_749:
[----:B------:R-:W-:Y:S01]  /*15580*/  IMAD.MOV.U32 R13, RZ, RZ, R24 ;  /* 0x000000ffff0d7224 */ /* 0x000fe200078e0018 */
[----:B------:R-:W-:Y:S01]  /*15590*/  MOV R15, 0xffffffff ;  /* 0xffffffff000f7802 */ /* 0x000fe20000000f00 */
[----:B------:R-:W-:Y:S01]  /*155a0*/  IMAD.MOV.U32 R12, RZ, RZ, RZ ;  /* 0x000000ffff0c7224 */ /* 0x000fe200078e00ff */
[----:B------:R-:W-:Y:S01]  /*155b0*/  MOV R3, R14 ;  /* 0x0000000e00037202 */ /* 0x000fe20000000f00 */
[----:B------:R-:W-:-:S07]  /*155c0*/  IMAD.MOV.U32 R11, RZ, RZ, 0x1c1f ;  /* 0x00001c1fff0b7424 */ /* 0x000fce00078e00ff */
[----:B------:R-:W-:Y:S05]  /*155d0*/  WARPSYNC.COLLECTIVE R15, `(.L_x_751) ;  /* 0x000000000f087348 */ /* 0x000fea0003c00000 */
[----:B------:R0:W1:Y:S02]  /*155e0*/  SHFL.IDX P6, R14, R13, R12, R11 ;  /* 0x0000000c0d0e7389 */ /* 0x00006400000c000b */
[----:B01----:R-:W-:Y:S01]  /*155f0*/  ENDCOLLECTIVE ;  /* 0x000000000000791b */ /* 0x003fe20003800000 */
.L_x_751:
[----:B------:R-:W-:Y:S02]  /*15600*/  IMAD.MOV.U32 R13, RZ, RZ, R28 ;  /* 0x000000ffff0d7224 */ /* 0x000fe400078e001c */
[----:B------:R-:W-:-:S07]  /*15610*/  IMAD.MOV.U32 R0, RZ, RZ, R14 ;  /* 0x000000ffff007224 */ /* 0x000fce00078e000e */
[----:B------:R-:W-:Y:S05]  /*15620*/  WARPSYNC.COLLECTIVE R15, `(.L_x_752) ;  /* 0x000000000f087348 */ /* 0x000fea0003c00000 */
[----:B------:R0:W1:Y:S02]  /*15630*/  SHFL.IDX P6, R14, R13, R12, R11 ;  /* 0x0000000c0d0e7389 */ /* 0x00006400000c000b */
[----:B01----:R-:W-:Y:S01]  /*15640*/  ENDCOLLECTIVE ;  /* 0x000000000000791b */ /* 0x003fe20003800000 */
.L_x_752:
[----:B------:R-:W-:Y:S01]  /*15650*/  MOV R13, R27 ;  /* 0x0000001b000d7202 */ /* 0x000fe20000000f00 */
[----:B------:R-:W-:-:S07]  /*15660*/  IMAD.MOV.U32 R5, RZ, RZ, R14 ;  /* 0x000000ffff057224 */ /* 0x000fce00078e000e */
[----:B------:R-:W-:Y:S05]  /*15670*/  WARPSYNC.COLLECTIVE R15, `(.L_x_753) ;  /* 0x000000000f087348 */ /* 0x000fea0003c00000 */
[----:B------:R0:W1:Y:S02]  /*15680*/  SHFL.IDX P6, R14, R13, R12, R11 ;  /* 0x0000000c0d0e7389 */ /* 0x00006400000c000b */
[----:B01----:R-:W-:Y:S01]  /*15690*/  ENDCOLLECTIVE ;  /* 0x000000000000791b */ /* 0x003fe20003800000 */
.L_x_753:
[----:B------:R-:W-:Y:S05]  /*156a0*/  BRA `(.L_x_754) ;  /* 0xffffff08005c7947 */ /* 0x000fea000383ffff */
.L_x_557:
[----:B0-----:R0:W1:Y:S02]  /*156b0*/  SYNCS.PHASECHK.TRANS64.TRYWAIT P0, [R18+URZ+0x16800], R15 ;  /* 0x0168000f120075a7 */ /* 0x001064000800017f */
[----:B-1----:R-:W-:Y:S05]  /*156c0*/  @!P0 NANOSLEEP.SYNCS 0x989680 ;  /* 0x009896800000895d */ /* 0x002fea0003900000 */
[----:B------:R-:W1:Y:S02]  /*156d0*/  @!P0 SYNCS.PHASECHK.TRANS64 P0, [R18+URZ+0x16800], R15 ;  /* 0x0168000f120085a7 */ /* 0x000e64000800007f */
[----:B-1----:R-:W-:Y:S05]  /*156e0*/  @!P0 BRA `(.L_x_557) ;  /* 0xfffffffc00f08947 */ /* 0x002fea000383ffff */
[----:B------:R-:W-:Y:S05]  /*156f0*/  BRA `(.L_x_755) ;  /* 0xffffff0c00987947 */ /* 0x000fea000383ffff */
.L_x_565:
[----:B------:R-:W-:Y:S01]  /*15700*/  BSSY B1, `(.L_x_756) ;  /* 0x0000008000017945 */ /* 0x000fe20003800000 */
[----:B------:R-:W-:Y:S01]  /*15710*/  IMAD.MOV.U32 R13, RZ, RZ, R26 ;  /* 0x000000ffff0d7224 */ /* 0x000fe200078e001a */
[----:B------:R-:W-:Y:S01]  /*15720*/  MOV R15, 0xffffffff ;  /* 0xffffffff000f7802 */ /* 0x000fe20000000f00 */
[----:B------:R-:W-:Y:S02]  /*15730*/  IMAD.MOV.U32 R12, RZ, RZ, RZ ;  /* 0x000000ffff0c7224 */ /* 0x000fe400078e00ff */
[----:B------:R-:W-:-:S07]  /*15740*/  IMAD.MOV.U32 R11, RZ, RZ, 0x1c1f ;  /* 0x00001c1fff0b7424 */ /* 0x000fce00078e00ff */
[----:B-1----:R-:W-:Y:S05]  /*15750*/  WARPSYNC.COLLECTIVE R15, `(.L_x_757) ;  /* 0x000000000f087348 */ /* 0x002fea0003c00000 */
[----:B-1----:R0:W1:Y:S02]  /*15760*/  SHFL.IDX P6, R14, R13, R12, R11 ;  /* 0x0000000c0d0e7389 */ /* 0x00206400000c000b */
[----:B01----:R-:W-:Y:S01]  /*15770*/  ENDCOLLECTIVE ;  /* 0x000000000000791b */ /* 0x003fe20003800000 */
.L_x_757:
[----:B------:R-:W-:Y:S05]  /*15780*/  BSYNC B1 ;  /* 0x0000000000017941 */ /* 0x000fea0003800000 */
.L_x_756:
        /* <DEDUP_REMOVED lines=8> */
.L_x_758:
[----:B------:R-:W-:Y:S02]  /*15810*/  IMAD.MOV.U32 R13, RZ, RZ, R28 ;  /* 0x000000ffff0d7224 */ /* 0x000fe400078e001c */
[----:B------:R-:W-:-:S07]  /*15820*/  IMAD.MOV.U32 R3, RZ, RZ, R14 ;  /* 0x000000ffff037224 */ /* 0x000fce00078e000e */
[----:B------:R-:W-:Y:S05]  /*15830*/  WARPSYNC.COLLECTIVE R15, `(.L_x_759) ;  /* 0x000000000f087348 */ /* 0x000fea0003c00000 */
[----:B------:R0:W1:Y:S02]  /*15840*/  SHFL.IDX P6, R14, R13, R12, R11 ;  /* 0x0000000c0d0e7389 */ /* 0x00006400000c000b */
[----:B01----:R-:W-:Y:S01]  /*15850*/  ENDCOLLECTIVE ;  /* 0x000000000000791b */ /* 0x003fe20003800000 */
.L_x_759:
[----:B------:R-:W-:Y:S01]  /*15860*/  IMAD.MOV.U32 R13, RZ, RZ, R27 ;  /* 0x000000ffff0d7224 */ /* 0x000fe200078e001b */
[----:B------:R-:W-:-:S07]  /*15870*/  MOV R20, R14 ;  /* 0x0000000e00147202 */ /* 0x000fce0000000f00 */
[----:B------:R-:W-:Y:S05]  /*15880*/  WARPSYNC.COLLECTIVE R15, `(.L_x_760) ;  /* 0x000000000f087348 */ /* 0x000fea0003c00000 */
[----:B------:R0:W1:Y:S02]  /*15890*/  SHFL.IDX P6, R14, R13, R12, R11 ;  /* 0x0000000c0d0e7389 */ /* 0x00006400000c000b */
[----:B01----:R-:W-:Y:S01]  /*158a0*/  ENDCOLLECTIVE ;  /* 0x000000000000791b */ /* 0x003fe20003800000 */
.L_x_760:
[----:B------:R-:W-:Y:S05]  /*158b0*/  BRA `(.L_x_761) ;  /* 0xffffff1800007947 */ /* 0x000fea000383ffff */
.L_x_569:
[----:B0-----:R0:W1:Y:S02]  /*158c0*/  SYNCS.PHASECHK.TRANS64.TRYWAIT P1, [R18+URZ+0x16800], R25 ;  /* 0x01680019120075a7 */ /* 0x001064000802017f */
[----:B-1----:R-:W-:Y:S05]  /*158d0*/  @!P1 NANOSLEEP.SYNCS 0x989680 ;  /* 0x009896800000995d */ /* 0x002fea0003900000 */
[----:B------:R-:W1:Y:S02]  /*158e0*/  @!P1 SYNCS.PHASECHK.TRANS64 P1, [R18+URZ+0x16800], R25 ;  /* 0x01680019120095a7 */ /* 0x000e64000802007f */
[----:B-1----:R-:W-:Y:S05]  /*158f0*/  @!P1 BRA `(.L_x_569) ;  /* 0xfffffffc00f09947 */ /* 0x002fea000383ffff */
[----:B------:R-:W-:Y:S05]  /*15900*/  BRA `(.L_x_762) ;  /* 0xffffff1800e47947 */ /* 0x000fea000383ffff */
.L_x_575:
[----:B-1----:R1:W2:Y:S02]  /*15910*/  SYNCS.PHASECHK.TRANS64.TRYWAIT P1, [R3+URZ+0x16830], R4 ;  /* 0x01683004030075a7 */ /* 0x0022a4000802017f */
[----:B--2---:R-:W-:Y:S05]  /*15920*/  @!P1 NANOSLEEP.SYNCS 0x989680 ;  /* 0x009896800000995d */ /* 0x004fea0003900000 */
[----:B------:R-:W2:Y:S02]  /*15930*/  @!P1 SYNCS.PHASECHK.TRANS64 P1, [R3+URZ+0x16830], R4 ;  /* 0x01683004030095a7 */ /* 0x000ea4000802007f */
[----:B--2---:R-:W-:Y:S05]  /*15940*/  @!P1 BRA `(.L_x_575) ;  /* 0xfffffffc00f09947 */ /* 0x004fea000383ffff */
[----:B------:R-:W-:Y:S05]  /*15950*/  BRA `(.L_x_574) ;  /* 0xffffff2800247947 */ /* 0x000fea000383ffff */
.L_x_582:
[----:B-1----:R1:W2:Y:S02]  /*15960*/  SYNCS.PHASECHK.TRANS64.TRYWAIT P2, [R9+URZ+0x16830], R0 ;  /* 0x01683000090075a7 */ /* 0x0022a4000804017f */
[----:B--2---:R-:W-:Y:S05]  /*15970*/  @!P2 NANOSLEEP.SYNCS 0x989680 ;  /* 0x009896800000a95d */ /* 0x004fea0003900000 */
[----:B------:R-:W2:Y:S02]  /*15980*/  @!P2 SYNCS.PHASECHK.TRANS64 P2, [R9+URZ+0x16830], R0 ;  /* 0x016830000900a5a7 */ /* 0x000ea4000804007f */
[----:B--2---:R-:W-:Y:S05]  /*15990*/  @!P2 BRA `(.L_x_582) ;  /* 0xfffffffc00f0a947 */ /* 0x004fea000383ffff */
[----:B------:R-:W-:Y:S05]  /*159a0*/  BRA `(.L_x_581) ;  /* 0xffffff4800787947 */ /* 0x000fea000383ffff */
.L_x_586:
[----:B-1----:R1:W2:Y:S02]  /*159b0*/  SYNCS.PHASECHK.TRANS64.TRYWAIT P1, [R4+URZ+0x16850], R0 ;  /* 0x01685000040075a7 */ /* 0x0022a4000802017f */
[----:B--2---:R-:W-:Y:S05]  /*159c0*/  @!P1 NANOSLEEP.SYNCS 0x989680 ;  /* 0x009896800000995d */ /* 0x004fea0003900000 */
[----:B------:R-:W2:Y:S02]  /*159d0*/  @!P1 SYNCS.PHASECHK.TRANS64 P1, [R4+URZ+0x16850], R0 ;  /* 0x01685000040095a7 */ /* 0x000ea4000802007f */
[----:B--2---:R-:W-:Y:S05]  /*159e0*/  @!P1 BRA `(.L_x_586) ;  /* 0xfffffffc00f09947 */ /* 0x004fea000383ffff */
[----:B------:R-:W-:Y:S05]  /*159f0*/  BRA `(.L_x_583) ;  /* 0xffffff4c00507947 */ /* 0x000fea000383ffff */
.L_x_593:
[----:B-1----:R1:W2:Y:S02]  /*15a00*/  SYNCS.PHASECHK.TRANS64.TRYWAIT P1, [R12+URZ+0x16850], R5 ;  /* 0x016850050c0075a7 */ /* 0x0022a4000802017f */
[----:B--2---:R-:W-:Y:S05]  /*15a10*/  @!P1 NANOSLEEP.SYNCS 0x989680 ;  /* 0x009896800000995d */ /* 0x004fea0003900000 */
[----:B------:R-:W2:Y:S02]  /*15a20*/  @!P1 SYNCS.PHASECHK.TRANS64 P1, [R12+URZ+0x16850], R5 ;  /* 0x016850050c0095a7 */ /* 0x000ea4000802007f */
[----:B--2---:R-:W-:Y:S05]  /*15a30*/  @!P1 BRA `(.L_x_593) ;  /* 0xfffffffc00f09947 */ /* 0x004fea000383ffff */
[----:B------:R-:W-:Y:S05]  /*15a40*/  BRA `(.L_x_592) ;  /* 0xffffff6800187947 */ /* 0x000fea000383ffff */
.L_x_602:
[----:B------:R-:W-:Y:S01]  /*15a50*/  IMAD.MOV.U32 R13, RZ, RZ, R20 ;  /* 0x000000ffff0d7224 */ /* 0x000fe200078e0014 */
[----:B------:R-:W-:Y:S01]  /*15a60*/  MOV R11, 0x181f ;  /* 0x0000181f000b7802 */ /* 0x000fe20000000f00 */
[----:B------:R-:W-:Y:S02]  /*15a70*/  IMAD.MOV.U32 R12, RZ, RZ, RZ ;  /* 0x000000ffff0c7224 */ /* 0x000fe400078e00ff */
[----:B------:R-:W-:Y:S02]  /*15a80*/  IMAD.MOV.U32 R15, RZ, RZ, -0x1 ;  /* 0xffffffffff0f7424 */ /* 0x000fe400078e00ff */
[----:B------:R-:W-:Y:S02]  /*15a90*/  IMAD R24, R28, 0xc0, R29 ;  /* 0x000000c01c187824 */ /* 0x000fe400078e021d */
[----:B------:R-:W-:-:S07]  /*15aa0*/  IMAD R21, R8, R25, RZ ;  /* 0x0000001908157224 */ /* 0x000fce00078e02ff */
[----:B-1----:R-:W-:Y:S05]  /*15ab0*/  WARPSYNC.COLLECTIVE R15, `(.L_x_763) ;  /* 0x000000000f087348 */ /* 0x002fea0003c00000 */
[----:B------:R0:W2:Y:S02]  /*15ac0*/  SHFL.IDX P6, R14, R13, R12, R11 ;  /* 0x0000000c0d0e7389 */ /* 0x0000a400000c000b */
[----:B012---:R-:W-:Y:S01]  /*15ad0*/  ENDCOLLECTIVE ;  /* 0x000000000000791b */ /* 0x007fe20003800000 */
.L_x_763:
[C---:B------:R-:W-:Y:S01]  /*15ae0*/  VIADD R8, R24.reuse, 0x30 ;  /* 0x0000003018087836 */ /* 0x040fe20000000000 */
[----:B------:R-:W-:-:S04]  /*15af0*/  ISETP.GE.OR P3, PT, R24, R21, P0 ;  /* 0x000000151800720c */ /* 0x000fc80000766670 */
[----:B------:R-:W-:Y:S01]  /*15b00*/  ISETP.GE.OR P4, PT, R8, R21, P0 ;  /* 0x000000150800720c */ /* 0x000fe20000786670 */
[----:B------:R-:W-:-:S05]  /*15b10*/  VIADD R8, R24, 0x60 ;  /* 0x0000006018087836 */ /* 0x000fca0000000000 */
[----:B------:R-:W-:Y:S01]  /*15b20*/  ISETP.GE.OR P2, PT, R8, R21, P0 ;  /* 0x000000150800720c */ /* 0x000fe20000746670 */
[----:B------:R-:W-:Y:S02]  /*15b30*/  IMAD.MOV.U32 R13, RZ, RZ, R7 ;  /* 0x000000ffff0d7224 */ /* 0x000fe400078e0007 */
[----:B------:R-:W-:-:S10]  /*15b40*/  IMAD.MOV.U32 R0, RZ, RZ, R14 ;  /* 0x000000ffff007224 */ /* 0x000fd400078e000e */
[----:B------:R-:W-:Y:S05]  /*15b50*/  WARPSYNC.COLLECTIVE R15, `(.L_x_764) ;  /* 0x000000000f087348 */ /* 0x000fea0003c00000 */
[----:B------:R0:W1:Y:S02]  /*15b60*/  SHFL.IDX P6, R14, R13, R12, R11 ;  /* 0x0000000c0d0e7389 */ /* 0x00006400000c000b */
[----:B01----:R-:W-:Y:S01]  /*15b70*/  ENDCOLLECTIVE ;  /* 0x000000000000791b */ /* 0x003fe20003800000 */
.L_x_764:
[----:B------:R-:W-:Y:S02]  /*15b80*/  IMAD.MOV.U32 R13, RZ, RZ, R20 ;  /* 0x000000ffff0d7224 */ /* 0x000fe400078e0014 */
[----:B------:R-:W-:Y:S01]  /*15b90*/  IMAD.MOV.U32 R12, RZ, RZ, 0x1 ;  /* 0x00000001ff0c7424 */ /* 0x000fe200078e00ff */
[----:B------:R-:W-:-:S07]  /*15ba0*/  MOV R3, R14 ;  /* 0x0000000e00037202 */ /* 0x000fce0000000f00 */
[----:B------:R-:W-:Y:S05]  /*15bb0*/  WARPSYNC.COLLECTIVE R15, `(.L_x_765) ;  /* 0x000000000f087348 */ /* 0x000fea0003c00000 */
[----:B------:R0:W1:Y:S02]  /*15bc0*/  SHFL.IDX P6, R14, R13, R12, R11 ;  /* 0x0000000c0d0e7389 */ /* 0x00006400000c000b */
[----:B01----:R-:W-:Y:S01]  /*15bd0*/  ENDCOLLECTIVE ;  /* 0x000000000000791b */ /* 0x003fe20003800000 */
.L_x_765:
[----:B------:R-:W-:-:S04]  /*15be0*/  @!P3 LEA R10, P5, R26, R3, 0x1 ;  /* 0x000000031a0ab211 */ /* 0x000fc800078a08ff */
[----:B------:R-:W-:Y:S02]  /*15bf0*/  @!P3 LEA.HI.X R3, R26, R0, R27, 0x1, P5 ;  /* 0x000000001a03b211 */ /* 0x000fe400028f0c1b */
[----:B------:R-:W-:Y:S01]  /*15c00*/  MOV R13, R7 ;  /* 0x00000007000d7202 */ /* 0x000fe20000000f00 */
[----:B------:R-:W-:-:S07]  /*15c10*/  IMAD.MOV.U32 R4, RZ, RZ, R14 ;  /* 0x000000ffff047224 */ /* 0x000fce00078e000e */
[----:B------:R-:W-:Y:S05]  /*15c20*/  WARPSYNC.COLLECTIVE R15, `(.L_x_766) ;  /* 0x000000000f087348 */ /* 0x000fea0003c00000 */
[----:B------:R0:W1:Y:S02]  /*15c30*/  SHFL.IDX P6, R14, R13, R12, R11 ;  /* 0x0000000c0d0e7389 */ /* 0x00006400000c000b */
[----:B01----:R-:W-:Y:S01]  /*15c40*/  ENDCOLLECTIVE ;  /* 0x000000000000791b */ /* 0x003fe20003800000 */
.L_x_766:
[----:B------:R-:W-:Y:S02]  /*15c50*/  IMAD.MOV.U32 R13, RZ, RZ, R20 ;  /* 0x000000ffff0d7224 */ /* 0x000fe400078e0014 */
[----:B------:R-:W-:Y:S02]  /*15c60*/  IMAD.MOV.U32 R12, RZ, RZ, 0x2 ;  /* 0x00000002ff0c7424 */ /* 0x000fe400078e00ff */
[----:B------:R-:W-:-:S07]  /*15c70*/  IMAD.MOV.U32 R5, RZ, RZ, R14 ;  /* 0x000000ffff057224 */ /* 0x000fce00078e000e */
[----:B------:R-:W-:Y:S05]  /*15c80*/  WARPSYNC.COLLECTIVE R15, `(.L_x_767) ;  /* 0x000000000f087348 */ /* 0x000fea0003c00000 */
[----:B------:R0:W1:Y:S02]  /*15c90*/  SHFL.IDX P6, R14, R13, R12, R11 ;  /* 0x0000000c0d0e7389 */ /* 0x00006400000c000b */
[----:B01----:R-:W-:Y:S01]  /*15ca0*/  ENDCOLLECTIVE ;  /* 0x000000000000791b */ /* 0x003fe20003800000 */
.L_x_767:
[----:B------:R-:W-:-:S04]  /*15cb0*/  @!P4 LEA R8, P1, R26, R5, 0x1 ;  /* 0x000000051a08c211 */ /* 0x000fc800078208ff */
[----:B------:R-:W-:Y:S01]  /*15cc0*/  @!P4 LEA.HI.X R9, R26, R4, R27, 0x1, P1 ;  /* 0x000000041a09c211 */ /* 0x000fe200008f0c1b */
[----:B------:R-:W-:Y:S01]  /*15cd0*/  IMAD.MOV.U32 R13, RZ, RZ, R7 ;  /* 0x000000ffff0d7224 */ /* 0x000fe200078e0007 */
[----:B------:R-:W-:-:S07]  /*15ce0*/  MOV R6, R14 ;  /* 0x0000000e00067202 */ /* 0x000fce0000000f00 */
[----:B------:R-:W-:Y:S05]  /*15cf0*/  WARPSYNC.COLLECTIVE R15, `(.L_x_768) ;  /* 0x000000000f087348 */ /* 0x000fea0003c00000 */
[----:B------:R0:W1:Y:S02]  /*15d00*/  SHFL.IDX P6, R14, R13, R12, R11 ;  /* 0x0000000c0d0e7389 */ /* 0x00006400000c000b */
[----:B01----:R-:W-:Y:S01]  /*15d10*/  ENDCOLLECTIVE ;  /* 0x000000000000791b */ /* 0x003fe20003800000 */
.L_x_768:
[----:B------:R-:W-:Y:S01]  /*15d20*/  @!P3 MOV R11, R3 ;  /* 0x00000003000bb202 */ /* 0x000fe20000000f00 */
[----:B------:R-:W-:Y:S02]  /*15d30*/  IMAD.MOV.U32 R13, RZ, RZ, R20 ;  /* 0x000000ffff0d7224 */ /* 0x000fe400078e0014 */
[----:B------:R-:W-:Y:S02]  /*15d40*/  IMAD.MOV.U32 R12, RZ, RZ, 0x3 ;  /* 0x00000003ff0c7424 */ /* 0x000fe400078e00ff */
[----:B------:R0:W-:Y:S04]  /*15d50*/  @!P3 ST.E.128 desc[UR42][R10.64], RZ ;  /* 0x000000ff0a00b985 */ /* 0x0001e8000c101d2a */
[----:B------:R1:W-:Y:S01]  /*15d60*/  @!P4 ST.E.128 desc[UR42][R8.64], RZ ;  /* 0x000000ff0800c985 */ /* 0x0003e2000c101d2a */
[----:B------:R-:W-:-:S04]  /*15d70*/  @!P2 LEA R25, P5, R26, R14, 0x1 ;  /* 0x0000000e1a19a211 */ /* 0x000fc800078a08ff */
[----:B------:R-:W-:Y:S01]  /*15d80*/  @!P2 LEA.HI.X R5, R26, R6, R27, 0x1, P5 ;  /* 0x000000061a05a211 */ /* 0x000fe200028f0c1b */
[----:B0-----:R-:W-:Y:S02]  /*15d90*/  IMAD.MOV.U32 R11, RZ, RZ, 0x181f ;  /* 0x0000181fff0b7424 */ /* 0x001fe400078e00ff */
[----:B------:R-:W-:-:S07]  /*15da0*/  @!P2 IMAD.MOV.U32 R4, RZ, RZ, R25 ;  /* 0x000000ffff04a224 */ /* 0x000fce00078e0019 */
[----:B-1----:R-:W-:Y:S05]  /*15db0*/  WARPSYNC.COLLECTIVE R15, `(.L_x_769) ;  /* 0x000000000f087348 */ /* 0x002fea0003c00000 */
[----:B------:R0:W2:Y:S02]  /*15dc0*/  SHFL.IDX P6, R14, R13, R12, R11 ;  /* 0x0000000c0d0e7389 */ /* 0x0000a400000c000b */
[----:B012---:R-:W-:Y:S01]  /*15dd0*/  ENDCOLLECTIVE ;  /* 0x000000000000791b */ /* 0x007fe20003800000 */
.L_x_769:
[----:B------:R0:W-:Y:S01]  /*15de0*/  @!P2 ST.E.128 desc[UR42][R4.64], RZ ;  /* 0x000000ff0400a985 */ /* 0x0001e2000c101d2a */
[----:B------:R-:W-:Y:S01]  /*15df0*/  IMAD.MOV.U32 R13, RZ, RZ, R7 ;  /* 0x000000ffff0d7224 */ /* 0x000fe200078e0007 */
[----:B------:R-:W-:-:S07]  /*15e00*/  MOV R0, R14 ;  /* 0x0000000e00007202 */ /* 0x000fce0000000f00 */
[----:B0-----:R-:W-:Y:S05]  /*15e10*/  WARPSYNC.COLLECTIVE R15, `(.L_x_770) ;  /* 0x000000000f087348 */ /* 0x001fea0003c00000 */
[----:B------:R1:W2:Y:S02]  /*15e20*/  SHFL.IDX P6, R14, R13, R12, R11 ;  /* 0x0000000c0d0e7389 */ /* 0x0002a400000c000b */
[----:B012---:R-:W-:Y:S01]  /*15e30*/  ENDCOLLECTIVE ;  /* 0x000000000000791b */ /* 0x007fe20003800000 */
.L_x_770:
[----:B------:R-:W-:Y:S05]  /*15e40*/  BRA `(.L_x_771) ;  /* 0xffffff84008c7947 */ /* 0x000fea000383ffff */
.L_x_619:
[----:B------:R-:W0:Y:S01]  /*15e50*/  S2R R8, SR_TID.X ;  /* 0x0000000000087919 */ /* 0x000e220000002100 */
[----:B------:R-:W-:Y:S01]  /*15e60*/  BSSY B1, `(.L_x_772) ;  /* 0x000000a000017945 */ /* 0x000fe20003800000 */
[----:B------:R-:W-:Y:S01]  /*15e70*/  MOV R12, RZ ;  /* 0x000000ff000c7202 */ /* 0x000fe20000000f00 */
[----:B------:R-:W-:Y:S02]  /*15e80*/  IMAD.MOV.U32 R11, RZ, RZ, 0x1f ;  /* 0x0000001fff0b7424 */ /* 0x000fe400078e00ff */
[----:B------:R-:W-:Y:S01]  /*15e90*/  IMAD.MOV.U32 R15, RZ, RZ, -0x1 ;  /* 0xffffffffff0f7424 */ /* 0x000fe200078e00ff */
[----:B0-----:R-:W-:-:S04]  /*15ea0*/  SHF.R.U32.HI R8, RZ, 0x5, R8 ;  /* 0x00000005ff087819 */ /* 0x001fc80000011608 */
[----:B------:R-:W-:-:S05]  /*15eb0*/  LOP3.LUT R8, R8, 0x3, RZ, 0xc0, !PT ;  /* 0x0000000308087812 */ /* 0x000fca00078ec0ff */
[----:B------:R-:W-:-:S07]  /*15ec0*/  IMAD.MOV.U32 R13, RZ, RZ, R8 ;  /* 0x000000ffff0d7224 */ /* 0x000fce00078e0008 */
[----:B------:R-:W-:Y:S05]  /*15ed0*/  WARPSYNC.COLLECTIVE R15, `(.L_x_773) ;  /* 0x000000000f087348 */ /* 0x000fea0003c00000 */
[----:B------:R0:W1:Y:S02]  /*15ee0*/  SHFL.IDX P6, R14, R13, R12, R11 ;  /* 0x0000000c0d0e7389 */ /* 0x00006400000c000b */
[----:B01----:R-:W-:Y:S01]  /*15ef0*/  ENDCOLLECTIVE ;  /* 0x000000000000791b */ /* 0x003fe20003800000 */
.L_x_773:
[----:B------:R-:W-:Y:S05]  /*15f00*/  BSYNC B1 ;  /* 0x0000000000017941 */ /* 0x000fea0003800000 */
.L_x_772:
[----:B------:R-:W-:Y:S05]  /*15f10*/  BRA `(.L_x_774) ;  /* 0xffffff9400f87947 */ /* 0x000fea000383ffff */
.L_x_621:
[----:B------:R-:W-:Y:S01]  /*15f20*/  BSSY B1, `(.L_x_775) ;  /* 0x0000006000017945 */ /* 0x000fe20003800000 */
[----:B------:R-:W-:-:S07]  /*15f30*/  IMAD.MOV.U32 R15, RZ, RZ, -0x1 ;  /* 0xffffffffff0f7424 */ /* 0x000fce00078e00ff */
[----:B0-----:R-:W-:Y:S05]  /*15f40*/  WARPSYNC.COLLECTIVE R15, `(.L_x_776) ;  /* 0x000000000f0c7348 */ /* 0x001fea0003c00000 */
[----:B------:R-:W-:Y:S02]  /*15f50*/  ELECT P6, UR62, PT ;  /* 0x00000000003e782f */ /* 0x000fe400038c0000 */
[----:B------:R-:W-:Y:S01]  /*15f60*/  MOV R14, UR62 ;  /* 0x0000003e000e7c02 */ /* 0x000fe20008000f00 */
[----:B0-----:R-:W-:Y:S10]  /*15f70*/  ENDCOLLECTIVE ;  /* 0x000000000000791b */ /* 0x001ff40003800000 */
.L_x_776:
[----:B------:R-:W-:Y:S05]  /*15f80*/  BSYNC B1 ;  /* 0x0000000000017941 */ /* 0x000fea0003800000 */
.L_x_775:
[----:B------:R-:W-:Y:S05]  /*15f90*/  BRA `(.L_x_620) ;  /* 0xffffff9400f07947 */ /* 0x000fea000383ffff */
.L_x_623:
[----:B0-----:R0:W1:Y:S02]  /*15fa0*/  SYNCS.PHASECHK.TRANS64.TRYWAIT P0, [R22+URZ+0x16820], R5 ;  /* 0x01682005160075a7 */ /* 0x001064000800017f */
[----:B-1----:R-:W-:Y:S05]  /*15fb0*/  @!P0 NANOSLEEP.SYNCS 0x989680 ;  /* 0x009896800000895d */ /* 0x002fea0003900000 */
[----:B------:R-:W1:Y:S02]  /*15fc0*/  @!P0 SYNCS.PHASECHK.TRANS64 P0, [R22+URZ+0x16820], R5 ;  /* 0x01682005160085a7 */ /* 0x000e64000800007f */
[----:B-1----:R-:W-:Y:S05]  /*15fd0*/  @!P0 BRA `(.L_x_623) ;  /* 0xfffffffc00f08947 */ /* 0x002fea000383ffff */
[----:B------:R-:W-:Y:S05]  /*15fe0*/  BRA `(.L_x_777) ;  /* 0xffffff9800007947 */ /* 0x000fea000383ffff */
.L_x_627:
[----:B0-----:R0:W1:Y:S02]  /*15ff0*/  SYNCS.PHASECHK.TRANS64.TRYWAIT P0, [R5+URZ+0x168a0], R6 ;  /* 0x0168a006050075a7 */ /* 0x001064000800017f */
[----:B-1----:R-:W-:Y:S05]  /*16000*/  @!P0 NANOSLEEP.SYNCS 0x989680 ;  /* 0x009896800000895d */ /* 0x002fea0003900000 */
[----:B------:R-:W1:Y:S02]  /*16010*/  @!P0 SYNCS.PHASECHK.TRANS64 P0, [R5+URZ+0x168a0], R6 ;  /* 0x0168a006050085a7 */ /* 0x000e64000800007f */
[----:B-1----:R-:W-:Y:S05]  /*16020*/  @!P0 BRA `(.L_x_627) ;  /* 0xfffffffc00f08947 */ /* 0x002fea000383ffff */
[----:B------:R-:W-:Y:S05]  /*16030*/  BRA `(.L_x_778) ;  /* 0xffffff9800187947 */ /* 0x000fea000383ffff */
.L_x_632:
[----:B-1----:R1:W2:Y:S02]  /*16040*/  SYNCS.PHASECHK.TRANS64.TRYWAIT P0, [R5+URZ+0x168c0], R6 ;  /* 0x0168c006050075a7 */ /* 0x0022a4000800017f */
[----:B--2---:R-:W-:Y:S05]  /*16050*/  @!P0 NANOSLEEP.SYNCS 0x989680 ;  /* 0x009896800000895d */ /* 0x004fea0003900000 */
[----:B------:R-:W2:Y:S02]  /*16060*/  @!P0 SYNCS.PHASECHK.TRANS64 P0, [R5+URZ+0x168c0], R6 ;  /* 0x0168c006050085a7 */ /* 0x000ea4000800007f */
[----:B--2---:R-:W-:Y:S05]  /*16070*/  @!P0 BRA `(.L_x_632) ;  /* 0xfffffffc00f08947 */ /* 0x004fea000383ffff */
[----:B------:R-:W-:Y:S05]  /*16080*/  BRA `(.L_x_779) ;  /* 0xffffff9800987947 */ /* 0x000fea000383ffff */
.L_x_639:
[----:B0-----:R0:W1:Y:S02]  /*16090*/  SYNCS.PHASECHK.TRANS64.TRYWAIT P1, [R5+URZ+0x168a0], R6 ;  /* 0x0168a006050075a7 */ /* 0x001064000802017f */
[----:B-1----:R-:W-:Y:S05]  /*160a0*/  @!P1 NANOSLEEP.SYNCS 0x989680 ;  /* 0x009896800000995d */ /* 0x002fea0003900000 */
[----:B------:R-:W1:Y:S02]  /*160b0*/  @!P1 SYNCS.PHASECHK.TRANS64 P1, [R5+URZ+0x168a0], R6 ;  /* 0x0168a006050095a7 */ /* 0x000e64000802007f */
[----:B-1----:R-:W-:Y:S05]  /*160c0*/  @!P1 BRA `(.L_x_639) ;  /* 0xfffffffc00f09947 */ /* 0x002fea000383ffff */
[----:B------:R-:W-:Y:S05]  /*160d0*/  BRA `(.L_x_780) ;  /* 0xffffff9c00587947 */ /* 0x000fea000383ffff */
.L_x_644:
[----:B-1----:R1:W2:Y:S02]  /*160e0*/  SYNCS.PHASECHK.TRANS64.TRYWAIT P1, [R5+URZ+0x168c0], R6 ;  /* 0x0168c006050075a7 */ /* 0x0022a4000802017f */
[----:B--2---:R-:W-:Y:S05]  /*160f0*/  @!P1 NANOSLEEP.SYNCS 0x989680 ;  /* 0x009896800000995d */ /* 0x004fea0003900000 */
[----:B------:R-:W2:Y:S02]  /*16100*/  @!P1 SYNCS.PHASECHK.TRANS64 P1, [R5+URZ+0x168c0], R6 ;  /* 0x0168c006050095a7 */ /* 0x000ea4000802007f */
[----:B--2---:R-:W-:Y:S05]  /*16110*/  @!P1 BRA `(.L_x_644) ;  /* 0xfffffffc00f09947 */ /* 0x004fea000383ffff */
[----:B------:R-:W-:Y:S05]  /*16120*/  BRA `(.L_x_781) ;  /* 0xffffff9c00d07947 */ /* 0x000fea000383ffff */
.L_x_657:
[----:B------:R-:W0:Y:S01]  /*16130*/  S2R R20, SR_TID.X ;  /* 0x0000000000147919 */ /* 0x000e220000002100 */
[----:B------:R-:W-:Y:S01]  /*16140*/  BSSY B0, `(.L_x_782) ;  /* 0x000000a000007945 */ /* 0x000fe20003800000 */
[----:B------:R-:W-:Y:S02]  /*16150*/  IMAD.MOV.U32 R12, RZ, RZ, RZ ;  /* 0x000000ffff0c7224 */ /* 0x000fe400078e00ff */
[----:B------:R-:W-:Y:S02]  /*16160*/  IMAD.MOV.U32 R11, RZ, RZ, 0x1f ;  /* 0x0000001fff0b7424 */ /* 0x000fe400078e00ff */
[----:B------:R-:W-:Y:S01]  /*16170*/  IMAD.MOV.U32 R15, RZ, RZ, -0x1 ;  /* 0xffffffffff0f7424 */ /* 0x000fe200078e00ff */
[----:B0-----:R-:W-:-:S04]  /*16180*/  SHF.R.U32.HI R9, RZ, 0x5, R20 ;  /* 0x00000005ff097819 */ /* 0x001fc80000011614 */
[----:B------:R-:W-:-:S04]  /*16190*/  LOP3.LUT R9, R9, 0x3, RZ, 0xc0, !PT ;  /* 0x0000000309097812 */ /* 0x000fc800078ec0ff */
[----:B------:R-:W-:-:S07]  /*161a0*/  MOV R13, R9 ;  /* 0x00000009000d7202 */ /* 0x000fce0000000f00 */
[----:B-----5:R-:W-:Y:S05]  /*161b0*/  WARPSYNC.COLLECTIVE R15, `(.L_x_783) ;  /* 0x000000000f087348 */ /* 0x020fea0003c00000 */
[----:B------:R0:W1:Y:S02]  /*161c0*/  SHFL.IDX P6, R14, R13, R12, R11 ;  /* 0x0000000c0d0e7389 */ /* 0x00006400000c000b */
[----:B01---5:R-:W-:Y:S01]  /*161d0*/  ENDCOLLECTIVE ;  /* 0x000000000000791b */ /* 0x023fe20003800000 */
.L_x_783:
[----:B------:R-:W-:Y:S05]  /*161e0*/  BSYNC B0 ;  /* 0x0000000000007941 */ /* 0x000fea0003800000 */
.L_x_782:
[----:B------:R-:W-:Y:S05]  /*161f0*/  BRA `(.L_x_784) ;  /* 0xffffffa800507947 */ /* 0x000fea000383ffff */
.L_x_660:
[----:B-1----:R1:W2:Y:S02]  /*16200*/  SYNCS.PHASECHK.TRANS64.TRYWAIT P0, [R3+URZ+0x16840], R4 ;  /* 0x01684004030075a7 */ /* 0x0022a4000800017f */
[----:B--2---:R-:W-:Y:S05]  /*16210*/  @!P0 NANOSLEEP.SYNCS 0x989680 ;  /* 0x009896800000895d */ /* 0x004fea0003900000 */
[----:B------:R-:W2:Y:S02]  /*16220*/  @!P0 SYNCS.PHASECHK.TRANS64 P0, [R3+URZ+0x16840], R4 ;  /* 0x01684004030085a7 */ /* 0x000ea4000800007f */
[----:B--2---:R-:W-:Y:S05]  /*16230*/  @!P0 BRA `(.L_x_660) ;  /* 0xfffffffc00f08947 */ /* 0x004fea000383ffff */
[----:B------:R-:W-:Y:S05]  /*16240*/  BRA `(.L_x_785) ;  /* 0xffffffa800b07947 */ /* 0x000fea000383ffff */
.L_x_661:
        /* <DEDUP_REMOVED lines=8> */
.L_x_787:
[----:B------:R-:W-:Y:S05]  /*162d0*/  BSYNC B0 ;  /* 0x0000000000007941 */ /* 0x000fea0003800000 */
.L_x_786:
[----:B------:R-:W-:Y:S01]  /*162e0*/  IMAD.MOV.U32 R13, RZ, RZ, R0 ;  /* 0x000000ffff0d7224 */ /* 0x000fe200078e0000 */
[----:B------:R-:W-:Y:S01]  /*162f0*/  MOV R15, 0xffffffff ;  /* 0xffffffff000f7802 */ /* 0x000fe20000000f00 */
[----:B------:R-:W-:Y:S01]  /*16300*/  IMAD.MOV.U32 R12, RZ, RZ, RZ ;  /* 0x000000ffff0c7224 */ /* 0x000fe200078e00ff */
[----:B------:R-:W-:Y:S01]  /*16310*/  MOV R6, R14 ;  /* 0x0000000e00067202 */ /* 0x000fe20000000f00 */
[----:B------:R-:W-:Y:S02]  /*16320*/  IMAD.MOV.U32 R11, RZ, RZ, 0x181f ;  /* 0x0000181fff0b7424 */ /* 0x000fe400078e00ff */
[----:B------:R-:W-:-:S07]  /*16330*/  @P0 IMAD R8, R5, 0x2, R22 ;  /* 0x0000000205080824 */ /* 0x000fce00078e0216 */
[----:B------:R-:W-:Y:S05]  /*16340*/  WARPSYNC.COLLECTIVE R15, `(.L_x_788) ;  /* 0x000000000f087348 */ /* 0x000fea0003c00000 */
[----:B------:R0:W1:Y:S02]  /*16350*/  SHFL.IDX P6, R14, R13, R12, R11 ;  /* 0x0000000c0d0e7389 */ /* 0x00006400000c000b */
[----:B01----:R-:W-:Y:S01]  /*16360*/  ENDCOLLECTIVE ;  /* 0x000000000000791b */ /* 0x003fe20003800000 */
.L_x_788:
[----:B------:R-:W-:Y:S01]  /*16370*/  MOV R13, R2 ;  /* 0x00000002000d7202 */ /* 0x000fe20000000f00 */
[----:B------:R-:W-:Y:S02]  /*16380*/  IMAD.MOV.U32 R12, RZ, RZ, 0x1 ;  /* 0x00000001ff0c7424 */ /* 0x000fe400078e00ff */
[----:B------:R-:W-:-:S07]  /*16390*/  IMAD.MOV.U32 R7, RZ, RZ, R14 ;  /* 0x000000ffff077224 */ /* 0x000fce00078e000e */
[----:B------:R-:W-:Y:S05]  /*163a0*/  WARPSYNC.COLLECTIVE R15, `(.L_x_789) ;  /* 0x000000000f087348 */ /* 0x000fea0003c00000 */
[----:B------:R0:W1:Y:S02]  /*163b0*/  SHFL.IDX P6, R14, R13, R12, R11 ;  /* 0x0000000c0d0e7389 */ /* 0x00006400000c000b */
[----:B01----:R-:W-:Y:S01]  /*163c0*/  ENDCOLLECTIVE ;  /* 0x000000000000791b */ /* 0x003fe20003800000 */
.L_x_789:
        /* <DEDUP_REMOVED lines=15> */
.L_x_790:
[----:B------:R-:W-:Y:S02]  /*164c0*/  @P0 IMAD R8, R5, 0x2, R22 ;  /* 0x0000000205080824 */ /* 0x000fe400078e0216 */
[----:B------:R-:W-:Y:S01]  /*164d0*/  IMAD.MOV.U32 R13, RZ, RZ, R2 ;  /* 0x000000ffff0d7224 */ /* 0x000fe200078e0002 */
[----:B------:R-:W-:Y:S02]  /*164e0*/  MOV R12, 0x2 ;  /* 0x00000002000c7802 */ /* 0x000fe40000000f00 */
[----:B------:R-:W-:-:S07]  /*164f0*/  MOV R7, R14 ;  /* 0x0000000e00077202 */ /* 0x000fce0000000f00 */
[----:B------:R-:W-:Y:S05]  /*16500*/  WARPSYNC.COLLECTIVE R15, `(.L_x_791) ;  /* 0x000000000f087348 */ /* 0x000fea0003c00000 */
[----:B------:R0:W1:Y:S02]  /*16510*/  SHFL.IDX P6, R14, R13, R12, R11 ;  /* 0x0000000c0d0e7389 */ /* 0x00006400000c000b */
[----:B01----:R-:W-:Y:S01]  /*16520*/  ENDCOLLECTIVE ;  /* 0x000000000000791b */ /* 0x003fe20003800000 */
.L_x_791:
        /* <DEDUP_REMOVED lines=15> */
.L_x_792:
[----:B------:R-:W-:Y:S02]  /*16620*/  @P0 IMAD R8, R5, 0x2, R22 ;  /* 0x0000000205080824 */ /* 0x000fe400078e0216 */
[----:B------:R-:W-:Y:S02]  /*16630*/  IMAD.MOV.U32 R13, RZ, RZ, R2 ;  /* 0x000000ffff0d7224 */ /* 0x000fe400078e0002 */
[----:B------:R-:W-:Y:S02]  /*16640*/  IMAD.MOV.U32 R12, RZ, RZ, 0x3 ;  /* 0x00000003ff0c7424 */ /* 0x000fe400078e00ff */
[----:B------:R-:W-:-:S07]  /*16650*/  IMAD.MOV.U32 R7, RZ, RZ, R14 ;  /* 0x000000ffff077224 */ /* 0x000fce00078e000e */
[----:B------:R-:W-:Y:S05]  /*16660*/  WARPSYNC.COLLECTIVE R15, `(.L_x_793) ;  /* 0x000000000f087348 */ /* 0x000fea0003c00000 */
[----:B------:R0:W1:Y:S02]  /*16670*/  SHFL.IDX P6, R14, R13, R12, R11 ;  /* 0x0000000c0d0e7389 */ /* 0x00006400000c000b */
[----:B01----:R-:W-:Y:S01]  /*16680*/  ENDCOLLECTIVE ;  /* 0x000000000000791b */ /* 0x003fe20003800000 */
.L_x_793:
[----:B------:R-:W-:-:S04]  /*16690*/  @P0 LEA R7, P1, R9, R7, 0x1 ;  /* 0x0000000709070211 */ /* 0x000fc800078208ff */
[----:B------:R-:W-:-:S04]  /*166a0*/  @P0 IADD3.X R6, RZ, R6, RZ, P1, !PT ;  /* 0x00000006ff060210 */ /* 0x000fc80000ffe4ff */
        /* <DEDUP_REMOVED lines=13> */
.L_x_794:
[----:B------:R-:W-:Y:S01]  /*16780*/  @P0 LEA R8, R5, R22, 0x1 ;  /* 0x0000001605080211 */ /* 0x000fe200078e08ff */
[----:B------:R-:W-:Y:S02]  /*16790*/  IMAD.MOV.U32 R13, RZ, RZ, R2 ;  /* 0x000000ffff0d7224 */ /* 0x000fe400078e0002 */
[----:B------:R-:W-:Y:S02]  /*167a0*/  IMAD.MOV.U32 R12, RZ, RZ, 0x4 ;  /* 0x00000004ff0c7424 */ /* 0x000fe400078e00ff */
[----:B------:R-:W-:-:S07]  /*167b0*/  IMAD.MOV.U32 R7, RZ, RZ, R14 ;  /* 0x000000ffff077224 */ /* 0x000fce00078e000e */
[----:B------:R-:W-:Y:S05]  /*167c0*/  WARPSYNC.COLLECTIVE R15, `(.L_x_795) ;  /* 0x000000000f087348 */ /* 0x000fea0003c00000 */
[----:B------:R0:W1:Y:S02]  /*167d0*/  SHFL.IDX P6, R14, R13, R12, R11 ;  /* 0x0000000c0d0e7389 */ /* 0x00006400000c000b */
[----:B01----:R-:W-:Y:S01]  /*167e0*/  ENDCOLLECTIVE ;  /* 0x000000000000791b */ /* 0x003fe20003800000 */
.L_x_795:
        /* <DEDUP_REMOVED lines=15> */
.L_x_796:
[----:B------:R-:W-:Y:S01]  /*168e0*/  @P0 IMAD R8, R5, 0x2, R22 ;  /* 0x0000000205080824 */ /* 0x000fe200078e0216 */
[----:B------:R-:W-:Y:S01]  /*168f0*/  MOV R13, R2 ;  /* 0x00000002000d7202 */ /* 0x000fe20000000f00 */
[----:B------:R-:W-:Y:S02]  /*16900*/  IMAD.MOV.U32 R12, RZ, RZ, 0x5 ;  /* 0x00000005ff0c7424 */ /* 0x000fe400078e00ff */
[----:B------:R-:W-:-:S07]  /*16910*/  IMAD.MOV.U32 R7, RZ, RZ, R14 ;  /* 0x000000ffff077224 */ /* 0x000fce00078e000e */
[----:B------:R-:W-:Y:S05]  /*16920*/  WARPSYNC.COLLECTIVE R15, `(.L_x_797) ;  /* 0x000000000f087348 */ /* 0x000fea0003c00000 */
[----:B------:R0:W1:Y:S02]  /*16930*/  SHFL.IDX P6, R14, R13, R12, R11 ;  /* 0x0000000c0d0e7389 */ /* 0x00006400000c000b */
[----:B01----:R-:W-:Y:S01]  /*16940*/  ENDCOLLECTIVE ;  /* 0x000000000000791b */ /* 0x003fe20003800000 */
.L_x_797:
        /* <DEDUP_REMOVED lines=15> */
.L_x_798:
[----:B------:R-:W-:Y:S02]  /*16a40*/  @P0 IMAD R8, R5, 0x2, R22 ;  /* 0x0000000205080824 */ /* 0x000fe400078e0216 */
[----:B------:R-:W-:Y:S01]  /*16a50*/  IMAD.MOV.U32 R13, RZ, RZ, R2 ;  /* 0x000000ffff0d7224 */ /* 0x000fe200078e0002 */
[----:B------:R-:W-:Y:S02]  /*16a60*/  MOV R12, 0x6 ;  /* 0x00000006000c7802 */ /* 0x000fe40000000f00 */
[----:B------:R-:W-:-:S07]  /*16a70*/  MOV R7, R14 ;  /* 0x0000000e00077202 */ /* 0x000fce0000000f00 */
[----:B------:R-:W-:Y:S05]  /*16a80*/  WARPSYNC.COLLECTIVE R15, `(.L_x_799) ;  /* 0x000000000f087348 */ /* 0x000fea0003c00000 */
[----:B------:R0:W1:Y:S02]  /*16a90*/  SHFL.IDX P6, R14, R13, R12, R11 ;  /* 0x0000000c0d0e7389 */ /* 0x00006400000c000b */
[----:B01----:R-:W-:Y:S01]  /*16aa0*/  ENDCOLLECTIVE ;  /* 0x000000000000791b */ /* 0x003fe20003800000 */
.L_x_799:
        /* <DEDUP_REMOVED lines=15> */
.L_x_800:
[----:B------:R-:W-:Y:S02]  /*16ba0*/  @P0 IMAD R8, R5, 0x2, R22 ;  /* 0x0000000205080824 */ /* 0x000fe400078e0216 */
[----:B------:R-:W-:Y:S02]  /*16bb0*/  IMAD.MOV.U32 R13, RZ, RZ, R2 ;  /* 0x000000ffff0d7224 */ /* 0x000fe400078e0002 */
[----:B------:R-:W-:Y:S02]  /*16bc0*/  IMAD.MOV.U32 R12, RZ, RZ, 0x7 ;  /* 0x00000007ff0c7424 */ /* 0x000fe400078e00ff */
[----:B------:R-:W-:-:S07]  /*16bd0*/  IMAD.MOV.U32 R7, RZ, RZ, R14 ;  /* 0x000000ffff077224 */ /* 0x000fce00078e000e */
[----:B------:R-:W-:Y:S05]  /*16be0*/  WARPSYNC.COLLECTIVE R15, `(.L_x_801) ;  /* 0x000000000f087348 */ /* 0x000fea0003c00000 */
[----:B------:R0:W1:Y:S02]  /*16bf0*/  SHFL.IDX P6, R14, R13, R12, R11 ;  /* 0x0000000c0d0e7389 */ /* 0x00006400000c000b */
[----:B01----:R-:W-:Y:S01]  /*16c00*/  ENDCOLLECTIVE ;  /* 0x000000000000791b */ /* 0x003fe20003800000 */
.L_x_801:
[----:B------:R-:W-:-:S04]  /*16c10*/  @P0 LEA R7, P1, R9, R7, 0x1 ;  /* 0x0000000709070211 */ /* 0x000fc800078208ff */
[----:B------:R-:W-:-:S04]  /*16c20*/  @P0 IADD3.X R6, RZ, R6, RZ, P1, !PT ;  /* 0x00000006ff060210 */ /* 0x000fc80000ffe4ff */
[----:B------:R-:W-:Y:S01]  /*16c30*/  @P0 LOP3.LUT R7, R7, R6, RZ, 0x3c, !PT ;  /* 0x0000000607070212 */ /* 0x000fe200078e3cff */
[----:B------:R-:W-:-:S03]  /*16c40*/  IMAD.MOV.U32 R13, RZ, RZ, R0 ;  /* 0x000000ffff0d7224 */ /* 0x000fc600078e0000 */
[----:B------:R-:W-:-:S04]  /*16c50*/  @P0 LOP3.LUT R6, R7, R6, RZ, 0x3c, !PT ;  /* 0x0000000607060212 */ /* 0x000fc800078e3cff */
[----:B------:R-:W-:Y:S02]  /*16c60*/  @P0 LOP3.LUT R7, R7, R6, RZ, 0x3c, !PT ;  /* 0x0000000607070212 */ /* 0x000fe400078e3cff */
[----:B------:R-:W-:-:S03]  /*16c70*/  MOV R2, R14 ;  /* 0x0000000e00027202 */ /* 0x000fc60000000f00 */
[----:B------:R-:W-:Y:S01]  /*16c80*/  @!PT LDS RZ, [RZ] ;  /* 0x00000000fffff984 */ /* 0x000fe20000000800 */
[----:B------:R-:W-:Y:S01]  /*16c90*/  @!PT LDS RZ, [RZ] ;  /* 0x00000000fffff984 */ /* 0x000fe20000000800 */
[----:B------:R-:W-:Y:S01]  /*16ca0*/  @!PT LDS RZ, [RZ] ;  /* 0x00000000fffff984 */ /* 0x000fe20000000800 */
[----:B------:R0:W-:Y:S04]  /*16cb0*/  @P0 LDGSTS.E.BYPASS.LTC128B.128 [R8+0x11400], desc[UR42][R6.64], !P2 ;  /* 0x1140000006080fae */ /* 0x0001e8000d101d6a */
[----:B0-----:R-:W-:Y:S05]  /*16cc0*/  WARPSYNC.COLLECTIVE R15, `(.L_x_802) ;  /* 0x000000000f087348 */ /* 0x001fea0003c00000 */
[----:B------:R1:W2:Y:S02]  /*16cd0*/  SHFL.IDX P6, R14, R13, R12, R11 ;  /* 0x0000000c0d0e7389 */ /* 0x0002a400000c000b */
[----:B012---:R-:W-:Y:S01]  /*16ce0*/  ENDCOLLECTIVE ;  /* 0x000000000000791b */ /* 0x007fe20003800000 */
.L_x_802:
[----:B------:R-:W-:Y:S01]  /*16cf0*/  IMAD.MOV.U32 R0, RZ, RZ, R14 ;  /* 0x000000ffff007224 */ /* 0x000fe200078e000e */
[----:B------:R-:W-:Y:S06]  /*16d00*/  BRA `(.L_x_803) ;  /* 0xffffffa400cc7947 */ /* 0x000fec000383ffff */
.L_x_666:
[----:B------:R-:W2:Y:S01]  /*16d10*/  LDL.LU R11, [R1+0x34] ;  /* 0x00003400010b7983 */ /* 0x000ea20000300800 */
[----:B------:R-:W-:Y:S01]  /*16d20*/  IMAD.MOV.U32 R13, RZ, RZ, R0 ;  /* 0x000000ffff0d7224 */ /* 0x000fe200078e0000 */
[----:B------:R-:W-:Y:S01]  /*16d30*/  MOV R12, RZ ;  /* 0x000000ff000c7202 */ /* 0x000fe20000000f00 */
[----:B------:R-:W-:Y:S02]  /*16d40*/  IMAD.MOV.U32 R15, RZ, RZ, -0x1 ;  /* 0xffffffffff0f7424 */ /* 0x000fe400078e00ff */
[----:B------:R-:W-:-:S04]  /*16d50*/  IMAD R17, R17, 0xc0, R9 ;  /* 0x000000c011117824 */ /* 0x000fc800078e0209 */
[----:B------:R-:W-:Y:S02]  /*16d60*/  VIADD R8, R17, 0x10 ;  /* 0x0000001011087836 */ /* 0x000fe40000000000 */
[----:B--2---:R-:W-:Y:S02]  /*16d70*/  IMAD R3, R11, R10, RZ ;  /* 0x0000000a0b037224 */ /* 0x004fe400078e02ff */
[----:B------:R-:W-:-:S03]  /*16d80*/  IMAD.MOV.U32 R11, RZ, RZ, 0x181f ;  /* 0x0000181fff0b7424 */ /* 0x000fc600078e00ff */
[----:B------:R-:W-:-:S13]  /*16d90*/  ISETP.GE.AND P1, PT, R17, R3, PT ;  /* 0x000000031100720c */ /* 0x000fda0003f26270 */
[----:B-----5:R-:W-:Y:S05]  /*16da0*/  WARPSYNC.COLLECTIVE R15, `(.L_x_804) ;  /* 0x000000000f087348 */ /* 0x020fea0003c00000 */
[----:B------:R0:W1:Y:S02]  /*16db0*/  SHFL.IDX P6, R14, R13, R12, R11 ;  /* 0x0000000c0d0e7389 */ /* 0x00006400000c000b */
[----:B01---5:R-:W-:Y:S01]  /*16dc0*/  ENDCOLLECTIVE ;  /* 0x000000000000791b */ /* 0x023fe20003800000 */
.L_x_804:
[----:B------:R-:W-:Y:S01]  /*16dd0*/  MOV R13, R2 ;  /* 0x00000002000d7202 */ /* 0x000fe20000000f00 */
[----:B------:R-:W-:-:S07]  /*16de0*/  IMAD.MOV.U32 R6, RZ, RZ, R14 ;  /* 0x000000ffff067224 */ /* 0x000fce00078e000e */
[----:B------:R-:W-:Y:S05]  /*16df0*/  WARPSYNC.COLLECTIVE R15, `(.L_x_805) ;  /* 0x000000000f087348 */ /* 0x000fea0003c00000 */
[----:B------:R0:W1:Y:S02]  /*16e00*/  SHFL.IDX P6, R14, R13, R12, R11 ;  /* 0x0000000c0d0e7389 */ /* 0x00006400000c000b */
[----:B01----:R-:W-:Y:S01]  /*16e10*/  ENDCOLLECTIVE ;  /* 0x000000000000791b */ /* 0x003fe20003800000 */
.L_x_805:
[----:B------:R-:W-:Y:S01]  /*16e20*/  MOV R13, R0 ;  /* 0x00000000000d7202 */ /* 0x000fe20000000f00 */
[----:B------:R-:W-:Y:S02]  /*16e30*/  IMAD.MOV.U32 R12, RZ, RZ, 0x1 ;  /* 0x00000001ff0c7424 */ /* 0x000fe400078e00ff */
[----:B------:R-:W-:-:S07]  /*16e40*/  IMAD.MOV.U32 R7, RZ, RZ, R14 ;  /* 0x000000ffff077224 */ /* 0x000fce00078e000e */
[----:B------:R-:W-:Y:S05]  /*16e50*/  WARPSYNC.COLLECTIVE R15, `(.L_x_806) ;  /* 0x000000000f087348 */ /* 0x000fea0003c00000 */
[----:B------:R0:W1:Y:S02]  /*16e60*/  SHFL.IDX P6, R14, R13, R12, R11 ;  /* 0x0000000c0d0e7389 */ /* 0x00006400000c000b */
[----:B01----:R-:W-:Y:S01]  /*16e70*/  ENDCOLLECTIVE ;  /* 0x000000000000791b */ /* 0x003fe20003800000 */
.L_x_806:
        /* <DEDUP_REMOVED lines=10> */
[----:B------:R-:W-:Y:S01]  /*16f20*/  ISETP.GE.AND P1, PT, R8, R3, PT ;  /* 0x000000030800720c */ /* 0x000fe20003f26270 */
[----:B0-----:R-:W-:-:S12]  /*16f30*/  IMAD.MOV.U32 R6, RZ, RZ, R14 ;  /* 0x000000ffff067224 */ /* 0x001fd800078e000e */
[----:B------:R-:W-:Y:S05]  /*16f40*/  WARPSYNC.COLLECTIVE R15, `(.L_x_807) ;  /* 0x000000000f087348 */ /* 0x000fea0003c00000 */
[----:B------:R0:W1:Y:S02]  /*16f50*/  SHFL.IDX P6, R14, R13, R12, R11 ;  /* 0x0000000c0d0e7389 */ /* 0x00006400000c000b */
[----:B01----:R-:W-:Y:S01]  /*16f60*/  ENDCOLLECTIVE ;  /* 0x000000000000791b */ /* 0x003fe20003800000 */
.L_x_807:
[----:B------:R-:W-:Y:S01]  /*16f70*/  IMAD.MOV.U32 R13, RZ, RZ, R0 ;  /* 0x000000ffff0d7224 */ /* 0x000fe200078e0000 */
[----:B------:R-:W-:Y:S02]  /*16f80*/  MOV R12, 0x2 ;  /* 0x00000002000c7802 */ /* 0x000fe40000000f00 */
[----:B------:R-:W-:-:S07]  /*16f90*/  MOV R7, R14 ;  /* 0x0000000e00077202 */ /* 0x000fce0000000f00 */
[----:B------:R-:W-:Y:S05]  /*16fa0*/  WARPSYNC.COLLECTIVE R15, `(.L_x_808) ;  /* 0x000000000f087348 */ /* 0x000fea0003c00000 */
[----:B------:R0:W1:Y:S02]  /*16fb0*/  SHFL.IDX P6, R14, R13, R12, R11 ;  /* 0x0000000c0d0e7389 */ /* 0x00006400000c000b */
[----:B01----:R-:W-:Y:S01]  /*16fc0*/  ENDCOLLECTIVE ;  /* 0x000000000000791b */ /* 0x003fe20003800000 */
.L_x_808:
        /* <DEDUP_REMOVED lines=16> */
.L_x_809:
[----:B------:R-:W-:Y:S02]  /*170d0*/  IMAD.MOV.U32 R13, RZ, RZ, R0 ;  /* 0x000000ffff0d7224 */ /* 0x000fe400078e0000 */
[----:B------:R-:W-:Y:S02]  /*170e0*/  IMAD.MOV.U32 R12, RZ, RZ, 0x3 ;  /* 0x00000003ff0c7424 */ /* 0x000fe400078e00ff */
[----:B------:R-:W-:-:S07]  /*170f0*/  IMAD.MOV.U32 R7, RZ, RZ, R14 ;  /* 0x000000ffff077224 */ /* 0x000fce00078e000e */
[----:B------:R-:W-:Y:S05]  /*17100*/  WARPSYNC.COLLECTIVE R15, `(.L_x_810) ;  /* 0x000000000f087348 */ /* 0x000fea0003c00000 */
[----:B------:R0:W1:Y:S02]  /*17110*/  SHFL.IDX P6, R14, R13, R12, R11 ;  /* 0x0000000c0d0e7389 */ /* 0x00006400000c000b */
[----:B01----:R-:W-:Y:S01]  /*17120*/  ENDCOLLECTIVE ;  /* 0x000000000000791b */ /* 0x003fe20003800000 */
.L_x_810:
[----:B------:R-:W-:-:S04]  /*17130*/  @!P1 LEA R7, P2, R21, R7, 0x1 ;  /* 0x0000000715079211 */ /* 0x000fc800078408ff */
[----:B------:R-:W-:-:S04]  /*17140*/  @!P1 IADD3.X R6, RZ, R6, RZ, P2, !PT ;  /* 0x00000006ff069210 */ /* 0x000fc800017fe4ff */
        /* <DEDUP_REMOVED lines=9> */
[----:B------:R-:W-:Y:S02]  /*171e0*/  ISETP.GE.AND P1, PT, R6, R3, PT ;  /* 0x000000030600720c */ /* 0x000fe40003f26270 */
[----:B------:R-:W-:-:S11]  /*171f0*/  MOV R6, R14 ;  /* 0x0000000e00067202 */ /* 0x000fd60000000f00 */
[----:B------:R-:W-:Y:S05]  /*17200*/  WARPSYNC.COLLECTIVE R15, `(.L_x_811) ;  /* 0x000000000f087348 */ /* 0x000fea0003c00000 */
[----:B------:R0:W1:Y:S02]  /*17210*/  SHFL.IDX P6, R14, R13, R12, R11 ;  /* 0x0000000c0d0e7389 */ /* 0x00006400000c000b */
[----:B01----:R-:W-:Y:S01]  /*17220*/  ENDCOLLECTIVE ;  /* 0x000000000000791b */ /* 0x003fe20003800000 */
.L_x_811:
[----:B------:R-:W-:Y:S02]  /*17230*/  IMAD.MOV.U32 R13, RZ, RZ, R0 ;  /* 0x000000ffff0d7224 */ /* 0x000fe400078e0000 */
[----:B------:R-:W-:Y:S02]  /*17240*/  IMAD.MOV.U32 R12, RZ, RZ, 0x4 ;  /* 0x00000004ff0c7424 */ /* 0x000fe400078e00ff */
[----:B------:R-:W-:-:S07]  /*17250*/  IMAD.MOV.U32 R7, RZ, RZ, R14 ;  /* 0x000000ffff077224 */ /* 0x000fce00078e000e */
[----:B------:R-:W-:Y:S05]  /*17260*/  WARPSYNC.COLLECTIVE R15, `(.L_x_812) ;  /* 0x000000000f087348 */ /* 0x000fea0003c00000 */
[----:B------:R0:W1:Y:S02]  /*17270*/  SHFL.IDX P6, R14, R13, R12, R11 ;  /* 0x0000000c0d0e7389 */ /* 0x00006400000c000b */
[----:B01----:R-:W-:Y:S01]  /*17280*/  ENDCOLLECTIVE ;  /* 0x000000000000791b */ /* 0x003fe20003800000 */
.L_x_812:
        /* <DEDUP_REMOVED lines=10> */
[----:B0-----:R-:W-:-:S04]  /*17330*/  IADD3 R6, R17, 0x40, RZ ;  /* 0x0000004011067810 */ /* 0x001fc80007ffe0ff */
[----:B------:R-:W-:Y:S01]  /*17340*/  ISETP.GE.AND P1, PT, R6, R3, PT ;  /* 0x000000030600720c */ /* 0x000fe20003f26270 */
[----:B------:R-:W-:-:S12]  /*17350*/  IMAD.MOV.U32 R6, RZ, RZ, R14 ;  /* 0x000000ffff067224 */ /* 0x000fd800078e000e */
[----:B------:R-:W-:Y:S05]  /*17360*/  WARPSYNC.COLLECTIVE R15, `(.L_x_813) ;  /* 0x000000000f087348 */ /* 0x000fea0003c00000 */
[----:B------:R0:W1:Y:S02]  /*17370*/  SHFL.IDX P6, R14, R13, R12, R11 ;  /* 0x0000000c0d0e7389 */ /* 0x00006400000c000b */
[----:B01----:R-:W-:Y:S01]  /*17380*/  ENDCOLLECTIVE ;  /* 0x000000000000791b */ /* 0x003fe20003800000 */
.L_x_813:
[----:B------:R-:W-:Y:S01]  /*17390*/  MOV R13, R0 ;  /* 0x00000000000d7202 */ /* 0x000fe20000000f00 */
[----:B------:R-:W-:Y:S02]  /*173a0*/  IMAD.MOV.U32 R12, RZ, RZ, 0x5 ;  /* 0x00000005ff0c7424 */ /* 0x000fe400078e00ff */
[----:B------:R-:W-:-:S07]  /*173b0*/  IMAD.MOV.U32 R7, RZ, RZ, R14 ;  /* 0x000000ffff077224 */ /* 0x000fce00078e000e */
[----:B------:R-:W-:Y:S05]  /*173c0*/  WARPSYNC.COLLECTIVE R15, `(.L_x_814) ;  /* 0x000000000f087348 */ /* 0x000fea0003c00000 */
[----:B------:R0:W1:Y:S02]  /*173d0*/  SHFL.IDX P6, R14, R13, R12, R11 ;  /* 0x0000000c0d0e7389 */ /* 0x00006400000c000b */
[----:B01----:R-:W-:Y:S01]  /*173e0*/  ENDCOLLECTIVE ;  /* 0x000000000000791b */ /* 0x003fe20003800000 */
.L_x_814:
        /* <DEDUP_REMOVED lines=16> */
.L_x_815:
[----:B------:R-:W-:Y:S01]  /*174f0*/  IMAD.MOV.U32 R13, RZ, RZ, R0 ;  /* 0x000000ffff0d7224 */ /* 0x000fe200078e0000 */
[----:B------:R-:W-:Y:S02]  /*17500*/  MOV R12, 0x6 ;  /* 0x00000006000c7802 */ /* 0x000fe40000000f00 */
[----:B------:R-:W-:-:S07]  /*17510*/  MOV R7, R14 ;  /* 0x0000000e00077202 */ /* 0x000fce0000000f00 */
[----:B------:R-:W-:Y:S05]  /*17520*/  WARPSYNC.COLLECTIVE R15, `(.L_x_816) ;  /* 0x000000000f087348 */ /* 0x000fea0003c00000 */
[----:B------:R0:W1:Y:S02]  /*17530*/  SHFL.IDX P6, R14, R13, R12, R11 ;  /* 0x0000000c0d0e7389 */ /* 0x00006400000c000b */
[----:B01----:R-:W-:Y:S01]  /*17540*/  ENDCOLLECTIVE ;  /* 0x000000000000791b */ /* 0x003fe20003800000 */
.L_x_816:
        /* <DEDUP_REMOVED lines=16> */
.L_x_817:
[----:B------:R-:W-:Y:S02]  /*17650*/  IMAD.MOV.U32 R13, RZ, RZ, R0 ;  /* 0x000000ffff0d7224 */ /* 0x000fe400078e0000 */
[----:B------:R-:W-:Y:S02]  /*17660*/  IMAD.MOV.U32 R12, RZ, RZ, 0x7 ;  /* 0x00000007ff0c7424 */ /* 0x000fe400078e00ff */
[----:B------:R-:W-:-:S07]  /*17670*/  IMAD.MOV.U32 R7, RZ, RZ, R14 ;  /* 0x000000ffff077224 */ /* 0x000fce00078e000e */
[----:B------:R-:W-:Y:S05]  /*17680*/  WARPSYNC.COLLECTIVE R15, `(.L_x_818) ;  /* 0x000000000f087348 */ /* 0x000fea0003c00000 */
[----:B------:R0:W1:Y:S02]  /*17690*/  SHFL.IDX P6, R14, R13, R12, R11 ;  /* 0x0000000c0d0e7389 */ /* 0x00006400000c000b */
[----:B01----:R-:W-:Y:S01]  /*176a0*/  ENDCOLLECTIVE ;  /* 0x000000000000791b */ /* 0x003fe20003800000 */
.L_x_818:
[----:B------:R-:W-:-:S04]  /*176b0*/  @!P1 LEA R7, P2, R21, R7, 0x1 ;  /* 0x0000000715079211 */ /* 0x000fc800078408ff */
[----:B------:R-:W-:-:S04]  /*176c0*/  @!P1 IADD3.X R6, RZ, R6, RZ, P2, !PT ;  /* 0x00000006ff069210 */ /* 0x000fc800017fe4ff */
[----:B------:R-:W-:Y:S02]  /*176d0*/  @!P1 LOP3.LUT R7, R7, R6, RZ, 0x3c, !PT ;  /* 0x0000000607079212 */ /* 0x000fe400078e3cff */
[----:B------:R-:W-:Y:S01]  /*176e0*/  MOV R13, R2 ;  /* 0x00000002000d7202 */ /* 0x000fe20000000f00 */
[----:B------:R-:W-:Y:S01]  /*176f0*/  VIADD R2, R17, 0x70 ;  /* 0x0000007011027836 */ /* 0x000fe20000000000 */
[----:B------:R-:W-:-:S04]  /*17700*/  @!P1 LOP3.LUT R6, R7, R6, RZ, 0x3c, !PT ;  /* 0x0000000607069212 */ /* 0x000fc800078e3cff */
[----:B------:R-:W-:Y:S01]  /*17710*/  @!P1 LOP3.LUT R7, R7, R6, RZ, 0x3c, !PT ;  /* 0x0000000607079212 */ /* 0x000fe200078e3cff */
[----:B------:R-:W-:-:S04]  /*17720*/  IMAD.MOV.U32 R0, RZ, RZ, R14 ;  /* 0x000000ffff007224 */ /* 0x000fc800078e000e */
[----:B------:R-:W-:Y:S01]  /*17730*/  @!PT LDS RZ, [RZ] ;  /* 0x00000000fffff984 */ /* 0x000fe20000000800 */
[----:B------:R-:W-:Y:S01]  /*17740*/  @!PT LDS RZ, [RZ] ;  /* 0x00000000fffff984 */ /* 0x000fe20000000800 */
[----:B------:R-:W-:Y:S01]  /*17750*/  @!PT LDS RZ, [RZ] ;  /* 0x00000000fffff984 */ /* 0x000fe20000000800 */
[----:B------:R0:W-:Y:S01]  /*17760*/  @!P1 LDGSTS.E.BYPASS.LTC128B.128 [R20+0xb400], desc[UR42][R6.64], !P0 ;  /* 0x0b40000006149fae */ /* 0x0001e2000c101d6a */
[----:B------:R-:W-:-:S13]  /*17770*/  ISETP.GE.AND P1, PT, R2, R3, PT ;  /* 0x000000030200720c */ /* 0x000fda0003f26270 */
[----:B0-----:R-:W-:Y:S05]  /*17780*/  WARPSYNC.COLLECTIVE R15, `(.L_x_819) ;  /* 0x000000000f087348 */ /* 0x001fea0003c00000 */
[----:B------:R1:W2:Y:S02]  /*17790*/  SHFL.IDX P6, R14, R13, R12, R11 ;  /* 0x0000000c0d0e7389 */ /* 0x0002a400000c000b */
[----:B012---:R-:W-:Y:S01]  /*177a0*/  ENDCOLLECTIVE ;  /* 0x000000000000791b */ /* 0x007fe20003800000 */
.L_x_819:
[----:B------:R-:W-:Y:S02]  /*177b0*/  IMAD.MOV.U32 R13, RZ, RZ, R4 ;  /* 0x000000ffff0d7224 */ /* 0x000fe400078e0004 */
[----:B------:R-:W-:Y:S02]  /*177c0*/  IMAD.MOV.U32 R12, RZ, RZ, RZ ;  /* 0x000000ffff0c7224 */ /* 0x000fe400078e00ff */
[----:B------:R-:W-:-:S07]  /*177d0*/  IMAD.MOV.U32 R6, RZ, RZ, R14 ;  /* 0x000000ffff067224 */ /* 0x000fce00078e000e */
[----:B------:R-:W-:Y:S05]  /*177e0*/  WARPSYNC.COLLECTIVE R15, `(.L_x_820) ;  /* 0x000000000f087348 */ /* 0x000fea0003c00000 */
[----:B------:R0:W1:Y:S02]  /*177f0*/  SHFL.IDX P6, R14, R13, R12, R11 ;  /* 0x0000000c0d0e7389 */ /* 0x00006400000c000b */
[----:B01----:R-:W-:Y:S01]  /*17800*/  ENDCOLLECTIVE ;  /* 0x000000000000791b */ /* 0x003fe20003800000 */
.L_x_820:
[----:B------:R-:W-:-:S05]  /*17810*/  @!P1 LEA R6, P2, R21, R6, 0x1 ;  /* 0x0000000615069211 */ /* 0x000fca00078408ff */
[----:B------:R-:W-:-:S05]  /*17820*/  @!P1 IMAD.X R0, RZ, RZ, R0, P2 ;  /* 0x000000ffff009224 */ /* 0x000fca00010e0600 */
[----:B------:R-:W-:Y:S01]  /*17830*/  @!P1 MOV R7, R0 ;  /* 0x0000000000079202 */ /* 0x000fe20000000f00 */
[----:B------:R-:W-:Y:S02]  /*17840*/  IMAD.MOV.U32 R13, RZ, RZ, R5 ;  /* 0x000000ffff0d7224 */ /* 0x000fe400078e0005 */
[C---:B------:R-:W-:Y:S02]  /*17850*/  VIADD R0, R17.reuse, 0x80 ;  /* 0x0000008011007836 */ /* 0x040fe40000000000 */
[----:B------:R-:W-:Y:S01]  /*17860*/  @!PT LDS RZ, [RZ] ;  /* 0x00000000fffff984 */ /* 0x000fe20000000800 */
[----:B------:R-:W-:Y:S01]  /*17870*/  @!PT LDS RZ, [RZ] ;  /* 0x00000000fffff984 */ /* 0x000fe20000000800 */
[----:B------:R-:W-:Y:S01]  /*17880*/  @!PT LDS RZ, [RZ] ;  /* 0x00000000fffff984 */ /* 0x000fe20000000800 */
[----:B------:R0:W-:Y:S03]  /*17890*/  @!P1 LDGSTS.E.BYPASS.LTC128B.128 [R20+0xbc00], desc[UR42][R6.64], !P0 ;  /* 0x0bc0000006149fae */ /* 0x0001e6000c101d6a */
[----:B------:R-:W-:Y:S01]  /*178a0*/  ISETP.GE.AND P1, PT, R0, R3, PT ;  /* 0x000000030000720c */ /* 0x000fe20003f26270 */
[----:B------:R-:W-:Y:S01]  /*178b0*/  VIADD R0, R17, 0x90 ;  /* 0x0000009011007836 */ /* 0x000fe20000000000 */
[----:B------:R-:W-:-:S11]  /*178c0*/  MOV R2, R14 ;  /* 0x0000000e00027202 */ /* 0x000fd60000000f00 */
[----:B0-----:R-:W-:Y:S05]  /*178d0*/  WARPSYNC.COLLECTIVE R15, `(.L_x_821) ;  /* 0x000000000f087348 */ /* 0x001fea0003c00000 */
[----:B------:R1:W2:Y:S02]  /*178e0*/  SHFL.IDX P6, R14, R13, R12, R11 ;  /* 0x0000000c0d0e7389 */ /* 0x0002a400000c000b */
[----:B012---:R-:W-:Y:S01]  /*178f0*/  ENDCOLLECTIVE ;  /* 0x000000000000791b */ /* 0x007fe20003800000 */
.L_x_821:
[----:B------:R-:W-:Y:S02]  /*17900*/  IMAD.MOV.U32 R13, RZ, RZ, R4 ;  /* 0x000000ffff0d7224 */ /* 0x000fe400078e0004 */
[----:B------:R-:W-:Y:S02]  /*17910*/  IMAD.MOV.U32 R12, RZ, RZ, 0x1 ;  /* 0x00000001ff0c7424 */ /* 0x000fe400078e00ff */
[----:B------:R-:W-:-:S07]  /*17920*/  IMAD.MOV.U32 R8, RZ, RZ, R14 ;  /* 0x000000ffff087224 */ /* 0x000fce00078e000e */
[----:B------:R-:W-:Y:S05]  /*17930*/  WARPSYNC.COLLECTIVE R15, `(.L_x_822) ;  /* 0x000000000f087348 */ /* 0x000fea0003c00000 */
[----:B------:R0:W1:Y:S02]  /*17940*/  SHFL.IDX P6, R14, R13, R12, R11 ;  /* 0x0000000c0d0e7389 */ /* 0x00006400000c000b */
[----:B01----:R-:W-:Y:S01]  /*17950*/  ENDCOLLECTIVE ;  /* 0x000000000000791b */ /* 0x003fe20003800000 */
.L_x_822:
[----:B------:R-:W-:-:S05]  /*17960*/  @!P1 LEA R6, P2, R21, R8, 0x1 ;  /* 0x0000000815069211 */ /* 0x000fca00078408ff */
[----:B------:R-:W-:-:S05]  /*17970*/  @!P1 IMAD.X R2, RZ, RZ, R2, P2 ;  /* 0x000000ffff029224 */ /* 0x000fca00010e0602 */
[----:B------:R-:W-:Y:S01]  /*17980*/  @!P1 MOV R7, R2 ;  /* 0x0000000200079202 */ /* 0x000fe20000000f00 */
[----:B------:R-:W-:Y:S02]  /*17990*/  IMAD.MOV.U32 R13, RZ, RZ, R5 ;  /* 0x000000ffff0d7224 */ /* 0x000fe400078e0005 */
[----:B------:R-:W-:Y:S02]  /*179a0*/  VIADD R2, R17, 0xa0 ;  /* 0x000000a011027836 */ /* 0x000fe40000000000 */
[----:B------:R-:W-:Y:S01]  /*179b0*/  @!PT LDS RZ, [RZ] ;  /* 0x00000000fffff984 */ /* 0x000fe20000000800 */
[----:B------:R-:W-:Y:S01]  /*179c0*/  @!PT LDS RZ, [RZ] ;  /* 0x00000000fffff984 */ /* 0x000fe20000000800 */
[----:B------:R-:W-:Y:S01]  /*179d0*/  @!PT LDS RZ, [RZ] ;  /* 0x00000000fffff984 */ /* 0x000fe20000000800 */
[----:B------:R0:W-:Y:S01]  /*179e0*/  @!P1 LDGSTS.E.BYPASS.LTC128B.128 [R20+0xc400], desc[UR42][R6.64], !P0 ;  /* 0x0c40000006149fae */ /* 0x0001e2000c101d6a */
[----:B------:R-:W-:Y:S02]  /*179f0*/  ISETP.GE.AND P1, PT, R0, R3, PT ;  /* 0x000000030000720c */ /* 0x000fe40003f26270 */
[----:B------:R-:W-:-:S11]  /*17a00*/  MOV R0, R14 ;  /* 0x0000000e00007202 */ /* 0x000fd60000000f00 */
[----:B0-----:R-:W-:Y:S05]  /*17a10*/  WARPSYNC.COLLECTIVE R15, `(.L_x_823) ;  /* 0x000000000f087348 */ /* 0x001fea0003c00000 */
[----:B------:R1:W2:Y:S02]  /*17a20*/  SHFL.IDX P6, R14, R13, R12, R11 ;  /* 0x0000000c0d0e7389 */ /* 0x0002a400000c000b */
[----:B012---:R-:W-:Y:S01]  /*17a30*/  ENDCOLLECTIVE ;  /* 0x000000000000791b */ /* 0x007fe20003800000 */
.L_x_823:
[----:B------:R-:W-:Y:S02]  /*17a40*/  IMAD.MOV.U32 R13, RZ, RZ, R4 ;  /* 0x000000ffff0d7224 */ /* 0x000fe400078e0004 */
[----:B------:R-:W-:Y:S02]  /*17a50*/  IMAD.MOV.U32 R12, RZ, RZ, 0x2 ;  /* 0x00000002ff0c7424 */ /* 0x000fe400078e00ff */
[----:B------:R-:W-:-:S07]  /*17a60*/  IMAD.MOV.U32 R6, RZ, RZ, R14 ;  /* 0x000000ffff067224 */ /* 0x000fce00078e000e */
[----:B------:R-:W-:Y:S05]  /*17a70*/  WARPSYNC.COLLECTIVE R15, `(.L_x_824) ;  /* 0x000000000f087348 */ /* 0x000fea0003c00000 */
[----:B------:R0:W1:Y:S02]  /*17a80*/  SHFL.IDX P6, R14, R13, R12, R11 ;  /* 0x0000000c0d0e7389 */ /* 0x00006400000c000b */
[----:B01----:R-:W-:Y:S01]  /*17a90*/  ENDCOLLECTIVE ;  /* 0x000000000000791b */ /* 0x003fe20003800000 */
.L_x_824:
[----:B------:R-:W-:-:S05]  /*17aa0*/  @!P1 LEA R6, P2, R21, R6, 0x1 ;  /* 0x0000000615069211 */ /* 0x000fca00078408ff */
[----:B------:R-:W-:-:S05]  /*17ab0*/  @!P1 IMAD.X R0, RZ, RZ, R0, P2 ;  /* 0x000000ffff009224 */ /* 0x000fca00010e0600 */
[----:B------:R-:W-:Y:S02]  /*17ac0*/  @!P1 MOV R7, R0 ;  /* 0x0000000000079202 */ /* 0x000fe40000000f00 */
[----:B------:R-:W-:-:S03]  /*17ad0*/  MOV R13, R5 ;  /* 0x00000005000d7202 */ /* 0x000fc60000000f00 */
[----:B------:R-:W-:Y:S01]  /*17ae0*/  @!PT LDS RZ, [RZ] ;  /* 0x00000000fffff984 */ /* 0x000fe20000000800 */
[----:B------:R-:W-:Y:S01]  /*17af0*/  @!PT LDS RZ, [RZ] ;  /* 0x00000000fffff984 */ /* 0x000fe20000000800 */
[----:B------:R-:W-:Y:S01]  /*17b00*/  @!PT LDS RZ, [RZ] ;  /* 0x00000000fffff984 */ /* 0x000fe20000000800 */
[----:B------:R0:W-:Y:S01]  /*17b10*/  @!P1 LDGSTS.E.BYPASS.LTC128B.128 [R20+0xcc00], desc[UR42][R6.64], !P0 ;  /* 0x0cc0000006149fae */ /* 0x0001e2000c101d6a */
[----:B------:R-:W-:Y:S01]  /*17b20*/  ISETP.GE.AND P1, PT, R2, R3, PT ;  /* 0x000000030200720c */ /* 0x000fe20003f26270 */
[----:B------:R-:W-:-:S12]  /*17b30*/  IMAD.MOV.U32 R0, RZ, RZ, R14 ;  /* 0x000000ffff007224 */ /* 0x000fd800078e000e */
[----:B0-----:R-:W-:Y:S05]  /*17b40*/  WARPSYNC.COLLECTIVE R15, `(.L_x_825) ;  /* 0x000000000f087348 */ /* 0x001fea0003c00000 */
[----:B------:R1:W2:Y:S02]  /*17b50*/  SHFL.IDX P6, R14, R13, R12, R11 ;  /* 0x0000000c0d0e7389 */ /* 0x0002a400000c000b */
[----:B012---:R-:W-:Y:S01]  /*17b60*/  ENDCOLLECTIVE ;  /* 0x000000000000791b */ /* 0x007fe20003800000 */
.L_x_825:
[----:B------:R-:W-:Y:S02]  /*17b70*/  IMAD.MOV.U32 R13, RZ, RZ, R4 ;  /* 0x000000ffff0d7224 */ /* 0x000fe400078e0004 */
[----:B------:R-:W-:Y:S02]  /*17b80*/  IMAD.MOV.U32 R12, RZ, RZ, 0x3 ;  /* 0x00000003ff0c7424 */ /* 0x000fe400078e00ff */
[----:B------:R-:W-:-:S07]  /*17b90*/  IMAD.MOV.U32 R6, RZ, RZ, R14 ;  /* 0x000000ffff067224 */ /* 0x000fce00078e000e */
[----:B------:R-:W-:Y:S05]  /*17ba0*/  WARPSYNC.COLLECTIVE R15, `(.L_x_826) ;  /* 0x000000000f087348 */ /* 0x000fea0003c00000 */
[----:B------:R0:W1:Y:S02]  /*17bb0*/  SHFL.IDX P6, R14, R13, R12, R11 ;  /* 0x0000000c0d0e7389 */ /* 0x00006400000c000b */
[----:B01----:R-:W-:Y:S01]  /*17bc0*/  ENDCOLLECTIVE ;  /* 0x000000000000791b */ /* 0x003fe20003800000 */
.L_x_826:
        /* <DEDUP_REMOVED lines=12> */
.L_x_827:
[----:B------:R-:W-:Y:S01]  /*17c90*/  IMAD.MOV.U32 R2, RZ, RZ, R14 ;  /* 0x000000ffff027224 */ /* 0x000fe200078e000e */
[----:B------:R-:W-:Y:S06]  /*17ca0*/  BRA `(.L_x_828) ;  /* 0xffffffa400c47947 */ /* 0x000fec000383ffff */
.L_x_669:
[----:B-1----:R1:W2:Y:S02]  /*17cb0*/  SYNCS.PHASECHK.TRANS64.TRYWAIT P0, [R22+URZ+0x16820], R0 ;  /* 0x01682000160075a7 */ /* 0x0022a4000800017f */
[----:B--2---:R-:W-:Y:S05]  /*17cc0*/  @!P0 NANOSLEEP.SYNCS 0x989680 ;  /* 0x009896800000895d */ /* 0x004fea0003900000 */
[----:B------:R-:W2:Y:S02]  /*17cd0*/  @!P0 SYNCS.PHASECHK.TRANS64 P0, [R22+URZ+0x16820], R0 ;  /* 0x01682000160085a7 */ /* 0x000ea4000800007f */
[----:B--2---:R-:W-:Y:S05]  /*17ce0*/  @!P0 BRA `(.L_x_669) ;  /* 0xfffffffc00f08947 */ /* 0x004fea000383ffff */
[----:B------:R-:W-:Y:S05]  /*17cf0*/  BRA `(.L_x_829) ;  /* 0xffffffa800207947 */ /* 0x000fea000383ffff */
.L_x_674:
[----:B0-----:R0:W1:Y:S02]  /*17d00*/  SYNCS.PHASECHK.TRANS64.TRYWAIT P0, [R5+URZ+0x16840], R2 ;  /* 0x01684002050075a7 */ /* 0x001064000800017f */
[----:B-1----:R-:W-:Y:S05]  /*17d10*/  @!P0 NANOSLEEP.SYNCS 0x989680 ;  /* 0x009896800000895d */ /* 0x002fea0003900000 */
[----:B------:R-:W1:Y:S02]  /*17d20*/  @!P0 SYNCS.PHASECHK.TRANS64 P0, [R5+URZ+0x16840], R2 ;  /* 0x01684002050085a7 */ /* 0x000e64000800007f */
[----:B-1----:R-:W-:Y:S05]  /*17d30*/  @!P0 BRA `(.L_x_674) ;  /* 0xfffffffc00f08947 */ /* 0x002fea000383ffff */
[----:B------:R-:W-:Y:S05]  /*17d40*/  BRA `(.L_x_830) ;  /* 0xffffffac00007947 */ /* 0x000fea000383ffff */
.L_x_675:
        /* <DEDUP_REMOVED lines=8> */
.L_x_832:
[----:B------:R-:W-:Y:S05]  /*17dd0*/  BSYNC B1 ;  /* 0x0000000000017941 */ /* 0x000fea0003800000 */
.L_x_831:
[----:B------:R-:W0:Y:S01]  /*17de0*/  S2R R7, SR_TID.X ;  /* 0x0000000000077919 */ /* 0x000e220000002100 */
[----:B------:R-:W-:Y:S01]  /*17df0*/  IMAD.MOV.U32 R13, RZ, RZ, R9 ;  /* 0x000000ffff0d7224 */ /* 0x000fe200078e0009 */
[----:B------:R-:W-:Y:S01]  /*17e00*/  MOV R12, RZ ;  /* 0x000000ff000c7202 */ /* 0x000fe20000000f00 */
[----:B------:R-:W-:Y:S02]  /*17e10*/  IMAD.MOV.U32 R11, RZ, RZ, 0x181f ;  /* 0x0000181fff0b7424 */ /* 0x000fe400078e00ff */
[----:B------:R-:W-:Y:S02]  /*17e20*/  IMAD.MOV.U32 R15, RZ, RZ, -0x1 ;  /* 0xffffffffff0f7424 */ /* 0x000fe400078e00ff */
[----:B------:R-:W-:Y:S02]  /*17e30*/  IMAD.MOV.U32 R3, RZ, RZ, R14 ;  /* 0x000000ffff037224 */ /* 0x000fe400078e000e */
[----:B------:R-:W-:-:S07]  /*17e40*/  IMAD R8, R8, 0x2, R22 ;  /* 0x0000000208087824 */ /* 0x000fce00078e0216 */
[----:B0-----:R-:W-:Y:S05]  /*17e50*/  WARPSYNC.COLLECTIVE R15, `(.L_x_833) ;  /* 0x000000000f087348 */ /* 0x001fea0003c00000 */
[----:B------:R1:W2:Y:S02]  /*17e60*/  SHFL.IDX P6, R14, R13, R12, R11 ;  /* 0x0000000c0d0e7389 */ /* 0x0002a400000c000b */
[----:B012---:R-:W-:Y:S01]  /*17e70*/  ENDCOLLECTIVE ;  /* 0x000000000000791b */ /* 0x007fe20003800000 */
.L_x_833:
[----:B------:R-:W-:Y:S01]  /*17e80*/  MOV R13, R10 ;  /* 0x0000000a000d7202 */ /* 0x000fe20000000f00 */
[----:B------:R-:W-:Y:S02]  /*17e90*/  IMAD.MOV.U32 R12, RZ, RZ, 0x1 ;  /* 0x00000001ff0c7424 */ /* 0x000fe400078e00ff */
[----:B------:R-:W-:Y:S01]  /*17ea0*/  IMAD.SHL.U32 R7, R7, 0x8, RZ ;  /* 0x0000000807077824 */ /* 0x000fe200078e00ff */
[----:B------:R-:W-:-:S07]  /*17eb0*/  MOV R2, R14 ;  /* 0x0000000e00027202 */ /* 0x000fce0000000f00 */
[----:B------:R-:W-:Y:S05]  /*17ec0*/  WARPSYNC.COLLECTIVE R15, `(.L_x_834) ;  /* 0x000000000f087348 */ /* 0x000fea0003c00000 */
[----:B------:R0:W1:Y:S02]  /*17ed0*/  SHFL.IDX P6, R14, R13, R12, R11 ;  /* 0x0000000c0d0e7389 */ /* 0x00006400000c000b */
[----:B01----:R-:W-:Y:S01]  /*17ee0*/  ENDCOLLECTIVE ;  /* 0x000000000000791b */ /* 0x003fe20003800000 */
.L_x_834:
[----:B------:R-:W-:-:S05]  /*17ef0*/  LOP3.LUT R7, R7, 0x38, RZ, 0xc0, !PT ;  /* 0x0000003807077812 */ /* 0x000fca00078ec0ff */
[----:B------:R-:W-:-:S05]  /*17f00*/  IMAD.SHL.U32 R7, R7, 0x2, RZ ;  /* 0x0000000207077824 */ /* 0x000fca00078e00ff */
[----:B------:R-:W-:Y:S01]  /*17f10*/  IADD3 R2, P0, R2, R7, RZ ;  /* 0x0000000702027210 */ /* 0x000fe20007f1e0ff */
[----:B------:R-:W-:-:S04]  /*17f20*/  IMAD.MOV.U32 R13, RZ, RZ, R9 ;  /* 0x000000ffff0d7224 */ /* 0x000fc800078e0009 */
[----:B------:R-:W-:-:S05]  /*17f30*/  IMAD.X R3, RZ, RZ, R3, P0 ;  /* 0x000000ffff037224 */ /* 0x000fca00000e0603 */
[----:B------:R-:W-:Y:S01]  /*17f40*/  @!PT LDS RZ, [RZ] ;  /* 0x00000000fffff984 */ /* 0x000fe20000000800 */
[----:B------:R-:W-:Y:S01]  /*17f50*/  @!PT LDS RZ, [RZ] ;  /* 0x00000000fffff984 */ /* 0x000fe20000000800 */
[----:B------:R-:W-:Y:S01]  /*17f60*/  @!PT LDS RZ, [RZ] ;  /* 0x00000000fffff984 */ /* 0x000fe20000000800 */
[----:B------:R0:W-:Y:S02]  /*17f70*/  LDGSTS.E.BYPASS.LTC128B.128 [R8+0xe400], desc[UR42][R2.64], !P2 ;  /* 0x0e40000002087fae */ /* 0x0001e4000d101d6a */
[----:B0-----:R-:W-:-:S07]  /*17f80*/  IMAD.MOV.U32 R3, RZ, RZ, R14 ;  /* 0x000000ffff037224 */ /* 0x001fce00078e000e */
[----:B------:R-:W-:Y:S05]  /*17f90*/  WARPSYNC.COLLECTIVE R15, `(.L_x_835) ;  /* 0x000000000f087348 */ /* 0x000fea0003c00000 */
[----:B------:R0:W1:Y:S02]  /*17fa0*/  SHFL.IDX P6, R14, R13, R12, R11 ;  /* 0x0000000c0d0e7389 */ /* 0x00006400000c000b */
[----:B01----:R-:W-:Y:S01]  /*17fb0*/  ENDCOLLECTIVE ;  /* 0x000000000000791b */ /* 0x003fe20003800000 */
.L_x_835:
[----:B------:R-:W-:Y:S02]  /*17fc0*/  IMAD.MOV.U32 R13, RZ, RZ, R10 ;  /* 0x000000ffff0d7224 */ /* 0x000fe400078e000a */
[----:B------:R-:W-:Y:S01]  /*17fd0*/  IMAD.MOV.U32 R12, RZ, RZ, 0x2 ;  /* 0x00000002ff0c7424 */ /* 0x000fe200078e00ff */
[----:B------:R-:W-:-:S07]  /*17fe0*/  MOV R2, R14 ;  /* 0x0000000e00027202 */ /* 0x000fce0000000f00 */
[----:B------:R-:W-:Y:S05]  /*17ff0*/  WARPSYNC.COLLECTIVE R15, `(.L_x_836) ;  /* 0x000000000f087348 */ /* 0x000fea0003c00000 */
[----:B------:R0:W1:Y:S02]  /*18000*/  SHFL.IDX P6, R14, R13, R12, R11 ;  /* 0x0000000c0d0e7389 */ /* 0x00006400000c000b */
[----:B01----:R-:W-:Y:S01]  /*18010*/  ENDCOLLECTIVE ;  /* 0x000000000000791b */ /* 0x003fe20003800000 */
.L_x_836:
[----:B------:R-:W-:-:S05]  /*18020*/  IADD3 R2, P0, R2, R7, RZ ;  /* 0x0000000702027210 */ /* 0x000fca0007f1e0ff */
[----:B------:R-:W-:-:S05]  /*18030*/  IMAD.X R3, RZ, RZ, R3, P0 ;  /* 0x000000ffff037224 */ /* 0x000fca00000e0603 */
[----:B------:R-:W-:Y:S01]  /*18040*/  @!PT LDS RZ, [RZ] ;  /* 0x00000000fffff984 */ /* 0x000fe20000000800 */
[----:B------:R-:W-:Y:S01]  /*18050*/  @!PT LDS RZ, [RZ] ;  /* 0x00000000fffff984 */ /* 0x000fe20000000800 */
[----:B------:R-:W-:Y:S01]  /*18060*/  @!PT LDS RZ, [RZ] ;  /* 0x00000000fffff984 */ /* 0x000fe20000000800 */
[----:B------:R0:W-:Y:S01]  /*18070*/  LDGSTS.E.BYPASS.LTC128B.128 [R8+0xec00], desc[UR42][R2.64], !P2 ;  /* 0x0ec0000002087fae */ /* 0x0001e2000d101d6a */
[----:B------:R-:W-:Y:S01]  /*18080*/  IMAD.MOV.U32 R13, RZ, RZ, R9 ;  /* 0x000000ffff0d7224 */ /* 0x000fe200078e0009 */
[----:B0-----:R-:W-:-:S07]  /*18090*/  MOV R3, R14 ;  /* 0x0000000e00037202 */ /* 0x001fce0000000f00 */
[----:B------:R-:W-:Y:S05]  /*180a0*/  WARPSYNC.COLLECTIVE R15, `(.L_x_837) ;  /* 0x000000000f087348 */ /* 0x000fea0003c00000 */
[----:B------:R0:W1:Y:S02]  /*180b0*/  SHFL.IDX P6, R14, R13, R12, R11 ;  /* 0x0000000c0d0e7389 */ /* 0x00006400000c000b */
[----:B01----:R-:W-:Y:S01]  /*180c0*/  ENDCOLLECTIVE ;  /* 0x000000000000791b */ /* 0x003fe20003800000 */
.L_x_837:
[----:B------:R-:W-:Y:S01]  /*180d0*/  MOV R13, R10 ;  /* 0x0000000a000d7202 */ /* 0x000fe20000000f00 */
[----:B------:R-:W-:Y:S02]  /*180e0*/  IMAD.MOV.U32 R12, RZ, RZ, 0x3 ;  /* 0x00000003ff0c7424 */ /* 0x000fe400078e00ff */
[----:B------:R-:W-:-:S07]  /*180f0*/  IMAD.MOV.U32 R2, RZ, RZ, R14 ;  /* 0x000000ffff027224 */ /* 0x000fce00078e000e */
[----:B------:R-:W-:Y:S05]  /*18100*/  WARPSYNC.COLLECTIVE R15, `(.L_x_838) ;  /* 0x000000000f087348 */ /* 0x000fea0003c00000 */
[----:B------:R0:W1:Y:S02]  /*18110*/  SHFL.IDX P6, R14, R13, R12, R11 ;  /* 0x0000000c0d0e7389 */ /* 0x00006400000c000b */
[----:B01----:R-:W-:Y:S01]  /*18120*/  ENDCOLLECTIVE ;  /* 0x000000000000791b */ /* 0x003fe20003800000 */
.L_x_838:
        /* <DEDUP_REMOVED lines=11> */
.L_x_839:
[----:B------:R-:W-:Y:S02]  /*181e0*/  IMAD.MOV.U32 R13, RZ, RZ, R10 ;  /* 0x000000ffff0d7224 */ /* 0x000fe400078e000a */
[----:B------:R-:W-:Y:S01]  /*181f0*/  IMAD.MOV.U32 R12, RZ, RZ, 0x4 ;  /* 0x00000004ff0c7424 */ /* 0x000fe200078e00ff */
[----:B------:R-:W-:-:S07]  /*18200*/  MOV R2, R14 ;  /* 0x0000000e00027202 */ /* 0x000fce0000000f00 */
[----:B------:R-:W-:Y:S05]  /*18210*/  WARPSYNC.COLLECTIVE R15, `(.L_x_840) ;  /* 0x000000000f087348 */ /* 0x000fea0003c00000 */
[----:B------:R0:W1:Y:S02]  /*18220*/  SHFL.IDX P6, R14, R13, R12, R11 ;  /* 0x0000000c0d0e7389 */ /* 0x00006400000c000b */
[----:B01----:R-:W-:Y:S01]  /*18230*/  ENDCOLLECTIVE ;  /* 0x000000000000791b */ /* 0x003fe20003800000 */
.L_x_840:
        /* <DEDUP_REMOVED lines=11> */
.L_x_841:
[----:B------:R-:W-:Y:S01]  /*182f0*/  MOV R13, R10 ;  /* 0x0000000a000d7202 */ /* 0x000fe20000000f00 */
[----:B------:R-:W-:Y:S02]  /*18300*/  IMAD.MOV.U32 R12, RZ, RZ, 0x5 ;  /* 0x00000005ff0c7424 */ /* 0x000fe400078e00ff */
[----:B------:R-:W-:-:S07]  /*18310*/  IMAD.MOV.U32 R2, RZ, RZ, R14 ;  /* 0x000000ffff027224 */ /* 0x000fce00078e000e */
[----:B------:R-:W-:Y:S05]  /*18320*/  WARPSYNC.COLLECTIVE R15, `(.L_x_842) ;  /* 0x000000000f087348 */ /* 0x000fea0003c00000 */
[----:B------:R0:W1:Y:S02]  /*18330*/  SHFL.IDX P6, R14, R13, R12, R11 ;  /* 0x0000000c0d0e7389 */ /* 0x00006400000c000b */
[----:B01----:R-:W-:Y:S01]  /*18340*/  ENDCOLLECTIVE ;  /* 0x000000000000791b */ /* 0x003fe20003800000 */
.L_x_842:
        /* <DEDUP_REMOVED lines=11> */
.L_x_843:
[----:B------:R-:W-:Y:S02]  /*18400*/  IMAD.MOV.U32 R13, RZ, RZ, R10 ;  /* 0x000000ffff0d7224 */ /* 0x000fe400078e000a */
[----:B------:R-:W-:Y:S01]  /*18410*/  IMAD.MOV.U32 R12, RZ, RZ, 0x6 ;  /* 0x00000006ff0c7424 */ /* 0x000fe200078e00ff */
[----:B------:R-:W-:-:S07]  /*18420*/  MOV R2, R14 ;  /* 0x0000000e00027202 */ /* 0x000fce0000000f00 */
[----:B------:R-:W-:Y:S05]  /*18430*/  WARPSYNC.COLLECTIVE R15, `(.L_x_844) ;  /* 0x000000000f087348 */ /* 0x000fea0003c00000 */
[----:B------:R0:W1:Y:S02]  /*18440*/  SHFL.IDX P6, R14, R13, R12, R11 ;  /* 0x0000000c0d0e7389 */ /* 0x00006400000c000b */
[----:B01----:R-:W-:Y:S01]  /*18450*/  ENDCOLLECTIVE ;  /* 0x000000000000791b */ /* 0x003fe20003800000 */
.L_x_844:
        /* <DEDUP_REMOVED lines=11> */
.L_x_845:
[----:B------:R-:W-:Y:S01]  /*18510*/  MOV R13, R10 ;  /* 0x0000000a000d7202 */ /* 0x000fe20000000f00 */
[----:B------:R-:W-:Y:S02]  /*18520*/  IMAD.MOV.U32 R12, RZ, RZ, 0x7 ;  /* 0x00000007ff0c7424 */ /* 0x000fe400078e00ff */
[----:B------:R-:W-:-:S07]  /*18530*/  IMAD.MOV.U32 R2, RZ, RZ, R14 ;  /* 0x000000ffff027224 */ /* 0x000fce00078e000e */
[----:B------:R-:W-:Y:S05]  /*18540*/  WARPSYNC.COLLECTIVE R15, `(.L_x_846) ;  /* 0x000000000f087348 */ /* 0x000fea0003c00000 */
[----:B------:R0:W1:Y:S02]  /*18550*/  SHFL.IDX P6, R14, R13, R12, R11 ;  /* 0x0000000c0d0e7389 */ /* 0x00006400000c000b */
[----:B01----:R-:W-:Y:S01]  /*18560*/  ENDCOLLECTIVE ;  /* 0x000000000000791b */ /* 0x003fe20003800000 */
.L_x_846:
        /* <DEDUP_REMOVED lines=11> */
.L_x_847:
[----:B------:R-:W-:Y:S01]  /*18620*/  MOV R2, R14 ;  /* 0x0000000e00027202 */ /* 0x000fe20000000f00 */
[----:B------:R-:W-:Y:S06]  /*18630*/  BRA `(.L_x_848) ;  /* 0xffffffa400f87947 */ /* 0x000fec000383ffff */
.L_x_680:
[----:B-1----:R1:W2:Y:S02]  /*18640*/  SYNCS.PHASECHK.TRANS64.TRYWAIT P0, [R5+URZ+0x16860], R2 ;  /* 0x01686002050075a7 */ /* 0x0022a4000800017f */
[----:B--2---:R-:W-:Y:S05]  /*18650*/  @!P0 NANOSLEEP.SYNCS 0x989680 ;  /* 0x009896800000895d */ /* 0x004fea0003900000 */
[----:B------:R-:W2:Y:S02]  /*18660*/  @!P0 SYNCS.PHASECHK.TRANS64 P0, [R5+URZ+0x16860], R2 ;  /* 0x01686002050085a7 */ /* 0x000ea4000800007f */
[----:B--2---:R-:W-:Y:S05]  /*18670*/  @!P0 BRA `(.L_x_680) ;  /* 0xfffffffc00f08947 */ /* 0x004fea000383ffff */
[----:B------:R-:W-:Y:S05]  /*18680*/  BRA `(.L_x_849) ;  /* 0xffffffa800507947 */ /* 0x000fea000383ffff */
.L_x_681:
[----:B------:R-:W-:Y:S01]  /*18690*/  BSSY B1, `(.L_x_850) ;  /* 0x0000008000017945 */ /* 0x000fe20003800000 */
[----:B------:R-:W-:Y:S01]  /*186a0*/  IMAD.MOV.U32 R13, RZ, RZ, R24 ;  /* 0x000000ffff0d7224 */ /* 0x000fe200078e0018 */
[----:B------:R-:W-:Y:S01]  /*186b0*/  MOV R15, 0xffffffff ;  /* 0xffffffff000f7802 */ /* 0x000fe20000000f00 */
[----:B------:R-:W-:Y:S02]  /*186c0*/  IMAD.MOV.U32 R12, RZ, RZ, RZ ;  /* 0x000000ffff0c7224 */ /* 0x000fe400078e00ff */
[----:B------:R-:W-:-:S07]  /*186d0*/  IMAD.MOV.U32 R11, RZ, RZ, 0x181f ;  /* 0x0000181fff0b7424 */ /* 0x000fce00078e00ff */
[----:B-1----:R-:W-:Y:S05]  /*186e0*/  WARPSYNC.COLLECTIVE R15, `(.L_x_851) ;  /* 0x000000000f087348 */ /* 0x002fea0003c00000 */
[----:B------:R0:W2:Y:S02]  /*186f0*/  SHFL.IDX P6, R14, R13, R12, R11 ;  /* 0x0000000c0d0e7389 */ /* 0x0000a400000c000b */
[----:B012---:R-:W-:Y:S01]  /*18700*/  ENDCOLLECTIVE ;  /* 0x000000000000791b */ /* 0x007fe20003800000 */
.L_x_851:
[----:B------:R-:W-:Y:S05]  /*18710*/  BSYNC B1 ;  /* 0x0000000000017941 */ /* 0x000fea0003800000 */
.L_x_850:
[----:B------:R-:W-:Y:S01]  /*18720*/  IMAD.MOV.U32 R13, RZ, RZ, R23 ;  /* 0x000000ffff0d7224 */ /* 0x000fe200078e0017 */
[----:B------:R-:W-:Y:S01]  /*18730*/  MOV R11, 0x181f ;  /* 0x0000181f000b7802 */ /* 0x000fe20000000f00 */
[----:B------:R-:W-:Y:S01]  /*18740*/  IMAD.MOV.U32 R12, RZ, RZ, RZ ;  /* 0x000000ffff0c7224 */ /* 0x000fe200078e00ff */
[----:B------:R-:W-:Y:S01]  /*18750*/  ISETP.LT.OR P2, PT, R8, 0x1, P1 ;  /* 0x000000010800780c */ /* 0x000fe20000f41670 */
[----:B------:R-:W-:Y:S01]  /*18760*/  IMAD.MOV.U32 R15, RZ, RZ, -0x1 ;  /* 0xffffffffff0f7424 */ /* 0x000fe200078e00ff */
[----:B------:R-:W-:Y:S01]  /*18770*/  LEA R6, R6, R22, 0x1 ;  /* 0x0000001606067211 */ /* 0x000fe200078e08ff */
[----:B------:R-:W-:-:S10]  /*18780*/  IMAD.MOV.U32 R3, RZ, RZ, R14 ;  /* 0x000000ffff037224 */ /* 0x000fd400078e000e */
[----:B------:R-:W-:Y:S05]  /*18790*/  WARPSYNC.COLLECTIVE R15, `(.L_x_852) ;  /* 0x000000000f087348 */ /* 0x000fea0003c00000 */
[----:B------:R0:W1:Y:S02]  /*187a0*/  SHFL.IDX P6, R14, R13, R12, R11 ;  /* 0x0000000c0d0e7389 */ /* 0x00006400000c000b */
[----:B01----:R-:W-:Y:S01]  /*187b0*/  ENDCOLLECTIVE ;  /* 0x000000000000791b */ /* 0x003fe20003800000 */
.L_x_852:
[----:B------:R-:W-:Y:S02]  /*187c0*/  IMAD.MOV.U32 R13, RZ, RZ, R24 ;  /* 0x000000ffff0d7224 */ /* 0x000fe400078e0018 */
[----:B------:R-:W-:Y:S02]  /*187d0*/  IMAD.MOV.U32 R12, RZ, RZ, 0x1 ;  /* 0x00000001ff0c7424 */ /* 0x000fe400078e00ff */
[----:B------:R-:W-:-:S07]  /*187e0*/  IMAD.MOV.U32 R2, RZ, RZ, R14 ;  /* 0x000000ffff027224 */ /* 0x000fce00078e000e */
[----:B------:R-:W-:Y:S05]  /*187f0*/  WARPSYNC.COLLECTIVE R15, `(.L_x_853) ;  /* 0x000000000f087348 */ /* 0x000fea0003c00000 */
[----:B------:R0:W1:Y:S02]  /*18800*/  SHFL.IDX P6, R14, R13, R12, R11 ;  /* 0x0000000c0d0e7389 */ /* 0x00006400000c000b */
[----:B01----:R-:W-:Y:S01]  /*18810*/  ENDCOLLECTIVE ;  /* 0x000000000000791b */ /* 0x003fe20003800000 */
.L_x_853:
        /* <DEDUP_REMOVED lines=12> */
.L_x_854:
[----:B------:R-:W-:Y:S01]  /*188e0*/  IMAD.MOV.U32 R13, RZ, RZ, R24 ;  /* 0x000000ffff0d7224 */ /* 0x000fe200078e0018 */
[----:B------:R-:W-:Y:S01]  /*188f0*/  MOV R12, 0x2 ;  /* 0x00000002000c7802 */ /* 0x000fe20000000f00 */
[----:B------:R-:W-:-:S07]  /*18900*/  IMAD.MOV.U32 R2, RZ, RZ, R14 ;  /* 0x000000ffff027224 */ /* 0x000fce00078e000e */
[----:B------:R-:W-:Y:S05]  /*18910*/  WARPSYNC.COLLECTIVE R15, `(.L_x_855) ;  /* 0x000000000f087348 */ /* 0x000fea0003c00000 */
[----:B------:R0:W1:Y:S02]  /*18920*/  SHFL.IDX P6, R14, R13, R12, R11 ;  /* 0x0000000c0d0e7389 */ /* 0x00006400000c000b */
[----:B01----:R-:W-:Y:S01]  /*18930*/  ENDCOLLECTIVE ;  /* 0x000000000000791b */ /* 0x003fe20003800000 */
.L_x_855:
        /* <DEDUP_REMOVED lines=12> */
.L_x_856:
[----:B------:R-:W-:Y:S02]  /*18a00*/  IMAD.MOV.U32 R13, RZ, RZ, R24 ;  /* 0x000000ffff0d7224 */ /* 0x000fe400078e0018 */
[----:B------:R-:W-:Y:S02]  /*18a10*/  IMAD.MOV.U32 R12, RZ, RZ, 0x3 ;  /* 0x00000003ff0c7424 */ /* 0x000fe400078e00ff */
[----:B------:R-:W-:-:S07]  /*18a20*/  IMAD.MOV.U32 R2, RZ, RZ, R14 ;  /* 0x000000ffff027224 */ /* 0x000fce00078e000e */
[----:B------:R-:W-:Y:S05]  /*18a30*/  WARPSYNC.COLLECTIVE R15, `(.L_x_857) ;  /* 0x000000000f087348 */ /* 0x000fea0003c00000 */
[----:B------:R0:W1:Y:S02]  /*18a40*/  SHFL.IDX P6, R14, R13, R12, R11 ;  /* 0x0000000c0d0e7389 */ /* 0x00006400000c000b */
[----:B01----:R-:W-:Y:S01]  /*18a50*/  ENDCOLLECTIVE ;  /* 0x000000000000791b */ /* 0x003fe20003800000 */
.L_x_857:
[----:B------:R-:W-:-:S04]  /*18a60*/  IADD3 R2, P0, R2, R7, RZ ;  /* 0x0000000702027210 */ /* 0x000fc80007f1e0ff */
[----:B------:R-:W-:-:S05]  /*18a70*/  IADD3.X R3, RZ, R3, RZ, P0, !PT ;  /* 0x00000003ff037210 */ /* 0x000fca00007fe4ff */
[----:B------:R-:W-:Y:S01]  /*18a80*/  @!PT LDS RZ, [RZ] ;  /* 0x00000000fffff984 */ /* 0x000fe20000000800 */
[----:B------:R-:W-:Y:S01]  /*18a90*/  @!PT LDS RZ, [RZ] ;  /* 0x00000000fffff984 */ /* 0x000fe20000000800 */
[----:B------:R-:W-:Y:S01]  /*18aa0*/  @!PT LDS RZ, [RZ] ;  /* 0x00000000fffff984 */ /* 0x000fe20000000800 */
[----:B------:R0:W-:Y:S01]  /*18ab0*/  LDGSTS.E.BYPASS.LTC128B.128 [R6+0x1400], desc[UR42][R2.64], !P2 ;  /* 0x0140000002067fae */ /* 0x0001e2000d101d6a */
[----:B------:R-:W-:Y:S02]  /*18ac0*/  ISETP.LT.OR P2, PT, R8, 0x31, P1 ;  /* 0x000000310800780c */ /* 0x000fe40000f41670 */
[----:B------:R-:W-:Y:S01]  /*18ad0*/  MOV R13, R23 ;  /* 0x00000017000d7202 */ /* 0x000fe20000000f00 */
[----:B0-----:R-:W-:-:S10]  /*18ae0*/  IMAD.MOV.U32 R3, RZ, RZ, R14 ;  /* 0x000000ffff037224 */ /* 0x001fd400078e000e */
[----:B------:R-:W-:Y:S05]  /*18af0*/  WARPSYNC.COLLECTIVE R15, `(.L_x_858) ;  /* 0x000000000f087348 */ /* 0x000fea0003c00000 */
[----:B------:R0:W1:Y:S02]  /*18b00*/  SHFL.IDX P6, R14, R13, R12, R11 ;  /* 0x0000000c0d0e7389 */ /* 0x00006400000c000b */
[----:B01----:R-:W-:Y:S01]  /*18b10*/  ENDCOLLECTIVE ;  /* 0x000000000000791b */ /* 0x003fe20003800000 */
.L_x_858:
[----:B------:R-:W-:Y:S01]  /*18b20*/  IMAD.MOV.U32 R13, RZ, RZ, R24 ;  /* 0x000000ffff0d7224 */ /* 0x000fe200078e0018 */
[----:B------:R-:W-:Y:S01]  /*18b30*/  MOV R12, 0x4 ;  /* 0x00000004000c7802 */ /* 0x000fe20000000f00 */
[----:B------:R-:W-:-:S07]  /*18b40*/  IMAD.MOV.U32 R2, RZ, RZ, R14 ;  /* 0x000000ffff027224 */ /* 0x000fce00078e000e */
[----:B------:R-:W-:Y:S05]  /*18b50*/  WARPSYNC.COLLECTIVE R15, `(.L_x_859) ;  /* 0x000000000f087348 */ /* 0x000fea0003c00000 */
[----:B------:R0:W1:Y:S02]  /*18b60*/  SHFL.IDX P6, R14, R13, R12, R11 ;  /* 0x0000000c0d0e7389 */ /* 0x00006400000c000b */
[----:B01----:R-:W-:Y:S01]  /*18b70*/  ENDCOLLECTIVE ;  /* 0x000000000000791b */ /* 0x003fe20003800000 */
.L_x_859:
        /* <DEDUP_REMOVED lines=12> */
.L_x_860:
[----:B------:R-:W-:Y:S02]  /*18c40*/  IMAD.MOV.U32 R13, RZ, RZ, R24 ;  /* 0x000000ffff0d7224 */ /* 0x000fe400078e0018 */
[----:B------:R-:W-:Y:S02]  /*18c50*/  IMAD.MOV.U32 R12, RZ, RZ, 0x5 ;  /* 0x00000005ff0c7424 */ /* 0x000fe400078e00ff */
[----:B------:R-:W-:-:S07]  /*18c60*/  IMAD.MOV.U32 R2, RZ, RZ, R14 ;  /* 0x000000ffff027224 */ /* 0x000fce00078e000e */
[----:B------:R-:W-:Y:S05]  /*18c70*/  WARPSYNC.COLLECTIVE R15, `(.L_x_861) ;  /* 0x000000000f087348 */ /* 0x000fea0003c00000 */
[----:B------:R0:W1:Y:S02]  /*18c80*/  SHFL.IDX P6, R14, R13, R12, R11 ;  /* 0x0000000c0d0e7389 */ /* 0x00006400000c000b */
[----:B01----:R-:W-:Y:S01]  /*18c90*/  ENDCOLLECTIVE ;  /* 0x000000000000791b */ /* 0x003fe20003800000 */
.L_x_861:
        /* <DEDUP_REMOVED lines=12> */
.L_x_862:
[----:B------:R-:W-:Y:S01]  /*18d60*/  IMAD.MOV.U32 R13, RZ, RZ, R24 ;  /* 0x000000ffff0d7224 */ /* 0x000fe200078e0018 */
[----:B------:R-:W-:Y:S01]  /*18d70*/  MOV R12, 0x6 ;  /* 0x00000006000c7802 */ /* 0x000fe20000000f00 */
[----:B------:R-:W-:-:S07]  /*18d80*/  IMAD.MOV.U32 R2, RZ, RZ, R14 ;  /* 0x000000ffff027224 */ /* 0x000fce00078e000e */
[----:B------:R-:W-:Y:S05]  /*18d90*/  WARPSYNC.COLLECTIVE R15, `(.L_x_863) ;  /* 0x000000000f087348 */ /* 0x000fea0003c00000 */
[----:B------:R0:W1:Y:S02]  /*18da0*/  SHFL.IDX P6, R14, R13, R12, R11 ;  /* 0x0000000c0d0e7389 */ /* 0x00006400000c000b */
[----:B01----:R-:W-:Y:S01]  /*18db0*/  ENDCOLLECTIVE ;  /* 0x000000000000791b */ /* 0x003fe20003800000 */
.L_x_863:
        /* <DEDUP_REMOVED lines=12> */
.L_x_864:
[----:B------:R-:W-:Y:S02]  /*18e80*/  IMAD.MOV.U32 R13, RZ, RZ, R24 ;  /* 0x000000ffff0d7224 */ /* 0x000fe400078e0018 */
[----:B------:R-:W-:Y:S02]  /*18e90*/  IMAD.MOV.U32 R12, RZ, RZ, 0x7 ;  /* 0x00000007ff0c7424 */ /* 0x000fe400078e00ff */
[----:B------:R-:W-:-:S07]  /*18ea0*/  IMAD.MOV.U32 R2, RZ, RZ, R14 ;  /* 0x000000ffff027224 */ /* 0x000fce00078e000e */
[----:B------:R-:W-:Y:S05]  /*18eb0*/  WARPSYNC.COLLECTIVE R15, `(.L_x_865) ;  /* 0x000000000f087348 */ /* 0x000fea0003c00000 */
[----:B------:R0:W1:Y:S02]  /*18ec0*/  SHFL.IDX P6, R14, R13, R12, R11 ;  /* 0x0000000c0d0e7389 */ /* 0x00006400000c000b */
[----:B01----:R-:W-:Y:S01]  /*18ed0*/  ENDCOLLECTIVE ;  /* 0x000000000000791b */ /* 0x003fe20003800000 */
.L_x_865:
[----:B------:R-:W-:-:S04]  /*18ee0*/  IADD3 R2, P0, R2, R7, RZ ;  /* 0x0000000702027210 */ /* 0x000fc80007f1e0ff */
[----:B------:R-:W-:-:S05]  /*18ef0*/  IADD3.X R3, RZ, R3, RZ, P0, !PT ;  /* 0x00000003ff037210 */ /* 0x000fca00007fe4ff */
        /* <DEDUP_REMOVED lines=9> */
.L_x_866:
[----:B------:R-:W-:Y:S01]  /*18f90*/  IMAD.MOV.U32 R2, RZ, RZ, R14 ;  /* 0x000000ffff027224 */ /* 0x000fe200078e000e */
[----:B------:R-:W-:Y:S06]  /*18fa0*/  BRA `(.L_x_867) ;  /* 0xffffffa400007947 */ /* 0x000fec000383ffff */
.L_x_689:
[----:B0-----:R0:W1:Y:S02]  /*18fb0*/  SYNCS.PHASECHK.TRANS64.TRYWAIT P0, [R0+URZ+0x16860], R3 ;  /* 0x01686003000075a7 */ /* 0x001064000800017f */
[----:B-1----:R-:W-:Y:S05]  /*18fc0*/  @!P0 NANOSLEEP.SYNCS 0x989680 ;  /* 0x009896800000895d */ /* 0x002fea0003900000 */
[----:B------:R-:W1:Y:S02]  /*18fd0*/  @!P0 SYNCS.PHASECHK.TRANS64 P0, [R0+URZ+0x16860], R3 ;  /* 0x01686003000085a7 */ /* 0x000e64000800007f */
[----:B-1----:R-:W-:Y:S05]  /*18fe0*/  @!P0 BRA `(.L_x_689) ;  /* 0xfffffffc00f08947 */ /* 0x002fea000383ffff */
[----:B------:R-:W-:Y:S05]  /*18ff0*/  BRA `(.L_x_868) ;  /* 0xffffffa800207947 */ /* 0x000fea000383ffff */
.L_x_690:
[----:B------:R-:W-:Y:S01]  /*19000*/  BSSY B0, `(.L_x_869) ;  /* 0x0000008000007945 */ /* 0x000fe20003800000 */
[----:B------:R-:W-:Y:S01]  /*19010*/  IMAD.MOV.U32 R13, RZ, RZ, R24 ;  /* 0x000000ffff0d7224 */ /* 0x000fe200078e0018 */
[----:B------:R-:W-:Y:S01]  /*19020*/  MOV R11, 0x181f ;  /* 0x0000181f000b7802 */ /* 0x000fe20000000f00 */
[----:B------:R-:W-:Y:S02]  /*19030*/  IMAD.MOV.U32 R12, RZ, RZ, RZ ;  /* 0x000000ffff0c7224 */ /* 0x000fe400078e00ff */
[----:B------:R-:W-:-:S07]  /*19040*/  IMAD.MOV.U32 R15, RZ, RZ, -0x1 ;  /* 0xffffffffff0f7424 */ /* 0x000fce00078e00ff */
[----:B0-----:R-:W-:Y:S05]  /*19050*/  WARPSYNC.COLLECTIVE R15, `(.L_x_870) ;  /* 0x000000000f087348 */ /* 0x001fea0003c00000 */
[----:B------:R1:W2:Y:S02]  /*19060*/  SHFL.IDX P6, R14, R13, R12, R11 ;  /* 0x0000000c0d0e7389 */ /* 0x0002a400000c000b */
[----:B012---:R-:W-:Y:S01]  /*19070*/  ENDCOLLECTIVE ;  /* 0x000000000000791b */ /* 0x007fe20003800000 */
.L_x_870:
[----:B------:R-:W-:Y:S05]  /*19080*/  BSYNC B0 ;  /* 0x0000000000007941 */ /* 0x000fea0003800000 */
.L_x_869:
[----:B------:R-:W-:Y:S01]  /*19090*/  IMAD.MOV.U32 R13, RZ, RZ, R23 ;  /* 0x000000ffff0d7224 */ /* 0x000fe200078e0017 */
[----:B------:R-:W-:Y:S01]  /*190a0*/  MOV R12, RZ ;  /* 0x000000ff000c7202 */ /* 0x000fe20000000f00 */
[----:B------:R-:W-:Y:S01]  /*190b0*/  IMAD.MOV.U32 R11, RZ, RZ, 0x181f ;  /* 0x0000181fff0b7424 */ /* 0x000fe200078e00ff */
[----:B------:R-:W-:Y:S01]  /*190c0*/  ISETP.LT.OR P2, PT, R6, 0x1, P0 ;  /* 0x000000010600780c */ /* 0x000fe20000741670 */
[----:B------:R-:W-:Y:S02]  /*190d0*/  IMAD.MOV.U32 R15, RZ, RZ, -0x1 ;  /* 0xffffffffff0f7424 */ /* 0x000fe400078e00ff */
[----:B------:R-:W-:Y:S02]  /*190e0*/  IMAD.MOV.U32 R3, RZ, RZ, R14 ;  /* 0x000000ffff037224 */ /* 0x000fe400078e000e */
[----:B------:R-:W-:-:S08]  /*190f0*/  IMAD.SHL.U32 R5, R7, 0x2, RZ ;  /* 0x0000000207057824 */ /* 0x000fd000078e00ff */
[----:B------:R-:W-:Y:S05]  /*19100*/  WARPSYNC.COLLECTIVE R15, `(.L_x_871) ;  /* 0x000000000f087348 */ /* 0x000fea0003c00000 */
[----:B------:R0:W1:Y:S02]  /*19110*/  SHFL.IDX P6, R14, R13, R12, R11 ;  /* 0x0000000c0d0e7389 */ /* 0x00006400000c000b */
[----:B01----:R-:W-:Y:S01]  /*19120*/  ENDCOLLECTIVE ;  /* 0x000000000000791b */ /* 0x003fe20003800000 */
.L_x_871:
[----:B------:R-:W-:Y:S02]  /*19130*/  IMAD R4, R4, 0x2, R22 ;  /* 0x0000000204047824 */ /* 0x000fe400078e0216 */
[----:B------:R-:W-:Y:S02]  /*19140*/  IMAD.MOV.U32 R13, RZ, RZ, R24 ;  /* 0x000000ffff0d7224 */ /* 0x000fe400078e0018 */
[----:B------:R-:W-:Y:S01]  /*19150*/  IMAD.MOV.U32 R12, RZ, RZ, 0x1 ;  /* 0x00000001ff0c7424 */ /* 0x000fe200078e00ff */
[----:B------:R-:W-:-:S13]  /*19160*/  IADD3 R2, P1, R14, R5, RZ ;  /* 0x000000050e027210 */ /* 0x000fda0007f3e0ff */
[----:B------:R-:W-:Y:S05]  /*19170*/  WARPSYNC.COLLECTIVE R15, `(.L_x_872) ;  /* 0x000000000f087348 */ /* 0x000fea0003c00000 */
[----:B------:R0:W1:Y:S02]  /*19180*/  SHFL.IDX P6, R14, R13, R12, R11 ;  /* 0x0000000c0d0e7389 */ /* 0x00006400000c000b */
[----:B01----:R-:W-:Y:S01]  /*19190*/  ENDCOLLECTIVE ;  /* 0x000000000000791b */ /* 0x003fe20003800000 */
.L_x_872:
[----:B------:R-:W-:-:S05]  /*191a0*/  IADD3.X R3, RZ, R3, RZ, P1, !PT ;  /* 0x00000003ff037210 */ /* 0x000fca0000ffe4ff */
[----:B------:R-:W-:Y:S01]  /*191b0*/  @!PT LDS RZ, [RZ] ;  /* 0x00000000fffff984 */ /* 0x000fe20000000800 */
[----:B------:R-:W-:Y:S01]  /*191c0*/  @!PT LDS RZ, [RZ] ;  /* 0x00000000fffff984 */ /* 0x000fe20000000800 */
[----:B------:R-:W-:Y:S01]  /*191d0*/  @!PT LDS RZ, [RZ] ;  /* 0x00000000fffff984 */ /* 0x000fe20000000800 */
[----:B------:R0:W-:Y:S01]  /*191e0*/  LDGSTS.E.BYPASS.LTC128B.128 [R4+0x400], desc[UR42][R2.64], !P2 ;  /* 0x0040000002047fae */ /* 0x0001e2000d101d6a */
[----:B------:R-:W-:Y:S01]  /*191f0*/  ISETP.LT.OR P2, PT, R6, 0x11, P0 ;  /* 0x000000110600780c */ /* 0x000fe20000741670 */
[----:B------:R-:W-:Y:S01]  /*19200*/  IMAD.MOV.U32 R13, RZ, RZ, R23 ;  /* 0x000000ffff0d7224 */ /* 0x000fe200078e0017 */
[----:B0-----:R-:W-:-:S11]  /*19210*/  MOV R3, R14 ;  /* 0x0000000e00037202 */ /* 0x001fd60000000f00 */
[----:B------:R-:W-:Y:S05]  /*19220*/  WARPSYNC.COLLECTIVE R15, `(.L_x_873) ;  /* 0x000000000f087348 */ /* 0x000fea0003c00000 */
[----:B------:R0:W1:Y:S02]  /*19230*/  SHFL.IDX P6, R14, R13, R12, R11 ;  /* 0x0000000c0d0e7389 */ /* 0x00006400000c000b */
[----:B01----:R-:W-:Y:S01]  /*19240*/  ENDCOLLECTIVE ;  /* 0x000000000000791b */ /* 0x003fe20003800000 */
.L_x_873:
[----:B------:R-:W-:Y:S01]  /*19250*/  IMAD.MOV.U32 R13, RZ, RZ, R24 ;  /* 0x000000ffff0d7224 */ /* 0x000fe200078e0018 */
[----:B------:R-:W-:Y:S02]  /*19260*/  MOV R12, 0x2 ;  /* 0x00000002000c7802 */ /* 0x000fe40000000f00 */
[----:B------:R-:W-:-:S13]  /*19270*/  IADD3 R2, P1, R14, R5, RZ ;  /* 0x000000050e027210 */ /* 0x000fda0007f3e0ff */
[----:B------:R-:W-:Y:S05]  /*19280*/  WARPSYNC.COLLECTIVE R15, `(.L_x_874) ;  /* 0x000000000f087348 */ /* 0x000fea0003c00000 */
[----:B------:R0:W1:Y:S02]  /*19290*/  SHFL.IDX P6, R14, R13, R12, R11 ;  /* 0x0000000c0d0e7389 */ /* 0x00006400000c000b */
[----:B01----:R-:W-:Y:S01]  /*192a0*/  ENDCOLLECTIVE ;  /* 0x000000000000791b */ /* 0x003fe20003800000 */
.L_x_874:
[----:B------:R-:W-:-:S05]  /*192b0*/  IMAD.X R3, RZ, RZ, R3, P1 ;  /* 0x000000ffff037224 */ /* 0x000fca00008e0603 */
        /* <DEDUP_REMOVED lines=10> */
.L_x_875:
[----:B------:R-:W-:Y:S01]  /*19360*/  MOV R13, R24 ;  /* 0x00000018000d7202 */ /* 0x000fe20000000f00 */
[----:B------:R-:W-:Y:S01]  /*19370*/  IMAD.MOV.U32 R12, RZ, RZ, 0x3 ;  /* 0x00000003ff0c7424 */ /* 0x000fe200078e00ff */
[----:B------:R-:W-:-:S13]  /*19380*/  IADD3 R2, P1, R14, R5, RZ ;  /* 0x000000050e027210 */ /* 0x000fda0007f3e0ff */
[----:B------:R-:W-:Y:S05]  /*19390*/  WARPSYNC.COLLECTIVE R15, `(.L_x_876) ;  /* 0x000000000f087348 */ /* 0x000fea0003c00000 */
[----:B------:R0:W1:Y:S02]  /*193a0*/  SHFL.IDX P6, R14, R13, R12, R11 ;  /* 0x0000000c0d0e7389 */ /* 0x00006400000c000b */
[----:B01----:R-:W-:Y:S01]  /*193b0*/  ENDCOLLECTIVE ;  /* 0x000000000000791b */ /* 0x003fe20003800000 */
.L_x_876:
        /* <DEDUP_REMOVED lines=11> */
.L_x_877:
[----:B------:R-:W-:Y:S02]  /*19470*/  IMAD.MOV.U32 R13, RZ, RZ, R24 ;  /* 0x000000ffff0d7224 */ /* 0x000fe400078e0018 */
[----:B------:R-:W-:Y:S01]  /*19480*/  IMAD.MOV.U32 R12, RZ, RZ, 0x4 ;  /* 0x00000004ff0c7424 */ /* 0x000fe200078e00ff */
[----:B------:R-:W-:-:S13]  /*19490*/  IADD3 R2, P1, R14, R5, RZ ;  /* 0x000000050e027210 */ /* 0x000fda0007f3e0ff */
[----:B------:R-:W-:Y:S05]  /*194a0*/  WARPSYNC.COLLECTIVE R15, `(.L_x_878) ;  /* 0x000000000f087348 */ /* 0x000fea0003c00000 */
[----:B------:R0:W1:Y:S02]  /*194b0*/  SHFL.IDX P6, R14, R13, R12, R11 ;  /* 0x0000000c0d0e7389 */ /* 0x00006400000c000b */
[----:B01----:R-:W-:Y:S01]  /*194c0*/  ENDCOLLECTIVE ;  /* 0x000000000000791b */ /* 0x003fe20003800000 */
.L_x_878:
        /* <DEDUP_REMOVED lines=11> */
.L_x_879:
[----:B------:R-:W-:Y:S02]  /*19580*/  IMAD.MOV.U32 R13, RZ, RZ, R24 ;  /* 0x000000ffff0d7224 */ /* 0x000fe400078e0018 */
[----:B------:R-:W-:Y:S01]  /*19590*/  IMAD.MOV.U32 R12, RZ, RZ, 0x5 ;  /* 0x00000005ff0c7424 */ /* 0x000fe200078e00ff */
[----:B------:R-:W-:-:S13]  /*195a0*/  IADD3 R2, P1, R14, R5, RZ ;  /* 0x000000050e027210 */ /* 0x000fda0007f3e0ff */
[----:B------:R-:W-:Y:S05]  /*195b0*/  WARPSYNC.COLLECTIVE R15, `(.L_x_880) ;  /* 0x000000000f087348 */ /* 0x000fea0003c00000 */
[----:B------:R0:W1:Y:S02]  /*195c0*/  SHFL.IDX P6, R14, R13, R12, R11 ;  /* 0x0000000c0d0e7389 */ /* 0x00006400000c000b */
[----:B01----:R-:W-:Y:S01]  /*195d0*/  ENDCOLLECTIVE ;  /* 0x000000000000791b */ /* 0x003fe20003800000 */
.L_x_880:
[----:B------:R-:W-:-:S05]  /*195e0*/  IMAD.X R3, RZ, RZ, R3, P1 ;  /* 0x000000ffff037224 */ /* 0x000fca00008e0603 */
        /* <DEDUP_REMOVED lines=10> */
.L_x_881:
[----:B------:R-:W-:Y:S01]  /*19690*/  IMAD.MOV.U32 R13, RZ, RZ, R24 ;  /* 0x000000ffff0d7224 */ /* 0x000fe200078e0018 */
[----:B------:R-:W-:Y:S02]  /*196a0*/  MOV R12, 0x6 ;  /* 0x00000006000c7802 */ /* 0x000fe40000000f00 */
[----:B------:R-:W-:-:S13]  /*196b0*/  IADD3 R2, P1, R14, R5, RZ ;  /* 0x000000050e027210 */ /* 0x000fda0007f3e0ff */
[----:B------:R-:W-:Y:S05]  /*196c0*/  WARPSYNC.COLLECTIVE R15, `(.L_x_882) ;  /* 0x000000000f087348 */ /* 0x000fea0003c00000 */
[----:B------:R0:W1:Y:S02]  /*196d0*/  SHFL.IDX P6, R14, R13, R12, R11 ;  /* 0x0000000c0d0e7389 */ /* 0x00006400000c000b */
[----:B01----:R-:W-:Y:S01]  /*196e0*/  ENDCOLLECTIVE ;  /* 0x000000000000791b */ /* 0x003fe20003800000 */
.L_x_882:
        /* <DEDUP_REMOVED lines=11> */
.L_x_883:
[----:B------:R-:W-:Y:S01]  /*197a0*/  MOV R13, R24 ;  /* 0x00000018000d7202 */ /* 0x000fe20000000f00 */
[----:B------:R-:W-:Y:S01]  /*197b0*/  IMAD.MOV.U32 R12, RZ, RZ, 0x7 ;  /* 0x00000007ff0c7424 */ /* 0x000fe200078e00ff */
[----:B------:R-:W-:-:S13]  /*197c0*/  IADD3 R2, P1, R14, R5, RZ ;  /* 0x000000050e027210 */ /* 0x000fda0007f3e0ff */
[----:B------:R-:W-:Y:S05]  /*197d0*/  WARPSYNC.COLLECTIVE R15, `(.L_x_884) ;  /* 0x000000000f087348 */ /* 0x000fea0003c00000 */
[----:B------:R0:W1:Y:S02]  /*197e0*/  SHFL.IDX P6, R14, R13, R12, R11 ;  /* 0x0000000c0d0e7389 */ /* 0x00006400000c000b */
[----:B01----:R-:W-:Y:S01]  /*197f0*/  ENDCOLLECTIVE ;  /* 0x000000000000791b */ /* 0x003fe20003800000 */
.L_x_884:
        /* <DEDUP_REMOVED lines=10> */
.L_x_885:
[----:B------:R-:W-:Y:S05]  /*198a0*/  BRA `(.L_x_886) ;  /* 0xffffffa000f07947 */ /* 0x000fea000383ffff */
.L_x_695:
[----:B------:R-:W-:Y:S01]  /*198b0*/  BSSY B0, `(.L_x_887) ;  /* 0x0000008000007945 */ /* 0x000fe20003800000 */
[----:B------:R-:W-:Y:S01]  /*198c0*/  MOV R13, R16 ;  /* 0x00000010000d7202 */ /* 0x000fe20000000f00 */
[----:B------:R-:W-:Y:S02]  /*198d0*/  IMAD.MOV.U32 R12, RZ, RZ, RZ ;  /* 0x000000ffff0c7224 */ /* 0x000fe400078e00ff */
[----:B------:R-:W-:Y:S02]  /*198e0*/  IMAD.MOV.U32 R11, RZ, RZ, 0x1f ;  /* 0x0000001fff0b7424 */ /* 0x000fe400078e00ff */
[----:B------:R-:W-:-:S07]  /*198f0*/  IMAD.MOV.U32 R15, RZ, RZ, -0x1 ;  /* 0xffffffffff0f7424 */ /* 0x000fce00078e00ff */
[----:B------:R-:W-:Y:S05]  /*19900*/  WARPSYNC.COLLECTIVE R15, `(.L_x_888) ;  /* 0x000000000f087348 */ /* 0x000fea0003c00000 */
[----:B------:R0:W1:Y:S02]  /*19910*/  SHFL.IDX P6, R14, R13, R12, R11 ;  /* 0x0000000c0d0e7389 */ /* 0x00006400000c000b */
[----:B01----:R-:W-:Y:S01]  /*19920*/  ENDCOLLECTIVE ;  /* 0x000000000000791b */ /* 0x003fe20003800000 */
.L_x_888:
[----:B------:R-:W-:Y:S05]  /*19930*/  BSYNC B0 ;  /* 0x0000000000007941 */ /* 0x000fea0003800000 */
.L_x_887:
[----:B------:R-:W-:Y:S01]  /*19940*/  IMAD.MOV.U32 R13, RZ, RZ, R16 ;  /* 0x000000ffff0d7224 */ /* 0x000fe200078e0010 */
[----:B------:R-:W-:Y:S01]  /*19950*/  MOV R15, 0xffffffff ;  /* 0xffffffff000f7802 */ /* 0x000fe20000000f00 */
[----:B------:R-:W-:Y:S01]  /*19960*/  IMAD.MOV.U32 R12, RZ, RZ, 0x1 ;  /* 0x00000001ff0c7424 */ /* 0x000fe200078e00ff */
[----:B------:R-:W-:Y:S01]  /*19970*/  MOV R0, R14 ;  /* 0x0000000e00007202 */ /* 0x000fe20000000f00 */
[----:B------:R-:W-:Y:S02]  /*19980*/  IMAD.MOV.U32 R11, RZ, RZ, 0x1f ;  /* 0x0000001fff0b7424 */ /* 0x000fe400078e00ff */
[----:B------:R-:W-:-:S07]  /*19990*/  IMAD.IADD R5, R19, 0x1, R8 ;  /* 0x0000000113057824 */ /* 0x000fce00078e0208 */
[----:B------:R-:W-:Y:S05]  /*199a0*/  WARPSYNC.COLLECTIVE R15, `(.L_x_889) ;  /* 0x000000000f087348 */ /* 0x000fea0003c00000 */
[----:B------:R0:W1:Y:S02]  /*199b0*/  SHFL.IDX P6, R14, R13, R12, R11 ;  /* 0x0000000c0d0e7389 */ /* 0x00006400000c000b */
[----:B01----:R-:W-:Y:S01]  /*199c0*/  ENDCOLLECTIVE ;  /* 0x000000000000791b */ /* 0x003fe20003800000 */
.L_x_889:
[----:B------:R-:W-:Y:S02]  /*199d0*/  ULDC UR4, c[0x0][0xc3c] ;  /* 0x00030f0000047ab9 */ /* 0x000fe40000000800 */
[----:B------:R-:W-:-:S13]  /*199e0*/  ISETP.GE.OR P1, PT, R5, UR4, !P0 ;  /* 0x0000000405007c0c */ /* 0x000fda000c726670 */
[----:B------:R-:W0:Y:S01]  /*199f0*/  @!P1 LDC.64 R2, c[0x0][0xc80] ;  /* 0x00032000ff029b82 */ /* 0x000e220000000a00 */
[----:B------:R-:W-:Y:S02]  /*19a00*/  IMAD.MOV.U32 R11, RZ, RZ, RZ ;  /* 0x000000ffff0b7224 */ /* 0x000fe400078e00ff */
[----:B------:R-:W-:Y:S02]  /*19a10*/  IMAD.MOV.U32 R4, RZ, RZ, R14 ;  /* 0x000000ffff047224 */ /* 0x000fe400078e000e */
[----:B0-----:R-:W-:-:S06]  /*19a20*/  @!P1 IMAD.WIDE R2, R5, 0x4, R2 ;  /* 0x0000000405029825 */ /* 0x001fcc00078e0202 */
[----:B------:R0:W2:Y:S01]  /*19a30*/  @!P1 LDG.E R3, desc[UR42][R2.64] ;  /* 0x0000002a02039981 */ /* 0x0000a2000c1e1900 */
[C---:B------:R-:W-:Y:S02]  /*19a40*/  ISETP.GE.U32.AND P2, PT, R8.reuse, 0x2, PT ;  /* 0x000000020800780c */ /* 0x040fe40003f46070 */
[C---:B------:R-:W-:Y:S02]  /*19a50*/  ISETP.GE.U32.AND P3, PT, R8.reuse, 0x4, PT ;  /* 0x000000040800780c */ /* 0x040fe40003f66070 */
[C---:B------:R-:W-:Y:S02]  /*19a60*/  ISETP.GE.U32.AND P4, PT, R8.reuse, 0x8, PT ;  /* 0x000000080800780c */ /* 0x040fe40003f86070 */
[C---:B------:R-:W-:Y:S01]  /*19a70*/  ISETP.GE.U32.AND P5, PT, R8.reuse, 0x10, PT ;  /* 0x000000100800780c */ /* 0x040fe20003fa6070 */
[----:B0-----:R-:W-:Y:S01]  /*19a80*/  IMAD.MOV.U32 R2, RZ, RZ, RZ ;  /* 0x000000ffff027224 */ /* 0x001fe200078e00ff */
[----:B--2---:R-:W-:Y:S02]  /*19a90*/  @!P1 MOV R2, R3 ;  /* 0x0000000300029202 */ /* 0x004fe40000000f00 */
[----:B------:R-:W-:-:S03]  /*19aa0*/  ISETP.NE.AND P1, PT, R8, RZ, PT ;  /* 0x000000ff0800720c */ /* 0x000fc60003f25270 */
[----:B------:R-:W-:-:S10]  /*19ab0*/  IMAD.MOV.U32 R13, RZ, RZ, R2 ;  /* 0x000000ffff0d7224 */ /* 0x000fd400078e0002 */
[----:B------:R-:W-:Y:S05]  /*19ac0*/  WARPSYNC.COLLECTIVE R15, `(.L_x_890) ;  /* 0x000000000f087348 */ /* 0x000fea0003c00000 */
[----:B------:R0:W1:Y:S02]  /*19ad0*/  SHFL.UP P6, R14, R13, R12, R11 ;  /* 0x0400000c0d0e7389 */ /* 0x00006400000c000b */
[----:B01----:R-:W-:Y:S01]  /*19ae0*/  ENDCOLLECTIVE ;  /* 0x000000000000791b */ /* 0x003fe20003800000 */
.L_x_890:
[----:B------:R-:W-:Y:S01]  /*19af0*/  IMAD.MOV.U32 R12, RZ, RZ, 0x2 ;  /* 0x00000002ff0c7424 */ /* 0x000fe200078e00ff */
[----:B------:R-:W-:-:S05]  /*19b00*/  SEL R5, R14, RZ, P1 ;  /* 0x000000ff0e057207 */ /* 0x000fca0000800000 */
[----:B------:R-:W-:-:S05]  /*19b10*/  IMAD.IADD R5, R2, 0x1, R5 ;  /* 0x0000000102057824 */ /* 0x000fca00078e0205 */
[----:B------:R-:W-:-:S07]  /*19b20*/  MOV R13, R5 ;  /* 0x00000005000d7202 */ /* 0x000fce0000000f00 */
[----:B------:R-:W-:Y:S05]  /*19b30*/  WARPSYNC.COLLECTIVE R15, `(.L_x_891) ;  /* 0x000000000f087348 */ /* 0x000fea0003c00000 */
[----:B------:R0:W1:Y:S02]  /*19b40*/  SHFL.UP P6, R14, R13, R12, R11 ;  /* 0x0400000c0d0e7389 */ /* 0x00006400000c000b */
[----:B01----:R-:W-:Y:S01]  /*19b50*/  ENDCOLLECTIVE ;  /* 0x000000000000791b */ /* 0x003fe20003800000 */
.L_x_891:
[----:B------:R-:W-:Y:S02]  /*19b60*/  MOV R12, 0x4 ;  /* 0x00000004000c7802 */ /* 0x000fe40000000f00 */
[----:B------:R-:W-:-:S05]  /*19b70*/  SEL R6, R14, RZ, P2 ;  /* 0x000000ff0e067207 */ /* 0x000fca0001000000 */
[----:B------:R-:W-:-:S04]  /*19b80*/  IMAD.IADD R6, R5, 0x1, R6 ;  /* 0x0000000105067824 */ /* 0x000fc800078e0206 */
[----:B------:R-:W-:-:S07]  /*19b90*/  IMAD.MOV.U32 R13, RZ, RZ, R6 ;  /* 0x000000ffff0d7224 */ /* 0x000fce00078e0006 */
[----:B------:R-:W-:Y:S05]  /*19ba0*/  WARPSYNC.COLLECTIVE R15, `(.L_x_892) ;  /* 0x000000000f087348 */ /* 0x000fea0003c00000 */
[----:B------:R0:W1:Y:S02]  /*19bb0*/  SHFL.UP P6, R14, R13, R12, R11 ;  /* 0x0400000c0d0e7389 */ /* 0x00006400000c000b */
[----:B01----:R-:W-:Y:S01]  /*19bc0*/  ENDCOLLECTIVE ;  /* 0x000000000000791b */ /* 0x003fe20003800000 */
.L_x_892:
[----:B------:R-:W-:Y:S01]  /*19bd0*/  IMAD.MOV.U32 R12, RZ, RZ, 0x8 ;  /* 0x00000008ff0c7424 */ /* 0x000fe200078e00ff */
[----:B------:R-:W-:-:S05]  /*19be0*/  SEL R7, R14, RZ, P3 ;  /* 0x000000ff0e077207 */ /* 0x000fca0001800000 */
[----:B------:R-:W-:-:S04]  /*19bf0*/  IMAD.IADD R7, R6, 0x1, R7 ;  /* 0x0000000106077824 */ /* 0x000fc800078e0207 */
[----:B------:R-:W-:-:S07]  /*19c00*/  IMAD.MOV.U32 R13, RZ, RZ, R7 ;  /* 0x000000ffff0d7224 */ /* 0x000fce00078e0007 */
[----:B------:R-:W-:Y:S05]  /*19c10*/  WARPSYNC.COLLECTIVE R15, `(.L_x_893) ;  /* 0x000000000f087348 */ /* 0x000fea0003c00000 */
[----:B------:R0:W1:Y:S02]  /*19c20*/  SHFL.UP P6, R14, R13, R12, R11 ;  /* 0x0400000c0d0e7389 */ /* 0x00006400000c000b */
[----:B01----:R-:W-:Y:S01]  /*19c30*/  ENDCOLLECTIVE ;  /* 0x000000000000791b */ /* 0x003fe20003800000 */
.L_x_893:
[----:B------:R-:W-:Y:S01]  /*19c40*/  IMAD.MOV.U32 R12, RZ, RZ, 0x10 ;  /* 0x00000010ff0c7424 */ /* 0x000fe200078e00ff */
[----:B------:R-:W-:-:S04]  /*19c50*/  SEL R14, R14, RZ, P4 ;  /* 0x000000ff0e0e7207 */ /* 0x000fc80002000000 */
[----:B------:R-:W-:-:S05]  /*19c60*/  IADD3 R5, R7, R14, RZ ;  /* 0x0000000e07057210 */ /* 0x000fca0007ffe0ff */
[----:B------:R-:W-:-:S07]  /*19c70*/  IMAD.MOV.U32 R13, RZ, RZ, R5 ;  /* 0x000000ffff0d7224 */ /* 0x000fce00078e0005 */
[----:B------:R-:W-:Y:S05]  /*19c80*/  WARPSYNC.COLLECTIVE R15, `(.L_x_894) ;  /* 0x000000000f087348 */ /* 0x000fea0003c00000 */
[----:B------:R0:W1:Y:S02]  /*19c90*/  SHFL.UP P6, R14, R13, R12, R11 ;  /* 0x0400000c0d0e7389 */ /* 0x00006400000c000b */
[----:B01----:R-:W-:Y:S01]  /*19ca0*/  ENDCOLLECTIVE ;  /* 0x000000000000791b */ /* 0x003fe20003800000 */
.L_x_894:
[----:B------:R-:W-:Y:S02]  /*19cb0*/  IMAD.MOV.U32 R12, RZ, RZ, 0x1f ;  /* 0x0000001fff0c7424 */ /* 0x000fe400078e00ff */
[----:B------:R-:W-:Y:S01]  /*19cc0*/  IMAD.MOV.U32 R11, RZ, RZ, 0x1f ;  /* 0x0000001fff0b7424 */ /* 0x000fe200078e00ff */
[----:B------:R-:W-:-:S05]  /*19cd0*/  SEL R14, R14, RZ, P5 ;  /* 0x000000ff0e0e7207 */ /* 0x000fca0002800000 */
[----:B------:R-:W-:-:S05]  /*19ce0*/  IMAD.IADD R3, R5, 0x1, R14 ;  /* 0x0000000105037824 */ /* 0x000fca00078e020e */
[----:B------:R-:W-:-:S07]  /*19cf0*/  MOV R13, R3 ;  /* 0x00000003000d7202 */ /* 0x000fce0000000f00 */
[----:B------:R-:W-:Y:S05]  /*19d00*/  WARPSYNC.COLLECTIVE R15, `(.L_x_895) ;  /* 0x000000000f087348 */ /* 0x000fea0003c00000 */
[----:B------:R0:W1:Y:S02]  /*19d10*/  SHFL.IDX P6, R14, R13, R12, R11 ;  /* 0x0000000c0d0e7389 */ /* 0x00006400000c000b */
[----:B01----:R-:W-:Y:S01]  /*19d20*/  ENDCOLLECTIVE ;  /* 0x000000000000791b */ /* 0x003fe20003800000 */
.L_x_895:
[----:B------:R-:W-:Y:S05]  /*19d30*/  BRA `(.L_x_896) ;  /* 0xffffffa000f87947 */ /* 0x000fea000383ffff */
.L_x_700:
[----:B------:R-:W-:Y:S01]  /*19d40*/  BSSY B0, `(.L_x_897) ;  /* 0x0000008000007945 */ /* 0x000fe20003800000 */
[----:B-----5:R-:W-:Y:S01]  /*19d50*/  IMAD.MOV.U32 R13, RZ, RZ, R2 ;  /* 0x000000ffff0d7224 */ /* 0x020fe200078e0002 */
[----:B------:R-:W-:Y:S01]  /*19d60*/  MOV R12, 0x1 ;  /* 0x00000001000c7802 */ /* 0x000fe20000000f00 */
[----:B------:R-:W-:Y:S02]  /*19d70*/  IMAD.MOV.U32 R11, RZ, RZ, RZ ;  /* 0x000000ffff0b7224 */ /* 0x000fe400078e00ff */
[----:B------:R-:W-:-:S07]  /*19d80*/  IMAD.MOV.U32 R15, RZ, RZ, -0x1 ;  /* 0xffffffffff0f7424 */ /* 0x000fce00078e00ff */
[----:B01----:R-:W-:Y:S05]  /*19d90*/  WARPSYNC.COLLECTIVE R15, `(.L_x_898) ;  /* 0x000000000f087348 */ /* 0x003fea0003c00000 */
[----:B------:R2:W3:Y:S02]  /*19da0*/  SHFL.UP P6, R14, R13, R12, R11 ;  /* 0x0400000c0d0e7389 */ /* 0x0004e400000c000b */
[----:B0123--:R-:W-:Y:S01]  /*19db0*/  ENDCOLLECTIVE ;  /* 0x000000000000791b */ /* 0x00ffe20003800000 */
.L_x_898:
[----:B------:R-:W-:Y:S05]  /*19dc0*/  BSYNC B0 ;  /* 0x0000000000007941 */ /* 0x000fea0003800000 */
.L_x_897:
[----:B------:R-:W-:Y:S01]  /*19dd0*/  SEL R13, R14, RZ, P1 ;  /* 0x000000ff0e0d7207 */ /* 0x000fe20000800000 */
[----:B------:R-:W-:Y:S01]  /*19de0*/  IMAD.MOV.U32 R11, RZ, RZ, RZ ;  /* 0x000000ffff0b7224 */ /* 0x000fe200078e00ff */
[----:B------:R-:W-:Y:S01]  /*19df0*/  MOV R12, 0x2 ;  /* 0x00000002000c7802 */ /* 0x000fe20000000f00 */
[----:B------:R-:W-:Y:S02]  /*19e00*/  IMAD.MOV.U32 R15, RZ, RZ, -0x1 ;  /* 0xffffffffff0f7424 */ /* 0x000fe400078e00ff */
[----:B------:R-:W-:-:S07]  /*19e10*/  IMAD.IADD R13, R2, 0x1, R13 ;  /* 0x00000001020d7824 */ /* 0x000fce00078e020d */
[----:B------:R-:W-:Y:S05]  /*19e20*/  WARPSYNC.COLLECTIVE R15, `(.L_x_899) ;  /* 0x000000000f087348 */ /* 0x000fea0003c00000 */
[----:B------:R0:W1:Y:S02]  /*19e30*/  SHFL.UP P6, R14, R13, R12, R11 ;  /* 0x0400000c0d0e7389 */ /* 0x00006400000c000b */
[----:B01----:R-:W-:Y:S01]  /*19e40*/  ENDCOLLECTIVE ;  /* 0x000000000000791b */ /* 0x003fe20003800000 */
.L_x_899:
[----:B------:R-:W-:Y:S01]  /*19e50*/  IMAD.MOV.U32 R12, RZ, RZ, 0x4 ;  /* 0x00000004ff0c7424 */ /* 0x000fe200078e00ff */
[----:B------:R-:W-:-:S05]  /*19e60*/  SEL R14, R14, RZ, P2 ;  /* 0x000000ff0e0e7207 */ /* 0x000fca0001000000 */
[----:B------:R-:W-:-:S05]  /*19e70*/  IMAD.IADD R3, R13, 0x1, R14 ;  /* 0x000000010d037824 */ /* 0x000fca00078e020e */
[----:B------:R-:W-:-:S07]  /*19e80*/  MOV R13, R3 ;  /* 0x00000003000d7202 */ /* 0x000fce0000000f00 */
[----:B------:R-:W-:Y:S05]  /*19e90*/  WARPSYNC.COLLECTIVE R15, `(.L_x_900) ;  /* 0x000000000f087348 */ /* 0x000fea0003c00000 */
[----:B------:R0:W1:Y:S02]  /*19ea0*/  SHFL.UP P6, R14, R13, R12, R11 ;  /* 0x0400000c0d0e7389 */ /* 0x00006400000c000b */
[----:B01----:R-:W-:Y:S01]  /*19eb0*/  ENDCOLLECTIVE ;  /* 0x000000000000791b */ /* 0x003fe20003800000 */
.L_x_900:
[----:B------:R-:W-:Y:S02]  /*19ec0*/  MOV R12, 0x8 ;  /* 0x00000008000c7802 */ /* 0x000fe40000000f00 */
[----:B------:R-:W-:-:S05]  /*19ed0*/  SEL R14, R14, RZ, P3 ;  /* 0x000000ff0e0e7207 */ /* 0x000fca0001800000 */
[----:B------:R-:W-:-:S04]  /*19ee0*/  IMAD.IADD R5, R3, 0x1, R14 ;  /* 0x0000000103057824 */ /* 0x000fc800078e020e */
[----:B------:R-:W-:-:S07]  /*19ef0*/  IMAD.MOV.U32 R13, RZ, RZ, R5 ;  /* 0x000000ffff0d7224 */ /* 0x000fce00078e0005 */
[----:B------:R-:W-:Y:S05]  /*19f00*/  WARPSYNC.COLLECTIVE R15, `(.L_x_901) ;  /* 0x000000000f087348 */ /* 0x000fea0003c00000 */
[----:B------:R0:W1:Y:S02]  /*19f10*/  SHFL.UP P6, R14, R13, R12, R11 ;  /* 0x0400000c0d0e7389 */ /* 0x00006400000c000b */
[----:B01----:R-:W-:Y:S01]  /*19f20*/  ENDCOLLECTIVE ;  /* 0x000000000000791b */ /* 0x003fe20003800000 */
.L_x_901:
[----:B------:R-:W-:Y:S01]  /*19f30*/  IMAD.MOV.U32 R12, RZ, RZ, 0x10 ;  /* 0x00000010ff0c7424 */ /* 0x000fe200078e00ff */
[----:B------:R-:W-:-:S05]  /*19f40*/  SEL R6, R14, RZ, P4 ;  /* 0x000000ff0e067207 */ /* 0x000fca0002000000 */
[----:B------:R-:W-:-:S04]  /*19f50*/  IMAD.IADD R6, R5, 0x1, R6 ;  /* 0x0000000105067824 */ /* 0x000fc800078e0206 */
[----:B------:R-:W-:-:S07]  /*19f60*/  IMAD.MOV.U32 R13, RZ, RZ, R6 ;  /* 0x000000ffff0d7224 */ /* 0x000fce00078e0006 */
[----:B------:R-:W-:Y:S05]  /*19f70*/  WARPSYNC.COLLECTIVE R15, `(.L_x_902) ;  /* 0x000000000f087348 */ /* 0x000fea0003c00000 */
[----:B------:R0:W1:Y:S02]  /*19f80*/  SHFL.UP P6, R14, R13, R12, R11 ;  /* 0x0400000c0d0e7389 */ /* 0x00006400000c000b */
[----:B01----:R-:W-:Y:S01]  /*19f90*/  ENDCOLLECTIVE ;  /* 0x000000000000791b */ /* 0x003fe20003800000 */
.L_x_902:
[----:B------:R-:W-:Y:S02]  /*19fa0*/  IMAD.MOV.U32 R12, RZ, RZ, 0x1f ;  /* 0x0000001fff0c7424 */ /* 0x000fe400078e00ff */
[----:B------:R-:W-:Y:S01]  /*19fb0*/  IMAD.MOV.U32 R11, RZ, RZ, 0x1f ;  /* 0x0000001fff0b7424 */ /* 0x000fe200078e00ff */
[----:B------:R-:W-:-:S04]  /*19fc0*/  SEL R3, R14, RZ, P5 ;  /* 0x000000ff0e037207 */ /* 0x000fc80002800000 */
[----:B------:R-:W-:-:S05]  /*19fd0*/  IADD3 R3, R6, R3, RZ ;  /* 0x0000000306037210 */ /* 0x000fca0007ffe0ff */
[----:B------:R-:W-:-:S07]  /*19fe0*/  IMAD.MOV.U32 R13, RZ, RZ, R3 ;  /* 0x000000ffff0d7224 */ /* 0x000fce00078e0003 */
[----:B------:R-:W-:Y:S05]  /*19ff0*/  WARPSYNC.COLLECTIVE R15, `(.L_x_903) ;  /* 0x000000000f087348 */ /* 0x000fea0003c00000 */
[----:B------:R0:W1:Y:S02]  /*1a000*/  SHFL.IDX P6, R14, R13, R12, R11 ;  /* 0x0000000c0d0e7389 */ /* 0x00006400000c000b */
[----:B01----:R-:W-:Y:S01]  /*1a010*/  ENDCOLLECTIVE ;  /* 0x000000000000791b */ /* 0x003fe20003800000 */
.L_x_903:
[----:B------:R-:W-:Y:S05]  /*1a020*/  BRA `(.L_x_904) ;  /* 0xffffffa000d87947 */ /* 0x000fea000383ffff */
.L_x_702:
[----:B------:R-:W-:Y:S01]  /*1a030*/  BSSY B0, `(.L_x_905) ;  /* 0x0000006000007945 */ /* 0x000fe20003800000 */
[----:B------:R-:W-:Y:S02]  /*1a040*/  PLOP3.LUT P6, PT, P6, PT, PT, 0x8, 0x0 ;  /* 0x000000000000781c */ /* 0x000fe400037ce170 */
[----:B------:R-:W-:-:S11]  /*1a050*/  MOV R15, 0xffffffff ;  /* 0xffffffff000f7802 */ /* 0x000fd60000000f00 */
[----:B0-----:R-:W-:Y:S05]  /*1a060*/  WARPSYNC.COLLECTIVE R15, `(.L_x_906) ;  /* 0x000000000f087348 */ /* 0x001fea0003c00000 */
[----:B------:R-:W-:Y:S01]  /*1a070*/  VOTE.ANY R14, PT, P6 ;  /* 0x00000000000e7806 */ /* 0x000fe200030e0100 */
[----:B0-----:R-:W-:Y:S06]  /*1a080*/  ENDCOLLECTIVE ;  /* 0x000000000000791b */ /* 0x001fec0003800000 */
.L_x_906:
[----:B------:R-:W-:Y:S05]  /*1a090*/  BSYNC B0 ;  /* 0x0000000000007941 */ /* 0x000fea0003800000 */
.L_x_905:
[----:B------:R-:W-:Y:S01]  /*1a0a0*/  IMAD.MOV.U32 R6, RZ, RZ, R14 ;  /* 0x000000ffff067224 */ /* 0x000fe200078e000e */
[----:B------:R-:W-:Y:S01]  /*1a0b0*/  MOV R11, 0x1f ;  /* 0x0000001f000b7802 */ /* 0x000fe20000000f00 */
[----:B------:R-:W-:Y:S02]  /*1a0c0*/  IMAD.MOV.U32 R13, RZ, RZ, R2 ;  /* 0x000000ffff0d7224 */ /* 0x000fe400078e0002 */
[----:B------:R-:W0:Y:S01]  /*1a0d0*/  POPC R4, R6 ;  /* 0x0000000600047309 */ /* 0x000e220000000000 */
[----:B------:R-:W-:Y:S02]  /*1a0e0*/  IMAD.MOV.U32 R15, RZ, RZ, -0x1 ;  /* 0xffffffffff0f7424 */ /* 0x000fe400078e00ff */
[----:B0-----:R-:W-:-:S07]  /*1a0f0*/  IMAD.MOV.U32 R12, RZ, RZ, R4 ;  /* 0x000000ffff0c7224 */ /* 0x001fce00078e0004 */
[----:B------:R-:W-:Y:S05]  /*1a100*/  WARPSYNC.COLLECTIVE R15, `(.L_x_907) ;  /* 0x000000000f087348 */ /* 0x000fea0003c00000 */
[----:B------:R0:W1:Y:S02]  /*1a110*/  SHFL.IDX P6, R14, R13, R12, R11 ;  /* 0x0000000c0d0e7389 */ /* 0x00006400000c000b */
[----:B01----:R-:W-:Y:S01]  /*1a120*/  ENDCOLLECTIVE ;  /* 0x000000000000791b */ /* 0x003fe20003800000 */
.L_x_907:
[----:B------:R-:W-:Y:S01]  /*1a130*/  IMAD.MOV.U32 R17, RZ, RZ, R14 ;  /* 0x000000ffff117224 */ /* 0x000fe200078e000e */
[----:B------:R-:W-:Y:S06]  /*1a140*/  BRA `(.L_x_908) ;  /* 0xffffffa000c87947 */ /* 0x000fec000383ffff */
.L_x_704:
[----:B------:R-:W-:Y:S01]  /*1a150*/  BSSY B0, `(.L_x_909) ;  /* 0x0000007000007945 */ /* 0x000fe20003800000 */
[----:B------:R-:W-:Y:S01]  /*1a160*/  IMAD.MOV.U32 R13, RZ, RZ, R3 ;  /* 0x000000ffff0d7224 */ /* 0x000fe200078e0003 */
[----:B------:R-:W-:Y:S01]  /*1a170*/  MOV R11, 0x1f ;  /* 0x0000001f000b7802 */ /* 0x000fe20000000f00 */
[----:B------:R-:W-:-:S07]  /*1a180*/  IMAD.MOV.U32 R15, RZ, RZ, -0x1 ;  /* 0xffffffffff0f7424 */ /* 0x000fce00078e00ff */
[----:B012---:R-:W-:Y:S05]  /*1a190*/  WARPSYNC.COLLECTIVE R15, `(.L_x_910) ;  /* 0x000000000f087348 */ /* 0x007fea0003c00000 */
[----:B------:R3:W4:Y:S02]  /*1a1a0*/  SHFL.IDX P6, R14, R13, R12, R11 ;  /* 0x0000000c0d0e7389 */ /* 0x00072400000c000b */
[----:B01234-:R-:W-:Y:S01]  /*1a1b0*/  ENDCOLLECTIVE ;  /* 0x000000000000791b */ /* 0x01ffe20003800000 */
.L_x_910:
[----:B------:R-:W-:Y:S05]  /*1a1c0*/  BSYNC B0 ;  /* 0x0000000000007941 */ /* 0x000fea0003800000 */
.L_x_909:
[----:B------:R-:W-:Y:S05]  /*1a1d0*/  BRA `(.L_x_703) ;  /* 0xffffffa000c07947 */ /* 0x000fea000383ffff */
.L_x_708:
[----:B0-----:R0:W1:Y:S02]  /*1a1e0*/  SYNCS.PHASECHK.TRANS64.TRYWAIT P0, [R4+URZ+0x16820], R0 ;  /* 0x01682000040075a7 */ /* 0x001064000800017f */
[----:B-1----:R-:W-:Y:S05]  /*1a1f0*/  @!P0 NANOSLEEP.SYNCS 0x989680 ;  /* 0x009896800000895d */ /* 0x002fea0003900000 */
[----:B------:R-:W1:Y:S02]  /*1a200*/  @!P0 SYNCS.PHASECHK.TRANS64 P0, [R4+URZ+0x16820], R0 ;  /* 0x01682000040085a7 */ /* 0x000e64000800007f */
[----:B-1----:R-:W-:Y:S05]  /*1a210*/  @!P0 BRA `(.L_x_708) ;  /* 0xfffffffc00f08947 */ /* 0x002fea000383ffff */
[----:B------:R-:W-:Y:S05]  /*1a220*/  BRA `(.L_x_911) ;  /* 0xffffffa400ac7947 */ /* 0x000fea000383ffff */
.L_x_709:
[----:B------:R-:W1:Y:S01]  /*1a230*/  S2R R2, SR_TID.X ;  /* 0x0000000000027919 */ /* 0x000e620000002100 */
[----:B------:R-:W-:Y:S01]  /*1a240*/  BSSY B0, `(.L_x_912) ;  /* 0x000000a000007945 */ /* 0x000fe20003800000 */
[----:B------:R-:W-:Y:S01]  /*1a250*/  IMAD.MOV.U32 R12, RZ, RZ, RZ ;  /* 0x000000ffff0c7224 */ /* 0x000fe200078e00ff */
[----:B------:R-:W-:Y:S01]  /*1a260*/  MOV R11, 0x1f ;  /* 0x0000001f000b7802 */ /* 0x000fe20000000f00 */
[----:B------:R-:W-:Y:S01]  /*1a270*/  IMAD.MOV.U32 R15, RZ, RZ, -0x1 ;  /* 0xffffffffff0f7424 */ /* 0x000fe200078e00ff */
[----:B-1----:R-:W-:-:S04]  /*1a280*/  SHF.R.U32.HI R2, RZ, 0x5, R2 ;  /* 0x00000005ff027819 */ /* 0x002fc80000011602 */
[----:B------:R-:W-:-:S05]  /*1a290*/  LOP3.LUT R2, R2, 0x3, RZ, 0xc0, !PT ;  /* 0x0000000302027812 */ /* 0x000fca00078ec0ff */
[----:B------:R-:W-:-:S07]  /*1a2a0*/  IMAD.MOV.U32 R13, RZ, RZ, R2 ;  /* 0x000000ffff0d7224 */ /* 0x000fce00078e0002 */
[----:B0-----:R-:W-:Y:S05]  /*1a2b0*/  WARPSYNC.COLLECTIVE R15, `(.L_x_913) ;  /* 0x000000000f087348 */ /* 0x001fea0003c00000 */
[----:B------:R1:W2:Y:S02]  /*1a2c0*/  SHFL.IDX P6, R14, R13, R12, R11 ;  /* 0x0000000c0d0e7389 */ /* 0x0002a400000c000b */
[----:B012---:R-:W-:Y:S01]  /*1a2d0*/  ENDCOLLECTIVE ;  /* 0x000000000000791b */ /* 0x007fe20003800000 */
.L_x_913:
[----:B------:R-:W-:Y:S05]  /*1a2e0*/  BSYNC B0 ;  /* 0x0000000000007941 */ /* 0x000fea0003800000 */
.L_x_912:
[----:B------:R-:W-:Y:S05]  /*1a2f0*/  BRA `(.L_x_914) ;  /* 0xffffffa400947947 */ /* 0x000fea000383ffff */
.L_x_710:
[----:B------:R-:W-:Y:S01]  /*1a300*/  BSSY B0, `(.L_x_915) ;  /* 0x0000006000007945 */ /* 0x000fe20003800000 */
[----:B------:R-:W-:-:S07]  /*1a310*/  IMAD.MOV.U32 R15, RZ, RZ, -0x1 ;  /* 0xffffffffff0f7424 */ /* 0x000fce00078e00ff */
[----:B0-----:R-:W-:Y:S05]  /*1a320*/  WARPSYNC.COLLECTIVE R15, `(.L_x_916) ;  /* 0x000000000f0c7348 */ /* 0x001fea0003c00000 */
[----:B------:R-:W-:Y:S02]  /*1a330*/  ELECT P6, UR62, PT ;  /* 0x00000000003e782f */ /* 0x000fe400038c0000 */
[----:B------:R-:W-:Y:S01]  /*1a340*/  MOV R14, UR62 ;  /* 0x0000003e000e7c02 */ /* 0x000fe20008000f00 */
[----:B0-----:R-:W-:Y:S10]  /*1a350*/  ENDCOLLECTIVE ;  /* 0x000000000000791b */ /* 0x001ff40003800000 */
.L_x_916:
[----:B------:R-:W-:Y:S05]  /*1a360*/  BSYNC B0 ;  /* 0x0000000000007941 */ /* 0x000fea0003800000 */
.L_x_915:
[----:B------:R-:W-:Y:S05]  /*1a370*/  BRA `(.L_x_917) ;  /* 0xffffffa400887947 */ /* 0x000fea000383ffff */
.L_x_712:
[----:B0-----:R0:W1:Y:S02]  /*1a380*/  SYNCS.PHASECHK.TRANS64.TRYWAIT P1, [R5+URZ+0x16840], R0 ;  /* 0x01684000050075a7 */ /* 0x001064000802017f */
[----:B-1----:R-:W-:Y:S05]  /*1a390*/  @!P1 NANOSLEEP.SYNCS 0x989680 ;  /* 0x009896800000995d */ /* 0x002fea0003900000 */
[----:B------:R-:W1:Y:S02]  /*1a3a0*/  @!P1 SYNCS.PHASECHK.TRANS64 P1, [R5+URZ+0x16840], R0 ;  /* 0x01684000050095a7 */ /* 0x000e64000802007f */
[----:B-1----:R-:W-:Y:S05]  /*1a3b0*/  @!P1 BRA `(.L_x_712) ;  /* 0xfffffffc00f09947 */ /* 0x002fea000383ffff */
[----:B------:R-:W-:Y:S05]  /*1a3c0*/  BRA `(.L_x_918) ;  /* 0xffffffa400a87947 */ /* 0x000fea000383ffff */
.L_x_714:
[----:B-1----:R1:W2:Y:S02]  /*1a3d0*/  SYNCS.PHASECHK.TRANS64.TRYWAIT P1, [R25+URZ+0x16840], R2 ;  /* 0x01684002190075a7 */ /* 0x0022a4000802017f */
[----:B--2---:R-:W-:Y:S05]  /*1a3e0*/  @!P1 NANOSLEEP.SYNCS 0x989680 ;  /* 0x009896800000995d */ /* 0x004fea0003900000 */
[----:B------:R-:W2:Y:S02]  /*1a3f0*/  @!P1 SYNCS.PHASECHK.TRANS64 P1, [R25+URZ+0x16840], R2 ;  /* 0x01684002190095a7 */ /* 0x000ea4000802007f */
[----:B--2---:R-:W-:Y:S05]  /*1a400*/  @!P1 BRA `(.L_x_714) ;  /* 0xfffffffc00f09947 */ /* 0x004fea000383ffff */
[----:B------:R-:W-:Y:S05]  /*1a410*/  BRA `(.L_x_919) ;  /* 0xffffffa400b47947 */ /* 0x000fea000383ffff */
.L_x_716:
[----:B--2---:R2:W3:Y:S02]  /*1a420*/  SYNCS.PHASECHK.TRANS64.TRYWAIT P1, [R5+URZ+0x16860], R0 ;  /* 0x01686000050075a7 */ /* 0x0044e4000802017f */
[----:B---3--:R-:W-:Y:S05]  /*1a430*/  @!P1 NANOSLEEP.SYNCS 0x989680 ;  /* 0x009896800000995d */ /* 0x008fea0003900000 */
[----:B------:R-:W3:Y:S02]  /*1a440*/  @!P1 SYNCS.PHASECHK.TRANS64 P1, [R5+URZ+0x16860], R0 ;  /* 0x01686000050095a7 */ /* 0x000ee4000802007f */
[----:B---3--:R-:W-:Y:S05]  /*1a450*/  @!P1 BRA `(.L_x_716) ;  /* 0xfffffffc00f09947 */ /* 0x008fea000383ffff */
[----:B------:R-:W-:Y:S05]  /*1a460*/  BRA `(.L_x_920) ;  /* 0xffffffa400b07947 */ /* 0x000fea000383ffff */
.L_x_921:
        /* <DEDUP_REMOVED lines=9> */
.L_x_3107:


//--------------------- .text._ZN7cutlass13device_kernelIN5flash11enable_sm90INS1_16FlashAttnFwdSm90INS1_25CollectiveMainloopFwdSm90ILi2EN4cute5tupleIJNS5_1CILi1EEES8_S8_EEENS6_IJNS7_ILi192EEENS7_ILi128EEENS7_ILi64EEEEEELi64ENS_6half_tEfNS_4arch4Sm90ELb0ELb1ELb0ELb0ELb1ELb0ELb0ELb1ELb1ELb1ELb0ELb0EEENS1_21CollectiveEpilogueFwdINS6_IJSA_SC_SB_EEES9_SE_SG_Li384ELb0ELb1ELb0ELb0EEENS1_30DynamicPersistentTileSchedulerILi384ELi128ELb0ELb1ELb1EEEEEEEEEvNT_6ParamsE --------------------------
	.section	.text._ZN7cutlass13device_kernelIN5flash11enable_sm90INS1_16FlashAttnFwdSm90INS1_25CollectiveMainloopFwdSm90ILi2EN4cute5tupleIJNS5_1CILi1EEES8_S8_EEENS6_IJNS7_ILi192EEENS7_ILi128EEENS7_ILi64EEEEEELi64ENS_6half_tEfNS_4arch4Sm90ELb0ELb1ELb0ELb0ELb1ELb0ELb0ELb1ELb1ELb1ELb0ELb0EEENS1_21CollectiveEpilogueFwdINS6_IJSA_SC_SB_EEES9_SE_SG_Li384ELb0ELb1ELb0ELb0EEENS1_30DynamicPersistentTileSchedulerILi384ELi128ELb0ELb1ELb1EEEEEEEEEvNT_6ParamsE,"ax",@progbits
	.align	128
.text._ZN7cutlass13device_kernelIN5flash11enable_sm90INS1_16FlashAttnFwdSm90INS1_25CollectiveMainloopFwdSm90ILi2EN4cute5tupleIJNS5_1CILi1EEES8_S8_EEENS6_IJNS7_ILi192EEENS7_ILi128EEENS7_ILi64EEEEEELi64ENS_6half_tEfNS_4arch4Sm90ELb0ELb1ELb0ELb0ELb1ELb0ELb0ELb1ELb1ELb1ELb0ELb0EEENS1_21CollectiveEpilogueFwdINS6_IJSA_SC_SB_EEES9_SE_SG_Li384ELb0ELb1ELb0ELb0EEENS1_30DynamicPersistentTileSchedulerILi384ELi128ELb0ELb1ELb1EEEEEEEEEvNT_6ParamsE:
        .type           _ZN7cutlass13device_kernelIN5flash11enable_sm90INS1_16FlashAttnFwdSm90INS1_25CollectiveMainloopFwdSm90ILi2EN4cute5tupleIJNS5_1CILi1EEES8_S8_EEENS6_IJNS7_ILi192EEENS7_ILi128EEENS7_ILi64EEEEEELi64ENS_6half_tEfNS_4arch4Sm90ELb0ELb1ELb0ELb0ELb1ELb0ELb0ELb1ELb1ELb1ELb0ELb0EEENS1_21CollectiveEpilogueFwdINS6_IJSA_SC_SB_EEES9_SE_SG_Li384ELb0ELb1ELb0ELb0EEENS1_30DynamicPersistentTileSchedulerILi384ELi128ELb0ELb1ELb1EEEEEEEEEvNT_6ParamsE,@function
        .size           _ZN7cutlass13device_kernelIN5flash11enable_sm90INS1_16FlashAttnFwdSm90INS1_25CollectiveMainloopFwdSm90ILi2EN4cute5tupleIJNS5_1CILi1EEES8_S8_EEENS6_IJNS7_ILi192EEENS7_ILi128EEENS7_ILi64EEEEEELi64ENS_6half_tEfNS_4arch4Sm90ELb0ELb1ELb0ELb0ELb1ELb0ELb0ELb1ELb1ELb1ELb0ELb0EEENS1_21CollectiveEpilogueFwdINS6_IJSA_SC_SB_EEES9_SE_SG_Li384ELb0ELb1ELb0ELb0EEENS1_30DynamicPersistentTileSchedulerILi384ELi128ELb0ELb1ELb1EEEEEEEEEvNT_6ParamsE,(.L_x_3108 - _ZN7cutlass13device_kernelIN5flash11enable_sm90INS1_16FlashAttnFwdSm90INS1_25CollectiveMainloopFwdSm90ILi2EN4cute5tupleIJNS5_1CILi1EEES8_S8_EEENS6_IJNS7_ILi192EEENS7_ILi128EEENS7_ILi64EEEEEELi64ENS_6half_tEfNS_4arch4Sm90ELb0ELb1ELb0ELb0ELb1ELb0ELb0ELb1ELb1ELb1ELb0ELb0EEENS1_21CollectiveEpilogueFwdINS6_IJSA_SC_SB_EEES9_SE_SG_Li384ELb0ELb1ELb0ELb0EEENS1_30DynamicPersistentTileSchedulerILi384ELi128ELb0ELb1ELb1EEEEEEEEEvNT_6ParamsE)
        .other          _ZN7cutlass13device_kernelIN5flash11enable_sm90INS1_16FlashAttnFwdSm90INS1_25CollectiveMainloopFwdSm90ILi2EN4cute5tupleIJNS5_1CILi1EEES8_S8_EEENS6_IJNS7_ILi192EEENS7_ILi128EEENS7_ILi64EEEEEELi64ENS_6half_tEfNS_4arch4Sm90ELb0ELb1ELb0ELb0ELb1ELb0ELb0ELb1ELb1ELb1ELb0ELb0EEENS1_21CollectiveEpilogueFwdINS6_IJSA_SC_SB_EEES9_SE_SG_Li384ELb0ELb1ELb0ELb0EEENS1_30DynamicPersistentTileSchedulerILi384ELi128ELb0ELb1ELb1EEEEEEEEEvNT_6ParamsE,@"STO_CUDA_ENTRY STV_DEFAULT"
_ZN7cutlass13device_kernelIN5flash11enable_sm90INS1_16FlashAttnFwdSm90INS1_25CollectiveMainloopFwdSm90ILi2EN4cute5tupleIJNS5_1CILi1EEES8_S8_EEENS6_IJNS7_ILi192EEENS7_ILi128EEENS7_ILi64EEEEEELi64ENS_6half_tEfNS_4arch4Sm90ELb0ELb1ELb0ELb0ELb1ELb0ELb0ELb1ELb1ELb1ELb0ELb0EEENS1_21CollectiveEpilogueFwdINS6_IJSA_SC_SB_EEES9_SE_SG_Li384ELb0ELb1ELb0ELb0EEENS1_30DynamicPersistentTileSchedulerILi384ELi128ELb0ELb1ELb1EEEEEEEEEvNT_6ParamsE:
        /* <DEDUP_REMOVED lines=45> */
.L_x_922:
        /* <DEDUP_REMOVED lines=22> */
.L_x_923:
        /* <DEDUP_REMOVED lines=18> */
.L_x_924:
        /* <DEDUP_REMOVED lines=22> */
.L_x_925:
        /* <DEDUP_REMOVED lines=23> */
.L_x_926:
        /* <DEDUP_REMOVED lines=8> */
.L_x_928:
[----:B------:R-:W-:-:S08]  /*08a0*/  NOP ;  /* 0x0000000000007918 */ /* 0x000fd00000000000 */
[----:B------:R-:W0:Y:S02]  /*08b0*/  USETMAXREG.TRY_ALLOC.CTAPOOL UP0, 0xa0 ;  /* 0x000000a0000079c8 */ /* 0x000e240008000600 */
[----:B0-----:R-:W-:-:S13]  /*08c0*/  PLOP3.LUT P0, PT, PT, PT, UP0, 0x80, 0x0 ;  /* 0x000000000000781c */ /* 0x001fda0003f0f008 */
[----:B------:R-:W-:Y:S05]  /*08d0*/  @!P0 BRA `(.L_x_928) ;  /* 0xfffffffc00f08947 */ /* 0x000fea000383ffff */
[----:B------:R-:W0:Y:S01]  /*08e0*/  S2R R2, SR_TID.X ;  /* 0x0000000000027919 */ /* 0x000e220000002100 */
[----:B-1----:R-:W1:Y:S08]  /*08f0*/  S2UR UR4, SR_CTAID.X ;  /* 0x00000000000479c3 */ /* 0x002e700000002500 */
[----:B------:R-:W-:Y:S08]  /*0900*/  BAR.ARV 0x4, 0x200 ;  /* 0x0108000000007b1d */ /* 0x000ff00000002000 */
[----:B------:R-:W-:Y:S06]  /*0910*/  BAR.ARV 0x8, 0x200 ;  /* 0x0208000000007b1d */ /* 0x000fec0000002000 */
[----:B0-----:R-:W-:-:S04]  /*0920*/  LOP3.LUT R0, R2, 0xffffff80, RZ, 0xc0, !PT ;  /* 0xffffff8002007812 */ /* 0x001fc800078ec0ff */
[----:B------:R-:W-:Y:S02]  /*0930*/  ISETP.NE.AND P0, PT, R0, 0x80, PT ;  /* 0x000000800000780c */ /* 0x000fe40003f05270 */
[----:B------:R-:W1:Y:S11]  /*0940*/  LDC R0, c[0x0][0xc38] ;  /* 0x00030e00ff007b82 */ /* 0x000e760000000800 */
[----:B------:R-:W-:Y:S06]  /*0950*/  @!P0 BAR.ARV 0x9, 0x100 ;  /* 0x0244000000008b1d */ /* 0x000fec0000002000 */
[----:B-1----:R-:W-:-:S13]  /*0960*/  ISETP.LE.AND P0, PT, R0, UR4, PT ;  /* 0x0000000400007c0c */ /* 0x002fda000bf03270 */
[----:B------:R-:W-:Y:S05]  /*0970*/  @P0 EXIT ;  /* 0x000000000000094d */ /* 0x000fea0003800000 */
[----:B------:R-:W-:Y:S01]  /*0980*/  VIADD R10, R2, 0xffffff80 ;  /* 0xffffff80020a7836 */ /* 0x000fe20000000000 */
[----:B------:R-:W-:Y:S01]  /*0990*/  ULOP3.LUT UR48, UR37, 0x1, URZ, 0xfc, !UPT ;  /* 0x0000000125307892 */ /* 0x000fe2000f8efc3f */
[----:B------:R-:W-:Y:S01]  /*09a0*/  UMOV UR47, URZ ;  /* 0x0000003f002f7c82 */ /* 0x000fe20008000000 */
[----:B------:R-:W-:Y:S02]  /*09b0*/  UMOV UR46, URZ ;  /* 0x0000003f002e7c82 */ /* 0x000fe40008000000 */
[----:B------:R-:W-:Y:S01]  /*09c0*/  SHF.R.S32.HI R0, RZ, 0x1f, R10 ;  /* 0x0000001fff007819 */ /* 0x000fe2000001140a */
[----:B------:R-:W-:-:S03]  /*09d0*/  UMOV UR36, URZ ;  /* 0x0000003f00247c82 */ /* 0x000fc60008000000 */
[CC--:B------:R-:W-:Y:S02]  /*09e0*/  LEA.HI R154, R0.reuse, R10.reuse, RZ, 0x7 ;  /* 0x0000000a009a7211 */ /* 0x0c0fe400078f38ff */
[CC--:B------:R-:W-:Y:S02]  /*09f0*/  LEA.HI R3, R0.reuse, R10.reuse, RZ, 0x5 ;  /* 0x0000000a00037211 */ /* 0x0c0fe400078f28ff */
[----:B------:R-:W-:Y:S02]  /*0a00*/  LEA.HI R2, R0, R10, RZ, 0x4 ;  /* 0x0000000a00027211 */ /* 0x000fe400078f20ff */
[----:B------:R-:W-:Y:S01]  /*0a10*/  LOP3.LUT R153, R154, 0xffffff80, RZ, 0xc0, !PT ;  /* 0xffffff809a997812 */ /* 0x000fe200078ec0ff */
[----:B------:R-:W-:Y:S01]  /*0a20*/  IMAD.SHL.U32 R4, R3, 0x20, RZ ;  /* 0x0000002003047824 */ /* 0x000fe200078e00ff */
[----:B------:R-:W-:Y:S02]  /*0a30*/  SHF.R.S32.HI R5, RZ, 0x4, R2 ;  /* 0x00000004ff057819 */ /* 0x000fe40000011402 */
[----:B------:R-:W-:Y:S01]  /*0a40*/  LOP3.LUT R3, R2, 0x3fffff0, RZ, 0xc0, !PT ;  /* 0x03fffff002037812 */ /* 0x000fe200078ec0ff */
[----:B------:R-:W-:Y:S01]  /*0a50*/  IMAD.IADD R153, R10, 0x1, -R153 ;  /* 0x000000010a997824 */ /* 0x000fe200078e0a99 */
[----:B------:R-:W-:-:S02]  /*0a60*/  LEA.HI R2, R2, R5, RZ, 0x1 ;  /* 0x0000000502027211 */ /* 0x000fc400078f08ff */
[----:B------:R-:W-:Y:S01]  /*0a70*/  LOP3.LUT R4, R4, 0xfffffc00, RZ, 0xc0, !PT ;  /* 0xfffffc0004047812 */ /* 0x000fe200078ec0ff */
[----:B------:R-:W-:Y:S01]  /*0a80*/  IMAD.IADD R3, R10, 0x1, -R3 ;  /* 0x000000010a037824 */ /* 0x000fe200078e0a03 */
[----:B------:R-:W-:Y:S02]  /*0a90*/  SHF.R.S32.HI R6, RZ, 0x1f, R153 ;  /* 0x0000001fff067819 */ /* 0x000fe40000011499 */
[----:B------:R-:W-:Y:S01]  /*0aa0*/  LOP3.LUT R2, R2, 0x1ffffffe, RZ, 0xc0, !PT ;  /* 0x1ffffffe02027812 */ /* 0x000fe200078ec0ff */
[----:B------:R-:W-:Y:S01]  /*0ab0*/  IMAD R3, R3, 0x40, R4 ;  /* 0x0000004003037824 */ /* 0x000fe200078e0204 */
[----:B------:R-:W-:Y:S02]  /*0ac0*/  LEA.HI R4, R6, R153, RZ, 0x2 ;  /* 0x0000009906047211 */ /* 0x000fe400078f10ff */
[----:B------:R-:W-:Y:S01]  /*0ad0*/  LEA.HI R7, R0, R10, RZ, 0x2 ;  /* 0x0000000a00077211 */ /* 0x000fe200078f10ff */
[----:B------:R-:W-:Y:S01]  /*0ae0*/  IMAD.IADD R2, R5, 0x1, -R2 ;  /* 0x0000000105027824 */ /* 0x000fe200078e0a02 */
[----:B------:R-:W-:-:S02]  /*0af0*/  SHF.R.S32.HI R5, RZ, 0x2, R4 ;  /* 0x00000002ff057819 */ /* 0x000fc40000011404 */
[----:B------:R-:W-:Y:S01]  /*0b00*/  SHF.R.S32.HI R8, RZ, 0x1f, R4 ;  /* 0x0000001fff087819 */ /* 0x000fe20000011404 */
[----:B------:R-:W-:Y:S01]  /*0b10*/  IMAD R156, R2, 0x8, R3 ;  /* 0x00000008029c7824 */ /* 0x000fe200078e0203 */
[----:B------:R-:W-:Y:S02]  /*0b20*/  SHF.R.S32.HI R154, RZ, 0x7, R154 ;  /* 0x00000007ff9a7819 */ /* 0x000fe4000001149a */
[----:B------:R-:W-:Y:S02]  /*0b30*/  LOP3.LUT R7, R7, 0xfffffffc, RZ, 0xc0, !PT ;  /* 0xfffffffc07077812 */ /* 0x000fe400078ec0ff */
[----:B------:R-:W-:Y:S01]  /*0b40*/  LEA.HI R8, R8, R5, RZ, 0x3 ;  /* 0x0000000508087211 */ /* 0x000fe200078f18ff */
[----:B------:R-:W-:Y:S01]  /*0b50*/  IMAD.HI R2, R154, 0x55555556, RZ ;  /* 0x555555569a027827 */ /* 0x000fe200078e02ff */
[----:B------:R-:W-:Y:S02]  /*0b60*/  LEA.HI R0, R0, R10, RZ, 0x3 ;  /* 0x0000000a00007211 */ /* 0x000fe400078f18ff */
[----:B------:R-:W-:Y:S01]  /*0b70*/  LOP3.LUT R8, R8, 0xfffffff8, RZ, 0xc0, !PT ;  /* 0xfffffff808087812 */ /* 0x000fe200078ec0ff */
[----:B------:R-:W-:Y:S01]  /*0b80*/  IMAD.IADD R7, R10, 0x1, -R7 ;  /* 0x000000010a077824 */ /* 0x000fe200078e0a07 */
[----:B------:R-:W-:-:S02]  /*0b90*/  LEA.HI R6, R6, R153, RZ, 0x5 ;  /* 0x0000009906067211 */ /* 0x000fc400078f28ff */
[----:B------:R-:W-:Y:S01]  /*0ba0*/  LOP3.LUT R18, R0, 0xfffffff8, RZ, 0xc0, !PT ;  /* 0xfffffff800127812 */ /* 0x000fe200078ec0ff */
[----:B------:R-:W-:Y:S01]  /*0bb0*/  IMAD.IADD R5, R5, 0x1, -R8 ;  /* 0x0000000105057824 */ /* 0x000fe200078e0a08 */
[----:B------:R-:W-:Y:S02]  /*0bc0*/  LEA.HI R9, R7, R7, RZ, 0x1 ;  /* 0x0000000707097211 */ /* 0x000fe400078f08ff */
[----:B------:R-:W-:Y:S01]  /*0bd0*/  LEA.HI R3, R2, R2, RZ, 0x1 ;  /* 0x0000000202037211 */ /* 0x000fe200078f08ff */
[----:B------:R-:W-:Y:S01]  /*0be0*/  IMAD.IADD R18, R10, 0x1, -R18 ;  /* 0x000000010a127824 */ /* 0x000fe200078e0a12 */
[----:B------:R-:W-:Y:S02]  /*0bf0*/  SHF.R.S32.HI R6, RZ, 0x5, R6 ;  /* 0x00000005ff067819 */ /* 0x000fe40000011406 */
[----:B------:R-:W-:Y:S01]  /*0c00*/  LOP3.LUT R2, R9, 0x1ffffffe, RZ, 0xc0, !PT ;  /* 0x1ffffffe09027812 */ /* 0x000fe200078ec0ff */
[----:B------:R-:W-:Y:S01]  /*0c10*/  IMAD R3, R3, -0x3, R154 ;  /* 0xfffffffd03037824 */ /* 0x000fe200078e029a */
[----:B------:R-:W-:Y:S01]  /*0c20*/  LOP3.LUT R16, R4, 0x7ffffffc, RZ, 0xc0, !PT ;  /* 0x7ffffffc04107812 */ /* 0x000fe200078ec0ff */
[----:B------:R-:W-:Y:S01]  /*0c30*/  IMAD R6, R6, 0x10, R5 ;  /* 0x0000001006067824 */ /* 0x000fe200078e0205 */
[----:B------:R-:W-:Y:S01]  /*0c40*/  SHF.R.S32.HI R152, RZ, 0x3, R0 ;  /* 0x00000003ff987819 */ /* 0x000fe20000011400 */
[----:B------:R-:W-:-:S02]  /*0c50*/  IMAD.SHL.U32 R22, R18, 0x8, RZ ;  /* 0x0000000812167824 */ /* 0x000fc400078e00ff */
[----:B------:R-:W-:Y:S02]  /*0c60*/  IMAD.IADD R2, R7, 0x1, -R2 ;  /* 0x0000000107027824 */ /* 0x000fe400078e0a02 */
[----:B------:R-:W-:Y:S01]  /*0c70*/  IMAD R155, R3, 0x40, R6 ;  /* 0x00000040039b7824 */ /* 0x000fe200078e0206 */
[----:B------:R-:W-:Y:S01]  /*0c80*/  SHF.R.S32.HI R157, RZ, 0x1f, R22 ;  /* 0x0000001fff9d7819 */ /* 0x000fe20000011416 */
[----:B------:R-:W-:Y:S02]  /*0c90*/  IMAD.IADD R16, R153, 0x1, -R16 ;  /* 0x0000000199107824 */ /* 0x000fe400078e0a10 */
[----:B------:R-:W-:-:S07]  /*0ca0*/  IMAD R17, R2, 0x8, R155 ;  /* 0x0000000802117824 */ /* 0x000fce00078e029b */
.L_x_1021:
[----:B------:R-:W-:Y:S01]  /*0cb0*/  ULDC UR5, c[0x0][0xc60] ;  /* 0x0003180000057ab9 */ /* 0x000fe20000000800 */
[----:B------:R-:W-:Y:S01]  /*0cc0*/  UMOV UR8, UR4 ;  /* 0x0000000400087c82 */ /* 0x000fe20008000000 */
[----:B------:R-:W-:-:S11]  /*0cd0*/  UISETP.NE.AND UP0, UPT, UR5, 0x1, UPT ;  /* 0x000000010500788c */ /* 0x000fd6000bf05270 */
[----:B------:R-:W-:Y:S01]  /*0ce0*/  @UP0 ULDC UR6, c[0x0][0xc64] ;  /* 0x0003190000060ab9 */ /* 0x000fe20000000800 */
[----:B------:R-:W-:Y:S01]  /*0cf0*/  @UP0 ULDC UR9, c[0x0][0xc68] ;  /* 0x00031a0000090ab9 */ /* 0x000fe20000000800 */
[----:B------:R-:W-:-:S04]  /*0d00*/  UIMAD.WIDE.U32 UR6, UR4, UR6, URZ ;  /* 0x00000006040672a5 */ /* 0x000fc8000f8e003f */
[----:B------:R-:W-:-:S03]  /*0d10*/  @UP0 USHF.R.U32.HI UR8, URZ, UR9, UR7 ;  /* 0x000000093f080299 */ /* 0x000fc60008011607 */
[----:B------:R-:W-:Y:S02]  /*0d20*/  ULDC UR6, c[0x0][0xc78] ;  /* 0x00031e0000067ab9 */ /* 0x000fe40000000800 */
[----:B------:R-:W-:Y:S02]  /*0d30*/  UISETP.GE.AND UP0, UPT, UR8, UR6, UPT ;  /* 0x000000060800728c */ /* 0x000fe4000bf06270 */
[----:B------:R-:W-:-:S04]  /*0d40*/  UIADD3 UR6, -UR8, URZ, URZ ;  /* 0x0000003f08067290 */ /* 0x000fc8000fffe13f */
[----:B------:R-:W-:Y:S01]  /*0d50*/  PLOP3.LUT P0, PT, PT, PT, UP0, 0x80, 0x0 ;  /* 0x000000000000781c */ /* 0x000fe20003f0f008 */
[----:B------:R-:W-:-:S12]  /*0d60*/  UIMAD UR9, UR5, UR6, UR4 ;  /* 0x00000006050972a4 */ /* 0x000fd8000f8e0204 */
[----:B01---5:R-:W-:Y:S05]  /*0d70*/  @!P0 BRA `(.L_x_929) ;  /* 0x0000000000208947 */ /* 0x023fea0003800000 */
[----:B------:R-:W-:Y:S01]  /*0d80*/  ULDC UR7, c[0x0][0xc6c] ;  /* 0x00031b0000077ab9 */ /* 0x000fe20000000800 */
[----:B------:R-:W-:Y:S01]  /*0d90*/  UMOV UR6, UR9 ;  /* 0x0000000900067c82 */ /* 0x000fe20008000000 */
[----:B------:R-:W-:-:S11]  /*0da0*/  UISETP.NE.AND UP0, UPT, UR7, 0x1, UPT ;  /* 0x000000010700788c */ /* 0x000fd6000bf05270 */
[----:B------:R-:W-:Y:S02]  /*0db0*/  @UP0 ULDC.64 UR10, c[0x0][0xc70] ;  /* 0x00031c00000a0ab9 */ /* 0x000fe40000000a00 */
[----:B------:R-:W-:-:S04]  /*0dc0*/  UIMAD.WIDE.U32 UR4, UR9, UR10, URZ ;  /* 0x0000000a090472a5 */ /* 0x000fc8000f8e003f */
[----:B------:R-:W-:-:S04]  /*0dd0*/  @UP0 USHF.R.U32.HI UR6, URZ, UR11, UR5 ;  /* 0x0000000b3f060299 */ /* 0x000fc80008011605 */
[----:B------:R-:W-:Y:S01]  /*0de0*/  UIMAD UR4, UR6, UR7, URZ ;  /* 0x00000007060472a4 */ /* 0x000fe2000f8e023f */
[----:B------:R-:W-:Y:S11]  /*0df0*/  BRA `(.L_x_930) ;  /* 0x00000000001c7947 */ /* 0x000ff60003800000 */
.L_x_929:
[----:B------:R-:W-:Y:S01]  /*0e00*/  ULDC UR7, c[0x0][0xc54] ;  /* 0x0003150000077ab9 */ /* 0x000fe20000000800 */
[----:B------:R-:W-:Y:S01]  /*0e10*/  UMOV UR6, UR9 ;  /* 0x0000000900067c82 */ /* 0x000fe20008000000 */
[----:B------:R-:W-:-:S11]  /*0e20*/  UISETP.NE.AND UP0, UPT, UR7, 0x1, UPT ;  /* 0x000000010700788c */ /* 0x000fd6000bf05270 */
[----:B------:R-:W-:Y:S02]  /*0e30*/  @UP0 ULDC.64 UR10, c[0x0][0xc58] ;  /* 0x00031600000a0ab9 */ /* 0x000fe40000000a00 */
[----:B------:R-:W-:-:S04]  /*0e40*/  UIMAD.WIDE.U32 UR4, UR9, UR10, URZ ;  /* 0x0000000a090472a5 */ /* 0x000fc8000f8e003f */
[----:B------:R-:W-:-:S04]  /*0e50*/  @UP0 USHF.R.U32.HI UR6, URZ, UR11, UR5 ;  /* 0x0000000b3f060299 */ /* 0x000fc80008011605 */
[----:B------:R-:W-:-:S12]  /*0e60*/  UIMAD UR4, UR6, UR7, URZ ;  /* 0x00000007060472a4 */ /* 0x000fd8000f8e023f */
.L_x_930:
[----:B------:R-:W-:Y:S01]  /*0e70*/  ULOP3.LUT UR6, URZ, UR6, URZ, 0x33, !UPT ;  /* 0x000000063f067292 */ /* 0x000fe2000f8e333f */
[----:B------:R-:W-:Y:S01]  /*0e80*/  ULDC UR7, c[0x0][0x448] ;  /* 0x0001120000077ab9 */ /* 0x000fe20000000800 */
[----:B------:R-:W-:Y:S01]  /*0e90*/  ULDC UR5, c[0x0][0xc3c] ;  /* 0x00030f0000057ab9 */ /* 0x000fe20000000800 */
[----:B------:R-:W-:Y:S02]  /*0ea0*/  UISETP.NE.AND UP3, UPT, UR7, 0x1, UPT ;  /* 0x000000010700788c */ /* 0x000fe4000bf65270 */
[----:B------:R-:W-:Y:S01]  /*0eb0*/  UIADD3 UR6, UR6, UR5, URZ ;  /* 0x0000000506067290 */ /* 0x000fe2000fffe03f */
[----:B------:R-:W-:Y:S01]  /*0ec0*/  ULDC.64 UR10, c[0x0][0x418] ;  /* 0x00010600000a7ab9 */ /* 0x000fe20000000a00 */
[----:B------:R-:W-:Y:S01]  /*0ed0*/  UIADD3 UR4, UR9, -UR4, URZ ;  /* 0x8000000409047290 */ /* 0x000fe2000fffe03f */
[----:B------:R-:W-:Y:S01]  /*0ee0*/  ULDC UR41, c[0x0][0xc48] ;  /* 0x0003120000297ab9 */ /* 0x000fe20000000800 */
[----:B------:R-:W-:Y:S02]  /*0ef0*/  UISETP.NE.U32.AND UP0, UPT, UR10, URZ, UPT ;  /* 0x0000003f0a00728c */ /* 0x000fe4000bf05070 */
[----:B------:R-:W-:-:S02]  /*0f00*/  UIMAD UR38, UR6, 0xc0, URZ ;  /* 0x000000c0062678a4 */ /* 0x000fc4000f8e023f */
[----:B------:R-:W-:Y:S01]  /*0f10*/  UISETP.NE.AND UP1, UPT, UR41, 0x1, UPT ;  /* 0x000000012900788c */ /* 0x000fe2000bf25270 */
[----:B------:R-:W-:Y:S01]  /*0f20*/  ULDC UR13, c[0x0][0xc54] ;  /* 0x00031500000d7ab9 */ /* 0x000fe20000000800 */
[----:B------:R-:W-:Y:S02]  /*0f30*/  UISETP.NE.AND.EX UP0, UPT, UR11, URZ, UPT, UP0 ;  /* 0x0000003f0b00728c */ /* 0x000fe4000bf05300 */
[----:B------:R-:W-:Y:S02]  /*0f40*/  UIADD3 UR10, UR38, 0xbf, URZ ;  /* 0x000000bf260a7890 */ /* 0x000fe4000fffe03f */
[----:B------:R-:W-:Y:S01]  /*0f50*/  UIMAD UR13, UR8, UR13, UR4 ;  /* 0x0000000d080d72a4 */ /* 0x000fe2000f8e0204 */
[----:B------:R-:W-:Y:S01]  /*0f60*/  ULDC UR40, c[0x0][0x424] ;  /* 0x0001090000287ab9 */ /* 0x000fe20000000800 */
[----:B------:R-:W-:Y:S01]  /*0f70*/  ULDC UR51, c[0x0][0x288] ;  /* 0x0000a20000337ab9 */ /* 0x000fe20000000800 */
[----:B------:R-:W-:Y:S01]  /*0f80*/  ULDC.64 UR4, c[0x0][0x9e0] ;  /* 0x0002780000047ab9 */ /* 0x000fe20000000a00 */
[----:B------:R-:W-:Y:S01]  /*0f90*/  @UP3 ULDC UR8, c[0x0][0x44c] ;  /* 0x0001130000083ab9 */ /* 0x000fe20000000800 */
[----:B------:R-:W-:-:S02]  /*0fa0*/  UIADD3 UR11, -UR51, 0x1, URZ ;  /* 0x00000001330b7890 */ /* 0x000fc4000fffe13f */
[----:B------:R-:W-:Y:S02]  /*0fb0*/  UISETP.GE.AND UP2, UPT, UR5, 0x1, UPT ;  /* 0x000000010500788c */ /* 0x000fe4000bf46270 */
[----:B------:R-:W-:Y:S02]  /*0fc0*/  USEL UR40, UR40, 0x1, UP0 ;  /* 0x0000000128287887 */ /* 0x000fe40008000000 */
[----:B------:R-:W-:Y:S01]  /*0fd0*/  UIMAD.WIDE.U32 UR8, UR10, UR8, URZ ;  /* 0x000000080a0872a5 */ /* 0x000fe2000f8e003f */
[----:B------:R-:W-:Y:S01]  /*0fe0*/  ULDC UR12, c[0x0][0x2f0] ;  /* 0x0000bc00000c7ab9 */ /* 0x000fe20000000800 */
[----:B------:R-:W-:Y:S01]  /*0ff0*/  @UP3 ULDC UR15, c[0x0][0x450] ;  /* 0x00011400000f3ab9 */ /* 0x000fe20000000800 */
[----:B------:R-:W-:Y:S01]  /*1000*/  @UP1 ULDC UR6, c[0x0][0xc4c] ;  /* 0x0003130000061ab9 */ /* 0x000fe20000000800 */
[----:B------:R-:W-:Y:S01]  /*1010*/  UIMAD UR11, UR40, UR12, UR11 ;  /* 0x0000000c280b72a4 */ /* 0x000fe2000f8e020b */
[----:B------:R-:W-:Y:S01]  /*1020*/  PLOP3.LUT P0, PT, PT, PT, UP2, 0x40, 0x0 ;  /* 0x000000000000781c */ /* 0x000fe20003f0e828 */
[----:B------:R-:W-:-:S02]  /*1030*/  @UP3 USHF.R.U32.HI UR10, URZ, UR15, UR9 ;  /* 0x0000000f3f0a3299 */ /* 0x000fc40008011609 */
[----:B------:R-:W-:Y:S01]  /*1040*/  UIMAD.WIDE.U32 UR6, UR13, UR6, URZ ;  /* 0x000000060d0672a5 */ /* 0x000fe2000f8e003f */
[----:B------:R-:W-:Y:S01]  /*1050*/  @UP1 ULDC UR14, c[0x0][0xc50] ;  /* 0x00031400000e1ab9 */ /* 0x000fe20000000800 */
[----:B------:R-:W-:Y:S01]  /*1060*/  UIADD3 UR10, UR11, UR10, URZ ;  /* 0x0000000a0b0a7290 */ /* 0x000fe2000fffe03f */
[----:B------:R-:W-:Y:S01]  /*1070*/  UMOV UR39, UR13 ;  /* 0x0000000d00277c82 */ /* 0x000fe20008000000 */
[----:B------:R-:W-:Y:S02]  /*1080*/  @UP1 USHF.R.U32.HI UR39, URZ, UR14, UR7 ;  /* 0x0000000e3f271299 */ /* 0x000fe40008011607 */
[----:B------:R-:W-:Y:S02]  /*1090*/  UIADD3 UR4, UR10, UR4, URZ ;  /* 0x000000040a047290 */ /* 0x000fe4000fffe03f */
[----:B------:R-:W-:Y:S02]  /*10a0*/  UIADD3 UR6, -UR39, URZ, URZ ;  /* 0x0000003f27067290 */ /* 0x000fe4000fffe13f */
[----:B------:R-:W-:-:S02]  /*10b0*/  UP2UR UR50, UPR, URZ, 0x8 ;  /* 0x000000083f327883 */ /* 0x000fc40008000000 */
[----:B------:R-:W-:Y:S01]  /*10c0*/  UP2UR UR49, UPR, URZ, 0x4 ;  /* 0x000000043f317883 */ /* 0x000fe20008000000 */
[----:B------:R-:W-:Y:S01]  /*10d0*/  IMAD.U32 R0, RZ, RZ, UR4 ;  /* 0x00000004ff007e24 */ /* 0x000fe2000f8e00ff */
[----:B------:R-:W-:Y:S01]  /*10e0*/  UIMAD UR41, UR41, UR6, UR13 ;  /* 0x00000006292972a4 */ /* 0x000fe2000f8e020d */
[----:B------:R-:W-:Y:S11]  /*10f0*/  @P0 BRA `(.L_x_931) ;  /* 0x0000000000400947 */ /* 0x000ff60003800000 */
[----:B------:R-:W-:Y:S01]  /*1100*/  ISETP.LT.AND P0, PT, RZ, UR10, PT ;  /* 0x0000000aff007c0c */ /* 0x000fe2000bf01270 */
[----:B------:R-:W-:-:S12]  /*1110*/  UIADD3 UR4, UR10, -0x1, URZ ;  /* 0xffffffff0a047890 */ /* 0x000fd8000fffe03f */
[----:B------:R-:W-:Y:S05]  /*1120*/  @P0 BRA `(.L_x_932) ;  /* 0x00000000001c0947 */ /* 0x000fea0003800000 */
[----:B------:R-:W-:Y:S02]  /*1130*/  UISETP.NE.AND UP0, UPT, UR5, 0x1, UPT ;  /* 0x000000010500788c */ /* 0x000fe4000bf05270 */
[----:B------:R-:W-:-:S09]  /*1140*/  UIADD3 UR4, -UR10, URZ, URZ ;  /* 0x0000003f0a047290 */ /* 0x000fd2000fffe13f */
[----:B------:R-:W-:Y:S02]  /*1150*/  @UP0 ULDC.64 UR8, c[0x0][0x9e8] ;  /* 0x00027a0000080ab9 */ /* 0x000fe40000000a00 */
[----:B------:R-:W-:-:S04]  /*1160*/  UIMAD.WIDE.U32 UR6, UR4, UR8, URZ ;  /* 0x00000008040672a5 */ /* 0x000fc8000f8e003f */
[----:B------:R-:W-:-:S04]  /*1170*/  @UP0 USHF.R.U32.HI UR4, URZ, UR9, UR7 ;  /* 0x000000093f040299 */ /* 0x000fc80008011607 */
[----:B------:R-:W-:Y:S01]  /*1180*/  ULOP3.LUT UR4, URZ, UR4, URZ, 0x33, !UPT ;  /* 0x000000043f047292 */ /* 0x000fe2000f8e333f */
[----:B------:R-:W-:Y:S11]  /*1190*/  BRA `(.L_x_933) ;  /* 0x0000000000107947 */ /* 0x000ff60003800000 */
.L_x_932:
[----:B------:R-:W-:-:S11]  /*11a0*/  UISETP.NE.AND UP0, UPT, UR5, 0x1, UPT ;  /* 0x000000010500788c */ /* 0x000fd6000bf05270 */
[----:B------:R-:W-:Y:S02]  /*11b0*/  @UP0 ULDC.64 UR8, c[0x0][0x9e8] ;  /* 0x00027a0000080ab9 */ /* 0x000fe40000000a00 */
[----:B------:R-:W-:-:S04]  /*11c0*/  UIMAD.WIDE.U32 UR6, UR4, UR8, URZ ;  /* 0x00000008040672a5 */ /* 0x000fc8000f8e003f */
[----:B------:R-:W-:-:S12]  /*11d0*/  @UP0 USHF.R.U32.HI UR4, URZ, UR9, UR7 ;  /* 0x000000093f040299 */ /* 0x000fd80008011607 */
.L_x_933:
[----:B------:R-:W-:-:S06]  /*11e0*/  UIMAD UR4, UR4, UR5, UR5 ;  /* 0x00000005040472a4 */ /* 0x000fcc000f8e0205 */
[----:B------:R-:W-:-:S07]  /*11f0*/  VIMNMX R0, R0, UR4, PT ;  /* 0x0000000400007c48 */ /* 0x000fce000bfe0100 */
.L_x_931:
[----:B------:R-:W-:Y:S01]  /*1200*/  UISETP.NE.AND UP0, UPT, UR50, URZ, UPT ;  /* 0x0000003f3200728c */ /* 0x000fe2000bf05270 */
[----:B------:R-:W-:Y:S01]  /*1210*/  VIADD R0, R0, 0x7f ;  /* 0x0000007f00007836 */ /* 0x000fe20000000000 */
[----:B------:R-:W-:Y:S01]  /*1220*/  UMOV UR9, UR38 ;  /* 0x0000002600097c82 */ /* 0x000fe20008000000 */
[----:B------:R-:W-:Y:S02]  /*1230*/  UIMAD UR4, UR40, UR12, 0x7f ;  /* 0x0000007f280474a4 */ /* 0x000fe4000f8e020c */
[----:B------:R-:W-:Y:S01]  /*1240*/  UIMAD UR51, UR40, UR12, -UR51 ;  /* 0x0000000c283372a4 */ /* 0x000fe2000f8e0a33 */
[----:B------:R-:W-:Y:S01]  /*1250*/  SHF.R.S32.HI R3, RZ, 0x1f, R0 ;  /* 0x0000001fff037819 */ /* 0x000fe20000011400 */
[----:B------:R-:W-:Y:S01]  /*1260*/  USHF.R.S32.HI UR8, URZ, 0x1f, UR4 ;  /* 0x0000001f3f087899 */ /* 0x000fe20008011404 */
[----:B------:R-:W-:Y:S02]  /*1270*/  ULDC UR10, c[0x0][0x9dc] ;  /* 0x00027700000a7ab9 */ /* 0x000fe40000000800 */
[----:B------:R-:W-:Y:S01]  /*1280*/  LEA.HI R3, R3, R0, RZ, 0x7 ;  /* 0x0000000003037211 */ /* 0x000fe200078f38ff */
[----:B------:R-:W-:Y:S01]  /*1290*/  @UP0 ULDC UR6, c[0x0][0x44c] ;  /* 0x0001130000060ab9 */ /* 0x000fe20000000800 */
[----:B------:R-:W-:Y:S01]  /*12a0*/  @UP0 ULDC UR11, c[0x0][0x450] ;  /* 0x00011400000b0ab9 */ /* 0x000fe20000000800 */
[----:B------:R-:W-:Y:S01]  /*12b0*/  UIMAD.WIDE.U32 UR6, UR38, UR6, URZ ;  /* 0x00000006260672a5 */ /* 0x000fe2000f8e003f */
[----:B------:R-:W-:Y:S01]  /*12c0*/  SHF.R.S32.HI R3, RZ, 0x7, R3 ;  /* 0x00000007ff037819 */ /* 0x000fe20000011403 */
[----:B------:R-:W-:-:S02]  /*12d0*/  ULEA.HI UR8, UR8, UR4, URZ, 0x7 ;  /* 0x0000000408087291 */ /* 0x000fc4000f8f383f */
[----:B------:R-:W-:Y:S02]  /*12e0*/  @UP0 USHF.R.U32.HI UR9, URZ, UR11, UR7 ;  /* 0x0000000b3f090299 */ /* 0x000fe40008011607 */
[----:B------:R-:W-:Y:S02]  /*12f0*/  UISETP.GE.AND UP0, UPT, UR5, 0x1, UPT ;  /* 0x000000010500788c */ /* 0x000fe4000bf06270 */
[----:B------:R-:W-:Y:S02]  /*1300*/  USHF.R.S32.HI UR8, URZ, 0x7, UR8 ;  /* 0x000000073f087899 */ /* 0x000fe40008011408 */
[----:B------:R-:W-:Y:S02]  /*1310*/  UIADD3 UR4, UR51, UR9, URZ ;  /* 0x0000000933047290 */ /* 0x000fe4000fffe03f */
[----:B------:R-:W-:Y:S02]  /*1320*/  PLOP3.LUT P0, PT, PT, PT, UP0, 0x40, 0x0 ;  /* 0x000000000000781c */ /* 0x000fe40003f0e808 */
[----:B------:R-:W-:Y:S01]  /*1330*/  UIADD3 UR9, UR4, -UR10, URZ ;  /* 0x8000000a04097290 */ /* 0x000fe2000fffe03f */
[----:B------:R-:W-:-:S10]  /*1340*/  VIMNMX R88, R3, UR8, PT ;  /* 0x0000000803587c48 */ /* 0x000fd4000bfe0100 */
[----:B------:R-:W-:Y:S05]  /*1350*/  @P0 BRA `(.L_x_934) ;  /* 0x0000000000440947 */ /* 0x000fea0003800000 */
[----:B------:R-:W-:-:S06]  /*1360*/  UISETP.GT.AND UP0, UPT, UR4, -0x1, UPT ;  /* 0xffffffff0400788c */ /* 0x000fcc000bf04270 */
[----:B------:R-:W-:-:S13]  /*1370*/  PLOP3.LUT P0, PT, PT, PT, UP0, 0x80, 0x0 ;  /* 0x000000000000781c */ /* 0x000fda0003f0f008 */
[----:B------:R-:W-:Y:S05]  /*1380*/  @P0 BRA `(.L_x_935) ;  /* 0x00000000001c0947 */ /* 0x000fea0003800000 */
[----:B------:R-:W-:Y:S02]  /*1390*/  UISETP.NE.AND UP0, UPT, UR5, 0x1, UPT ;  /* 0x000000010500788c */ /* 0x000fe4000bf05270 */
[----:B------:R-:W-:-:S09]  /*13a0*/  ULOP3.LUT UR4, URZ, UR4, URZ, 0x33, !UPT ;  /* 0x000000043f047292 */ /* 0x000fd2000f8e333f */
[----:B------:R-:W-:Y:S02]  /*13b0*/  @UP0 ULDC.64 UR10, c[0x0][0x9e8] ;  /* 0x00027a00000a0ab9 */ /* 0x000fe40000000a00 */
[----:B------:R-:W-:-:S04]  /*13c0*/  UIMAD.WIDE.U32 UR6, UR4, UR10, URZ ;  /* 0x0000000a040672a5 */ /* 0x000fc8000f8e003f */
[----:B------:R-:W-:-:S04]  /*13d0*/  @UP0 USHF.R.U32.HI UR4, URZ, UR11, UR7 ;  /* 0x0000000b3f040299 */ /* 0x000fc80008011607 */
[----:B------:R-:W-:Y:S01]  /*13e0*/  ULOP3.LUT UR4, URZ, UR4, URZ, 0x33, !UPT ;  /* 0x000000043f047292 */ /* 0x000fe2000f8e333f */
[----:B------:R-:W-:Y:S11]  /*13f0*/  BRA `(.L_x_936) ;  /* 0x0000000000107947 */ /* 0x000ff60003800000 */
.L_x_935:
[----:B------:R-:W-:-:S11]  /*1400*/  UISETP.NE.AND UP0, UPT, UR5, 0x1, UPT ;  /* 0x000000010500788c */ /* 0x000fd6000bf05270 */
[----:B------:R-:W-:Y:S02]  /*1410*/  @UP0 ULDC.64 UR10, c[0x0][0x9e8] ;  /* 0x00027a00000a0ab9 */ /* 0x000fe40000000a00 */
[----:B------:R-:W-:-:S04]  /*1420*/  UIMAD.WIDE.U32 UR6, UR4, UR10, URZ ;  /* 0x0000000a040672a5 */ /* 0x000fc8000f8e003f */
[----:B------:R-:W-:-:S12]  /*1430*/  @UP0 USHF.R.U32.HI UR4, URZ, UR11, UR7 ;  /* 0x0000000b3f040299 */ /* 0x000fd80008011607 */
.L_x_936:
[----:B------:R-:W-:-:S04]  /*1440*/  UIMAD UR4, UR4, UR5, URZ ;  /* 0x00000005040472a4 */ /* 0x000fc8000f8e023f */
[----:B------:R-:W-:-:S04]  /*1450*/  UISETP.LT.AND UP0, UPT, UR9, UR4, UPT ;  /* 0x000000040900728c */ /* 0x000fc8000bf01270 */
[----:B------:R-:W-:-:S12]  /*1460*/  USEL UR9, UR9, UR4, !UP0 ;  /* 0x0000000409097287 */ /* 0x000fd8000c000000 */
.L_x_934:
[----:B------:R-:W-:Y:S01]  /*1470*/  USHF.R.S32.HI UR4, URZ, 0x1f, UR9 ;  /* 0x0000001f3f047899 */ /* 0x000fe20008011409 */
[----:B------:R-:W-:Y:S02]  /*1480*/  PLOP3.LUT P0, PT, PT, PT, PT, 0x80, 0x0 ;  /* 0x000000000000781c */ /* 0x000fe40003f0f070 */
[----:B------:R-:W-:Y:S02]  /*1490*/  CS2R R24, SRZ ;  /* 0x0000000000187805 */ /* 0x000fe4000001ff00 */
[----:B------:R-:W-:Y:S01]  /*14a0*/  CS2R R34, SRZ ;  /* 0x0000000000227805 */ /* 0x000fe2000001ff00 */
[----:B------:R-:W-:Y:S01]  /*14b0*/  ULEA.HI UR4, UR4, UR9, URZ, 0x7 ;  /* 0x0000000904047291 */ /* 0x000fe2000f8f383f */
[----:B------:R-:W-:Y:S01]  /*14c0*/  IMAD.MOV.U32 R118, RZ, RZ, RZ ;  /* 0x000000ffff767224 */ /* 0x000fe200078e00ff */
[----:B------:R-:W-:Y:S01]  /*14d0*/  CS2R R32, SRZ ;  /* 0x0000000000207805 */ /* 0x000fe2000001ff00 */
[----:B------:R-:W-:Y:S01]  /*14e0*/  IMAD.MOV.U32 R21, RZ, RZ, RZ ;  /* 0x000000ffff157224 */ /* 0x000fe200078e00ff */
[----:B------:R-:W-:Y:S01]  /*14f0*/  USHF.R.S32.HI UR4, URZ, 0x7, UR4 ;  /* 0x000000073f047899 */ /* 0x000fe20008011404 */
[----:B------:R-:W-:Y:S01]  /*1500*/  IMAD.MOV.U32 R114, RZ, RZ, RZ ;  /* 0x000000ffff727224 */ /* 0x000fe200078e00ff */
[----:B------:R-:W-:Y:S01]  /*1510*/  CS2R R14, SRZ ;  /* 0x00000000000e7805 */ /* 0x000fe2000001ff00 */
[----:B------:R-:W-:Y:S01]  /*1520*/  IMAD.MOV.U32 R29, RZ, RZ, RZ ;  /* 0x000000ffff1d7224 */ /* 0x000fe200078e00ff */
[----:B------:R-:W-:Y:S01]  /*1530*/  UISETP.LT.AND UP0, UPT, URZ, UR4, UPT ;  /* 0x000000043f00728c */ /* 0x000fe2000bf01270 */
[----:B------:R-:W-:Y:S01]  /*1540*/  IMAD.MOV.U32 R110, RZ, RZ, RZ ;  /* 0x000000ffff6e7224 */ /* 0x000fe200078e00ff */
[----:B------:R-:W-:Y:S01]  /*1550*/  CS2R R12, SRZ ;  /* 0x00000000000c7805 */ /* 0x000fe2000001ff00 */
[----:B------:R-:W-:Y:S01]  /*1560*/  IMAD.MOV.U32 R37, RZ, RZ, RZ ;  /* 0x000000ffff257224 */ /* 0x000fe200078e00ff */
[----:B------:R-:W-:Y:S01]  /*1570*/  USEL UR42, URZ, UR4, !UP0 ;  /* 0x000000043f2a7287 */ /* 0x000fe2000c000000 */
[----:B------:R-:W-:Y:S01]  /*1580*/  IMAD.MOV.U32 R106, RZ, RZ, RZ ;  /* 0x000000ffff6a7224 */ /* 0x000fe200078e00ff */
[----:B------:R-:W-:Y:S01]  /*1590*/  CS2R R102, SRZ ;  /* 0x0000000000667805 */ /* 0x000fe2000001ff00 */
[----:B------:R-:W-:Y:S01]  /*15a0*/  IMAD.MOV.U32 R41, RZ, RZ, RZ ;  /* 0x000000ffff297224 */ /* 0x000fe200078e00ff */
[----:B------:R-:W-:-:S02]  /*15b0*/  CS2R R100, SRZ ;  /* 0x0000000000647805 */ /* 0x000fc4000001ff00 */
[----:B------:R-:W-:Y:S02]  /*15c0*/  CS2R R98, SRZ ;  /* 0x0000000000627805 */ /* 0x000fe4000001ff00 */
[----:B------:R-:W-:Y:S02]  /*15d0*/  ISETP.GT.AND P1, PT, R88, UR42, PT ;  /* 0x0000002a58007c0c */ /* 0x000fe4000bf24270 */
[----:B------:R-:W-:Y:S02]  /*15e0*/  CS2R R96, SRZ ;  /* 0x0000000000607805 */ /* 0x000fe4000001ff00 */
[----:B------:R-:W-:Y:S02]  /*15f0*/  CS2R R94, SRZ ;  /* 0x00000000005e7805 */ /* 0x000fe4000001ff00 */
[----:B------:R-:W-:Y:S02]  /*1600*/  CS2R R92, SRZ ;  /* 0x00000000005c7805 */ /* 0x000fe4000001ff00 */
[----:B------:R-:W-:Y:S01]  /*1610*/  CS2R R90, SRZ ;  /* 0x00000000005a7805 */ /* 0x000fe2000001ff00 */
[----:B------:R-:W-:-:S02]  /*1620*/  IMAD.MOV.U32 R89, RZ, RZ, RZ ;  /* 0x000000ffff597224 */ /* 0x000fc400078e00ff */
[----:B------:R-:W-:Y:S02]  /*1630*/  IMAD.MOV.U32 R26, RZ, RZ, RZ ;  /* 0x000000ffff1a7224 */ /* 0x000fe400078e00ff */
[----:B------:R-:W-:Y:S05]  /*1640*/  @!P1 BRA `(.L_x_937) ;  /* 0x000000b8000c9947 */ /* 0x000fea0003800000 */
[----:B------:R-:W0:Y:S01]  /*1650*/  SHFL.IDX PT, R0, R154, RZ, 0x1f ;  /* 0x00001fff9a007589 */ /* 0x000e2200000e0000 */
[----:B------:R-:W1:Y:S01]  /*1660*/  S2UR UR43, SR_CgaCtaId ;  /* 0x00000000002b79c3 */ /* 0x000e620000008800 */
[----:B------:R-:W-:Y:S01]  /*1670*/  UMOV UR45, 0x400 ;  /* 0x00000400002d7882 */ /* 0x000fe20000000000 */
        /* <DEDUP_REMOVED lines=17> */
[----:B------:R-:W-:Y:S01]  /*1790*/  IMAD.U32 R5, RZ, RZ, UR5 ;  /* 0x00000005ff057e24 */ /* 0x000fe2000f8e00ff */
        /* <DEDUP_REMOVED lines=10> */
.L_x_938:
[----:B------:R-:W-:Y:S01]  /*1840*/  ULEA.HI UR4, UR47, UR47, URZ, 0x1 ;  /* 0x0000002f2f047291 */ /* 0x000fe2000f8f083f */
[----:B------:R-:W-:-:S03]  /*1850*/  IMAD.U32 R2, RZ, RZ, UR48 ;  /* 0x00000030ff027e24 */ /* 0x000fc6000f8e00ff */
[----:B------:R-:W-:Y:S02]  /*1860*/  ULOP3.LUT UR4, UR4, 0xfffffffe, URZ, 0xc0, !UPT ;  /* 0xfffffffe04047892 */ /* 0x000fe4000f8ec03f */
[----:B------:R-:W-:Y:S02]  /*1870*/  ISETP.NE.AND P0, PT, R2, 0x3, PT ;  /* 0x000000030200780c */ /* 0x000fe40003f05270 */
[----:B------:R-:W-:-:S06]  /*1880*/  UIADD3 UR4, UR47, -UR4, URZ ;  /* 0x800000042f047290 */ /* 0x000fcc000fffe03f */
[----:B------:R-:W-:-:S05]  /*1890*/  IMAD.U32 R0, RZ, RZ, UR4 ;  /* 0x00000004ff007e24 */ /* 0x000fca000f8e00ff */
[----:B------:R-:W-:-:S04]  /*18a0*/  SHF.L.U32 R0, R0, 0x1f, RZ ;  /* 0x0000001f00007819 */ /* 0x000fc800000006ff */
[----:B------:R-:W0:Y:S02]  /*18b0*/  SYNCS.PHASECHK.TRANS64.TRYWAIT P1, [UR45+0x16800], R0 ;  /* 0x01680000ff0075a7 */ /* 0x000e24000802016d */
[----:B0-----:R-:W-:Y:S05]  /*18c0*/  @!P1 BRA `(.L_x_939) ;  /* 0x00000114001c9947 */ /* 0x001fea0003800000 */
.L_x_1091:
[----:B------:R-:W-:Y:S05]  /*18d0*/  @!P0 BRA `(.L_x_940) ;  /* 0x0000000000048947 */ /* 0x000fea0003800000 */
[----:B------:R-:W-:Y:S01]  /*18e0*/  BPT.TRAP 0x1 ;  /* 0x000000040000795c */ /* 0x000fe20000300000 */
.L_x_940:
[----:B0-----:R-:W-:Y:S02]  /*18f0*/  IMAD.U32 R3, RZ, RZ, UR36 ;  /* 0x00000024ff037e24 */ /* 0x001fe4000f8e00ff */
[----:B------:R-:W-:-:S03]  /*1900*/  IMAD.U32 R0, RZ, RZ, UR46 ;  /* 0x0000002eff007e24 */ /* 0x000fc6000f8e00ff */
[----:B------:R-:W-:Y:S02]  /*1910*/  LEA R3, R3, UR45, 0x3 ;  /* 0x0000002d03037c11 */ /* 0x000fe4000f8e18ff */
[----:B------:R-:W-:-:S04]  /*1920*/  SHF.L.U32 R0, R0, 0x1f, RZ ;  /* 0x0000001f00007819 */ /* 0x000fc800000006ff */
[----:B------:R0:W1:Y:S01]  /*1930*/  SYNCS.PHASECHK.TRANS64.TRYWAIT P1, [R3+URZ+0x16830], R0 ;  /* 0x01683000030075a7 */ /* 0x000062000802017f */
[----:B------:R-:W-:Y:S05]  /*1940*/  @!P0 BRA `(.L_x_941) ;  /* 0x0000000000048947 */ /* 0x000fea0003800000 */
[----:B------:R-:W-:Y:S01]  /*1950*/  BPT.TRAP 0x1 ;  /* 0x000000040000795c */ /* 0x000fe20000300000 */
.L_x_941:
[----:B-1----:R-:W-:Y:S05]  /*1960*/  @P1 BRA `(.L_x_942) ;  /* 0x0000000000081947 */ /* 0x002fea0003800000 */
[----:B------:R-:W1:Y:S02]  /*1970*/  SYNCS.PHASECHK.TRANS64.TRYWAIT P1, [R3+URZ+0x16830], R0 ;  /* 0x01683000030075a7 */ /* 0x000e64000802017f */
[----:B-1----:R-:W-:Y:S05]  /*1980*/  @!P1 BRA `(.L_x_943) ;  /* 0x0000011400049947 */ /* 0x002fea0003800000 */
.L_x_942:
        /* <DEDUP_REMOVED lines=35> */
.L_x_944:
[----:B------:R-:W-:Y:S01]  /*1bc0*/  UISETP.NE.AND UP1, UPT, UR50, URZ, UPT ;  /* 0x0000003f3200728c */ /* 0x000fe2000bf25270 */
[----:B01----:R-:W-:Y:S01]  /*1bd0*/  VIADD R0, R17, UR38 ;  /* 0x0000002611007c36 */ /* 0x003fe20008000000 */
[----:B------:R-:W-:Y:S01]  /*1be0*/  R2UR UR6, R3 ;  /* 0x00000000030672ca */ /* 0x000fe200000e0000 */
[----:B------:R-:W0:Y:S01]  /*1bf0*/  LDC R5, c[0x0][0x2f0] ;  /* 0x0000bc00ff057b82 */ /* 0x000e220000000800 */
[----:B------:R-:W-:Y:S01]  /*1c00*/  IMAD.MOV.U32 R3, RZ, RZ, -0x80 ;  /* 0xffffff80ff037424 */ /* 0x000fe200078e00ff */
[----:B------:R-:W-:Y:S01]  /*1c10*/  UISETP.NE.AND UP0, UPT, UR49, URZ, UPT ;  /* 0x0000003f3100728c */ /* 0x000fe2000bf05270 */
[----:B------:R-:W-:Y:S01]  /*1c20*/  PLOP3.LUT P1, PT, PT, PT, UP1, 0x80, 0x0 ;  /* 0x000000000000781c */ /* 0x000fe20003f2f018 */
[----:B------:R-:W-:Y:S01]  /*1c30*/  ULDC UR22, c[0x0][0x9dc] ;  /* 0x0002770000167ab9 */ /* 0x000fe20000000800 */
[----:B------:R-:W-:Y:S01]  /*1c40*/  PLOP3.LUT P2, PT, PT, PT, UP1, 0x80, 0x0 ;  /* 0x000000000000781c */ /* 0x000fe20003f4f018 */
[----:B------:R-:W-:Y:S01]  /*1c50*/  IMAD R12, R88, R3, 0x80 ;  /* 0x00000080580c7424 */ /* 0x000fe200078e0203 */
[----:B------:R-:W-:Y:S01]  /*1c60*/  ULDC UR11, c[0x0][0x9e0] ;  /* 0x00027800000b7ab9 */ /* 0x000fe20000000800 */
[----:B------:R-:W-:Y:S01]  /*1c70*/  @UP1 ULDC UR7, c[0x0][0x44c] ;  /* 0x0001130000071ab9 */ /* 0x000fe20000000800 */
[----:B------:R-:W1:Y:S01]  /*1c80*/  LDC R6, c[0x0][0x288] ;  /* 0x0000a200ff067b82 */ /* 0x000e620000000800 */
[----:B------:R-:W-:Y:S01]  /*1c90*/  VIADD R3, R12, 0x1 ;  /* 0x000000010c037836 */ /* 0x000fe20000000000 */
[----:B------:R-:W-:Y:S01]  /*1ca0*/  LEA R10, R88, 0xffffff80, 0x7 ;  /* 0xffffff80580a7811 */ /* 0x000fe200078e38ff */
[----:B------:R-:W-:-:S04]  /*1cb0*/  UIADD3 UR6, UR6, 0x16840, URZ ;  /* 0x0001684006067890 */ /* 0x000fc8000fffe03f */
[----:B------:R-:W-:Y:S01]  /*1cc0*/  @P1 IMAD.HI.U32 R2, R0, UR7, RZ ;  /* 0x0000000700021c27 */ /* 0x000fe2000f8e00ff */
[----:B------:R-:W-:Y:S01]  /*1cd0*/  @UP1 ULDC UR7, c[0x0][0x450] ;  /* 0x0001140000071ab9 */ /* 0x000fe20000000800 */
[----:B------:R-:W-:Y:S01]  /*1ce0*/  UPRMT UR6, UR43, 0x654, UR6 ;  /* 0x000006542b067896 */ /* 0x000fe20008000006 */
[----:B------:R-:W-:Y:S02]  /*1cf0*/  PLOP3.LUT P1, PT, PT, PT, UP0, 0x40, 0x0 ;  /* 0x000000000000781c */ /* 0x000fe40003f2e808 */
[----:B------:R-:W-:Y:S01]  /*1d00*/  @P2 SHF.R.U32.HI R0, RZ, UR7, R2 ;  /* 0x00000007ff002c19 */ /* 0x000fe20008011602 */
[C---:B------:R-:W-:Y:S02]  /*1d10*/  IMAD R2, R16.reuse, -0x2, R3 ;  /* 0xfffffffe10027824 */ /* 0x040fe400078e0203 */
[C---:B0-----:R-:W-:Y:S02]  /*1d20*/  IMAD R3, R5.reuse, UR40, R12 ;  /* 0x0000002805037c24 */ /* 0x041fe4000f8e020c */
[----:B------:R-:W0:Y:S01]  /*1d30*/  SHFL.IDX PT, R8, R0, RZ, 0x1c1f ;  /* 0x001c1fff00087589 */ /* 0x000e2200000e0000 */
[----:B------:R-:W-:Y:S01]  /*1d40*/  IMAD R7, R5, UR40, R2 ;  /* 0x0000002805077c24 */ /* 0x000fe2000f8e0202 */
[----:B------:R-:W-:Y:S01]  /*1d50*/  SYNCS.ARRIVE.TRANS64.RED.A1T0 RZ, [UR6], RZ ;  /* 0x000000ffffff79a7 */ /* 0x000fe20008100406 */
[----:B------:R-:W-:Y:S01]  /*1d60*/  ULOP3.LUT UR6, URZ, UR22, URZ, 0x33, !UPT ;  /* 0x000000163f067292 */ /* 0x000fe2000f8e333f */
[----:B------:R-:W-:-:S02]  /*1d70*/  IMAD R14, R16, -0x2, R3 ;  /* 0xfffffffe100e7824 */ /* 0x000fc400078e0203 */
[----:B-1----:R-:W-:-:S04]  /*1d80*/  IMAD.IADD R7, R7, 0x1, -R6 ;  /* 0x0000000107077824 */ /* 0x002fc800078e0a06 */
[C---:B------:R-:W-:Y:S02]  /*1d90*/  VIADD R99, R7.reuse, UR11 ;  /* 0x0000000b07637c36 */ /* 0x040fe40008000000 */
[----:B------:R-:W-:-:S03]  /*1da0*/  VIADD R20, R7, UR6 ;  /* 0x0000000607147c36 */ /* 0x000fc60008000000 */
[----:B0-----:R-:W-:Y:S01]  /*1db0*/  VIADDMNMX R2, R8, R99, R14, PT ;  /* 0x0000006308027246 */ /* 0x001fe2000380010e */
[----:B------:R-:W-:Y:S01]  /*1dc0*/  IMAD.IADD R4, R20, 0x1, R8 ;  /* 0x0000000114047824 */ /* 0x000fe200078e0208 */
[----:B------:R-:W-:Y:S06]  /*1dd0*/  @P1 BRA `(.L_x_945) ;  /* 0x0000000000641947 */ /* 0x000fec0003800000 */
[----:B------:R-:W-:Y:S01]  /*1de0*/  IMAD R3, R5, UR40, R8 ;  /* 0x0000002805037c24 */ /* 0x000fe2000f8e0208 */
[----:B------:R-:W-:Y:S03]  /*1df0*/  BSSY B0, `(.L_x_946) ;  /* 0x0000013000007945 */ /* 0x000fe60003800000 */
[----:B------:R-:W-:-:S05]  /*1e00*/  IMAD.IADD R3, R3, 0x1, -R6 ;  /* 0x0000000103037824 */ /* 0x000fca00078e0a06 */
[----:B------:R-:W-:-:S13]  /*1e10*/  ISETP.GT.AND P1, PT, R3, -0x1, PT ;  /* 0xffffffff0300780c */ /* 0x000fda0003f24270 */
[----:B------:R-:W-:Y:S05]  /*1e20*/  @P1 BRA `(.L_x_947) ;  /* 0x0000000000241947 */ /* 0x000fea0003800000 */
[----:B------:R-:W-:Y:S01]  /*1e30*/  ULDC UR6, c[0x0][0x9e4] ;  /* 0x0002790000067ab9 */ /* 0x000fe20000000800 */
[----:B------:R-:W-:Y:S01]  /*1e40*/  LOP3.LUT R3, RZ, R3, RZ, 0x33, !PT ;  /* 0x00000003ff037212 */ /* 0x000fe200078e33ff */
[----:B------:R-:W-:-:S05]  /*1e50*/  IMAD.U32 R7, RZ, RZ, UR6 ;  /* 0x00000006ff077e24 */ /* 0x000fca000f8e00ff */
[----:B------:R-:W-:-:S13]  /*1e60*/  ISETP.NE.AND P1, PT, R7, 0x1, PT ;  /* 0x000000010700780c */ /* 0x000fda0003f25270 */
[----:B------:R-:W0:Y:S02]  /*1e70*/  @P1 LDC.64 R8, c[0x0][0x9e8] ;  /* 0x00027a00ff081b82 */ /* 0x000e240000000a00 */
[----:B0-----:R-:W-:-:S05]  /*1e80*/  @P1 IMAD.HI.U32 R8, R3, R8, RZ ;  /* 0x0000000803081227 */ /* 0x001fca00078e00ff */
[----:B------:R-:W-:-:S04]  /*1e90*/  @P1 SHF.R.U32.HI R3, RZ, R9, R8 ;  /* 0x00000009ff031219 */ /* 0x000fc80000011608 */
[----:B------:R-:W-:Y:S01]  /*1ea0*/  LOP3.LUT R3, RZ, R3, RZ, 0x33, !PT ;  /* 0x00000003ff037212 */ /* 0x000fe200078e33ff */
[----:B------:R-:W-:Y:S06]  /*1eb0*/  BRA `(.L_x_948) ;  /* 0x0000000000187947 */ /* 0x000fec0003800000 */
.L_x_947:
[----:B------:R-:W-:Y:S02]  /*1ec0*/  ULDC UR6, c[0x0][0x9e4] ;  /* 0x0002790000067ab9 */ /* 0x000fe40000000800 */
[----:B------:R-:W-:-:S05]  /*1ed0*/  IMAD.U32 R7, RZ, RZ, UR6 ;  /* 0x00000006ff077e24 */ /* 0x000fca000f8e00ff */
[----:B------:R-:W-:-:S13]  /*1ee0*/  ISETP.NE.AND P1, PT, R7, 0x1, PT ;  /* 0x000000010700780c */ /* 0x000fda0003f25270 */
[----:B------:R-:W0:Y:S02]  /*1ef0*/  @P1 LDC.64 R8, c[0x0][0x9e8] ;  /* 0x00027a00ff081b82 */ /* 0x000e240000000a00 */
[----:B0-----:R-:W-:-:S05]  /*1f00*/  @P1 IMAD.HI.U32 R8, R3, R8, RZ ;  /* 0x0000000803081227 */ /* 0x001fca00078e00ff */
[----:B------:R-:W-:-:S07]  /*1f10*/  @P1 SHF.R.U32.HI R3, RZ, R9, R8 ;  /* 0x00000009ff031219 */ /* 0x000fce0000011608 */
.L_x_948:
[----:B------:R-:W-:Y:S05]  /*1f20*/  BSYNC B0 ;  /* 0x0000000000007941 */ /* 0x000fea0003800000 */
.L_x_946:
[----:B------:R-:W-:-:S04]  /*1f30*/  IMAD R3, R3, R7, -R10 ;  /* 0x0000000703037224 */ /* 0x000fc800078e0a0a */
[----:B------:R-:W-:-:S05]  /*1f40*/  IMAD R3, R16, -0x2, R3 ;  /* 0xfffffffe10037824 */ /* 0x000fca00078e0203 */
[----:B------:R-:W-:Y:S02]  /*1f50*/  VIADDMNMX R2, R3, R7, R2, PT ;  /* 0x0000000703027246 */ /* 0x000fe40003800102 */
[----:B------:R-:W-:-:S07]  /*1f60*/  VIMNMX R4, R4, R3, !PT ;  /* 0x0000000304047248 */ /* 0x000fce0007fe0100 */
.L_x_945:
[C---:B------:R-:W-:Y:S01]  /*1f70*/  ISETP.GE.AND P6, PT, R12.reuse, 0xa, PT ;  /* 0x0000000a0c00780c */ /* 0x040fe20003fc6270 */
[----:B------:R-:W0:Y:S01]  /*1f80*/  SHFL.IDX PT, R0, R0, 0x1, 0x1c1f ;  /* 0x003c1f0000007f89 */ /* 0x000e2200000e0000 */
[C---:B------:R-:W-:Y:S01]  /*1f90*/  ISETP.GE.AND P1, PT, R12.reuse, 0x2, PT ;  /* 0x000000020c00780c */ /* 0x040fe20003f26270 */
[----:B------:R-:W-:Y:S01]  /*1fa0*/  UISETP.NE.AND UP0, UPT, UR49, URZ, UPT ;  /* 0x0000003f3100728c */ /* 0x000fe2000bf05270 */
[C---:B------:R-:W-:Y:S02]  /*1fb0*/  ISETP.GE.AND P2, PT, R12.reuse, 0x9, PT ;  /* 0x000000090c00780c */ /* 0x040fe40003f46270 */
[----:B------:R-:W-:Y:S02]  /*1fc0*/  ISETP.GE.AND P5, PT, R12, 0x11, PT ;  /* 0x000000110c00780c */ /* 0x000fe40003fa6270 */
[----:B------:R-:W-:Y:S02]  /*1fd0*/  LOP3.LUT R19, R19, 0xfffffffb, RZ, 0xc0, !PT ;  /* 0xfffffffb13137812 */ /* 0x000fe400078ec0ff */
[----:B------:R-:W-:-:S02]  /*1fe0*/  ISETP.GT.AND P4, PT, R4, 0x1, !P1 ;  /* 0x000000010400780c */ /* 0x000fc40004f84270 */
[----:B------:R-:W-:Y:S02]  /*1ff0*/  ISETP.GT.AND P3, PT, R4, 0x8, !P2 ;  /* 0x000000080400780c */ /* 0x000fe40005764270 */
[----:B------:R-:W-:Y:S02]  /*2000*/  @P6 LOP3.LUT R19, R19, 0x4, RZ, 0xfc, !PT ;  /* 0x0000000413136812 */ /* 0x000fe400078efcff */
[C---:B------:R-:W-:Y:S02]  /*2010*/  ISETP.LT.OR P4, PT, R2.reuse, 0x2, P4 ;  /* 0x000000020200780c */ /* 0x040fe40002781670 */
[----:B------:R-:W-:Y:S02]  /*2020*/  ISETP.LT.OR P3, PT, R2, 0x9, P3 ;  /* 0x000000090200780c */ /* 0x000fe40001f61670 */
[----:B------:R-:W-:Y:S02]  /*2030*/  LOP3.LUT R19, R19, 0xfffffff7, RZ, 0xc0, !PT ;  /* 0xfffffff713137812 */ /* 0x000fe400078ec0ff */
[----:B------:R-:W-:-:S02]  /*2040*/  FSEL R123, R25, -INF , !P4 ;  /* 0xff800000197b7808 */ /* 0x000fc40006000000 */
[----:B------:R-:W-:Y:S01]  /*2050*/  FSEL R121, R28, -INF , !P3 ;  /* 0xff8000001c797808 */ /* 0x000fe20005800000 */
[----:B0-----:R-:W-:Y:S01]  /*2060*/  IMAD.IADD R8, R20, 0x1, R0 ;  /* 0x0000000114087824 */ /* 0x001fe200078e0200 */
[C---:B------:R-:W-:Y:S02]  /*2070*/  ISETP.GT.AND P4, PT, R4.reuse, 0x9, !P6 ;  /* 0x000000090400780c */ /* 0x040fe40007784270 */
[----:B------:R-:W-:Y:S02]  /*2080*/  @P5 LOP3.LUT R19, R19, 0x8, RZ, 0xfc, !PT ;  /* 0x0000000813135812 */ /* 0x000fe400078efcff */
[----:B------:R-:W-:Y:S02]  /*2090*/  ISETP.GT.AND P3, PT, R4, 0x10, !P5 ;  /* 0x000000100400780c */ /* 0x000fe40006f64270 */
[----:B------:R-:W-:Y:S02]  /*20a0*/  ISETP.GE.AND P5, PT, R12, 0x12, PT ;  /* 0x000000120c00780c */ /* 0x000fe40003fa6270 */
[----:B------:R-:W-:-:S02]  /*20b0*/  ISETP.LT.OR P4, PT, R2, 0xa, P4 ;  /* 0x0000000a0200780c */ /* 0x000fc40002781670 */
[----:B------:R-:W-:Y:S02]  /*20c0*/  ISETP.LT.OR P3, PT, R2, 0x11, P3 ;  /* 0x000000110200780c */ /* 0x000fe40001f61670 */
[----:B------:R-:W-:Y:S02]  /*20d0*/  FSEL R119, R29, -INF , !P4 ;  /* 0xff8000001d777808 */ /* 0x000fe40006000000 */
[----:B------:R-:W-:Y:S02]  /*20e0*/  ISETP.GE.AND P4, PT, R12, 0x19, PT ;  /* 0x000000190c00780c */ /* 0x000fe40003f86270 */
[----:B------:R-:W-:Y:S02]  /*20f0*/  LOP3.LUT R19, R19, 0xffffffef, RZ, 0xc0, !PT ;  /* 0xffffffef13137812 */ /* 0x000fe400078ec0ff */
[----:B------:R-:W-:Y:S02]  /*2100*/  FSEL R97, R32, -INF , !P3 ;  /* 0xff80000020617808 */ /* 0x000fe40005800000 */
[----:B------:R-:W-:-:S02]  /*2110*/  ISETP.GT.AND P3, PT, R4, 0x11, !P5 ;  /* 0x000000110400780c */ /* 0x000fc40006f64270 */
[----:B------:R-:W-:Y:S02]  /*2120*/  @P5 LOP3.LUT R19, R19, 0x10, RZ, 0xfc, !PT ;  /* 0x0000001013135812 */ /* 0x000fe400078efcff */
[----:B------:R-:W-:Y:S02]  /*2130*/  ISETP.LT.OR P3, PT, R2, 0x12, P3 ;  /* 0x000000120200780c */ /* 0x000fe40001f61670 */
[----:B------:R-:W-:Y:S02]  /*2140*/  LOP3.LUT R19, R19, 0xfdffffff, RZ, 0xc0, !PT ;  /* 0xfdffffff13137812 */ /* 0x000fe400078ec0ff */
[----:B------:R-:W-:Y:S02]  /*2150*/  FSEL R33, R33, -INF , !P3 ;  /* 0xff80000021217808 */ /* 0x000fe40005800000 */
[----:B------:R-:W-:Y:S02]  /*2160*/  @P4 LOP3.LUT R19, R19, 0x2000000, RZ, 0xfc, !PT ;  /* 0x0200000013134812 */ /* 0x000fe400078efcff */
[----:B------:R-:W-:-:S02]  /*2170*/  ISETP.GT.AND P3, PT, R4, 0x18, !P4 ;  /* 0x000000180400780c */ /* 0x000fc40006764270 */
[----:B------:R-:W-:Y:S02]  /*2180*/  ISETP.GE.AND P4, PT, R12, 0x1a, PT ;  /* 0x0000001a0c00780c */ /* 0x000fe40003f86270 */
[----:B------:R-:W-:Y:S02]  /*2190*/  ISETP.LT.OR P3, PT, R2, 0x19, P3 ;  /* 0x000000190200780c */ /* 0x000fe40001f61670 */
[----:B------:R-:W-:Y:S02]  /*21a0*/  LOP3.LUT R19, R19, 0xfeffffff, RZ, 0xc0, !PT ;  /* 0xfeffffff13137812 */ /* 0x000fe400078ec0ff */
[----:B------:R-:W-:Y:S02]  /*21b0*/  FSEL R95, R36, -INF , !P3 ;  /* 0xff800000245f7808 */ /* 0x000fe40005800000 */
[----:B------:R-:W-:-:S04]  /*21c0*/  ISETP.GT.AND P3, PT, R4, 0x19, !P4 ;  /* 0x000000190400780c */ /* 0x000fc80006764270 */
[----:B------:R-:W-:Y:S02]  /*21d0*/  ISETP.LT.OR P3, PT, R2, 0x1a, P3 ;  /* 0x0000001a0200780c */ /* 0x000fe40001f61670 */
[----:B------:R-:W-:Y:S02]  /*21e0*/  @P4 LOP3.LUT R19, R19, 0x1000000, RZ, 0xfc, !PT ;  /* 0x0100000013134812 */ /* 0x000fe400078efcff */
[----:B------:R-:W-:Y:S02]  /*21f0*/  ISETP.GE.AND P4, PT, R12, 0x21, PT ;  /* 0x000000210c00780c */ /* 0x000fe40003f86270 */
[----:B------:R-:W-:Y:S02]  /*2200*/  LOP3.LUT R19, R19, 0xff7fffff, RZ, 0xc0, !PT ;  /* 0xff7fffff13137812 */ /* 0x000fe400078ec0ff */
[----:B------:R-:W-:Y:S02]  /*2210*/  FSEL R37, R37, -INF , !P3 ;  /* 0xff80000025257808 */ /* 0x000fe40005800000 */
[----:B------:R-:W-:-:S04]  /*2220*/  ISETP.GT.AND P3, PT, R4, 0x20, !P4 ;  /* 0x000000200400780c */ /* 0x000fc80006764270 */
[----:B------:R-:W-:-:S03]  /*2230*/  ISETP.LT.OR P3, PT, R2, 0x21, P3 ;  /* 0x000000210200780c */ /* 0x000fc60001f61670 */
        /* <DEDUP_REMOVED lines=104> */
[----:B------:R-:W-:Y:S02]  /*28c0*/  FSEL R73, R73, -INF , !P3 ;  /* 0xff80000049497808 */ /* 0x000fe40005800000 */
[----:B------:R-:W-:Y:S02]  /*28d0*/  LOP3.LUT R19, R19, 0xfbffffff, RZ, 0xc0, !PT ;  /* 0xfbffffff13137812 */ /* 0x000fe400078ec0ff */
[----:B------:R-:W-:-:S04]  /*28e0*/  ISETP.GT.AND P3, PT, R4, 0x68, !P4 ;  /* 0x000000680400780c */ /* 0x000fc80006764270 */
[----:B------:R-:W-:-:S03]  /*28f0*/  ISETP.LT.OR P3, PT, R2, 0x69, P3 ;  /* 0x000000690200780c */ /* 0x000fc60001f61670 */
[----:B------:R-:W-:Y:S02]  /*2900*/  @P4 LOP3.LUT R19, R19, 0x4000000, RZ, 0xfc, !PT ;  /* 0x0400000013134812 */ /* 0x000fe400078efcff */
[----:B------:R-:W-:Y:S02]  /*2910*/  ISETP.GE.AND P4, PT, R12, 0x6a, PT ;  /* 0x0000006a0c00780c */ /* 0x000fe40003f86270 */
[----:B------:R-:W-:Y:S02]  /*2920*/  FSEL R15, R76, -INF , !P3 ;  /* 0xff8000004c0f7808 */ /* 0x000fe40005800000 */
[----:B------:R-:W-:Y:S02]  /*2930*/  ISETP.GT.AND P3, PT, R4, 0x69, !P4 ;  /* 0x000000690400780c */ /* 0x000fe40006764270 */
[----:B------:R-:W-:Y:S02]  /*2940*/  LOP3.LUT R19, R19, 0xffffffdf, RZ, 0xc0, !PT ;  /* 0xffffffdf13137812 */ /* 0x000fe400078ec0ff */
[----:B------:R-:W-:-:S04]  /*2950*/  ISETP.LT.OR P3, PT, R2, 0x6a, P3 ;  /* 0x0000006a0200780c */ /* 0x000fc80001f61670 */
[----:B------:R-:W-:Y:S02]  /*2960*/  FSEL R77, R77, -INF , !P3 ;  /* 0xff8000004d4d7808 */ /* 0x000fe40005800000 */
[----:B------:R-:W-:Y:S02]  /*2970*/  ISETP.GE.AND P3, PT, R12, 0x71, PT ;  /* 0x000000710c00780c */ /* 0x000fe40003f66270 */
[----:B------:R-:W-:Y:S02]  /*2980*/  @P4 LOP3.LUT R19, R19, 0x20, RZ, 0xfc, !PT ;  /* 0x0000002013134812 */ /* 0x000fe400078efcff */
[----:B------:R-:W-:Y:S02]  /*2990*/  ISETP.GT.AND P4, PT, R4, 0x70, !P3 ;  /* 0x000000700400780c */ /* 0x000fe40005f84270 */
[----:B------:R-:W-:Y:S02]  /*29a0*/  LOP3.LUT R19, R19, 0xfffffffd, RZ, 0xc0, !PT ;  /* 0xfffffffd13137812 */ /* 0x000fe400078ec0ff */
[----:B------:R-:W-:-:S04]  /*29b0*/  ISETP.LT.OR P4, PT, R2, 0x71, P4 ;  /* 0x000000710200780c */ /* 0x000fc80002781670 */
[----:B------:R-:W-:Y:S02]  /*29c0*/  FSEL R21, R80, -INF , !P4 ;  /* 0xff80000050157808 */ /* 0x000fe40006000000 */
[----:B------:R-:W-:-:S04]  /*29d0*/  ISETP.GE.AND P4, PT, R12, 0x72, PT ;  /* 0x000000720c00780c */ /* 0x000fc80003f86270 */
[----:B------:R-:W-:-:S04]  /*29e0*/  ISETP.GT.AND P5, PT, R4, 0x71, !P4 ;  /* 0x000000710400780c */ /* 0x000fc800067a4270 */
[----:B------:R-:W-:-:S04]  /*29f0*/  ISETP.LT.OR P5, PT, R2, 0x72, P5 ;  /* 0x000000720200780c */ /* 0x000fc80002fa1670 */
[----:B------:R-:W-:Y:S02]  /*2a00*/  FSEL R81, R81, -INF , !P5 ;  /* 0xff80000051517808 */ /* 0x000fe40006800000 */
[----:B------:R-:W-:-:S04]  /*2a10*/  ISETP.GE.AND P5, PT, R12, 0x79, PT ;  /* 0x000000790c00780c */ /* 0x000fc80003fa6270 */
[----:B------:R-:W-:-:S04]  /*2a20*/  ISETP.GT.AND P6, PT, R4, 0x78, !P5 ;  /* 0x000000780400780c */ /* 0x000fc80006fc4270 */
[----:B------:R-:W-:-:S04]  /*2a30*/  ISETP.LT.OR P6, PT, R2, 0x79, P6 ;  /* 0x000000790200780c */ /* 0x000fc800037c1670 */
[----:B------:R-:W-:Y:S02]  /*2a40*/  FSEL R3, R84, -INF , !P6 ;  /* 0xff80000054037808 */ /* 0x000fe40007000000 */
[----:B------:R-:W-:-:S13]  /*2a50*/  ISETP.GE.AND P6, PT, R12, 0x1, PT ;  /* 0x000000010c00780c */ /* 0x000fda0003fc6270 */
[----:B------:R-:W-:Y:S02]  /*2a60*/  @P6 LOP3.LUT R19, R19, 0x2, RZ, 0xfc, !PT ;  /* 0x0000000213136812 */ /* 0x000fe400078efcff */
[----:B------:R-:W-:Y:S02]  /*2a70*/  ISETP.GT.AND P6, PT, R4, RZ, !P6 ;  /* 0x000000ff0400720c */ /* 0x000fe400077c4270 */
[----:B------:R-:W-:Y:S02]  /*2a80*/  LOP3.LUT R19, R19, 0xfffffffe, RZ, 0xc0, !PT ;  /* 0xfffffffe13137812 */ /* 0x000fe400078ec0ff */
[----:B------:R-:W-:-:S04]  /*2a90*/  ISETP.LT.OR P6, PT, R2, 0x1, P6 ;  /* 0x000000010200780c */ /* 0x000fc800037c1670 */
[----:B------:R-:W-:Y:S02]  /*2aa0*/  FSEL R129, R24, -INF , !P6 ;  /* 0xff80000018817808 */ /* 0x000fe40007000000 */
[----:B------:R-:W-:-:S13]  /*2ab0*/  ISETP.GE.AND P6, PT, R12, 0x7a, PT ;  /* 0x0000007a0c00780c */ /* 0x000fda0003fc6270 */
[----:B------:R-:W-:Y:S02]  /*2ac0*/  @P6 LOP3.LUT R19, R19, 0x1, RZ, 0xfc, !PT ;  /* 0x0000000113136812 */ /* 0x000fe400078efcff */
[----:B------:R-:W-:Y:S02]  /*2ad0*/  ISETP.GT.AND P6, PT, R4, 0x79, !P6 ;  /* 0x000000790400780c */ /* 0x000fe400077c4270 */
[----:B------:R-:W-:Y:S02]  /*2ae0*/  VIADDMNMX R4, R0, R99, R14, PT ;  /* 0x0000006300047246 */ /* 0x000fe4000380010e */
[----:B------:R-:W-:-:S04]  /*2af0*/  ISETP.LT.OR P6, PT, R2, 0x7a, P6 ;  /* 0x0000007a0200780c */ /* 0x000fc800037c1670 */
[----:B------:R-:W-:Y:S02]  /*2b00*/  FSEL R85, R85, -INF , !P6 ;  /* 0xff80000055557808 */ /* 0x000fe40007000000 */
[----:B------:R-:W-:-:S13]  /*2b10*/  PLOP3.LUT P6, PT, PT, PT, UP0, 0x40, 0x0 ;  /* 0x000000000000781c */ /* 0x000fda0003fce808 */
[----:B------:R-:W-:Y:S05]  /*2b20*/  @P6 BRA `(.L_x_949) ;  /* 0x0000000000646947 */ /* 0x000fea0003800000 */
        /* <DEDUP_REMOVED lines=14> */
.L_x_951:
[----:B------:R-:W-:Y:S02]  /*2c10*/  ULDC UR6, c[0x0][0x9e4] ;  /* 0x0002790000067ab9 */ /* 0x000fe40000000800 */
[----:B------:R-:W-:-:S05]  /*2c20*/  IMAD.U32 R2, RZ, RZ, UR6 ;  /* 0x00000006ff027e24 */ /* 0x000fca000f8e00ff */
[----:B------:R-:W-:-:S13]  /*2c30*/  ISETP.NE.AND P6, PT, R2, 0x1, PT ;  /* 0x000000010200780c */ /* 0x000fda0003fc5270 */
[----:B------:R-:W0:Y:S02]  /*2c40*/  @P6 LDC.64 R100, c[0x0][0x9e8] ;  /* 0x00027a00ff646b82 */ /* 0x000e240000000a00 */
[----:B0-----:R-:W-:-:S05]  /*2c50*/  @P6 IMAD.HI.U32 R0, R99, R100, RZ ;  /* 0x0000006463006227 */ /* 0x001fca00078e00ff */
[----:B------:R-:W-:-:S07]  /*2c60*/  @P6 SHF.R.U32.HI R99, RZ, R101, R0 ;  /* 0x00000065ff636219 */ /* 0x000fce0000011600 */
.L_x_952:
[----:B------:R-:W-:Y:S05]  /*2c70*/  BSYNC B0 ;  /* 0x0000000000007941 */ /* 0x000fea0003800000 */
.L_x_950:
[----:B------:R-:W-:-:S04]  /*2c80*/  IMAD R99, R99, R2, -R10 ;  /* 0x0000000263637224 */ /* 0x000fc800078e0a0a */
[----:B------:R-:W-:-:S05]  /*2c90*/  IMAD R99, R16, -0x2, R99 ;  /* 0xfffffffe10637824 */ /* 0x000fca00078e0263 */
[----:B------:R-:W-:Y:S02]  /*2ca0*/  VIADDMNMX R4, R99, R2, R4, PT ;  /* 0x0000000263047246 */ /* 0x000fe40003800104 */
[----:B------:R-:W-:-:S07]  /*2cb0*/  VIMNMX R8, R8, R99, !PT ;  /* 0x0000006308087248 */ /* 0x000fce0007fe0100 */
.L_x_949:
[----:B------:R-:W-:Y:S01]  /*2cc0*/  ISETP.GT.AND P1, PT, R8, 0x1, !P1 ;  /* 0x000000010800780c */ /* 0x000fe20004f24270 */
[----:B------:R-:W-:Y:S01]  /*2cd0*/  ULDC UR6, c[0x0][0x988] ;  /* 0x0002620000067ab9 */ /* 0x000fe20000000800 */
[----:B------:R-:W-:Y:S01]  /*2ce0*/  LOP3.LUT P6, RZ, R19, 0x4, RZ, 0xc0, !PT ;  /* 0x0000000413ff7812 */ /* 0x000fe200078cc0ff */
[----:B------:R-:W-:Y:S01]  /*2cf0*/  UISETP.NE.AND UP1, UPT, UR50, URZ, UPT ;  /* 0x0000003f3200728c */ /* 0x000fe2000bf25270 */
[----:B------:R-:W-:Y:S01]  /*2d00*/  ISETP.LT.OR P1, PT, R4, 0x2, P1 ;  /* 0x000000020400780c */ /* 0x000fe20000f21670 */
[----:B------:R-:W-:Y:S01]  /*2d10*/  UISETP.NE.AND UP0, UPT, UR49, URZ, UPT ;  /* 0x0000003f3100728c */ /* 0x000fe2000bf05270 */
[----:B------:R-:W-:Y:S01]  /*2d20*/  FMNMX.FTZ R0, R129, R123, !PT ;  /* 0x0000007b81007209 */ /* 0x000fe20007810000 */
[----:B------:R-:W-:Y:S01]  /*2d30*/  UMOV UR10, UR38 ;  /* 0x00000026000a7c82 */ /* 0x000fe20008000000 */
[----:B------:R-:W-:Y:S02]  /*2d40*/  FSEL R117, R27, -INF , !P1 ;  /* 0xff8000001b757808 */ /* 0x000fe40004800000 */
[----:B------:R-:W-:-:S02]  /*2d50*/  ISETP.GT.AND P1, PT, R8, 0x9, !P6 ;  /* 0x000000090800780c */ /* 0x000fc40007724270 */
[----:B------:R-:W-:Y:S02]  /*2d60*/  FMNMX.FTZ R0, R121, R0, !PT ;  /* 0x0000000079007209 */ /* 0x000fe40007810000 */
[----:B------:R-:W-:Y:S01]  /*2d70*/  ISETP.LT.OR P1, PT, R4, 0xa, P1 ;  /* 0x0000000a0400780c */ /* 0x000fe20000f21670 */
[----:B------:R-:W-:Y:S01]  /*2d80*/  @UP1 ULDC UR14, c[0x0][0x450] ;  /* 0x00011400000e1ab9 */ /* 0x000fe20000000800 */
[----:B------:R-:W-:Y:S02]  /*2d90*/  FMNMX.FTZ R0, R119, R0, !PT ;  /* 0x0000000077007209 */ /* 0x000fe40007810000 */
[----:B------:R-:W-:Y:S02]  /*2da0*/  FSEL R115, R31, -INF , !P1 ;  /* 0xff8000001f737808 */ /* 0x000fe40004800000 */
[----:B------:R-:W-:Y:S02]  /*2db0*/  LOP3.LUT P1, RZ, R19, 0x8, RZ, 0xc0, !PT ;  /* 0x0000000813ff7812 */ /* 0x000fe4000782c0ff */
[----:B------:R-:W-:-:S02]  /*2dc0*/  FMNMX.FTZ R0, R97, R0, !PT ;  /* 0x0000000061007209 */ /* 0x000fc40007810000 */
[----:B------:R-:W-:Y:S02]  /*2dd0*/  ISETP.GT.AND P1, PT, R8, 0x10, !P1 ;  /* 0x000000100800780c */ /* 0x000fe40004f24270 */
[----:B------:R-:W-:Y:S02]  /*2de0*/  FMNMX.FTZ R0, R33, R0, !PT ;  /* 0x0000000021007209 */ /* 0x000fe40007810000 */
[----:B------:R-:W-:Y:S02]  /*2df0*/  ISETP.LT.OR P1, PT, R4, 0x11, P1 ;  /* 0x000000110400780c */ /* 0x000fe40000f21670 */
[----:B------:R-:W-:Y:S02]  /*2e00*/  ISETP.GT.AND P2, PT, R8, 0x8, !P2 ;  /* 0x000000080800780c */ /* 0x000fe40005744270 */
[----:B------:R-:W-:Y:S02]  /*2e10*/  FSEL R99, R34, -INF , !P1 ;  /* 0xff80000022637808 */ /* 0x000fe40004800000 */
[----:B------:R-:W-:-:S02]  /*2e20*/  LOP3.LUT P1, RZ, R19, 0x10, RZ, 0xc0, !PT ;  /* 0x0000001013ff7812 */ /* 0x000fc4000782c0ff */
[----:B------:R-:W-:Y:S02]  /*2e30*/  FMNMX.FTZ R0, R95, R0, !PT ;  /* 0x000000005f007209 */ /* 0x000fe40007810000 */
[----:B------:R-:W-:Y:S02]  /*2e40*/  ISETP.GT.AND P1, PT, R8, 0x11, !P1 ;  /* 0x000000110800780c */ /* 0x000fe40004f24270 */
[C---:B------:R-:W-:Y:S02]  /*2e50*/  ISETP.LT.OR P2, PT, R4.reuse, 0x9, P2 ;  /* 0x000000090400780c */ /* 0x040fe40001741670 */
[----:B------:R-:W-:Y:S02]  /*2e60*/  ISETP.LT.OR P1, PT, R4, 0x12, P1 ;  /* 0x000000120400780c */ /* 0x000fe40000f21670 */
[----:B------:R-:W-:Y:S02]  /*2e70*/  FMNMX.FTZ R0, R37, R0, !PT ;  /* 0x0000000025007209 */ /* 0x000fe40007810000 */
[----:B------:R-:W-:-:S02]  /*2e80*/  FSEL R113, R35, -INF , !P1 ;  /* 0xff80000023717808 */ /* 0x000fc40004800000 */
[C---:B------:R-:W-:Y:S02]  /*2e90*/  LOP3.LUT P1, RZ, R19.reuse, 0x2000000, RZ, 0xc0, !PT ;  /* 0x0200000013ff7812 */ /* 0x040fe4000782c0ff */
[----:B------:R-:W-:Y:S02]  /*2ea0*/  FSEL R103, R30, -INF , !P2 ;  /* 0xff8000001e677808 */ /* 0x000fe40005000000 */
[----:B------:R-:W-:Y:S02]  /*2eb0*/  ISETP.GT.AND P1, PT, R8, 0x18, !P1 ;  /* 0x000000180800780c */ /* 0x000fe40004f24270 */
[----:B------:R-:W-:Y:S02]  /*2ec0*/  LOP3.LUT P2, RZ, R19, 0x40000, RZ, 0xc0, !PT ;  /* 0x0004000013ff7812 */ /* 0x000fe4000784c0ff */
[----:B------:R-:W-:Y:S02]  /*2ed0*/  ISETP.LT.OR P1, PT, R4, 0x19, P1 ;  /* 0x000000190400780c */ /* 0x000fe40000f21670 */
[----:B------:R-:W-:-:S02]  /*2ee0*/  FMNMX.FTZ R0, R93, R0, !PT ;  /* 0x000000005d007209 */ /* 0x000fc40007810000 */
[----:B------:R-:W-:Y:S02]  /*2ef0*/  FSEL R101, R38, -INF , !P1 ;  /* 0xff80000026657808 */ /* 0x000fe40004800000 */
[----:B------:R-:W-:Y:S02]  /*2f00*/  LOP3.LUT P1, RZ, R19, 0x1000000, RZ, 0xc0, !PT ;  /* 0x0100000013ff7812 */ /* 0x000fe4000782c0ff */
[----:B------:R-:W-:Y:S02]  /*2f10*/  FMNMX.FTZ R0, R41, R0, !PT ;  /* 0x0000000029007209 */ /* 0x000fe40007810000 */
[----:B------:R-:W-:Y:S02]  /*2f20*/  ISETP.GT.AND P1, PT, R8, 0x19, !P1 ;  /* 0x000000190800780c */ /* 0x000fe40004f24270 */
[----:B------:R-:W-:Y:S02]  /*2f30*/  LOP3.LUT P6, RZ, R19, 0x20000, RZ, 0xc0, !PT ;  /* 0x0002000013ff7812 */ /* 0x000fe400078cc0ff */
[----:B------:R-:W-:-:S02]  /*2f40*/  ISETP.LT.OR P1, PT, R4, 0x1a, P1 ;  /* 0x0000001a0400780c */ /* 0x000fc40000f21670 */
[----:B------:R-:W-:Y:S02]  /*2f50*/  FMNMX.FTZ R0, R91, R0, !PT ;  /* 0x000000005b007209 */ /* 0x000fe40007810000 */
[----:B------:R-:W-:Y:S02]  /*2f60*/  FSEL R111, R39, -INF , !P1 ;  /* 0xff800000276f7808 */ /* 0x000fe40004800000 */
[----:B------:R-:W-:Y:S02]  /*2f70*/  LOP3.LUT P1, RZ, R19, 0x800000, RZ, 0xc0, !PT ;  /* 0x0080000013ff7812 */ /* 0x000fe4000782c0ff */
[----:B------:R-:W-:Y:S02]  /*2f80*/  FMNMX.FTZ R0, R45, R0, !PT ;  /* 0x000000002d007209 */ /* 0x000fe40007810000 */
[----:B------:R-:W-:Y:S02]  /*2f90*/  ISETP.GT.AND P1, PT, R8, 0x20, !P1 ;  /* 0x000000200800780c */ /* 0x000fe40004f24270 */
[----:B------:R-:W-:-:S02]  /*2fa0*/  FMNMX.FTZ R0, R89, R0, !PT ;  /* 0x0000000059007209 */ /* 0x000fc40007810000 */
[----:B------:R-:W-:Y:S02]  /*2fb0*/  ISETP.LT.OR P1, PT, R4, 0x21, P1 ;  /* 0x000000210400780c */ /* 0x000fe40000f21670 */
[----:B------:R-:W-:Y:S02]  /*2fc0*/  FMNMX.FTZ R0, R49, R0, !PT ;  /* 0x0000000031007209 */ /* 0x000fe40007810000 */
[----:B------:R-:W-:Y:S02]  /*2fd0*/  FSEL R35, R42, -INF , !P1 ;  /* 0xff8000002a237808 */ /* 0x000fe40004800000 */
[----:B------:R-:W-:Y:S02]  /*2fe0*/  LOP3.LUT P1, RZ, R19, 0x400000, RZ, 0xc0, !PT ;  /* 0x0040000013ff7812 */ /* 0x000fe4000782c0ff */
[----:B------:R-:W-:Y:S02]  /*2ff0*/  FMNMX.FTZ R0, R29, R0, !PT ;  /* 0x000000001d007209 */ /* 0x000fe40007810000 */
[----:B------:R-:W-:-:S02]  /*3000*/  ISETP.GT.AND P1, PT, R8, 0x21, !P1 ;  /* 0x000000210800780c */ /* 0x000fc40004f24270 */
[----:B------:R-:W-:Y:S02]  /*3010*/  FMNMX.FTZ R0, R53, R0, !PT ;  /* 0x0000000035007209 */ /* 0x000fe40007810000 */
[----:B------:R-:W-:Y:S02]  /*3020*/  ISETP.LT.OR P1, PT, R4, 0x22, P1 ;  /* 0x000000220400780c */ /* 0x000fe40000f21670 */
[----:B------:R-:W-:Y:S02]  /*3030*/  FMNMX.FTZ R0, R25, R0, !PT ;  /* 0x0000000019007209 */ /* 0x000fe40007810000 */
[----:B------:R-:W-:Y:S02]  /*3040*/  FSEL R109, R43, -INF , !P1 ;  /* 0xff8000002b6d7808 */ /* 0x000fe40004800000 */
[----:B------:R-:W-:Y:S02]  /*3050*/  LOP3.LUT P1, RZ, R19, 0x200000, RZ, 0xc0, !PT ;  /* 0x0020000013ff7812 */ /* 0x000fe4000782c0ff */
[----:B------:R-:W-:-:S02]  /*3060*/  FMNMX.FTZ R0, R57, R0, !PT ;  /* 0x0000000039007209 */ /* 0x000fc40007810000 */
[----:B------:R-:W-:Y:S02]  /*3070*/  ISETP.GT.AND P1, PT, R8, 0x28, !P1 ;  /* 0x000000280800780c */ /* 0x000fe40004f24270 */
[----:B------:R-:W-:Y:S02]  /*3080*/  FMNMX.FTZ R0, R7, R0, !PT ;  /* 0x0000000007007209 */ /* 0x000fe40007810000 */
[----:B------:R-:W-:Y:S02]  /*3090*/  ISETP.LT.OR P1, PT, R4, 0x29, P1 ;  /* 0x000000290400780c */ /* 0x000fe40000f21670 */
[----:B------:R-:W-:Y:S02]  /*30a0*/  FMNMX.FTZ R0, R61, R0, !PT ;  /* 0x000000003d007209 */ /* 0x000fe40007810000 */
[----:B------:R-:W-:Y:S02]  /*30b0*/  FSEL R39, R46, -INF , !P1 ;  /* 0xff8000002e277808 */ /* 0x000fe40004800000 */
[----:B------:R-:W-:-:S02]  /*30c0*/  LOP3.LUT P1, RZ, R19, 0x100000, RZ, 0xc0, !PT ;  /* 0x0010000013ff7812 */ /* 0x000fc4000782c0ff */
[----:B------:R-:W-:Y:S02]  /*30d0*/  FMNMX.FTZ R0, R9, R0, !PT ;  /* 0x0000000009007209 */ /* 0x000fe40007810000 */
[----:B------:R-:W-:Y:S02]  /*30e0*/  ISETP.GT.AND P1, PT, R8, 0x29, !P1 ;  /* 0x000000290800780c */ /* 0x000fe40004f24270 */
[----:B------:R-:W-:Y:S02]  /*30f0*/  FMNMX.FTZ R0, R65, R0, !PT ;  /* 0x0000000041007209 */ /* 0x000fe40007810000 */
[----:B------:R-:W-:Y:S02]  /*3100*/  ISETP.LT.OR P1, PT, R4, 0x2a, P1 ;  /* 0x0000002a0400780c */ /* 0x000fe40000f21670 */
[----:B------:R-:W-:Y:S02]  /*3110*/  FMNMX.FTZ R0, R11, R0, !PT ;  /* 0x000000000b007209 */ /* 0x000fe40007810000 */
[----:B------:R-:W-:-:S02]  /*3120*/  FSEL R107, R47, -INF , !P1 ;  /* 0xff8000002f6b7808 */ /* 0x000fc40004800000 */
[----:B------:R-:W-:Y:S02]  /*3130*/  LOP3.LUT P1, RZ, R19, 0x80000, RZ, 0xc0, !PT ;  /* 0x0008000013ff7812 */ /* 0x000fe4000782c0ff */
[----:B------:R-:W-:Y:S02]  /*3140*/  FMNMX.FTZ R0, R69, R0, !PT ;  /* 0x0000000045007209 */ /* 0x000fe40007810000 */
[----:B------:R-:W-:Y:S02]  /*3150*/  ISETP.GT.AND P1, PT, R8, 0x30, !P1 ;  /* 0x000000300800780c */ /* 0x000fe40004f24270 */
[----:B------:R-:W-:Y:S02]  /*3160*/  FMNMX.FTZ R0, R13, R0, !PT ;  /* 0x000000000d007209 */ /* 0x000fe40007810000 */
[----:B------:R-:W-:Y:S02]  /*3170*/  ISETP.LT.OR P1, PT, R4, 0x31, P1 ;  /* 0x000000310400780c */ /* 0x000fe40000f21670 */
[----:B------:R-:W-:-:S02]  /*3180*/  FMNMX.FTZ R0, R73, R0, !PT ;  /* 0x0000000049007209 */ /* 0x000fc40007810000 */
[----:B------:R-:W-:Y:S02]  /*3190*/  FSEL R43, R50, -INF , !P1 ;  /* 0xff800000322b7808 */ /* 0x000fe40004800000 */
[----:B------:R-:W-:Y:S02]  /*31a0*/  ISETP.GT.AND P1, PT, R8, 0x31, !P2 ;  /* 0x000000310800780c */ /* 0x000fe40005724270 */
[----:B------:R-:W-:Y:S02]  /*31b0*/  FMNMX.FTZ R0, R15, R0, !PT ;  /* 0x000000000f007209 */ /* 0x000fe40007810000 */
[----:B------:R-:W-:Y:S02]  /*31c0*/  ISETP.LT.OR P1, PT, R4, 0x32, P1 ;  /* 0x000000320400780c */ /* 0x000fe40000f21670 */
[----:B------:R-:W-:Y:S02]  /*31d0*/  FMNMX.FTZ R0, R77, R0, !PT ;  /* 0x000000004d007209 */ /* 0x000fe40007810000 */
[----:B------:R-:W-:-:S02]  /*31e0*/  FSEL R105, R51, -INF , !P1 ;  /* 0xff80000033697808 */ /* 0x000fc40004800000 */
        /* <DEDUP_REMOVED lines=8> */
[----:B------:R-:W-:Y:S01]  /*3270*/  FMNMX.FTZ R12, R85, R0, !PT ;  /* 0x00000000550c7209 */ /* 0x000fe20007810000 */
[----:B------:R-:W-:Y:S01]  /*3280*/  IMAD.U32 R0, RZ, RZ, UR6 ;  /* 0x00000006ff007e24 */ /* 0x000fe2000f8e00ff */
[----:B------:R-:W-:Y:S01]  /*3290*/  ISETP.LT.OR P1, PT, R4, 0x3a, P1 ;  /* 0x0000003a0400780c */ /* 0x000fe20000f21670 */
[----:B------:R-:W-:Y:S01]  /*32a0*/  @UP1 ULDC UR6, c[0x0][0x44c] ;  /* 0x0001130000061ab9 */ /* 0x000fe20000000800 */
[----:B------:R-:W-:Y:S01]  /*32b0*/  LOP3.LUT P2, RZ, R19, 0x80, RZ, 0xc0, !PT ;  /* 0x0000008013ff7812 */ /* 0x000fe2000784c0ff */
[----:B------:R-:W0:Y:S01]  /*32c0*/  SHFL.BFLY PT, R131, R12, 0x2, 0x1f ;  /* 0x0c401f000c837f89 */ /* 0x000e2200000e0000 */
[----:B------:R-:W-:Y:S01]  /*32d0*/  FSEL R55, R55, -INF , !P1 ;  /* 0xff80000037377808 */ /* 0x000fe20004800000 */
[----:B------:R-:W-:Y:S01]  /*32e0*/  UIMAD.WIDE.U32 UR6, UR38, UR6, URZ ;  /* 0x00000006260672a5 */ /* 0x000fe2000f8e003f */
[----:B------:R-:W-:-:S02]  /*32f0*/  LOP3.LUT P1, RZ, R19, 0x8000, RZ, 0xc0, !PT ;  /* 0x0000800013ff7812 */ /* 0x000fc4000782c0ff */
[----:B------:R-:W-:Y:S01]  /*3300*/  LOP3.LUT P6, RZ, R19, 0x40, RZ, 0xc0, !PT ;  /* 0x0000004013ff7812 */ /* 0x000fe200078cc0ff */
[----:B------:R-:W-:Y:S01]  /*3310*/  @UP1 USHF.R.U32.HI UR10, URZ, UR14, UR7 ;  /* 0x0000000e3f0a1299 */ /* 0x000fe20008011607 */
[C---:B------:R-:W-:Y:S02]  /*3320*/  ISETP.GT.AND P1, PT, R8.reuse, 0x40, !P1 ;  /* 0x000000400800780c */ /* 0x040fe40004f24270 */
[----:B------:R-:W-:Y:S01]  /*3330*/  ISETP.GT.AND P3, PT, R8, 0x70, !P3 ;  /* 0x000000700800780c */ /* 0x000fe20005f64270 */
[----:B------:R-:W-:Y:S01]  /*3340*/  UIADD3 UR51, UR51, UR10, URZ ;  /* 0x0000000a33337290 */ /* 0x000fe2000fffe03f */
[----:B------:R-:W-:Y:S02]  /*3350*/  ISETP.LT.OR P1, PT, R4, 0x41, P1 ;  /* 0x000000410400780c */ /* 0x000fe40000f21670 */
[----:B------:R-:W-:Y:S01]  /*3360*/  ISETP.GT.AND P4, PT, R8, 0x71, !P4 ;  /* 0x000000710800780c */ /* 0x000fe20006784270 */
[----:B------:R-:W-:Y:S01]  /*3370*/  UIADD3 UR10, UR51, UR11, URZ ;  /* 0x0000000b330a7290 */ /* 0x000fe2000fffe03f */
[----:B------:R-:W-:-:S02]  /*3380*/  FSEL R47, R58, -INF , !P1 ;  /* 0xff8000003a2f7808 */ /* 0x000fc40004800000 */
[----:B------:R-:W-:Y:S02]  /*3390*/  LOP3.LUT P1, RZ, R19, 0x4000, RZ, 0xc0, !PT ;  /* 0x0000400013ff7812 */ /* 0x000fe4000782c0ff */
[----:B------:R-:W-:Y:S02]  /*33a0*/  ISETP.LT.OR P3, PT, R4, 0x71, P3 ;  /* 0x000000710400780c */ /* 0x000fe40001f61670 */
[C---:B------:R-:W-:Y:S02]  /*33b0*/  ISETP.GT.AND P1, PT, R8.reuse, 0x41, !P1 ;  /* 0x000000410800780c */ /* 0x040fe40004f24270 */
[----:B------:R-:W-:Y:S02]  /*33c0*/  ISETP.GT.AND P5, PT, R8, 0x78, !P5 ;  /* 0x000000780800780c */ /* 0x000fe40006fa4270 */
[----:B------:R-:W-:Y:S02]  /*33d0*/  ISETP.LT.OR P1, PT, R4, 0x42, P1 ;  /* 0x000000420400780c */ /* 0x000fe40000f21670 */
[----:B0-----:R-:W-:-:S02]  /*33e0*/  FMNMX.FTZ R131, R12, R131, !PT ;  /* 0x000000830c837209 */ /* 0x001fc40007810000 */
[----:B------:R-:W-:Y:S02]  /*33f0*/  FSEL R59, R59, -INF , !P1 ;  /* 0xff8000003b3b7808 */ /* 0x000fe40004800000 */
[----:B------:R-:W-:Y:S01]  /*3400*/  LOP3.LUT P1, RZ, R19, 0x2000, RZ, 0xc0, !PT ;  /* 0x0000200013ff7812 */ /* 0x000fe2000782c0ff */
[----:B------:R-:W0:Y:S01]  /*3410*/  SHFL.BFLY PT, R2, R131, 0x1, 0x1f ;  /* 0x0c201f0083027f89 */ /* 0x000e2200000e0000 */
[----:B------:R-:W-:Y:S02]  /*3420*/  ISETP.LT.OR P4, PT, R4, 0x72, P4 ;  /* 0x000000720400780c */ /* 0x000fe40002781670 */
[----:B------:R-:W-:Y:S02]  /*3430*/  ISETP.GT.AND P1, PT, R8, 0x48, !P1 ;  /* 0x000000480800780c */ /* 0x000fe40004f24270 */
[C---:B------:R-:W-:Y:S02]  /*3440*/  ISETP.LT.OR P5, PT, R4.reuse, 0x79, P5 ;  /* 0x000000790400780c */ /* 0x040fe40002fa1670 */
[----:B------:R-:W-:-:S02]  /*3450*/  ISETP.LT.OR P1, PT, R4, 0x49, P1 ;  /* 0x000000490400780c */ /* 0x000fc40000f21670 */
[----:B------:R-:W-:Y:S02]  /*3460*/  FSEL R83, R83, -INF , !P4 ;  /* 0xff80000053537808 */ /* 0x000fe40006000000 */
[----:B------:R-:W-:Y:S02]  /*3470*/  FSEL R31, R62, -INF , !P1 ;  /* 0xff8000003e1f7808 */ /* 0x000fe40004800000 */
[----:B------:R-:W-:-:S04]  /*3480*/  LOP3.LUT P1, RZ, R19, 0x1000, RZ, 0xc0, !PT ;  /* 0x0000100013ff7812 */ /* 0x000fc8000782c0ff */
[----:B------:R-:W-:-:S04]  /*3490*/  ISETP.GT.AND P1, PT, R8, 0x49, !P1 ;  /* 0x000000490800780c */ /* 0x000fc80004f24270 */
[----:B------:R-:W-:Y:S02]  /*34a0*/  ISETP.LT.OR P1, PT, R4, 0x4a, P1 ;  /* 0x0000004a0400780c */ /* 0x000fe40000f21670 */
[----:B0-----:R-:W-:Y:S02]  /*34b0*/  FMNMX.FTZ R2, R131, R2, !PT ;  /* 0x0000000283027209 */ /* 0x001fe40007810000 */
[----:B------:R-:W-:Y:S02]  /*34c0*/  FSEL R63, R63, -INF , !P1 ;  /* 0xff8000003f3f7808 */ /* 0x000fe40004800000 */
[----:B------:R-:W-:Y:S01]  /*34d0*/  LOP3.LUT P1, RZ, R19, 0x800, RZ, 0xc0, !PT ;  /* 0x0000080013ff7812 */ /* 0x000fe2000782c0ff */
[----:B------:R-:W-:-:S03]  /*34e0*/  FMUL.FTZ R10, R2, R0 ;  /* 0x00000000020a7220 */ /* 0x000fc60000410000 */
[----:B------:R-:W-:-:S04]  /*34f0*/  ISETP.GT.AND P1, PT, R8, 0x50, !P1 ;  /* 0x000000500800780c */ /* 0x000fc80004f24270 */
[----:B------:R-:W-:-:S04]  /*3500*/  ISETP.LT.OR P1, PT, R4, 0x51, P1 ;  /* 0x000000510400780c */ /* 0x000fc80000f21670 */
[----:B------:R-:W-:Y:S02]  /*3510*/  FSEL R27, R66, -INF , !P1 ;  /* 0xff800000421b7808 */ /* 0x000fe40004800000 */
[----:B------:R-:W-:-:S04]  /*3520*/  LOP3.LUT P1, RZ, R19, 0x400, RZ, 0xc0, !PT ;  /* 0x0000040013ff7812 */ /* 0x000fc8000782c0ff */
        /* <DEDUP_REMOVED lines=11> */
[----:B------:R-:W-:Y:S02]  /*35e0*/  ISETP.GT.AND P1, PT, R8, 0x60, !P2 ;  /* 0x000000600800780c */ /* 0x000fe40005724270 */
[----:B------:R-:W-:Y:S02]  /*35f0*/  LOP3.LUT P2, RZ, R19, 0x20, RZ, 0xc0, !PT ;  /* 0x0000002013ff7812 */ /* 0x000fe4000784c0ff */
[----:B------:R-:W-:Y:S02]  /*3600*/  ISETP.LT.OR P1, PT, R4, 0x61, P1 ;  /* 0x000000610400780c */ /* 0x000fe40000f21670 */
[----:B------:R-:W-:Y:S02]  /*3610*/  ISETP.GT.AND P2, PT, R8, 0x69, !P2 ;  /* 0x000000690800780c */ /* 0x000fe40005744270 */
[----:B------:R-:W-:-:S02]  /*3620*/  FSEL R127, R74, -INF , !P1 ;  /* 0xff8000004a7f7808 */ /* 0x000fc40004800000 */
[----:B------:R-:W-:Y:S02]  /*3630*/  ISETP.GT.AND P1, PT, R8, 0x61, !P6 ;  /* 0x000000610800780c */ /* 0x000fe40007724270 */
[----:B------:R-:W-:Y:S02]  /*3640*/  LOP3.LUT P6, RZ, R19, 0x2, RZ, 0xc0, !PT ;  /* 0x0000000213ff7812 */ /* 0x000fe400078cc0ff */
[C---:B------:R-:W-:Y:S02]  /*3650*/  ISETP.LT.OR P1, PT, R4.reuse, 0x62, P1 ;  /* 0x000000620400780c */ /* 0x040fe40000f21670 */
[----:B------:R-:W-:Y:S02]  /*3660*/  ISETP.LT.OR P2, PT, R4, 0x6a, P2 ;  /* 0x0000006a0400780c */ /* 0x000fe40001741670 */
[----:B------:R-:W-:Y:S02]  /*3670*/  FSEL R75, R75, -INF , !P1 ;  /* 0xff8000004b4b7808 */ /* 0x000fe40004800000 */
[----:B------:R-:W-:-:S02]  /*3680*/  FSETP.NEU.FTZ.AND P1, PT, R2, -INF , PT ;  /* 0xff8000000200780b */ /* 0x000fc40003f3d000 */
[----:B------:R-:W-:Y:S02]  /*3690*/  FSEL R79, R79, -INF , !P2 ;  /* 0xff8000004f4f7808 */ /* 0x000fe40005000000 */
[----:B------:R-:W-:Y:S02]  /*36a0*/  FSEL R10, R10, RZ, P1 ;  /* 0x000000ff0a0a7208 */ /* 0x000fe40000800000 */
[----:B------:R-:W-:Y:S02]  /*36b0*/  ISETP.GT.AND P1, PT, R8, RZ, !P6 ;  /* 0x000000ff0800720c */ /* 0x000fe40007724270 */
[----:B------:R-:W-:Y:S01]  /*36c0*/  LOP3.LUT P6, RZ, R19, 0x1, RZ, 0xc0, !PT ;  /* 0x0000000113ff7812 */ /* 0x000fe200078cc0ff */
[-CC-:B------:R-:W-:Y:S01]  /*36d0*/  FFMA.FTZ R138, R29, R0.reuse, -R10.reuse ;  /* 0x000000001d8a7223 */ /* 0x180fe2000001080a */
[----:B------:R-:W-:Y:S01]  /*36e0*/  ISETP.LT.OR P1, PT, R4, 0x1, P1 ;  /* 0x000000010400780c */ /* 0x000fe20000f21670 */
[-CC-:B------:R-:W-:Y:S01]  /*36f0*/  FFMA.FTZ R29, R53, R0.reuse, -R10.reuse ;  /* 0x00000000351d7223 */ /* 0x180fe2000001080a */
[-CC-:B------:R-:W-:Y:S01]  /*3700*/  FFMA.FTZ R136, R89, R0.reuse, -R10.reuse ;  /* 0x0000000059887223 */ /* 0x180fe2000001080a */
[----:B------:R-:W-:Y:S01]  /*3710*/  FSEL R89, R82, -INF , !P3 ;  /* 0xff80000052597808 */ /* 0x000fe20005800000 */
[-CC-:B------:R-:W-:Y:S01]  /*3720*/  FFMA.FTZ R132, R25, R0.reuse, -R10.reuse ;  /* 0x0000000019847223 */ /* 0x180fe2000001080a */
[----:B------:R-:W-:Y:S01]  /*3730*/  FSEL R26, R26, -INF , !P1 ;  /* 0xff8000001a1a7808 */ /* 0x000fe20004800000 */
[-CC-:B------:R-:W-:Y:S01]  /*3740*/  FFMA.FTZ R25, R57, R0.reuse, -R10.reuse ;  /* 0x0000000039197223 */ /* 0x180fe2000001080a */
[----:B------:R-:W-:Y:S01]  /*3750*/  LOP3.LUT P1, RZ, R19, 0x4000000, RZ, 0xc0, !PT ;  /* 0x0400000013ff7812 */ /* 0x000fe2000782c0ff */
[-CC-:B------:R-:W-:Y:S01]  /*3760*/  FFMA.FTZ R142, R91, R0.reuse, -R10.reuse ;  /* 0x000000005b8e7223 */ /* 0x180fe2000001080a */
[----:B------:R-:W-:Y:S01]  /*3770*/  FMNMX.FTZ R12, R26, R117, !PT ;  /* 0x000000751a0c7209 */ /* 0x000fe20007810000 */
[-CC-:B------:R-:W-:Y:S01]  /*3780*/  FFMA.FTZ R148, R129, R0.reuse, -R10.reuse ;  /* 0x0000000081947223 */ /* 0x180fe2000001080a */
[----:B------:R-:W-:Y:S01]  /*3790*/  ISETP.GT.AND P1, PT, R8, 0x68, !P1 ;  /* 0x000000680800780c */ /* 0x000fe20004f24270 */
[--C-:B------:R-:W-:Y:S01]  /*37a0*/  FFMA.FTZ R123, R123, R0, -R10.reuse ;  /* 0x000000007b7b7223 */ /* 0x100fe2000001080a */
[----:B------:R-:W-:Y:S01]  /*37b0*/  FMNMX.FTZ R12, R103, R12, !PT ;  /* 0x0000000c670c7209 */ /* 0x000fe20007810000 */
[--C-:B------:R-:W-:Y:S01]  /*37c0*/  FFMA.FTZ R150, R121, R0, -R10.reuse ;  /* 0x0000000079967223 */ /* 0x100fe2000001080a */
[----:B------:R-:W-:Y:S01]  /*37d0*/  ISETP.LT.OR P1, PT, R4, 0x69, P1 ;  /* 0x000000690400780c */ /* 0x000fe20000f21670 */
[----:B------:R-:W-:Y:S01]  /*37e0*/  MUFU.EX2 R148, R148 ;  /* 0x0000009400947308 */ /* 0x000fe20000000800 */
[----:B------:R-:W-:Y:S01]  /*37f0*/  FMNMX.FTZ R12, R115, R12, !PT ;  /* 0x0000000c730c7209 */ /* 0x000fe20007810000 */
[-CC-:B------:R-:W-:Y:S01]  /*3800*/  FFMA.FTZ R130, R11, R0.reuse, -R10.reuse ;  /* 0x000000000b827223 */ /* 0x180fe2000001080a */
[----:B------:R-:W-:Y:S01]  /*3810*/  FSEL R53, R78, -INF , !P1 ;  /* 0xff8000004e357808 */ /* 0x000fe20004800000 */
[--C-:B------:R-:W-:Y:S01]  /*3820*/  FFMA.FTZ R119, R119, R0, -R10.reuse ;  /* 0x0000000077777223 */ /* 0x100fe2000001080a */
[----:B------:R-:W-:Y:S01]  /*3830*/  FMNMX.FTZ R12, R99, R12, !PT ;  /* 0x0000000c630c7209 */ /* 0x000fe20007810000 */
[--C-:B------:R-:W-:Y:S01]  /*3840*/  FFMA.FTZ R144, R97, R0, -R10.reuse ;  /* 0x0000000061907223 */ /* 0x100fe2000001080a */
[----:B------:R-:W-:Y:S01]  /*3850*/  ISETP.GT.AND P6, PT, R8, 0x79, !P6 ;  /* 0x000000790800780c */ /* 0x000fe200077c4270 */
[----:B------:R-:W0:Y:S01]  /*3860*/  MUFU.EX2 R123, R123 ;  /* 0x0000007b007b7308 */ /* 0x000e220000000800 */
[----:B------:R-:W-:Y:S01]  /*3870*/  FMNMX.FTZ R12, R113, R12, !PT ;  /* 0x0000000c710c7209 */ /* 0x000fe20007810000 */
[-CC-:B------:R-:W-:Y:S01]  /*3880*/  FFMA.FTZ R33, R33, R0.reuse, -R10.reuse ;  /* 0x0000000021217223 */ /* 0x180fe2000001080a */
[----:B------:R-:W-:Y:S01]  /*3890*/  ISETP.LT.OR P6, PT, R4, 0x7a, P6 ;  /* 0x0000007a0400780c */ /* 0x000fe200037c1670 */
[--C-:B------:R-:W-:Y:S01]  /*38a0*/  FFMA.FTZ R146, R95, R0, -R10.reuse ;  /* 0x000000005f927223 */ /* 0x100fe2000001080a */
[----:B------:R-:W-:Y:S01]  /*38b0*/  FMNMX.FTZ R12, R101, R12, !PT ;  /* 0x0000000c650c7209 */ /* 0x000fe20007810000 */
[--C-:B------:R-:W-:Y:S01]  /*38c0*/  FFMA.FTZ R37, R37, R0, -R10.reuse ;  /* 0x0000000025257223 */ /* 0x100fe2000001080a */
[----:B------:R-:W-:Y:S01]  /*38d0*/  FSEL R57, R86, -INF , !P5 ;  /* 0xff80000056397808 */ /* 0x000fe20006800000 */
[----:B------:R-:W1:Y:S01]  /*38e0*/  MUFU.EX2 R150, R150 ;  /* 0x0000009600967308 */ /* 0x000e620000000800 */
[----:B------:R-:W-:Y:S01]  /*38f0*/  FMNMX.FTZ R12, R111, R12, !PT ;  /* 0x0000000c6f0c7209 */ /* 0x000fe20007810000 */
[-CC-:B------:R-:W-:Y:S01]  /*3900*/  FFMA.FTZ R140, R93, R0.reuse, -R10.reuse ;  /* 0x000000005d8c7223 */ /* 0x180fe2000001080a */
[----:B------:R-:W-:Y:S01]  /*3910*/  FSEL R87, R87, -INF , !P6 ;  /* 0xff80000057577808 */ /* 0x000fe20007000000 */
        /* <DEDUP_REMOVED lines=12> */
[----:B------:R-:W3:Y:S01]  /*39e0*/  MUFU.EX2 R144, R144 ;  /* 0x0000009000907308 */ /* 0x000ee20000000800 */
[----:B------:R-:W-:Y:S01]  /*39f0*/  FMNMX.FTZ R12, R107, R12, !PT ;  /* 0x0000000c6b0c7209 */ /* 0x000fe20007810000 */
[-CC-:B------:R-:W-:Y:S01]  /*3a00*/  FFMA.FTZ R122, R3, R0.reuse, -R10.reuse ;  /* 0x00000000037a7223 */ /* 0x180fe2000001080a */
[-CC-:B------:R-:W-:Y:S01]  /*3a10*/  FFMA.FTZ R49, R49, R0.reuse, -R10.reuse ;  /* 0x0000000031317223 */ /* 0x180fe2000001080a */
[--C-:B------:R-:W-:Y:S01]  /*3a20*/  FFMA.FTZ R9, R65, R0, -R10.reuse ;  /* 0x0000000041097223 */ /* 0x100fe2000001080a */
[----:B------:R-:W-:Y:S01]  /*3a30*/  FMNMX.FTZ R12, R43, R12, !PT ;  /* 0x0000000c2b0c7209 */ /* 0x000fe20007810000 */
[-CC-:B------:R-:W-:Y:S01]  /*3a40*/  FFMA.FTZ R61, R69, R0.reuse, -R10.reuse ;  /* 0x00000000453d7223 */ /* 0x180fe2000001080a */
[--C-:B------:R-:W-:Y:S01]  /*3a50*/  FFMA.FTZ R13, R73, R0, -R10.reuse ;  /* 0x00000000490d7223 */ /* 0x100fe2000001080a */
[----:B------:R-:W4:Y:S01]  /*3a60*/  MUFU.EX2 R33, R33 ;  /* 0x0000002100217308 */ /* 0x000f220000000800 */
[----:B------:R-:W-:Y:S01]  /*3a70*/  FMNMX.FTZ R12, R105, R12, !PT ;  /* 0x0000000c690c7209 */ /* 0x000fe20007810000 */
[-CC-:B------:R-:W-:Y:S01]  /*3a80*/  FFMA.FTZ R15, R77, R0.reuse, -R10.reuse ;  /* 0x000000004d0f7223 */ /* 0x180fe2000001080a */
[-CC-:B------:R-:W-:Y:S01]  /*3a90*/  FFMA.FTZ R21, R81, R0.reuse, -R10.reuse ;  /* 0x0000000051157223 */ /* 0x180fe2000001080a */
[----:B------:R-:W-:Y:S01]  /*3aa0*/  FFMA.FTZ R3, R85, R0, -R10 ;  /* 0x0000000055037223 */ /* 0x000fe2000001080a */
        /* <DEDUP_REMOVED lines=26> */
[----:B------:R-:W-:-:S05]  /*3c50*/  FMNMX.FTZ R12, R87, R12, !PT ;  /* 0x0000000c570c7209 */ /* 0x000fca0007810000 */
[----:B------:R-:W0:Y:S02]  /*3c60*/  SHFL.BFLY PT, R91, R12, 0x2, 0x1f ;  /* 0x0c401f000c5b7f89 */ /* 0x000e2400000e0000 */
        /* <DEDUP_REMOVED lines=9> */
[----:B0-----:R-:W-:-:S04]  /*3d00*/  FMNMX.FTZ R11, R91, R4, !PT ;  /* 0x000000045b0b7209 */ /* 0x001fc80007810000 */
[C---:B------:R-:W-:Y:S01]  /*3d10*/  FSETP.NEU.FTZ.AND P1, PT, R11.reuse, -INF , PT ;  /* 0xff8000000b00780b */ /* 0x040fe20003f3d000 */
[----:B------:R-:W-:Y:S02]  /*3d20*/  FMUL.FTZ R4, R11, R0 ;  /* 0x000000000b047220 */ /* 0x000fe40000410000 */
[----:B------:R-:W-:Y:S03]  /*3d30*/  MUFU.EX2 R130, R130 ;  /* 0x0000008200827308 */ /* 0x000fe60000000800 */
[----:B------:R-:W-:Y:S02]  /*3d40*/  FSEL R4, R4, RZ, P1 ;  /* 0x000000ff04047208 */ /* 0x000fe40000800000 */
[----:B------:R-:W-:-:S03]  /*3d50*/  PLOP3.LUT P1, PT, PT, PT, UP0, 0x40, 0x0 ;  /* 0x000000000000781c */ /* 0x000fc60003f2e808 */
[----:B------:R-:W-:Y:S01]  /*3d60*/  MUFU.EX2 R61, R61 ;  /* 0x0000003d003d7308 */ /* 0x000fe20000000800 */
[-CC-:B------:R-:W-:Y:S01]  /*3d70*/  FFMA.FTZ R141, R35, R0.reuse, -R4.reuse ;  /* 0x00000000238d7223 */ /* 0x180fe20000010804 */
[----:B------:R-:W-:Y:S01]  /*3d80*/  FADD.FTZ R35, R148, R123 ;  /* 0x0000007b94237221 */ /* 0x000fe20000010000 */
[-CC-:B------:R-:W-:Y:S01]  /*3d90*/  FFMA.FTZ R149, R26, R0.reuse, -R4.reuse ;  /* 0x000000001a957223 */ /* 0x180fe20000010804 */
[-CC-:B------:R-:W-:Y:S01]  /*3da0*/  FFMA.FTZ R8, R117, R0.reuse, -R4.reuse ;  /* 0x0000000075087223 */ /* 0x180fe20000010804 */
[-CC-:B------:R-:W-:Y:S01]  /*3db0*/  FFMA.FTZ R151, R103, R0.reuse, -R4.reuse ;  /* 0x0000000067977223 */ /* 0x180fe20000010804 */
[----:B-1----:R-:W-:Y:S01]  /*3dc0*/  FADD.FTZ R28, R150, R35 ;  /* 0x00000023961c7221 */ /* 0x002fe20000010000 */
[-CC-:B------:R-:W-:Y:S01]  /*3dd0*/  FFMA.FTZ R10, R115, R0.reuse, -R4.reuse ;  /* 0x00000000730a7223 */ /* 0x180fe20000010804 */
[-C--:B------:R-:W-:Y:S01]  /*3de0*/  FFMA.FTZ R145, R99, R0.reuse, -R4 ;  /* 0x0000000063917223 */ /* 0x080fe20000010804 */
[----:B------:R-:W-:Y:S01]  /*3df0*/  MUFU.EX2 R149, R149 ;  /* 0x0000009500957308 */ /* 0x000fe20000000800 */
[----:B--2---:R-:W-:Y:S01]  /*3e00*/  FADD.FTZ R35, R119, R28 ;  /* 0x0000001c77237221 */ /* 0x004fe20000010000 */
[-CC-:B------:R-:W-:Y:S01]  /*3e10*/  FFMA.FTZ R12, R113, R0.reuse, -R4.reuse ;  /* 0x00000000710c7223 */ /* 0x180fe20000010804 */
[-CC-:B------:R-:W-:Y:S01]  /*3e20*/  FFMA.FTZ R147, R101, R0.reuse, -R4.reuse ;  /* 0x0000000065937223 */ /* 0x180fe20000010804 */
[-CC-:B------:R-:W-:Y:S01]  /*3e30*/  FFMA.FTZ R14, R111, R0.reuse, -R4.reuse ;  /* 0x000000006f0e7223 */ /* 0x180fe20000010804 */
[----:B---3--:R-:W-:Y:S01]  /*3e40*/  FADD.FTZ R30, R144, R35 ;  /* 0x00000023901e7221 */ /* 0x008fe20000010000 */
[-CC-:B------:R-:W-:Y:S01]  /*3e50*/  FFMA.FTZ R135, R31, R0.reuse, -R4.reuse ;  /* 0x000000001f877223 */ /* 0x180fe20000010804 */
[-C--:B------:R-:W-:Y:S01]  /*3e60*/  FFMA.FTZ R20, R109, R0.reuse, -R4 ;  /* 0x000000006d147223 */ /* 0x080fe20000010804 */
[----:B------:R-:W0:Y:S01]  /*3e70*/  MUFU.EX2 R8, R8 ;  /* 0x0000000800087308 */ /* 0x000e220000000800 */
[----:B----4-:R-:W-:Y:S01]  /*3e80*/  FADD.FTZ R35, R33, R30 ;  /* 0x0000001e21237221 */ /* 0x010fe20000010000 */
[-CC-:B------:R-:W-:Y:S01]  /*3e90*/  FFMA.FTZ R129, R27, R0.reuse, -R4.reuse ;  /* 0x000000001b817223 */ /* 0x180fe20000010804 */
[-CC-:B------:R-:W-:Y:S01]  /*3ea0*/  FFMA.FTZ R143, R39, R0.reuse, -R4.reuse ;  /* 0x00000000278f7223 */ /* 0x180fe20000010804 */
[-CC-:B------:R-:W-:Y:S01]  /*3eb0*/  FFMA.FTZ R24, R107, R0.reuse, -R4.reuse ;  /* 0x000000006b187223 */ /* 0x180fe20000010804 */
[----:B-----5:R-:W-:Y:S01]  /*3ec0*/  FADD.FTZ R30, R146, R35 ;  /* 0x00000023921e7221 */ /* 0x020fe20000010000 */
[-CC-:B------:R-:W-:Y:S01]  /*3ed0*/  FFMA.FTZ R137, R43, R0.reuse, -R4.reuse ;  /* 0x000000002b897223 */ /* 0x180fe20000010804 */
[-C--:B------:R-:W-:Y:S01]  /*3ee0*/  FFMA.FTZ R26, R105, R0.reuse, -R4 ;  /* 0x00000000691a7223 */ /* 0x080fe20000010804 */
[----:B------:R-:W1:Y:S01]  /*3ef0*/  MUFU.EX2 R151, R151 ;  /* 0x0000009700977308 */ /* 0x000e620000000800 */
[----:B------:R-:W-:Y:S01]  /*3f00*/  FADD.FTZ R35, R37, R30 ;  /* 0x0000001e25237221 */ /* 0x000fe20000010000 */
[-CC-:B------:R-:W-:Y:S01]  /*3f10*/  FFMA.FTZ R139, R51, R0.reuse, -R4.reuse ;  /* 0x00000000338b7223 */ /* 0x180fe20000010804 */
[-CC-:B------:R-:W-:Y:S01]  /*3f20*/  FFMA.FTZ R28, R55, R0.reuse, -R4.reuse ;  /* 0x00000000371c7223 */ /* 0x180fe20000010804 */
[-CC-:B------:R-:W-:Y:S01]  /*3f30*/  FFMA.FTZ R133, R47, R0.reuse, -R4.reuse ;  /* 0x000000002f857223 */ /* 0x180fe20000010804 */
[----:B------:R-:W-:Y:S01]  /*3f40*/  FADD.FTZ R32, R140, R35 ;  /* 0x000000238c207221 */ /* 0x000fe20000010000 */
[-CC-:B------:R-:W-:Y:S01]  /*3f50*/  FFMA.FTZ R30, R59, R0.reuse, -R4.reuse ;  /* 0x000000003b1e7223 */ /* 0x180fe20000010804 */
[-C--:B------:R-:W-:Y:S01]  /*3f60*/  FFMA.FTZ R131, R67, R0.reuse, -R4 ;  /* 0x0000000043837223 */ /* 0x080fe20000010804 */
[----:B------:R-:W2:Y:S01]  /*3f70*/  MUFU.EX2 R10, R10 ;  /* 0x0000000a000a7308 */ /* 0x000ea20000000800 */
[----:B------:R-:W-:Y:S01]  /*3f80*/  FADD.FTZ R35, R41, R32 ;  /* 0x0000002029237221 */ /* 0x000fe20000010000 */
[----:B0-----:R-:W-:Y:S01]  /*3f90*/  FADD.FTZ R34, R149, R8 ;  /* 0x0000000895227221 */ /* 0x001fe20000010000 */
[-CC-:B------:R-:W-:Y:S01]  /*3fa0*/  FFMA.FTZ R71, R71, R0.reuse, -R4.reuse ;  /* 0x0000000047477223 */ /* 0x180fe20000010804 */
[-CC-:B------:R-:W-:Y:S01]  /*3fb0*/  FFMA.FTZ R127, R127, R0.reuse, -R4.reuse ;  /* 0x000000007f7f7223 */ /* 0x180fe20000010804 */
[----:B------:R-:W-:Y:S01]  /*3fc0*/  FADD.FTZ R32, R142, R35 ;  /* 0x000000238e207221 */ /* 0x000fe20000010000 */
[-CC-:B------:R-:W-:Y:S01]  /*3fd0*/  FFMA.FTZ R75, R75, R0.reuse, -R4.reuse ;  /* 0x000000004b4b7223 */ /* 0x180fe20000010804 */
[-C--:B------:R-:W-:Y:S01]  /*3fe0*/  FFMA.FTZ R53, R53, R0.reuse, -R4 ;  /* 0x0000000035357223 */ /* 0x080fe20000010804 */
[----:B------:R-:W0:Y:S01]  /*3ff0*/  MUFU.EX2 R145, R145 ;  /* 0x0000009100917308 */ /* 0x000e220000000800 */
[----:B------:R-:W-:Y:S01]  /*4000*/  FADD.FTZ R35, R45, R32 ;  /* 0x000000202d237221 */ /* 0x000fe20000010000 */
[----:B-1----:R-:W-:Y:S01]  /*4010*/  FADD.FTZ R31, R151, R34 ;  /* 0x00000022971f7221 */ /* 0x002fe20000010000 */
[-CC-:B------:R-:W-:Y:S01]  /*4020*/  FFMA.FTZ R32, R63, R0.reuse, -R4.reuse ;  /* 0x000000003f207223 */ /* 0x180fe20000010804 */
[-CC-:B------:R-:W-:Y:S01]  /*4030*/  FFMA.FTZ R79, R79, R0.reuse, -R4.reuse ;  /* 0x000000004f4f7223 */ /* 0x180fe20000010804 */
[----:B------:R-:W-:Y:S01]  /*4040*/  FADD.FTZ R36, R136, R35 ;  /* 0x0000002388247221 */ /* 0x000fe20000010000 */
[-CC-:B------:R-:W-:Y:S01]  /*4050*/  FFMA.FTZ R89, R89, R0.reuse, -R4.reuse ;  /* 0x0000000059597223 */ /* 0x180fe20000010804 */
[-C--:B------:R-:W-:Y:S01]  /*4060*/  FFMA.FTZ R83, R83, R0.reuse, -R4 ;  /* 0x0000000053537223 */ /* 0x080fe20000010804 */
[----:B------:R-:W1:Y:S01]  /*4070*/  MUFU.EX2 R12, R12 ;  /* 0x0000000c000c7308 */ /* 0x000e620000000800 */
[C---:B--2---:R-:W-:Y:S01]  /*4080*/  FADD.FTZ R34, R10.reuse, R31 ;  /* 0x0000001f0a227221 */ /* 0x044fe20000010000 */
[----:B------:R-:W-:Y:S01]  /*4090*/  FADD.FTZ R31, R49, R36 ;  /* 0x00000024311f7221 */ /* 0x000fe20000010000 */
[-CC-:B------:R-:W-:Y:S01]  /*40a0*/  FFMA.FTZ R57, R57, R0.reuse, -R4.reuse ;  /* 0x0000000039397223 */ /* 0x180fe20000010804 */
[-C--:B------:R-:W-:Y:S01]  /*40b0*/  FFMA.FTZ R87, R87, R0.reuse, -R4 ;  /* 0x0000000057577223 */ /* 0x080fe20000010804 */
[----:B------:R-:W-:Y:S01]  /*40c0*/  F2FP.F16.F32.PACK_AB R151, R10, R151 ;  /* 0x000000970a97723e */ /* 0x000fe200000000ff */
[----:B------:R-:W-:Y:S01]  /*40d0*/  FADD.FTZ R38, R138, R31 ;  /* 0x0000001f8a267221 */ /* 0x000fe20000010000 */
[----:B------:R-:W-:Y:S01]  /*40e0*/  F2FP.F16.F32.PACK_AB R149, R8, R149 ;  /* 0x000000950895723e */ /* 0x000fe200000000ff */
[----:B------:R-:W2:Y:S01]  /*40f0*/  MUFU.EX2 R147, R147 ;  /* 0x0000009300937308 */ /* 0x000ea20000000800 */
[----:B0-----:R-:W-:Y:S01]  /*4100*/  FADD.FTZ R27, R145, R34 ;  /* 0x00000022911b7221 */ /* 0x001fe20000010000 */
[----:B------:R-:W-:Y:S01]  /*4110*/  FADD.FTZ R31, R29, R38 ;  /* 0x000000261d1f7221 */ /* 0x000fe20000010000 */
[----:B------:R-:W-:Y:S01]  /*4120*/  FFMA.FTZ R34, R125, R0, -R4 ;  /* 0x000000007d227223 */ /* 0x000fe20000010804 */
[----:B------:R-:W-:-:S02]  /*4130*/  F2FP.F16.F32.PACK_AB R148, R123, R148 ;  /* 0x000000947b94723e */ /* 0x000fc400000000ff */
[----:B------:R-:W-:Y:S01]  /*4140*/  FADD.FTZ R38, R132, R31 ;  /* 0x0000001f84267221 */ /* 0x000fe20000010000 */
[C---:B------:R-:W-:Y:S01]  /*4150*/  F2FP.F16.F32.PACK_AB R132, R25.reuse, R132 ;  /* 0x000000841984723e */ /* 0x040fe200000000ff */
[----:B------:R-:W0:Y:S01]  /*4160*/  MUFU.EX2 R14, R14 ;  /* 0x0000000e000e7308 */ /* 0x000e220000000800 */
[C---:B-1----:R-:W-:Y:S01]  /*4170*/  FADD.FTZ R36, R12.reuse, R27 ;  /* 0x0000001b0c247221 */ /* 0x042fe20000010000 */
[----:B------:R-:W-:Y:S01]  /*4180*/  FADD.FTZ R31, R25, R38 ;  /* 0x00000026191f7221 */ /* 0x000fe20000010000 */
[----:B------:R-:W-:Y:S02]  /*4190*/  F2FP.F16.F32.PACK_AB R145, R12, R145 ;  /* 0x000000910c91723e */ /* 0x000fe400000000ff */
[----:B------:R-:W-:Y:S01]  /*41a0*/  F2FP.F16.F32.PACK_AB R150, R119, R150 ;  /* 0x000000967796723e */ /* 0x000fe200000000ff */
[----:B------:R-:W-:Y:S01]  /*41b0*/  FADD.FTZ R38, R134, R31 ;  /* 0x0000001f86267221 */ /* 0x000fe20000010000 */
[----:B------:R-:W-:Y:S01]  /*41c0*/  F2FP.F16.F32.PACK_AB R134, R7, R134 ;  /* 0x000000860786723e */ /* 0x000fe200000000ff */
[----:B------:R-:W1:Y:S01]  /*41d0*/  MUFU.EX2 R141, R141 ;  /* 0x0000008d008d7308 */ /* 0x000e620000000800 */
[----:B--2---:R-:W-:Y:S01]  /*41e0*/  FADD.FTZ R27, R147, R36 ;  /* 0x00000024931b7221 */ /* 0x004fe20000010000 */
[----:B------:R-:W-:Y:S01]  /*41f0*/  FADD.FTZ R31, R7, R38 ;  /* 0x00000026071f7221 */ /* 0x000fe20000010000 */
[----:B------:R-:W-:-:S02]  /*4200*/  F2FP.F16.F32.PACK_AB R144, R33, R144 ;  /* 0x000000902190723e */ /* 0x000fc400000000ff */
[----:B------:R-:W-:Y:S01]  /*4210*/  F2FP.F16.F32.PACK_AB R146, R37, R146 ;  /* 0x000000922592723e */ /* 0x000fe200000000ff */
[----:B------:R-:W-:Y:S01]  /*4220*/  FADD.FTZ R40, R128, R31 ;  /* 0x0000001f80287221 */ /* 0x000fe20000010000 */
[C---:B------:R-:W-:Y:S01]  /*4230*/  F2FP.F16.F32.PACK_AB R128, R9.reuse, R128 ;  /* 0x000000800980723e */ /* 0x040fe200000000ff */
[----:B------:R-:W2:Y:S01]  /*4240*/  MUFU.EX2 R20, R20 ;  /* 0x0000001400147308 */ /* 0x000ea20000000800 */
[----:B0-----:R-:W-:Y:S01]  /*4250*/  FADD.FTZ R36, R14, R27 ;  /* 0x0000001b0e247221 */ /* 0x001fe20000010000 */
[----:B------:R-:W-:Y:S01]  /*4260*/  FADD.FTZ R31, R9, R40 ;  /* 0x00000028091f7221 */ /* 0x000fe20000010000 */
[----:B------:R-:W-:Y:S02]  /*4270*/  F2FP.F16.F32.PACK_AB R140, R41, R140 ;  /* 0x0000008c298c723e */ /* 0x000fe400000000ff */
[----:B------:R-:W-:Y:S02]  /*4280*/  F2FP.F16.F32.PACK_AB R142, R45, R142 ;  /* 0x0000008e2d8e723e */ /* 0x000fe400000000ff */
[----:B------:R-:W-:Y:S01]  /*4290*/  F2FP.F16.F32.PACK_AB R136, R49, R136 ;  /* 0x000000883188723e */ /* 0x000fe200000000ff */
[----:B------:R-:W0:Y:S01]  /*42a0*/  MUFU.EX2 R143, R143 ;  /* 0x0000008f008f7308 */ /* 0x000e220000000800 */
[----:B-1----:R-:W-:Y:S01]  /*42b0*/  FADD.FTZ R27, R141, R36 ;  /* 0x000000248d1b7221 */ /* 0x002fe20000010000 */
[----:B------:R-:W-:-:S02]  /*42c0*/  F2FP.F16.F32.PACK_AB R138, R29, R138 ;  /* 0x0000008a1d8a723e */ /* 0x000fc400000000ff */
[----:B------:R-:W-:-:S04]  /*42d0*/  F2FP.F16.F32.PACK_AB R147, R14, R147 ;  /* 0x000000930e93723e */ /* 0x000fc800000000ff */
        /* <DEDUP_REMOVED lines=9> */
[----:B--2---:R-:W-:Y:S01]  /*4370*/  FADD.FTZ R27, R137, R38 ;  /* 0x00000026891b7221 */ /* 0x004fe20000010000 */
[----:B------:R-:W-:Y:S01]  /*4380*/  FADD.FTZ R38, R130, R31 ;  /* 0x0000001f82267221 */ /* 0x000fe20000010000 */
[----:B------:R-:W-:-:S03]  /*4390*/  F2FP.F16.F32.PACK_AB R130, R61, R130 ;  /* 0x000000823d82723e */ /* 0x000fc600000000ff */
[----:B------:R-:W-:Y:S02]  /*43a0*/  FADD.FTZ R31, R61, R38 ;  /* 0x000000263d1f7221 */ /* 0x000fe40000010000 */
        /* <DEDUP_REMOVED lines=36> */
[----:B--2---:R-:W-:Y:S01]  /*45f0*/  FADD.FTZ R4, R122, R9 ;  /* 0x000000097a047221 */ /* 0x004fe20000010000 */
[----:B------:R-:W-:-:S06]  /*4600*/  VIADD R9, R88, 0xfffffffe ;  /* 0xfffffffe58097836 */ /* 0x000fcc0000000000 */
        /* <DEDUP_REMOVED lines=25> */
[----:B------:R-:W-:-:S03]  /*47a0*/  F2FP.F16.F32.PACK_AB R121, R8, R89 ;  /* 0x000000590879723e */ /* 0x000fc600000000ff */
[----:B-1----:R-:W-:-:S04]  /*47b0*/  FADD.FTZ R3, R57, R12 ;  /* 0x0000000c39037221 */ /* 0x002fc80000010000 */
[C---:B--2---:R-:W-:Y:S01]  /*47c0*/  FADD.FTZ R3, R10.reuse, R3 ;  /* 0x000000030a037221 */ /* 0x044fe20000010000 */
[----:B------:R-:W-:Y:S01]  /*47d0*/  F2FP.F16.F32.PACK_AB R123, R10, R57 ;  /* 0x000000390a7b723e */ /* 0x000fe200000000ff */
[----:B------:R-:W-:Y:S06]  /*47e0*/  @P1 BRA `(.L_x_953) ;  /* 0x00000000004c1947 */ /* 0x000fec0003800000 */
[----:B------:R-:W-:Y:S01]  /*47f0*/  ISETP.LT.AND P1, PT, RZ, UR51, PT ;  /* 0x00000033ff007c0c */ /* 0x000fe2000bf21270 */
[----:B------:R-:W-:-:S12]  /*4800*/  UIADD3 UR11, UR51, -0x1, URZ ;  /* 0xffffffff330b7890 */ /* 0x000fd8000fffe03f */
[----:B------:R-:W-:Y:S05]  /*4810*/  @P1 BRA `(.L_x_954) ;  /* 0x0000000000201947 */ /* 0x000fea0003800000 */
[----:B------:R-:W-:Y:S01]  /*4820*/  ULDC UR14, c[0x0][0x9e4] ;  /* 0x00027900000e7ab9 */ /* 0x000fe20000000800 */
[----:B------:R-:W-:Y:S02]  /*4830*/  UIADD3 UR11, -UR51, URZ, URZ ;  /* 0x0000003f330b7290 */ /* 0x000fe4000fffe13f */
[----:B------:R-:W-:-:S11]  /*4840*/  UISETP.NE.AND UP0, UPT, UR14, 0x1, UPT ;  /* 0x000000010e00788c */ /* 0x000fd6000bf05270 */
[----:B------:R-:W-:Y:S02]  /*4850*/  @UP0 ULDC.64 UR18, c[0x0][0x9e8] ;  /* 0x00027a0000120ab9 */ /* 0x000fe40000000a00 */
[----:B------:R-:W-:-:S04]  /*4860*/  UIMAD.WIDE.U32 UR6, UR11, UR18, URZ ;  /* 0x000000120b0672a5 */ /* 0x000fc8000f8e003f */
[----:B------:R-:W-:-:S04]  /*4870*/  @UP0 USHF.R.U32.HI UR11, URZ, UR19, UR7 ;  /* 0x000000133f0b0299 */ /* 0x000fc80008011607 */
[----:B------:R-:W-:Y:S01]  /*4880*/  ULOP3.LUT UR11, URZ, UR11, URZ, 0x33, !UPT ;  /* 0x0000000b3f0b7292 */ /* 0x000fe2000f8e333f */
[----:B------:R-:W-:Y:S11]  /*4890*/  BRA `(.L_x_955) ;  /* 0x0000000000147947 */ /* 0x000ff60003800000 */
.L_x_954:
[----:B------:R-:W-:Y:S02]  /*48a0*/  ULDC UR14, c[0x0][0x9e4] ;  /* 0x00027900000e7ab9 */ /* 0x000fe40000000800 */
[----:B------:R-:W-:-:S11]  /*48b0*/  UISETP.NE.AND UP0, UPT, UR14, 0x1, UPT ;  /* 0x000000010e00788c */ /* 0x000fd6000bf05270 */
[----:B------:R-:W-:Y:S02]  /*48c0*/  @UP0 ULDC.64 UR18, c[0x0][0x9e8] ;  /* 0x00027a0000120ab9 */ /* 0x000fe40000000a00 */
[----:B------:R-:W-:-:S04]  /*48d0*/  UIMAD.WIDE.U32 UR6, UR11, UR18, URZ ;  /* 0x000000120b0672a5 */ /* 0x000fc8000f8e003f */
[----:B------:R-:W-:-:S12]  /*48e0*/  @UP0 USHF.R.U32.HI UR11, URZ, UR19, UR7 ;  /* 0x000000133f0b0299 */ /* 0x000fd80008011607 */
.L_x_955:
[----:B------:R-:W-:-:S04]  /*48f0*/  UIMAD UR11, UR11, UR14, UR14 ;  /* 0x0000000e0b0b72a4 */ /* 0x000fc8000f8e020e */
[----:B------:R-:W-:-:S04]  /*4900*/  UISETP.LT.AND UP0, UPT, UR10, UR11, UPT ;  /* 0x0000000b0a00728c */ /* 0x000fc8000bf01270 */
[----:B------:R-:W-:-:S12]  /*4910*/  USEL UR10, UR10, UR11, UP0 ;  /* 0x0000000b0a0a7287 */ /* 0x000fd80008000000 */
.L_x_953:
[----:B------:R-:W-:Y:S01]  /*4920*/  USHF.R.S32.HI UR6, URZ, 0x1f, UR10 ;  /* 0x0000001f3f067899 */ /* 0x000fe2000801140a */
[----:B------:R-:W-:Y:S02]  /*4930*/  CS2R R118, SRZ ;  /* 0x0000000000767805 */ /* 0x000fe4000001ff00 */
[----:B------:R-:W-:Y:S02]  /*4940*/  CS2R R116, SRZ ;  /* 0x0000000000747805 */ /* 0x000fe4000001ff00 */
[----:B------:R-:W-:Y:S01]  /*4950*/  CS2R R114, SRZ ;  /* 0x0000000000727805 */ /* 0x000fe2000001ff00 */
[----:B------:R-:W-:Y:S01]  /*4960*/  ULEA.HI UR6, UR6, UR10, URZ, 0x7 ;  /* 0x0000000a06067291 */ /* 0x000fe2000f8f383f */
[----:B------:R-:W-:Y:S02]  /*4970*/  CS2R R112, SRZ ;  /* 0x0000000000707805 */ /* 0x000fe4000001ff00 */
[----:B------:R-:W-:Y:S02]  /*4980*/  CS2R R110, SRZ ;  /* 0x00000000006e7805 */ /* 0x000fe4000001ff00 */
[----:B------:R-:W-:Y:S01]  /*4990*/  CS2R R108, SRZ ;  /* 0x00000000006c7805 */ /* 0x000fe2000001ff00 */
[----:B------:R-:W-:Y:S01]  /*49a0*/  USHF.R.S32.HI UR6, URZ, 0x7, UR6 ;  /* 0x000000073f067899 */ /* 0x000fe20008011406 */
[----:B------:R-:W-:-:S02]  /*49b0*/  CS2R R106, SRZ ;  /* 0x00000000006a7805 */ /* 0x000fc4000001ff00 */
[----:B------:R-:W-:Y:S02]  /*49c0*/  CS2R R104, SRZ ;  /* 0x0000000000687805 */ /* 0x000fe4000001ff00 */
[----:B------:R-:W-:Y:S01]  /*49d0*/  CS2R R102, SRZ ;  /* 0x0000000000667805 */ /* 0x000fe2000001ff00 */
[----:B------:R-:W-:Y:S01]  /*49e0*/  UISETP.LT.AND UP0, UPT, UR42, UR6, UPT ;  /* 0x000000062a00728c */ /* 0x000fe2000bf01270 */
[----:B------:R-:W-:Y:S02]  /*49f0*/  CS2R R100, SRZ ;  /* 0x0000000000647805 */ /* 0x000fe4000001ff00 */
[----:B------:R-:W-:Y:S02]  /*4a00*/  CS2R R98, SRZ ;  /* 0x0000000000627805 */ /* 0x000fe4000001ff00 */
[----:B------:R-:W-:Y:S01]  /*4a10*/  CS2R R96, SRZ ;  /* 0x0000000000607805 */ /* 0x000fe2000001ff00 */
[----:B------:R-:W-:Y:S01]  /*4a20*/  USEL UR24, UR42, UR6, !UP0 ;  /* 0x000000062a187287 */ /* 0x000fe2000c000000 */
[----:B------:R-:W-:-:S02]  /*4a30*/  CS2R R94, SRZ ;  /* 0x00000000005e7805 */ /* 0x000fc4000001ff00 */
[----:B------:R-:W-:Y:S02]  /*4a40*/  CS2R R92, SRZ ;  /* 0x00000000005c7805 */ /* 0x000fe4000001ff00 */
[----:B------:R-:W-:Y:S02]  /*4a50*/  CS2R R90, SRZ ;  /* 0x00000000005a7805 */ /* 0x000fe4000001ff00 */
[----:B------:R-:W-:Y:S02]  /*4a60*/  CS2R R88, SRZ ;  /* 0x0000000000587805 */ /* 0x000fe4000001ff00 */
[----:B------:R-:W-:-:S13]  /*4a70*/  ISETP.GE.AND P1, PT, R9, UR24, PT ;  /* 0x0000001809007c0c */ /* 0x000fda000bf26270 */
[----:B------:R-:W-:Y:S05]  /*4a80*/  @!P1 BRA `(.L_x_956) ;  /* 0x0000002c00a09947 */ /* 0x000fea0003800000 */
[----:B------:R-:W-:Y:S01]  /*4a90*/  IMAD.MOV.U32 R8, RZ, RZ, R11 ;  /* 0x000000ffff087224 */ /* 0x000fe200078e000b */
[----:B------:R-:W-:Y:S01]  /*4aa0*/  UMOV UR26, UR46 ;  /* 0x0000002e001a7c82 */ /* 0x000fe20008000000 */
[----:B------:R-:W-:Y:S01]  /*4ab0*/  IMAD.MOV.U32 R7, RZ, RZ, R2 ;  /* 0x000000ffff077224 */ /* 0x000fe200078e0002 */
[----:B------:R-:W-:Y:S01]  /*4ac0*/  UMOV UR25, UR36 ;  /* 0x0000002400197c82 */ /* 0x000fe20008000000 */
[----:B------:R-:W-:Y:S01]  /*4ad0*/  IMAD.MOV.U32 R119, RZ, RZ, RZ ;  /* 0x000000ffff777224 */ /* 0x000fe200078e00ff */
[----:B------:R-:W-:Y:S01]  /*4ae0*/  ULDC UR21, c[0x0][0x9e4] ;  /* 0x0002790000157ab9 */ /* 0x000fe20000000800 */
[----:B------:R-:W-:Y:S01]  /*4af0*/  ULDC UR22, c[0x0][0x9dc] ;  /* 0x0002770000167ab9 */ /* 0x000fe20000000800 */
[----:B------:R-:W-:-:S05]  /*4b00*/  ULDC UR23, c[0x0][0x9e0] ;  /* 0x0002780000177ab9 */ /* 0x000fca0000000800 */
.L_x_975:
[----:B------:R-:W-:Y:S01]  /*4b10*/  ISETP.NE.AND P2, PT, RZ, UR44, PT ;  /* 0x0000002cff007c0c */ /* 0x000fe2000bf45270 */
[----:B------:R-:W-:-:S04]  /*4b20*/  UISETP.NE.AND UP0, UPT, UR25, 0x1, UPT ;  /* 0x000000011900788c */ /* 0x000fc8000bf05270 */
[----:B------:R-:W-:-:S04]  /*4b30*/  USEL UR46, URZ, 0x1, UP0 ;  /* 0x000000013f2e7887 */ /* 0x000fc80008000000 */
[----:B------:R-:W-:-:S04]  /*4b40*/  ULOP3.LUT UR46, UR26, UR46, URZ, 0x3c, !UPT ;  /* 0x0000002e1a2e7292 */ /* 0x000fc8000f8e3c3f */
[----:B------:R-:W-:Y:S08]  /*4b50*/  @P2 BRA `(.L_x_957) ;  /* 0x0000000000382947 */ /* 0x000ff00003800000 */
[----:B------:R-:W-:Y:S05]  /*4b60*/  @!P0 BRA `(.L_x_958) ;  /* 0x0000000000048947 */ /* 0x000fea0003800000 */
[----:B------:R-:W-:Y:S01]  /*4b70*/  BPT.TRAP 0x1 ;  /* 0x000000040000795c */ /* 0x000fe20000300000 */
.L_x_958:
        /* <DEDUP_REMOVED lines=9> */
.L_x_959:
[----:B-1----:R-:W-:Y:S05]  /*4c10*/  @P1 BRA `(.L_x_957) ;  /* 0x0000000000081947 */ /* 0x002fea0003800000 */
[----:B------:R-:W1:Y:S02]  /*4c20*/  SYNCS.PHASECHK.TRANS64.TRYWAIT P1, [UR6+0x16830], R0 ;  /* 0x01683000ff0075a7 */ /* 0x000e640008020146 */
[----:B-1----:R-:W-:Y:S05]  /*4c30*/  @!P1 BRA `(.L_x_960) ;  /* 0x000000e0006c9947 */ /* 0x002fea0003800000 */
.L_x_957:
        /* <DEDUP_REMOVED lines=28> */
.L_x_962:
[----:B------:R-:W-:Y:S01]  /*4e00*/  ULEA UR6, UR25, UR45, 0x3 ;  /* 0x0000002d19067291 */ /* 0x000fe2000f8e183f */
[----:B------:R-:W-:-:S05]  /*4e10*/  IMAD.U32 R0, RZ, RZ, UR26 ;  /* 0x0000001aff007e24 */ /* 0x000fca000f8e00ff */
[----:B------:R-:W-:-:S04]  /*4e20*/  SHF.L.U32 R0, R0, 0x1f, RZ ;  /* 0x0000001f00007819 */ /* 0x000fc800000006ff */
[----:B------:R0:W1:Y:S01]  /*4e30*/  SYNCS.PHASECHK.TRANS64.TRYWAIT P1, [UR6+0x16850], R0 ;  /* 0x01685000ff0075a7 */ /* 0x0000620008020146 */
[----:B------:R-:W-:Y:S05]  /*4e40*/  @!P0 BRA `(.L_x_963) ;  /* 0x0000000000048947 */ /* 0x000fea0003800000 */
[----:B------:R-:W-:Y:S01]  /*4e50*/  BPT.TRAP 0x1 ;  /* 0x000000040000795c */ /* 0x000fe20000300000 */
.L_x_963:
[----:B-1----:R-:W-:Y:S05]  /*4e60*/  @P1 BRA `(.L_x_961) ;  /* 0x0000000000081947 */ /* 0x002fea0003800000 */
[----:B------:R-:W1:Y:S02]  /*4e70*/  SYNCS.PHASECHK.TRANS64.TRYWAIT P1, [UR6+0x16850], R0 ;  /* 0x01685000ff0075a7 */ /* 0x000e640008020146 */
[----:B-1----:R-:W-:Y:S05]  /*4e80*/  @!P1 BRA `(.L_x_964) ;  /* 0x000000dc00f09947 */ /* 0x002fea0003800000 */
.L_x_961:
[----:B------:R-:W-:Y:S01]  /*4e90*/  UIADD3 UR6, UR45, 0x400, URZ ;  /* 0x000004002d067890 */ /* 0x000fe2000fffe03f */
[----:B------:R-:W-:Y:S01]  /*4ea0*/  WARPGROUP.ARRIVE ;  /* 0x00000000000079c5 */ /* 0x000fe20000000000 */
[----:B------:R-:W-:-:S05]  /*4eb0*/  UMOV UR7, 0x40000040 ;  /* 0x4000004000077882 */ /* 0x000fca0000000000 */
[----:B------:R-:W2:Y:S01]  /*4ec0*/  S2R R2, SR_TID.X ;  /* 0x0000000000027919 */ /* 0x000ea20000002100 */
[----:B------:R-:W-:Y:S01]  /*4ed0*/  USHF.R.U32.HI UR6, URZ, 0x4, UR6 ;  /* 0x000000043f067899 */ /* 0x000fe20008011606 */
[----:B01----:R-:W-:-:S03]  /*4ee0*/  VIADD R0, R23, 0x9 ;  /* 0x0000000917007836 */ /* 0x003fc60000000000 */
[----:B------:R-:W-:-:S04]  /*4ef0*/  ULOP3.LUT UR6, UR6, 0x3fff, URZ, 0xc0, !UPT ;  /* 0x00003fff06067892 */ /* 0x000fc8000f8ec03f */
[----:B------:R-:W-:-:S07]  /*4f00*/  ULEA UR10, UR25, UR6, 0xa ;  /* 0x00000006190a7291 */ /* 0x000fce000f8e503f */
[----:B------:R-:W-:Y:S02]  /*4f10*/  UMOV UR6, UR10 ;  /* 0x0000000a00067c82 */ /* 0x000fe40008000000 */
[----:B------:R-:W-:Y:S01]  /*4f20*/  HGMMA.64x64x16.F32 R88, R148, gdesc[UR4].tnspB, R88, gsb0 ;  /* 0x40e0000494587df0 */ /* 0x000fe20008000858 */
[----:B------:R-:W-:Y:S01]  /*4f30*/  UIADD3 UR6, UR10, 0x80, URZ ;  /* 0x000000800a067890 */ /* 0x000fe2000fffe03f */
[----:B------:R-:W-:Y:S01]  /*4f40*/  UMOV UR7, 0x40000040 ;  /* 0x4000004000077882 */ /* 0x000fe20000000000 */
[----:B--2---:R-:W-:-:S04]  /*4f50*/  ISETP.GE.U32.AND P1, PT, R2, 0x180, PT ;  /* 0x000001800200780c */ /* 0x004fc80003f26070 */
        /* <DEDUP_REMOVED lines=38> */
.L_x_965:
[----:B------:R-:W-:Y:S01]  /*51c0*/  UISETP.NE.AND UP1, UPT, UR50, URZ, UPT ;  /* 0x0000003f3200728c */ /* 0x000fe2000bf25270 */
[----:B------:R-:W-:Y:S01]  /*51d0*/  VIADD R11, R17, UR38 ;  /* 0x00000026110b7c36 */ /* 0x000fe20008000000 */
[----:B------:R-:W1:Y:S01]  /*51e0*/  LDC R5, c[0x0][0x2f0] ;  /* 0x0000bc00ff057b82 */ /* 0x000e620000000800 */
[----:B------:R-:W-:Y:S02]  /*51f0*/  ULEA UR6, UR36, UR45, 0x3 ;  /* 0x0000002d24067291 */ /* 0x000fe4000f8e183f */
[----:B------:R-:W-:Y:S01]  /*5200*/  UISETP.NE.AND UP0, UPT, UR49, URZ, UPT ;  /* 0x0000003f3100728c */ /* 0x000fe2000bf05270 */
[----:B------:R-:W-:Y:S01]  /*5210*/  PLOP3.LUT P1, PT, PT, PT, UP1, 0x80, 0x0 ;  /* 0x000000000000781c */ /* 0x000fe20003f2f018 */
[----:B------:R-:W-:Y:S01]  /*5220*/  UIADD3 UR6, UR6, 0x16840, URZ ;  /* 0x0001684006067890 */ /* 0x000fe2000fffe03f */
[----:B------:R-:W-:Y:S02]  /*5230*/  PLOP3.LUT P2, PT, PT, PT, UP1, 0x80, 0x0 ;  /* 0x000000000000781c */ /* 0x000fe40003f4f018 */
[----:B------:R-:W2:Y:S01]  /*5240*/  LDC R6, c[0x0][0x288] ;  /* 0x0000a200ff067b82 */ /* 0x000ea20000000800 */
[----:B------:R-:W-:Y:S01]  /*5250*/  @UP1 ULDC UR7, c[0x0][0x44c] ;  /* 0x0001130000071ab9 */ /* 0x000fe20000000800 */
[----:B------:R-:W-:-:S07]  /*5260*/  UPRMT UR6, UR43, 0x654, UR6 ;  /* 0x000006542b067896 */ /* 0x000fce0008000006 */
[----:B0-----:R-:W-:Y:S01]  /*5270*/  @P1 IMAD.HI.U32 R0, R11, UR7, RZ ;  /* 0x000000070b001c27 */ /* 0x001fe2000f8e00ff */
[----:B------:R-:W-:Y:S01]  /*5280*/  @UP1 ULDC UR7, c[0x0][0x450] ;  /* 0x0001140000071ab9 */ /* 0x000fe20000000800 */
[----:B------:R-:W-:Y:S01]  /*5290*/  PLOP3.LUT P1, PT, PT, PT, UP0, 0x40, 0x0 ;  /* 0x000000000000781c */ /* 0x000fe20003f2e808 */
[----:B------:R-:W-:Y:S01]  /*52a0*/  SYNCS.ARRIVE.TRANS64.RED.A1T0 RZ, [UR6], RZ ;  /* 0x000000ffffff79a7 */ /* 0x000fe20008100406 */
[----:B------:R-:W-:Y:S01]  /*52b0*/  ULOP3.LUT UR6, URZ, UR22, URZ, 0x33, !UPT ;  /* 0x000000163f067292 */ /* 0x000fe2000f8e333f */
[----:B------:R-:W-:Y:S01]  /*52c0*/  @P2 SHF.R.U32.HI R11, RZ, UR7, R0 ;  /* 0x00000007ff0b2c19 */ /* 0x000fe20008011600 */
[----:B------:R-:W-:-:S04]  /*52d0*/  IMAD.SHL.U32 R0, R9, 0x80, RZ ;  /* 0x0000008009007824 */ /* 0x000fc800078e00ff */
[----:B------:R-:W0:Y:S01]  /*52e0*/  SHFL.IDX PT, R15, R11, RZ, 0x1c1f ;  /* 0x001c1fff0b0f7589 */ /* 0x000e2200000e0000 */
[----:B------:R-:W-:-:S05]  /*52f0*/  IADD3 R13, -R0, 0x1, RZ ;  /* 0x00000001000d7810 */ /* 0x000fca0007ffe1ff */
[----:B------:R-:W-:-:S04]  /*5300*/  IMAD R2, R16, -0x2, R13 ;  /* 0xfffffffe10027824 */ /* 0x000fc800078e020d */
[----:B-1----:R-:W-:-:S04]  /*5310*/  IMAD R13, R5, UR40, R2 ;  /* 0x00000028050d7c24 */ /* 0x002fc8000f8e0202 */
[----:B--2---:R-:W-:-:S04]  /*5320*/  IMAD.IADD R13, R13, 0x1, -R6 ;  /* 0x000000010d0d7824 */ /* 0x004fc800078e0a06 */
[C---:B------:R-:W-:Y:S02]  /*5330*/  VIADD R14, R13.reuse, UR23 ;  /* 0x000000170d0e7c36 */ /* 0x040fe40008000000 */
[----:B------:R-:W-:Y:S02]  /*5340*/  VIADD R12, R13, UR6 ;  /* 0x000000060d0c7c36 */ /* 0x000fe40008000000 */
[--C-:B0-----:R-:W-:Y:S02]  /*5350*/  IMAD.IADD R2, R14, 0x1, R15.reuse ;  /* 0x000000010e027824 */ /* 0x101fe400078e020f */
[----:B------:R-:W-:Y:S01]  /*5360*/  IMAD.IADD R10, R12, 0x1, R15 ;  /* 0x000000010c0a7824 */ /* 0x000fe200078e020f */
[----:B------:R-:W-:Y:S06]  /*5370*/  @P1 BRA `(.L_x_966) ;  /* 0x00000000005c1947 */ /* 0x000fec0003800000 */
[----:B------:R-:W-:Y:S01]  /*5380*/  IMAD R13, R5, UR40, R15 ;  /* 0x00000028050d7c24 */ /* 0x000fe2000f8e020f */
[----:B------:R-:W-:Y:S03]  /*5390*/  BSSY B0, `(.L_x_967) ;  /* 0x0000011000007945 */ /* 0x000fe60003800000 */
[----:B------:R-:W-:-:S05]  /*53a0*/  IMAD.IADD R13, R13, 0x1, -R6 ;  /* 0x000000010d0d7824 */ /* 0x000fca00078e0a06 */
[----:B------:R-:W-:-:S13]  /*53b0*/  ISETP.GT.AND P1, PT, R13, -0x1, PT ;  /* 0xffffffff0d00780c */ /* 0x000fda0003f24270 */
[----:B------:R-:W-:Y:S05]  /*53c0*/  @P1 BRA `(.L_x_968) ;  /* 0x0000000000201947 */ /* 0x000fea0003800000 */
[----:B------:R-:W-:Y:S01]  /*53d0*/  IMAD.U32 R15, RZ, RZ, UR21 ;  /* 0x00000015ff0f7e24 */ /* 0x000fe2000f8e00ff */
[----:B------:R-:W-:-:S04]  /*53e0*/  LOP3.LUT R13, RZ, R13, RZ, 0x33, !PT ;  /* 0x0000000dff0d7212 */ /* 0x000fc800078e33ff */
[----:B------:R-:W-:-:S13]  /*53f0*/  ISETP.NE.AND P1, PT, R15, 0x1, PT ;  /* 0x000000010f00780c */ /* 0x000fda0003f25270 */
[----:B------:R-:W0:Y:S02]  /*5400*/  @P1 LDC.64 R20, c[0x0][0x9e8] ;  /* 0x00027a00ff141b82 */ /* 0x000e240000000a00 */
[----:B0-----:R-:W-:-:S05]  /*5410*/  @P1 IMAD.HI.U32 R20, R13, R20, RZ ;  /* 0x000000140d141227 */ /* 0x001fca00078e00ff */
[----:B------:R-:W-:-:S04]  /*5420*/  @P1 SHF.R.U32.HI R13, RZ, R21, R20 ;  /* 0x00000015ff0d1219 */ /* 0x000fc80000011614 */
[----:B------:R-:W-:Y:S01]  /*5430*/  LOP3.LUT R13, RZ, R13, RZ, 0x33, !PT ;  /* 0x0000000dff0d7212 */ /* 0x000fe200078e33ff */
[----:B------:R-:W-:Y:S06]  /*5440*/  BRA `(.L_x_969) ;  /* 0x0000000000147947 */ /* 0x000fec0003800000 */
.L_x_968:
[----:B------:R-:W-:-:S05]  /*5450*/  IMAD.U32 R15, RZ, RZ, UR21 ;  /* 0x00000015ff0f7e24 */ /* 0x000fca000f8e00ff */
[----:B------:R-:W-:-:S13]  /*5460*/  ISETP.NE.AND P1, PT, R15, 0x1, PT ;  /* 0x000000010f00780c */ /* 0x000fda0003f25270 */
[----:B------:R-:W0:Y:S02]  /*5470*/  @P1 LDC.64 R20, c[0x0][0x9e8] ;  /* 0x00027a00ff141b82 */ /* 0x000e240000000a00 */
[----:B0-----:R-:W-:-:S05]  /*5480*/  @P1 IMAD.HI.U32 R20, R13, R20, RZ ;  /* 0x000000140d141227 */ /* 0x001fca00078e00ff */
[----:B------:R-:W-:-:S07]  /*5490*/  @P1 SHF.R.U32.HI R13, RZ, R21, R20 ;  /* 0x00000015ff0d1219 */ /* 0x000fce0000011614 */
.L_x_969:
[----:B------:R-:W-:Y:S05]  /*54a0*/  BSYNC B0 ;  /* 0x0000000000007941 */ /* 0x000fea0003800000 */
.L_x_967:
[----:B------:R-:W-:-:S04]  /*54b0*/  IMAD R13, R13, R15, -R0 ;  /* 0x0000000f0d0d7224 */ /* 0x000fc800078e0a00 */
[----:B------:R-:W-:-:S05]  /*54c0*/  IMAD R13, R16, -0x2, R13 ;  /* 0xfffffffe100d7824 */ /* 0x000fca00078e020d */
[----:B------:R-:W-:Y:S02]  /*54d0*/  VIADDMNMX R2, R13, R15, R2, PT ;  /* 0x0000000f0d027246 */ /* 0x000fe40003800102 */
[----:B------:R-:W-:-:S07]  /*54e0*/  VIMNMX R10, R10, R13, !PT ;  /* 0x0000000d0a0a7248 */ /* 0x000fce0007fe0100 */
.L_x_966:
[----:B------:R-:W-:Y:S01]  /*54f0*/  ISETP.GT.AND P1, PT, R9, -0x1, PT ;  /* 0xffffffff0900780c */ /* 0x000fe20003f24270 */
[----:B------:R-:W0:Y:S01]  /*5500*/  SHFL.IDX PT, R11, R11, 0x1, 0x1c1f ;  /* 0x003c1f000b0b7f89 */ /* 0x000e2200000e0000 */
[----:B------:R-:W-:Y:S02]  /*5510*/  UISETP.NE.AND UP0, UPT, UR49, URZ, UPT ;  /* 0x0000003f3100728c */ /* 0x000fe4000bf05270 */
[C---:B------:R-:W-:Y:S02]  /*5520*/  ISETP.GT.AND P3, PT, R10.reuse, 0x8, P1 ;  /* 0x000000080a00780c */ /* 0x040fe40000f64270 */
[----:B------:R-:W-:Y:S02]  /*5530*/  ISETP.GT.AND P6, PT, R10, RZ, P1 ;  /* 0x000000ff0a00720c */ /* 0x000fe40000fc4270 */
[----:B------:R-:W-:Y:S02]  /*5540*/  ISETP.LT.OR P3, PT, R2, 0x9, P3 ;  /* 0x000000090200780c */ /* 0x000fe40001f61670 */
[----:B------:R-:W-:-:S02]  /*5550*/  ISETP.GT.AND P2, PT, R10, 0x1, P1 ;  /* 0x000000010a00780c */ /* 0x000fc40000f44270 */
[----:B------:R-:W-:Y:S02]  /*5560*/  FSEL R13, R28, -INF , !P3 ;  /* 0xff8000001c0d7808 */ /* 0x000fe40005800000 */
[----:B------:R-:W-:Y:S02]  /*5570*/  ISETP.GT.AND P3, PT, R10, 0x19, P1 ;  /* 0x000000190a00780c */ /* 0x000fe40000f64270 */
[C---:B------:R-:W-:Y:S02]  /*5580*/  ISETP.LT.OR P6, PT, R2.reuse, 0x1, P6 ;  /* 0x000000010200780c */ /* 0x040fe400037c1670 */
[C---:B------:R-:W-:Y:S02]  /*5590*/  ISETP.LT.OR P2, PT, R2.reuse, 0x2, P2 ;  /* 0x000000020200780c */ /* 0x040fe40001741670 */
[----:B------:R-:W-:Y:S02]  /*55a0*/  ISETP.LT.OR P3, PT, R2, 0x1a, P3 ;  /* 0x0000001a0200780c */ /* 0x000fe40001f61670 */
[----:B------:R-:W-:-:S02]  /*55b0*/  FSEL R24, R24, -INF , !P6 ;  /* 0xff80000018187808 */ /* 0x000fc40007000000 */
[----:B------:R-:W-:Y:S01]  /*55c0*/  FSEL R25, R25, -INF , !P2 ;  /* 0xff80000019197808 */ /* 0x000fe20005000000 */
[--C-:B0-----:R-:W-:Y:S01]  /*55d0*/  IMAD.IADD R14, R14, 0x1, R11.reuse ;  /* 0x000000010e0e7824 */ /* 0x101fe200078e020b */
[----:B------:R-:W-:Y:S01]  /*55e0*/  ISETP.GT.AND P5, PT, R10, 0x9, P1 ;  /* 0x000000090a00780c */ /* 0x000fe20000fa4270 */
[----:B------:R-:W-:Y:S01]  /*55f0*/  IMAD.IADD R12, R12, 0x1, R11 ;  /* 0x000000010c0c7824 */ /* 0x000fe200078e020b */
[C---:B------:R-:W-:Y:S02]  /*5600*/  ISETP.GT.AND P4, PT, R10.reuse, 0x10, P1 ;  /* 0x000000100a00780c */ /* 0x040fe40000f84270 */
[C---:B------:R-:W-:Y:S02]  /*5610*/  ISETP.GT.AND P6, PT, R10.reuse, 0x11, P1 ;  /* 0x000000110a00780c */ /* 0x040fe40000fc4270 */
[----:B------:R-:W-:Y:S02]  /*5620*/  ISETP.GT.AND P2, PT, R10, 0x18, P1 ;  /* 0x000000180a00780c */ /* 0x000fe40000f44270 */
[----:B------:R-:W-:-:S02]  /*5630*/  FSEL R37, R37, -INF , !P3 ;  /* 0xff80000025257808 */ /* 0x000fc40005800000 */
[----:B------:R-:W-:Y:S02]  /*5640*/  ISETP.GT.AND P3, PT, R10, 0x30, P1 ;  /* 0x000000300a00780c */ /* 0x000fe40000f64270 */
[C---:B------:R-:W-:Y:S02]  /*5650*/  ISETP.LT.OR P5, PT, R2.reuse, 0xa, P5 ;  /* 0x0000000a0200780c */ /* 0x040fe40002fa1670 */
[C---:B------:R-:W-:Y:S02]  /*5660*/  ISETP.LT.OR P4, PT, R2.reuse, 0x11, P4 ;  /* 0x000000110200780c */ /* 0x040fe40002781670 */
[C---:B------:R-:W-:Y:S02]  /*5670*/  ISETP.LT.OR P6, PT, R2.reuse, 0x12, P6 ;  /* 0x000000120200780c */ /* 0x040fe400037c1670 */
[C---:B------:R-:W-:Y:S02]  /*5680*/  ISETP.LT.OR P2, PT, R2.reuse, 0x19, P2 ;  /* 0x000000190200780c */ /* 0x040fe40001741670 */
[----:B------:R-:W-:-:S02]  /*5690*/  ISETP.LT.OR P3, PT, R2, 0x31, P3 ;  /* 0x000000310200780c */ /* 0x000fc40001f61670 */
[----:B------:R-:W-:Y:S02]  /*56a0*/  FSEL R29, R29, -INF , !P5 ;  /* 0xff8000001d1d7808 */ /* 0x000fe40006800000 */
[----:B------:R-:W-:Y:S02]  /*56b0*/  FSEL R15, R32, -INF , !P4 ;  /* 0xff800000200f7808 */ /* 0x000fe40006000000 */
[----:B------:R-:W-:Y:S02]  /*56c0*/  FSEL R33, R33, -INF , !P6 ;  /* 0xff80000021217808 */ /* 0x000fe40007000000 */
[----:B------:R-:W-:Y:S02]  /*56d0*/  FSEL R21, R36, -INF , !P2 ;  /* 0xff80000024157808 */ /* 0x000fe40005000000 */
[C---:B------:R-:W-:Y:S02]  /*56e0*/  ISETP.GT.AND P5, PT, R10.reuse, 0x20, P1 ;  /* 0x000000200a00780c */ /* 0x040fe40000fa4270 */
[----:B------:R-:W-:-:S02]  /*56f0*/  ISETP.GT.AND P4, PT, R10, 0x21, P1 ;  /* 0x000000210a00780c */ /* 0x000fc40000f84270 */
[C---:B------:R-:W-:Y:S02]  /*5700*/  ISETP.GT.AND P6, PT, R10.reuse, 0x28, P1 ;  /* 0x000000280a00780c */ /* 0x040fe40000fc4270 */
[----:B------:R-:W-:Y:S02]  /*5710*/  ISETP.GT.AND P2, PT, R10, 0x29, P1 ;  /* 0x000000290a00780c */ /* 0x000fe40000f44270 */
[----:B------:R-:W-:Y:S02]  /*5720*/  FSEL R125, R48, -INF , !P3 ;  /* 0xff800000307d7808 */ /* 0x000fe40005800000 */
[----:B------:R-:W-:Y:S02]  /*5730*/  ISETP.GT.AND P3, PT, R10, 0x41, P1 ;  /* 0x000000410a00780c */ /* 0x000fe40000f64270 */
[C---:B------:R-:W-:Y:S02]  /*5740*/  ISETP.LT.OR P5, PT, R2.reuse, 0x21, P5 ;  /* 0x000000210200780c */ /* 0x040fe40002fa1670 */
[----:B------:R-:W-:-:S02]  /*5750*/  ISETP.LT.OR P4, PT, R2, 0x22, P4 ;  /* 0x000000220200780c */ /* 0x000fc40002781670 */
[C---:B------:R-:W-:Y:S02]  /*5760*/  ISETP.LT.OR P6, PT, R2.reuse, 0x29, P6 ;  /* 0x000000290200780c */ /* 0x040fe400037c1670 */
[C---:B------:R-:W-:Y:S02]  /*5770*/  ISETP.LT.OR P2, PT, R2.reuse, 0x2a, P2 ;  /* 0x0000002a0200780c */ /* 0x040fe40001741670 */
[----:B------:R-:W-:Y:S02]  /*5780*/  ISETP.LT.OR P3, PT, R2, 0x42, P3 ;  /* 0x000000420200780c */ /* 0x000fe40001f61670 */
[----:B------:R-:W-:Y:S02]  /*5790*/  FSEL R121, R40, -INF , !P5 ;  /* 0xff80000028797808 */ /* 0x000fe40006800000 */
[----:B------:R-:W-:Y:S02]  /*57a0*/  FSEL R41, R41, -INF , !P4 ;  /* 0xff80000029297808 */ /* 0x000fe40006000000 */
[----:B------:R-:W-:-:S02]  /*57b0*/  FSEL R123, R44, -INF , !P6 ;  /* 0xff8000002c7b7808 */ /* 0x000fc40007000000 */
[----:B------:R-:W-:Y:S02]  /*57c0*/  FSEL R45, R45, -INF , !P2 ;  /* 0xff8000002d2d7808 */ /* 0x000fe40005000000 */
[C---:B------:R-:W-:Y:S02]  /*57d0*/  ISETP.GT.AND P5, PT, R10.reuse, 0x31, P1 ;  /* 0x000000310a00780c */ /* 0x040fe40000fa4270 */
        /* <DEDUP_REMOVED lines=34> */
[----:B------:R-:W-:Y:S02]  /*5a00*/  PLOP3.LUT P3, PT, PT, PT, UP0, 0x40, 0x0 ;  /* 0x000000000000781c */ /* 0x000fe40003f6e808 */
[C---:B------:R-:W-:Y:S02]  /*5a10*/  ISETP.LT.OR P5, PT, R2.reuse, 0x5a, P5 ;  /* 0x0000005a0200780c */ /* 0x040fe40002fa1670 */
[C---:B------:R-:W-:Y:S02]  /*5a20*/  ISETP.LT.OR P4, PT, R2.reuse, 0x61, P4 ;  /* 0x000000610200780c */ /* 0x040fe40002781670 */
[C---:B------:R-:W-:Y:S02]  /*5a30*/  ISETP.LT.OR P6, PT, R2.reuse, 0x62, P6 ;  /* 0x000000620200780c */ /* 0x040fe400037c1670 */
[----:B------:R-:W-:Y:S02]  /*5a40*/  ISETP.LT.OR P2, PT, R2, 0x69, P2 ;  /* 0x000000690200780c */ /* 0x000fe40001741670 */
[----:B------:R-:W-:-:S02]  /*5a50*/  FSEL R69, R69, -INF , !P5 ;  /* 0xff80000045457808 */ /* 0x000fc40006800000 */
[----:B------:R-:W-:Y:S02]  /*5a60*/  FSEL R137, R72, -INF , !P4 ;  /* 0xff80000048897808 */ /* 0x000fe40006000000 */
[----:B------:R-:W-:Y:S02]  /*5a70*/  FSEL R73, R73, -INF , !P6 ;  /* 0xff80000049497808 */ /* 0x000fe40007000000 */
[----:B------:R-:W-:Y:S02]  /*5a80*/  FSEL R139, R76, -INF , !P2 ;  /* 0xff8000004c8b7808 */ /* 0x000fe40005000000 */
[C---:B------:R-:W-:Y:S02]  /*5a90*/  ISETP.GT.AND P5, PT, R10.reuse, 0x70, P1 ;  /* 0x000000700a00780c */ /* 0x040fe40000fa4270 */
[C---:B------:R-:W-:Y:S02]  /*5aa0*/  ISETP.GT.AND P4, PT, R10.reuse, 0x71, P1 ;  /* 0x000000710a00780c */ /* 0x040fe40000f84270 */
[----:B------:R-:W-:-:S02]  /*5ab0*/  ISETP.GT.AND P6, PT, R10, 0x78, P1 ;  /* 0x000000780a00780c */ /* 0x000fc40000fc4270 */
[----:B------:R-:W-:Y:S02]  /*5ac0*/  ISETP.GT.AND P2, PT, R10, 0x79, P1 ;  /* 0x000000790a00780c */ /* 0x000fe40000f44270 */
[C---:B------:R-:W-:Y:S02]  /*5ad0*/  ISETP.LT.OR P5, PT, R2.reuse, 0x71, P5 ;  /* 0x000000710200780c */ /* 0x040fe40002fa1670 */
[C---:B------:R-:W-:Y:S02]  /*5ae0*/  ISETP.LT.OR P4, PT, R2.reuse, 0x72, P4 ;  /* 0x000000720200780c */ /* 0x040fe40002781670 */
[C---:B------:R-:W-:Y:S02]  /*5af0*/  ISETP.LT.OR P6, PT, R2.reuse, 0x79, P6 ;  /* 0x000000790200780c */ /* 0x040fe400037c1670 */
[----:B------:R-:W-:Y:S02]  /*5b00*/  ISETP.LT.OR P2, PT, R2, 0x7a, P2 ;  /* 0x0000007a0200780c */ /* 0x000fe40001741670 */
[----:B------:R-:W-:-:S02]  /*5b10*/  FSEL R141, R80, -INF , !P5 ;  /* 0xff800000508d7808 */ /* 0x000fc40006800000 */
[----:B------:R-:W-:Y:S02]  /*5b20*/  FSEL R81, R81, -INF , !P4 ;  /* 0xff80000051517808 */ /* 0x000fe40006000000 */
[----:B------:R-:W-:Y:S02]  /*5b30*/  FSEL R143, R84, -INF , !P6 ;  /* 0xff800000548f7808 */ /* 0x000fe40007000000 */
[----:B------:R-:W-:Y:S01]  /*5b40*/  FSEL R85, R85, -INF , !P2 ;  /* 0xff80000055557808 */ /* 0x000fe20005000000 */
        /* <DEDUP_REMOVED lines=14> */
.L_x_972:
[----:B------:R-:W-:-:S05]  /*5c30*/  IMAD.U32 R2, RZ, RZ, UR21 ;  /* 0x00000015ff027e24 */ /* 0x000fca000f8e00ff */
[----:B------:R-:W-:-:S13]  /*5c40*/  ISETP.NE.AND P2, PT, R2, 0x1, PT ;  /* 0x000000010200780c */ /* 0x000fda0003f45270 */
[----:B------:R-:W0:Y:S02]  /*5c50*/  @P2 LDC.64 R10, c[0x0][0x9e8] ;  /* 0x00027a00ff0a2b82 */ /* 0x000e240000000a00 */
[----:B0-----:R-:W-:-:S05]  /*5c60*/  @P2 IMAD.HI.U32 R10, R145, R10, RZ ;  /* 0x0000000a910a2227 */ /* 0x001fca00078e00ff */
[----:B------:R-:W-:-:S07]  /*5c70*/  @P2 SHF.R.U32.HI R145, RZ, R11, R10 ;  /* 0x0000000bff912219 */ /* 0x000fce000001160a */
.L_x_973:
[----:B------:R-:W-:Y:S05]  /*5c80*/  BSYNC B0 ;  /* 0x0000000000007941 */ /* 0x000fea0003800000 */
.L_x_971:
[----:B------:R-:W-:-:S04]  /*5c90*/  IMAD R145, R145, R2, -R0 ;  /* 0x0000000291917224 */ /* 0x000fc800078e0a00 */
[----:B------:R-:W-:-:S05]  /*5ca0*/  IMAD R145, R16, -0x2, R145 ;  /* 0xfffffffe10917824 */ /* 0x000fca00078e0291 */
[----:B------:R-:W-:Y:S02]  /*5cb0*/  VIADDMNMX R14, R145, R2, R14, PT ;  /* 0x00000002910e7246 */ /* 0x000fe4000380010e */
[----:B------:R-:W-:-:S07]  /*5cc0*/  VIMNMX R12, R12, R145, !PT ;  /* 0x000000910c0c7248 */ /* 0x000fce0007fe0100 */
.L_x_970:
[----:B------:R-:W-:Y:S02]  /*5cd0*/  FMNMX.FTZ R0, R24, R7, !PT ;  /* 0x0000000718007209 */ /* 0x000fe40007810000 */
[C---:B------:R-:W-:Y:S02]  /*5ce0*/  ISETP.GT.AND P6, PT, R12.reuse, 0x1, P1 ;  /* 0x000000010c00780c */ /* 0x040fe40000fc4270 */
[----:B------:R-:W-:Y:S02]  /*5cf0*/  FMNMX.FTZ R0, R25, R0, !PT ;  /* 0x0000000019007209 */ /* 0x000fe40007810000 */
[----:B------:R-:W-:Y:S02]  /*5d00*/  ISETP.GT.AND P5, PT, R12, 0x10, P1 ;  /* 0x000000100c00780c */ /* 0x000fe40000fa4270 */
[----:B------:R-:W-:Y:S02]  /*5d10*/  FMNMX.FTZ R0, R13, R0, !PT ;  /* 0x000000000d007209 */ /* 0x000fe40007810000 */
[----:B------:R-:W-:-:S02]  /*5d20*/  ISETP.LT.OR P6, PT, R14, 0x2, P6 ;  /* 0x000000020e00780c */ /* 0x000fc400037c1670 */
[----:B------:R-:W-:Y:S02]  /*5d30*/  FMNMX.FTZ R0, R29, R0, !PT ;  /* 0x000000001d007209 */ /* 0x000fe40007810000 */
[----:B------:R-:W-:Y:S02]  /*5d40*/  ISETP.LT.OR P5, PT, R14, 0x11, P5 ;  /* 0x000000110e00780c */ /* 0x000fe40002fa1670 */
[----:B------:R-:W-:Y:S02]  /*5d50*/  FMNMX.FTZ R0, R15, R0, !PT ;  /* 0x000000000f007209 */ /* 0x000fe40007810000 */
[----:B------:R-:W-:Y:S02]  /*5d60*/  FSEL R27, R27, -INF , !P6 ;  /* 0xff8000001b1b7808 */ /* 0x000fe40007000000 */
[----:B------:R-:W-:Y:S02]  /*5d70*/  FMNMX.FTZ R0, R33, R0, !PT ;  /* 0x0000000021007209 */ /* 0x000fe40007810000 */
[----:B------:R-:W-:-:S02]  /*5d80*/  FSEL R147, R34, -INF , !P5 ;  /* 0xff80000022937808 */ /* 0x000fc40006800000 */
[----:B------:R-:W-:Y:S02]  /*5d90*/  FMNMX.FTZ R0, R21, R0, !PT ;  /* 0x0000000015007209 */ /* 0x000fe40007810000 */
[----:B------:R-:W-:Y:S02]  /*5da0*/  ISETP.GT.AND P5, PT, R12, 0x20, P1 ;  /* 0x000000200c00780c */ /* 0x000fe40000fa4270 */
[----:B------:R-:W-:Y:S02]  /*5db0*/  FMNMX.FTZ R0, R37, R0, !PT ;  /* 0x0000000025007209 */ /* 0x000fe40007810000 */
[----:B------:R-:W-:Y:S02]  /*5dc0*/  ISETP.LT.OR P5, PT, R14, 0x21, P5 ;  /* 0x000000210e00780c */ /* 0x000fe40002fa1670 */
[----:B------:R-:W-:Y:S02]  /*5dd0*/  FMNMX.FTZ R0, R121, R0, !PT ;  /* 0x0000000079007209 */ /* 0x000fe40007810000 */
[----:B------:R-:W-:-:S02]  /*5de0*/  ISETP.GT.AND P3, PT, R12, 0x8, P1 ;  /* 0x000000080c00780c */ /* 0x000fc40000f64270 */
[----:B------:R-:W-:Y:S02]  /*5df0*/  FMNMX.FTZ R0, R41, R0, !PT ;  /* 0x0000000029007209 */ /* 0x000fe40007810000 */
[----:B------:R-:W-:Y:S02]  /*5e00*/  ISETP.GT.AND P4, PT, R12, 0x9, P1 ;  /* 0x000000090c00780c */ /* 0x000fe40000f84270 */
[----:B------:R-:W-:Y:S02]  /*5e10*/  FMNMX.FTZ R0, R123, R0, !PT ;  /* 0x000000007b007209 */ /* 0x000fe40007810000 */
[C---:B------:R-:W-:Y:S02]  /*5e20*/  ISETP.LT.OR P3, PT, R14.reuse, 0x9, P3 ;  /* 0x000000090e00780c */ /* 0x040fe40001f61670 */
[----:B------:R-:W-:Y:S02]  /*5e30*/  FMNMX.FTZ R0, R45, R0, !PT ;  /* 0x000000002d007209 */ /* 0x000fe40007810000 */
[----:B------:R-:W-:-:S02]  /*5e40*/  ISETP.LT.OR P4, PT, R14, 0xa, P4 ;  /* 0x0000000a0e00780c */ /* 0x000fc40002781670 */
[----:B------:R-:W-:Y:S02]  /*5e50*/  FMNMX.FTZ R0, R125, R0, !PT ;  /* 0x000000007d007209 */ /* 0x000fe40007810000 */
[----:B------:R-:W-:Y:S02]  /*5e60*/  FSEL R145, R30, -INF , !P3 ;  /* 0xff8000001e917808 */ /* 0x000fe40005800000 */
[----:B------:R-:W-:Y:S02]  /*5e70*/  FMNMX.FTZ R0, R49, R0, !PT ;  /* 0x0000000031007209 */ /* 0x000fe40007810000 */
[----:B------:R-:W-:Y:S02]  /*5e80*/  ISETP.GT.AND P2, PT, R12, 0x11, P1 ;  /* 0x000000110c00780c */ /* 0x000fe40000f44270 */
        /* <DEDUP_REMOVED lines=9> */
[C---:B------:R-:W-:Y:S02]  /*5f20*/  ISETP.LT.OR P3, PT, R14.reuse, 0x19, P3 ;  /* 0x000000190e00780c */ /* 0x040fe40001f61670 */
[----:B------:R-:W-:Y:S02]  /*5f30*/  FMNMX.FTZ R0, R61, R0, !PT ;  /* 0x000000003d007209 */ /* 0x000fe40007810000 */
[----:B------:R-:W-:Y:S02]  /*5f40*/  FSEL R149, R35, -INF , !P2 ;  /* 0xff80000023957808 */ /* 0x000fe40005000000 */
        /* <DEDUP_REMOVED lines=15> */
[----:B------:R-:W-:Y:S02]  /*6040*/  ISETP.LT.OR P3, PT, R14, 0x29, P3 ;  /* 0x000000290e00780c */ /* 0x000fe40001f61670 */
[----:B------:R-:W-:Y:S02]  /*6050*/  FMNMX.FTZ R0, R141, R0, !PT ;  /* 0x000000008d007209 */ /* 0x000fe40007810000 */
[----:B------:R-:W-:Y:S02]  /*6060*/  FSEL R43, R43, -INF , !P2 ;  /* 0xff8000002b2b7808 */ /* 0x000fe40005000000 */
[----:B------:R-:W-:Y:S02]  /*6070*/  FMNMX.FTZ R0, R81, R0, !PT ;  /* 0x0000000051007209 */ /* 0x000fe40007810000 */
[----:B------:R-:W-:-:S02]  /*6080*/  ISETP.GT.AND P2, PT, R12, 0x30, P1 ;  /* 0x000000300c00780c */ /* 0x000fc40000f44270 */
[----:B------:R-:W-:Y:S02]  /*6090*/  FMNMX.FTZ R0, R143, R0, !PT ;  /* 0x000000008f007209 */ /* 0x000fe40007810000 */
[----:B------:R-:W-:Y:S02]  /*60a0*/  FSEL R46, R46, -INF , !P3 ;  /* 0xff8000002e2e7808 */ /* 0x000fe40005800000 */
[----:B------:R-:W-:Y:S02]  /*60b0*/  FMNMX.FTZ R10, R85, R0, !PT ;  /* 0x00000000550a7209 */ /* 0x000fe40007810000 */
[----:B------:R-:W0:Y:S01]  /*60c0*/  LDC R0, c[0x0][0x988] ;  /* 0x00026200ff007b82 */ /* 0x000e220000000800 */
[----:B------:R-:W-:Y:S02]  /*60d0*/  ISETP.LT.OR P4, PT, R14, 0x2a, P4 ;  /* 0x0000002a0e00780c */ /* 0x000fe40002781670 */
[----:B------:R-:W1:Y:S01]  /*60e0*/  SHFL.BFLY PT, R11, R10, 0x2, 0x1f ;  /* 0x0c401f000a0b7f89 */ /* 0x000e6200000e0000 */
[----:B------:R-:W-:-:S02]  /*60f0*/  ISETP.GT.AND P3, PT, R12, 0x31, P1 ;  /* 0x000000310c00780c */ /* 0x000fc40000f64270 */
[----:B------:R-:W-:Y:S02]  /*6100*/  ISETP.LT.OR P2, PT, R14, 0x31, P2 ;  /* 0x000000310e00780c */ /* 0x000fe40001741670 */
[----:B------:R-:W-:Y:S02]  /*6110*/  FSEL R47, R47, -INF , !P4 ;  /* 0xff8000002f2f7808 */ /* 0x000fe40006000000 */
[----:B------:R-:W-:Y:S02]  /*6120*/  FSEL R50, R50, -INF , !P2 ;  /* 0xff80000032327808 */ /* 0x000fe40005000000 */
[----:B------:R-:W-:Y:S02]  /*6130*/  ISETP.LT.OR P3, PT, R14, 0x32, P3 ;  /* 0x000000320e00780c */ /* 0x000fe40001f61670 */
[----:B------:R-:W-:Y:S02]  /*6140*/  ISETP.GT.AND P4, PT, R12, 0x39, P1 ;  /* 0x000000390c00780c */ /* 0x000fe40000f84270 */
[----:B------:R-:W-:-:S02]  /*6150*/  FSEL R51, R51, -INF , !P3 ;  /* 0xff80000033337808 */ /* 0x000fc40005800000 */
[----:B------:R-:W-:Y:S02]  /*6160*/  ISETP.GT.AND P2, PT, R12, 0x40, P1 ;  /* 0x000000400c00780c */ /* 0x000fe40000f44270 */
[----:B------:R-:W-:Y:S02]  /*6170*/  ISETP.LT.OR P4, PT, R14, 0x3a, P4 ;  /* 0x0000003a0e00780c */ /* 0x000fe40002781670 */
[----:B------:R-:W-:Y:S02]  /*6180*/  ISETP.GT.AND P3, PT, R12, 0x41, P1 ;  /* 0x000000410c00780c */ /* 0x000fe40000f64270 */
[----:B------:R-:W-:Y:S02]  /*6190*/  ISETP.LT.OR P2, PT, R14, 0x41, P2 ;  /* 0x000000410e00780c */ /* 0x000fe40001741670 */
[----:B------:R-:W-:Y:S02]  /*61a0*/  FSEL R55, R55, -INF , !P4 ;  /* 0xff80000037377808 */ /* 0x000fe40006000000 */
[----:B-1----:R-:W-:-:S02]  /*61b0*/  FMNMX.FTZ R11, R10, R11, !PT ;  /* 0x0000000b0a0b7209 */ /* 0x002fc40007810000 */
[----:B------:R-:W-:Y:S02]  /*61c0*/  FSEL R58, R58, -INF , !P2 ;  /* 0xff8000003a3a7808 */ /* 0x000fe40005000000 */
[----:B------:R-:W-:Y:S01]  /*61d0*/  ISETP.LT.OR P3, PT, R14, 0x42, P3 ;  /* 0x000000420e00780c */ /* 0x000fe20001f61670 */
[----:B------:R-:W1:Y:S01]  /*61e0*/  SHFL.BFLY PT, R2, R11, 0x1, 0x1f ;  /* 0x0c201f000b027f89 */ /* 0x000e6200000e0000 */
[C---:B------:R-:W-:Y:S02]  /*61f0*/  ISETP.GT.AND P4, PT, R12.reuse, 0x49, P1 ;  /* 0x000000490c00780c */ /* 0x040fe40000f84270 */
[----:B------:R-:W-:Y:S02]  /*6200*/  FSEL R59, R59, -INF , !P3 ;  /* 0xff8000003b3b7808 */ /* 0x000fe40005800000 */
[----:B------:R-:W-:Y:S02]  /*6210*/  ISETP.GT.AND P2, PT, R12, 0x50, P1 ;  /* 0x000000500c00780c */ /* 0x000fe40000f44270 */
[----:B------:R-:W-:-:S02]  /*6220*/  ISETP.LT.OR P4, PT, R14, 0x4a, P4 ;  /* 0x0000004a0e00780c */ /* 0x000fc40002781670 */
[----:B------:R-:W-:Y:S02]  /*6230*/  ISETP.GT.AND P3, PT, R12, 0x51, P1 ;  /* 0x000000510c00780c */ /* 0x000fe40000f64270 */
[C---:B------:R-:W-:Y:S02]  /*6240*/  ISETP.LT.OR P2, PT, R14.reuse, 0x51, P2 ;  /* 0x000000510e00780c */ /* 0x040fe40001741670 */
[----:B------:R-:W-:Y:S02]  /*6250*/  FSEL R63, R63, -INF , !P4 ;  /* 0xff8000003f3f7808 */ /* 0x000fe40006000000 */
[----:B------:R-:W-:Y:S02]  /*6260*/  ISETP.LT.OR P3, PT, R14, 0x52, P3 ;  /* 0x000000520e00780c */ /* 0x000fe40001f61670 */
[----:B------:R-:W-:Y:S02]  /*6270*/  ISETP.GT.AND P4, PT, R12, 0x59, P1 ;  /* 0x000000590c00780c */ /* 0x000fe40000f84270 */
[----:B------:R-:W-:-:S02]  /*6280*/  FSEL R67, R67, -INF , !P3 ;  /* 0xff80000043437808 */ /* 0x000fc40005800000 */
[----:B------:R-:W-:Y:S02]  /*6290*/  ISETP.LT.OR P4, PT, R14, 0x5a, P4 ;  /* 0x0000005a0e00780c */ /* 0x000fe40002781670 */
[----:B------:R-:W-:Y:S02]  /*62a0*/  ISETP.GT.AND P3, PT, R12, 0x61, P1 ;  /* 0x000000610c00780c */ /* 0x000fe40000f64270 */
[----:B-1----:R-:W-:Y:S02]  /*62b0*/  FMNMX.FTZ R2, R11, R2, !PT ;  /* 0x000000020b027209 */ /* 0x002fe40007810000 */
[----:B------:R-:W-:Y:S02]  /*62c0*/  ISETP.LT.OR P3, PT, R14, 0x62, P3 ;  /* 0x000000620e00780c */ /* 0x000fe40001f61670 */
[C---:B------:R-:W-:Y:S01]  /*62d0*/  FSETP.NEU.FTZ.AND P6, PT, R2.reuse, -INF , PT ;  /* 0xff8000000200780b */ /* 0x040fe20003fdd000 */
[----:B0-----:R-:W-:-:S05]  /*62e0*/  FMUL.FTZ R10, R2, R0 ;  /* 0x00000000020a7220 */ /* 0x001fca0000410000 */
[----:B------:R-:W-:-:S05]  /*62f0*/  FSEL R10, R10, RZ, P6 ;  /* 0x000000ff0a0a7208 */ /* 0x000fca0003000000 */
[-CC-:B------:R-:W-:Y:S01]  /*6300*/  FFMA.FTZ R148, R25, R0.reuse, -R10.reuse ;  /* 0x0000000019947223 */ /* 0x180fe2000001080a */
[----:B------:R-:W-:Y:S01]  /*6310*/  FSEL R25, R42, -INF , !P5 ;  /* 0xff8000002a197808 */ /* 0x000fe20006800000 */
[-CC-:B------:R-:W-:Y:S01]  /*6320*/  FFMA.FTZ R150, R13, R0.reuse, -R10.reuse ;  /* 0x000000000d967223 */ /* 0x180fe2000001080a */
[----:B------:R-:W-:Y:S01]  /*6330*/  ISETP.GT.AND P5, PT, R12, RZ, P1 ;  /* 0x000000ff0c00720c */ /* 0x000fe20000fa4270 */
[-CC-:B------:R-:W-:Y:S01]  /*6340*/  FFMA.FTZ R13, R29, R0.reuse, -R10.reuse ;  /* 0x000000001d0d7223 */ /* 0x180fe2000001080a */
[-CC-:B------:R-:W-:Y:S01]  /*6350*/  FFMA.FTZ R140, R121, R0.reuse, -R10.reuse ;  /* 0x00000000798c7223 */ /* 0x180fe2000001080a */
[-CC-:B------:R-:W-:Y:S01]  /*6360*/  FFMA.FTZ R24, R24, R0.reuse, -R10.reuse ;  /* 0x0000000018187223 */ /* 0x180fe2000001080a */
[----:B------:R-:W-:Y:S01]  /*6370*/  ISETP.LT.OR P5, PT, R14, 0x1, P5 ;  /* 0x000000010e00780c */ /* 0x000fe20002fa1670 */
[-CC-:B------:R-:W-:Y:S01]  /*6380*/  FFMA.FTZ R142, R123, R0.reuse, -R10.reuse ;  /* 0x000000007b8e7223 */ /* 0x180fe2000001080a */
[----:B------:R-:W-:Y:S01]  /*6390*/  FSEL R123, R66, -INF , !P2 ;  /* 0xff800000427b7808 */ /* 0x000fe20005000000 */
[----:B------:R0:W-:Y:S01]  /*63a0*/  MUFU.EX2 R35, R24 ;  /* 0x0000001800237308 */ /* 0x0001e20000000800 */
[----:B------:R-:W-:Y:S01]  /*63b0*/  FSEL R29, R26, -INF , !P5 ;  /* 0xff8000001a1d7808 */ /* 0x000fe20006800000 */
[-CC-:B------:R-:W-:Y:S01]  /*63c0*/  FFMA.FTZ R136, R125, R0.reuse, -R10.reuse ;  /* 0x000000007d887223 */ /* 0x180fe2000001080a */
[----:B------:R-:W-:Y:S01]  /*63d0*/  ISETP.GT.AND P5, PT, R12, 0x38, P1 ;  /* 0x000000380c00780c */ /* 0x000fe20000fa4270 */
[--C-:B------:R-:W-:Y:S01]  /*63e0*/  FFMA.FTZ R138, R127, R0, -R10.reuse ;  /* 0x000000007f8a7223 */ /* 0x100fe2000001080a */
[----:B------:R-:W-:Y:S01]  /*63f0*/  FMNMX.FTZ R20, R29, R8, !PT ;  /* 0x000000081d147209 */ /* 0x000fe20007810000 */
[-CC-:B------:R-:W-:Y:S01]  /*6400*/  FFMA.FTZ R132, R129, R0.reuse, -R10.reuse ;  /* 0x0000000081847223 */ /* 0x180fe2000001080a */
[----:B------:R-:W-:Y:S01]  /*6410*/  ISETP.LT.OR P5, PT, R14, 0x39, P5 ;  /* 0x000000390e00780c */ /* 0x000fe20002fa1670 */
[--C-:B------:R-:W-:Y:S01]  /*6420*/  FFMA.FTZ R120, R141, R0, -R10.reuse ;  /* 0x000000008d787223 */ /* 0x100fe2000001080a */
[----:B------:R-:W-:Y:S01]  /*6430*/  FMNMX.FTZ R20, R27, R20, !PT ;  /* 0x000000141b147209 */ /* 0x000fe20007810000 */
[-CC-:B------:R-:W-:Y:S01]  /*6440*/  FFMA.FTZ R144, R15, R0.reuse, -R10.reuse ;  /* 0x000000000f907223 */ /* 0x180fe2000001080a */
[----:B------:R-:W-:Y:S01]  /*6450*/  FSEL R54, R54, -INF , !P5 ;  /* 0xff80000036367808 */ /* 0x000fe20006800000 */
[--C-:B------:R-:W-:Y:S01]  /*6460*/  FFMA.FTZ R15, R33, R0, -R10.reuse ;  /* 0x00000000210f7223 */ /* 0x100fe2000001080a */
[----:B------:R-:W-:Y:S01]  /*6470*/  FMNMX.FTZ R20, R145, R20, !PT ;  /* 0x0000001491147209 */ /* 0x000fe20007810000 */
        /* <DEDUP_REMOVED lines=21> */
[----:B------:R-:W-:Y:S01]  /*65d0*/  ISETP.GT.AND P2, PT, R12, 0x60, P1 ;  /* 0x000000600c00780c */ /* 0x000fe20000f44270 */
[--C-:B------:R-:W-:Y:S01]  /*65e0*/  FFMA.FTZ R126, R139, R0, -R10.reuse ;  /* 0x000000008b7e7223 */ /* 0x100fe2000001080a */
[----:B------:R-:W-:Y:S01]  /*65f0*/  FMNMX.FTZ R20, R25, R20, !PT ;  /* 0x0000001419147209 */ /* 0x000fe20007810000 */
[-CC-:B------:R-:W-:Y:S01]  /*6600*/  FFMA.FTZ R57, R77, R0.reuse, -R10.reuse ;  /* 0x000000004d397223 */ /* 0x180fe2000001080a */
[----:B------:R-:W-:Y:S01]  /*6610*/  FSEL R125, R70, -INF , !P5 ;  /* 0xff800000467d7808 */ /* 0x000fe20006800000 */
[--C-:B------:R-:W-:Y:S01]  /*6620*/  FFMA.FTZ R53, R81, R0, -R10.reuse ;  /* 0x0000000051357223 */ /* 0x100fe2000001080a */
[----:B------:R-:W-:Y:S01]  /*6630*/  FMNMX.FTZ R11, R43, R20, !PT ;  /* 0x000000142b0b7209 */ /* 0x000fe20007810000 */
[----:B------:R-:W-:Y:S01]  /*6640*/  FFMA.FTZ R122, R143, R0, -R10 ;  /* 0x000000008f7a7223 */ /* 0x000fe2000001080a */
[----:B------:R-:W-:Y:S01]  /*6650*/  ISETP.LT.OR P2, PT, R14, 0x61, P2 ;  /* 0x000000610e00780c */ /* 0x000fe20001741670 */
[----:B------:R-:W-:Y:S01]  /*6660*/  MUFU.EX2 R148, R148 ;  /* 0x0000009400947308 */ /* 0x000fe20000000800 */
[----:B------:R-:W-:-:S02]  /*6670*/  FMNMX.FTZ R20, R46, R11, !PT ;  /* 0x0000000b2e147209 */ /* 0x000fc40007810000 */
[----:B------:R-:W-:Y:S02]  /*6680*/  ISETP.GT.AND P5, PT, R12, 0x68, P1 ;  /* 0x000000680c00780c */ /* 0x000fe40000fa4270 */
[----:B------:R-:W-:Y:S02]  /*6690*/  FMNMX.FTZ R11, R47, R20, !PT ;  /* 0x000000142f0b7209 */ /* 0x000fe40007810000 */
[----:B------:R-:W-:Y:S01]  /*66a0*/  FSEL R74, R74, -INF , !P2 ;  /* 0xff8000004a4a7808 */ /* 0x000fe20005000000 */
[----:B------:R-:W-:Y:S01]  /*66b0*/  MUFU.EX2 R150, R150 ;  /* 0x0000009600967308 */ /* 0x000fe20000000800 */
[----:B------:R-:W-:Y:S02]  /*66c0*/  FMNMX.FTZ R20, R50, R11, !PT ;  /* 0x0000000b32147209 */ /* 0x000fe40007810000 */
[----:B------:R-:W-:Y:S02]  /*66d0*/  ISETP.LT.OR P5, PT, R14, 0x69, P5 ;  /* 0x000000690e00780c */ /* 0x000fe40002fa1670 */
[----:B------:R-:W-:-:S02]  /*66e0*/  FMNMX.FTZ R11, R51, R20, !PT ;  /* 0x00000014330b7209 */ /* 0x000fc40007810000 */
[----:B------:R-:W-:Y:S01]  /*66f0*/  FSEL R127, R75, -INF , !P3 ;  /* 0xff8000004b7f7808 */ /* 0x000fe20005800000 */
[-CC-:B------:R-:W-:Y:S01]  /*6700*/  FFMA.FTZ R75, R61, R0.reuse, -R10.reuse ;  /* 0x000000003d4b7223 */ /* 0x180fe2000001080a */
[----:B------:R-:W-:Y:S01]  /*6710*/  FMNMX.FTZ R20, R54, R11, !PT ;  /* 0x0000000b36147209 */ /* 0x000fe20007810000 */
[----:B------:R-:W-:Y:S01]  /*6720*/  FFMA.FTZ R61, R73, R0, -R10 ;  /* 0x00000000493d7223 */ /* 0x000fe2000001080a */
[----:B------:R-:W-:Y:S01]  /*6730*/  ISETP.GT.AND P2, PT, R12, 0x70, P1 ;  /* 0x000000700c00780c */ /* 0x000fe20000f44270 */
[----:B------:R-:W-:Y:S01]  /*6740*/  MUFU.EX2 R13, R13 ;  /* 0x0000000d000d7308 */ /* 0x000fe20000000800 */
[----:B------:R-:W-:Y:S02]  /*6750*/  FMNMX.FTZ R11, R55, R20, !PT ;  /* 0x00000014370b7209 */ /* 0x000fe40007810000 */
[----:B------:R-:W-:Y:S02]  /*6760*/  FSEL R78, R78, -INF , !P5 ;  /* 0xff8000004e4e7808 */ /* 0x000fe40006800000 */
[----:B------:R-:W-:-:S02]  /*6770*/  FMNMX.FTZ R20, R58, R11, !PT ;  /* 0x0000000b3a147209 */ /* 0x000fc40007810000 */
[C---:B------:R-:W-:Y:S01]  /*6780*/  ISETP.GT.AND P3, PT, R12.reuse, 0x71, P1 ;  /* 0x000000710c00780c */ /* 0x040fe20000f64270 */
[----:B------:R-:W-:Y:S01]  /*6790*/  MUFU.EX2 R144, R144 ;  /* 0x0000009000907308 */ /* 0x000fe20000000800 */
[----:B------:R-:W-:Y:S02]  /*67a0*/  FMNMX.FTZ R20, R59, R20, !PT ;  /* 0x000000143b147209 */ /* 0x000fe40007810000 */
[----:B------:R-:W-:Y:S02]  /*67b0*/  ISETP.GT.AND P5, PT, R12, 0x78, P1 ;  /* 0x000000780c00780c */ /* 0x000fe40000fa4270 */
[----:B------:R-:W-:Y:S02]  /*67c0*/  FMNMX.FTZ R20, R121, R20, !PT ;  /* 0x0000001479147209 */ /* 0x000fe40007810000 */
[----:B------:R-:W-:Y:S01]  /*67d0*/  ISETP.LT.OR P2, PT, R14, 0x71, P2 ;  /* 0x000000710e00780c */ /* 0x000fe20001741670 */
[----:B------:R-:W-:Y:S01]  /*67e0*/  MUFU.EX2 R15, R15 ;  /* 0x0000000f000f7308 */ /* 0x000fe20000000800 */
[----:B0-----:R-:W-:-:S02]  /*67f0*/  FMNMX.FTZ R24, R63, R20, !PT ;  /* 0x000000143f187209 */ /* 0x001fc40007810000 */
[----:B------:R-:W-:Y:S01]  /*6800*/  FSEL R20, R71, -INF , !P4 ;  /* 0xff80000047147808 */ /* 0x000fe20006000000 */
[--C-:B------:R-:W-:Y:S01]  /*6810*/  FFMA.FTZ R71, R65, R0, -R10.reuse ;  /* 0x0000000041477223 */ /* 0x100fe2000001080a */
[----:B------:R-:W-:Y:S01]  /*6820*/  FMNMX.FTZ R24, R123, R24, !PT ;  /* 0x000000187b187209 */ /* 0x000fe20007810000 */
[----:B------:R-:W-:Y:S01]  /*6830*/  FFMA.FTZ R65, R69, R0, -R10 ;  /* 0x0000000045417223 */ /* 0x000fe2000001080a */
[----:B------:R-:W-:Y:S01]  /*6840*/  ISETP.GT.AND P4, PT, R12, 0x69, P1 ;  /* 0x000000690c00780c */ /* 0x000fe20000f84270 */
[----:B------:R-:W-:Y:S01]  /*6850*/  MUFU.EX2 R146, R146 ;  /* 0x0000009200927308 */ /* 0x000fe20000000800 */
[----:B------:R-:W-:Y:S02]  /*6860*/  FMNMX.FTZ R24, R67, R24, !PT ;  /* 0x0000001843187209 */ /* 0x000fe40007810000 */
[----:B------:R-:W-:Y:S02]  /*6870*/  ISETP.LT.OR P4, PT, R14, 0x6a, P4 ;  /* 0x0000006a0e00780c */ /* 0x000fe40002781670 */
[----:B------:R-:W-:-:S02]  /*6880*/  FMNMX.FTZ R11, R125, R24, !PT ;  /* 0x000000187d0b7209 */ /* 0x000fc40007810000 */
[----:B------:R-:W-:Y:S01]  /*6890*/  ISETP.GT.AND P1, PT, R12, 0x79, P1 ;  /* 0x000000790c00780c */ /* 0x000fe20000f24270 */
[----:B------:R-:W-:Y:S01]  /*68a0*/  MUFU.EX2 R21, R21 ;  /* 0x0000001500157308 */ /* 0x000fe20000000800 */
[----:B------:R-:W-:Y:S02]  /*68b0*/  FMNMX.FTZ R11, R20, R11, !PT ;  /* 0x0000000b140b7209 */ /* 0x000fe40007810000 */
[----:B------:R-:W-:Y:S02]  /*68c0*/  FSEL R79, R79, -INF , !P4 ;  /* 0xff8000004f4f7808 */ /* 0x000fe40006000000 */
[----:B------:R-:W-:Y:S02]  /*68d0*/  FMNMX.FTZ R24, R74, R11, !PT ;  /* 0x0000000b4a187209 */ /* 0x000fe40007810000 */
[----:B------:R-:W-:Y:S01]  /*68e0*/  ISETP.LT.OR P3, PT, R14, 0x72, P3 ;  /* 0x000000720e00780c */ /* 0x000fe20001f61670 */
[----:B------:R-:W-:Y:S01]  /*68f0*/  MUFU.EX2 R140, R140 ;  /* 0x0000008c008c7308 */ /* 0x000fe20000000800 */
[----:B------:R-:W-:-:S02]  /*6900*/  FMNMX.FTZ R11, R127, R24, !PT ;  /* 0x000000187f0b7209 */ /* 0x000fc40007810000 */
[----:B------:R-:W-:Y:S02]  /*6910*/  FSEL R129, R82, -INF , !P2 ;  /* 0xff80000052817808 */ /* 0x000fe40005000000 */
[----:B------:R-:W-:Y:S02]  /*6920*/  FMNMX.FTZ R12, R78, R11, !PT ;  /* 0x0000000b4e0c7209 */ /* 0x000fe40007810000 */
[----:B------:R-:W-:Y:S01]  /*6930*/  ISETP.LT.OR P5, PT, R14, 0x79, P5 ;  /* 0x000000790e00780c */ /* 0x000fe20002fa1670 */
[----:B------:R-:W-:Y:S01]  /*6940*/  MUFU.EX2 R33, R33 ;  /* 0x0000002100217308 */ /* 0x000fe20000000800 */
[----:B------:R-:W-:Y:S02]  /*6950*/  FMNMX.FTZ R12, R79, R12, !PT ;  /* 0x0000000c4f0c7209 */ /* 0x000fe40007810000 */
[----:B------:R-:W-:Y:S02]  /*6960*/  FSEL R83, R83, -INF , !P3 ;  /* 0xff80000053537808 */ /* 0x000fe40005800000 */
[----:B------:R-:W-:-:S02]  /*6970*/  FMNMX.FTZ R12, R129, R12, !PT ;  /* 0x0000000c810c7209 */ /* 0x000fc40007810000 */
[----:B------:R-:W-:Y:S01]  /*6980*/  ISETP.LT.OR P1, PT, R14, 0x7a, P1 ;  /* 0x0000007a0e00780c */ /* 0x000fe20000f21670 */
[----:B------:R-:W-:Y:S01]  /*6990*/  MUFU.EX2 R142, R142 ;  /* 0x0000008e008e7308 */ /* 0x000fe20000000800 */
[----:B------:R-:W-:Y:S02]  /*69a0*/  FSEL R86, R86, -INF , !P5 ;  /* 0xff80000056567808 */ /* 0x000fe40006800000 */
[----:B------:R-:W-:Y:S02]  /*69b0*/  FMNMX.FTZ R11, R83, R12, !PT ;  /* 0x0000000c530b7209 */ /* 0x000fe40007810000 */
[----:B------:R-:W-:Y:S02]  /*69c0*/  FSEL R87, R87, -INF , !P1 ;  /* 0xff80000057577808 */ /* 0x000fe40004800000 */
[----:B------:R-:W-:Y:S01]  /*69d0*/  FMNMX.FTZ R12, R86, R11, !PT ;  /* 0x0000000b560c7209 */ /* 0x000fe20007810000 */
[----:B------:R-:W-:Y:S01]  /*69e0*/  MUFU.EX2 R37, R37 ;  /* 0x0000002500257308 */ /* 0x000fe20000000800 */
[----:B------:R-:W-:-:S02]  /*69f0*/  FSEL R14, R2, RZ, P6 ;  /* 0x000000ff020e7208 */ /* 0x000fc40003000000 */
[----:B------:R-:W-:-:S03]  /*6a00*/  FMNMX.FTZ R12, R87, R12, !PT ;  /* 0x0000000c570c7209 */ /* 0x000fc60007810000 */
[----:B------:R-:W-:Y:S01]  /*6a10*/  FADD.FTZ R69, -R14, R7 ;  /* 0x000000070e457221 */ /* 0x000fe20000010100 */
[-C--:B------:R-:W-:Y:S01]  /*6a20*/  FFMA.FTZ R7, R85, R0.reuse, -R10 ;  /* 0x0000000055077223 */ /* 0x080fe2000001080a */
[----:B------:R-:W0:Y:S01]  /*6a30*/  SHFL.BFLY PT, R11, R12, 0x2, 0x1f ;  /* 0x0c401f000c0b7f89 */ /* 0x000e2200000e0000 */
[----:B------:R-:W-:Y:S01]  /*6a40*/  MUFU.EX2 R136, R136 ;  /* 0x0000008800887308 */ /* 0x000fe20000000800 */
[----:B------:R-:W-:-:S07]  /*6a50*/  FMUL.FTZ R10, R69, R0 ;  /* 0x00000000450a7220 */ /* 0x000fce0000410000 */
[----:B------:R-:W1:Y:S08]  /*6a60*/  MUFU.EX2 R10, R10 ;  /* 0x0000000a000a7308 */ /* 0x000e700000000800 */
        /* <DEDUP_REMOVED lines=11> */
[----:B------:R-:W-:-:S05]  /*6b20*/  FSEL R12, R12, RZ, P1 ;  /* 0x000000ff0c0c7208 */ /* 0x000fca0000800000 */
[----:B------:R-:W-:Y:S01]  /*6b30*/  MUFU.EX2 R75, R75 ;  /* 0x0000004b004b7308 */ /* 0x000fe20000000800 */
[-CC-:B------:R-:W-:Y:S01]  /*6b40*/  FFMA.FTZ R141, R25, R0.reuse, -R12.reuse ;  /* 0x00000000198d7223 */ /* 0x180fe2000001080c */
[----:B------:R-:W-:Y:S01]  /*6b50*/  FSEL R25, R11, RZ, P1 ;  /* 0x000000ff0b197208 */ /* 0x000fe20000800000 */
[-CC-:B------:R-:W-:Y:S01]  /*6b60*/  FFMA.FTZ R29, R29, R0.reuse, -R12.reuse ;  /* 0x000000001d1d7223 */ /* 0x180fe2000001080c */
[-CC-:B------:R-:W-:Y:S01]  /*6b70*/  FFMA.FTZ R14, R27, R0.reuse, -R12.reuse ;  /* 0x000000001b0e7223 */ /* 0x180fe2000001080c */
[-CC-:B------:R-:W-:Y:S01]  /*6b80*/  FFMA.FTZ R24, R145, R0.reuse, -R12.reuse ;  /* 0x0000000091187223 */ /* 0x180fe2000001080c */
[-C--:B------:R-:W-:Y:S01]  /*6b90*/  FFMA.FTZ R27, R31, R0.reuse, -R12 ;  /* 0x000000001f1b7223 */ /* 0x080fe2000001080c */
[----:B------:R-:W-:Y:S01]  /*6ba0*/  FADD.FTZ R25, -R25, R8 ;  /* 0x0000000819197221 */ /* 0x000fe20000010100 */
[-CC-:B------:R-:W-:Y:S01]  /*6bb0*/  FFMA.FTZ R145, R147, R0.reuse, -R12.reuse ;  /* 0x0000000093917223 */ /* 0x180fe2000001080c */
[----:B------:R-:W-:Y:S01]  /*6bc0*/  MUFU.EX2 R29, R29 ;  /* 0x0000001d001d7308 */ /* 0x000fe20000000800 */
[-CC-:B------:R-:W-:Y:S01]  /*6bd0*/  FFMA.FTZ R26, R149, R0.reuse, -R12.reuse ;  /* 0x00000000951a7223 */ /* 0x180fe2000001080c */
[----:B------:R-:W-:Y:S01]  /*6be0*/  FMUL.FTZ R8, R25, R0 ;  /* 0x0000000019087220 */ /* 0x000fe20000410000 */
[----:B-1----:R-:W-:Y:S01]  /*6bf0*/  FFMA.FTZ R25, R10, R4, R35 ;  /* 0x000000040a197223 */ /* 0x002fe20000010023 */
[-CC-:B------:R-:W-:Y:S01]  /*6c00*/  FFMA.FTZ R147, R151, R0.reuse, -R12.reuse ;  /* 0x0000000097937223 */ /* 0x180fe2000001080c */
[-CC-:B------:R-:W-:Y:S01]  /*6c10*/  FFMA.FTZ R28, R39, R0.reuse, -R12.reuse ;  /* 0x00000000271c7223 */ /* 0x180fe2000001080c */
[-CC-:B------:R-:W-:Y:S01]  /*6c20*/  FFMA.FTZ R30, R43, R0.reuse, -R12.reuse ;  /* 0x000000002b1e7223 */ /* 0x180fe2000001080c */
[----:B------:R-:W-:Y:S01]  /*6c30*/  FADD.FTZ R25, R148, R25 ;  /* 0x0000001994197221 */ /* 0x000fe20000010000 */
[----:B------:R-:W0:Y:S01]  /*6c40*/  MUFU.EX2 R8, R8 ;  /* 0x0000000800087308 */ /* 0x000e220000000800 */
[-CC-:B------:R-:W-:Y:S01]  /*6c50*/  FFMA.FTZ R143, R46, R0.reuse, -R12.reuse ;  /* 0x000000002e8f7223 */ /* 0x180fe2000001080c */
[-CC-:B------:R-:W-:Y:S01]  /*6c60*/  FFMA.FTZ R32, R47, R0.reuse, -R12.reuse ;  /* 0x000000002f207223 */ /* 0x180fe2000001080c */
[----:B------:R-:W-:Y:S01]  /*6c70*/  FADD.FTZ R4, R150, R25 ;  /* 0x0000001996047221 */ /* 0x000fe20000010000 */
[-CC-:B------:R-:W-:Y:S01]  /*6c80*/  FFMA.FTZ R137, R50, R0.reuse, -R12.reuse ;  /* 0x0000000032897223 */ /* 0x180fe2000001080c */
[-CC-:B------:R-:W-:Y:S01]  /*6c90*/  FFMA.FTZ R34, R51, R0.reuse, -R12.reuse ;  /* 0x0000000033227223 */ /* 0x180fe2000001080c */
[-CC-:B------:R-:W-:Y:S01]  /*6ca0*/  FFMA.FTZ R139, R54, R0.reuse, -R12.reuse ;  /* 0x00000000368b7223 */ /* 0x180fe2000001080c */
[-CC-:B------:R-:W-:Y:S01]  /*6cb0*/  FFMA.FTZ R36, R55, R0.reuse, -R12.reuse ;  /* 0x0000000037247223 */ /* 0x180fe2000001080c */
[----:B------:R-:W1:Y:S01]  /*6cc0*/  MUFU.EX2 R14, R14 ;  /* 0x0000000e000e7308 */ /* 0x000e620000000800 */
[-CC-:B------:R-:W-:Y:S01]  /*6cd0*/  FFMA.FTZ R133, R58, R0.reuse, -R12.reuse ;  /* 0x000000003a857223 */ /* 0x180fe2000001080c */
[-CC-:B------:R-:W-:Y:S01]  /*6ce0*/  FFMA.FTZ R38, R59, R0.reuse, -R12.reuse ;  /* 0x000000003b267223 */ /* 0x180fe2000001080c */
[-CC-:B------:R-:W-:Y:S01]  /*6cf0*/  FFMA.FTZ R135, R121, R0.reuse, -R12.reuse ;  /* 0x0000000079877223 */ /* 0x180fe2000001080c */
[-CC-:B------:R-:W-:Y:S01]  /*6d00*/  FFMA.FTZ R40, R63, R0.reuse, -R12.reuse ;  /* 0x000000003f287223 */ /* 0x180fe2000001080c */
[-CC-:B------:R-:W-:Y:S01]  /*6d10*/  FFMA.FTZ R25, R123, R0.reuse, -R12.reuse ;  /* 0x000000007b197223 */ /* 0x180fe2000001080c */
[-CC-:B------:R-:W-:Y:S01]  /*6d20*/  FFMA.FTZ R131, R125, R0.reuse, -R12.reuse ;  /* 0x000000007d837223 */ /* 0x180fe2000001080c */
[-CC-:B------:R-:W-:Y:S01]  /*6d30*/  FFMA.FTZ R20, R20, R0.reuse, -R12.reuse ;  /* 0x0000000014147223 */ /* 0x180fe2000001080c */
[----:B------:R-:W2:Y:S01]  /*6d40*/  MUFU.EX2 R24, R24 ;  /* 0x0000001800187308 */ /* 0x000ea20000000800 */
[----:B0-----:R-:W-:Y:S01]  /*6d50*/  FFMA.FTZ R3, R8, R3, R29 ;  /* 0x0000000308037223 */ /* 0x001fe2000001001d */
[-CC-:B------:R-:W-:Y:S01]  /*6d60*/  FFMA.FTZ R125, R74, R0.reuse, -R12.reuse ;  /* 0x000000004a7d7223 */ /* 0x180fe2000001080c */
[-CC-:B------:R-:W-:Y:S01]  /*6d70*/  FFMA.FTZ R121, R129, R0.reuse, -R12.reuse ;  /* 0x0000000081797223 */ /* 0x180fe2000001080c */
[----:B------:R-:W-:-:S04]  /*6d80*/  FFMA.FTZ R123, R86, R0, -R12 ;  /* 0x00000000567b7223 */ /* 0x000fc8000001080c */
[----:B------:R-:W0:Y:S01]  /*6d90*/  MUFU.EX2 R27, R27 ;  /* 0x0000001b001b7308 */ /* 0x000e220000000800 */
[----:B-1----:R-:W-:-:S07]  /*6da0*/  FADD.FTZ R3, R14, R3 ;  /* 0x000000030e037221 */ /* 0x002fce0000010000 */
[----:B------:R-:W1:Y:S01]  /*6db0*/  MUFU.EX2 R145, R145 ;  /* 0x0000009100917308 */ /* 0x000e620000000800 */
[----:B--2---:R-:W-:Y:S01]  /*6dc0*/  FADD.FTZ R42, R24, R3 ;  /* 0x00000003182a7221 */ /* 0x004fe20000010000 */
[----:B------:R-:W-:-:S04]  /*6dd0*/  FADD.FTZ R3, R13, R4 ;  /* 0x000000040d037221 */ /* 0x000fc80000010000 */
[----:B------:R-:W-:Y:S02]  /*6de0*/  FADD.FTZ R4, R144, R3 ;  /* 0x0000000390047221 */ /* 0x000fe40000010000 */
[----:B------:R-:W2:Y:S01]  /*6df0*/  MUFU.EX2 R26, R26 ;  /* 0x0000001a001a7308 */ /* 0x000ea20000000800 */
[----:B0-----:R-:W-:Y:S01]  /*6e00*/  FADD.FTZ R42, R27, R42 ;  /* 0x0000002a1b2a7221 */ /* 0x001fe20000010000 */
[----:B------:R-:W-:-:S04]  /*6e10*/  FADD.FTZ R31, R15, R4 ;  /* 0x000000040f1f7221 */ /* 0x000fc80000010000 */
[----:B------:R-:W-:Y:S02]  /*6e20*/  FADD.FTZ R44, R146, R31 ;  /* 0x0000001f922c7221 */ /* 0x000fe40000010000 */
[----:B------:R-:W0:Y:S01]  /*6e30*/  MUFU.EX2 R147, R147 ;  /* 0x0000009300937308 */ /* 0x000e220000000800 */
[----:B-1----:R-:W-:Y:S01]  /*6e40*/  FADD.FTZ R3, R145, R42 ;  /* 0x0000002a91037221 */ /* 0x002fe20000010000 */
[----:B------:R-:W-:Y:S01]  /*6e50*/  FADD.FTZ R31, R21, R44 ;  /* 0x0000002c151f7221 */ /* 0x000fe20000010000 */
[----:B------:R-:W-:-:S03]  /*6e60*/  FFMA.FTZ R42, R67, R0, -R12 ;  /* 0x00000000432a7223 */ /* 0x000fc6000001080c */
[----:B------:R-:W-:Y:S02]  /*6e70*/  FADD.FTZ R44, R140, R31 ;  /* 0x0000001f8c2c7221 */ /* 0x000fe40000010000 */
        /* <DEDUP_REMOVED lines=11> */
[-CC-:B------:R-:W-:Y:S01]  /*6f30*/  FFMA.FTZ R44, R127, R0.reuse, -R12.reuse ;  /* 0x000000007f2c7223 */ /* 0x180fe2000001080c */
[----:B------:R-:W-:Y:S02]  /*6f40*/  FFMA.FTZ R127, R78, R0, -R12 ;  /* 0x000000004e7f7223 */ /* 0x000fe4000001080c */
[----:B------:R-:W-:Y:S02]  /*6f50*/  FADD.FTZ R46, R138, R31 ;  /* 0x0000001f8a2e7221 */ /* 0x000fe40000010000 */
[----:B------:R-:W1:Y:S01]  /*6f60*/  MUFU.EX2 R143, R143 ;  /* 0x0000008f008f7308 */ /* 0x000e620000000800 */
[----:B--2---:R-:W-:Y:S01]  /*6f70*/  FADD.FTZ R3, R141, R4 ;  /* 0x000000048d037221 */ /* 0x004fe20000010000 */
[----:B------:R-:W-:-:S04]  /*6f80*/  FADD.FTZ R31, R45, R46 ;  /* 0x0000002e2d1f7221 */ /* 0x000fc80000010000 */
[----:B------:R-:W-:Y:S02]  /*6f90*/  FADD.FTZ R46, R132, R31 ;  /* 0x0000001f842e7221 */ /* 0x000fe40000010000 */
[----:B------:R-:W2:Y:S01]  /*6fa0*/  MUFU.EX2 R32, R32 ;  /* 0x0000002000207308 */ /* 0x000ea20000000800 */
[----:B0-----:R-:W-:Y:S01]  /*6fb0*/  FADD.FTZ R4, R30, R3 ;  /* 0x000000031e047221 */ /* 0x001fe20000010000 */
[----:B------:R-:W-:Y:S01]  /*6fc0*/  FADD.FTZ R31, R49, R46 ;  /* 0x0000002e311f7221 */ /* 0x000fe20000010000 */
[----:B------:R-:W-:-:S03]  /*6fd0*/  FFMA.FTZ R46, R79, R0, -R12 ;  /* 0x000000004f2e7223 */ /* 0x000fc6000001080c */
[----:B------:R-:W-:Y:S02]  /*6fe0*/  FADD.FTZ R48, R134, R31 ;  /* 0x0000001f86307221 */ /* 0x000fe40000010000 */
[----:B------:R-:W0:Y:S01]  /*6ff0*/  MUFU.EX2 R137, R137 ;  /* 0x0000008900897308 */ /* 0x000e220000000800 */
[----:B-1----:R-:W-:Y:S01]  /*7000*/  FADD.FTZ R3, R143, R4 ;  /* 0x000000048f037221 */ /* 0x002fe20000010000 */
[----:B------:R-:W-:-:S06]  /*7010*/  FADD.FTZ R31, R75, R48 ;  /* 0x000000304b1f7221 */ /* 0x000fcc0000010000 */
[----:B------:R-:W1:Y:S01]  /*7020*/  MUFU.EX2 R34, R34 ;  /* 0x0000002200227308 */ /* 0x000e620000000800 */
[----:B--2---:R-:W-:-:S07]  /*7030*/  FADD.FTZ R4, R32, R3 ;  /* 0x0000000320047221 */ /* 0x004fce0000010000 */
[----:B------:R-:W2:Y:S01]  /*7040*/  MUFU.EX2 R139, R139 ;  /* 0x0000008b008b7308 */ /* 0x000ea20000000800 */
[----:B0-----:R-:W-:-:S07]  /*7050*/  FADD.FTZ R3, R137, R4 ;  /* 0x0000000489037221 */ /* 0x001fce0000010000 */
[----:B------:R-:W0:Y:S01]  /*7060*/  MUFU.EX2 R36, R36 ;  /* 0x0000002400247308 */ /* 0x000e220000000800 */
[----:B-1----:R-:W-:-:S07]  /*7070*/  FADD.FTZ R4, R34, R3 ;  /* 0x0000000322047221 */ /* 0x002fce0000010000 */
        /* <DEDUP_REMOVED lines=17> */
[----:B-1----:R-:W-:Y:S01]  /*7190*/  FADD.FTZ R31, R71, R48 ;  /* 0x00000030471f7221 */ /* 0x002fe20000010000 */
[-CC-:B------:R-:W-:Y:S01]  /*71a0*/  FFMA.FTZ R48, R83, R0.reuse, -R12.reuse ;  /* 0x0000000053307223 */ /* 0x180fe2000001080c */
[----:B------:R-:W-:-:S05]  /*71b0*/  FFMA.FTZ R12, R87, R0, -R12 ;  /* 0x00000000570c7223 */ /* 0x000fca000001080c */
        /* <DEDUP_REMOVED lines=37> */
[----:B--2---:R-:W-:Y:S01]  /*7410*/  FADD.FTZ R3, R123, R4 ;  /* 0x000000047b037221 */ /* 0x004fe20000010000 */
[----:B0-----:R-:W-:-:S03]  /*7420*/  FADD.FTZ R4, R7, R50 ;  /* 0x0000003207047221 */ /* 0x001fc60000010000 */
[----:B-1----:R-:W-:Y:S01]  /*7430*/  FADD.FTZ R3, R12, R3 ;  /* 0x000000030c037221 */ /* 0x002fe20000010000 */
[----:B------:R-:W-:Y:S06]  /*7440*/  @!P0 BRA `(.L_x_974) ;  /* 0x0000000000048947 */ /* 0x000fec0003800000 */
[----:B------:R-:W-:Y:S01]  /*7450*/  BPT.TRAP 0x1 ;  /* 0x000000040000795c */ /* 0x000fe20000300000 */
.L_x_974:
[----:B------:R-:W-:Y:S01]  /*7460*/  ULEA UR6, UR25, UR45, 0x3 ;  /* 0x0000002d19067291 */ /* 0x000fe2000f8e183f */
[----:B------:R-:W-:Y:S01]  /*7470*/  ISETP.GT.AND P1, PT, R9, UR24, PT ;  /* 0x0000001809007c0c */ /* 0x000fe2000bf24270 */
[----:B------:R-:W-:Y:S01]  /*7480*/  UMOV UR26, UR46 ;  /* 0x0000002e001a7c82 */ /* 0x000fe20008000000 */
[----:B------:R-:W-:Y:S01]  /*7490*/  UMOV UR25, UR36 ;  /* 0x0000002400197c82 */ /* 0x000fe20008000000 */
[----:B------:R-:W-:Y:S01]  /*74a0*/  UIADD3 UR6, UR6, 0x16860, URZ ;  /* 0x0001686006067890 */ /* 0x000fe2000fffe03f */
[----:B------:R-:W-:Y:S01]  /*74b0*/  F2FP.F16.F32.PACK_AB R122, R7, R122 ;  /* 0x0000007a077a723e */ /* 0x000fe200000000ff */
[-C--:B------:R-:W-:Y:S01]  /*74c0*/  FMUL.FTZ R90, R90, R8.reuse ;  /* 0x000000085a5a7220 */ /* 0x080fe20000410000 */
[-C--:B------:R-:W-:Y:S01]  /*74d0*/  FMUL.FTZ R91, R91, R8.reuse ;  /* 0x000000085b5b7220 */ /* 0x080fe20000410000 */
[----:B------:R-:W-:Y:S01]  /*74e0*/  UPRMT UR6, UR43, 0x654, UR6 ;  /* 0x000006542b067896 */ /* 0x000fe20008000006 */
        /* <DEDUP_REMOVED lines=14> */
[----:B------:R-:W-:Y:S01]  /*75d0*/  FMUL.FTZ R119, R119, R8 ;  /* 0x0000000877777220 */ /* 0x000fe20000410000 */
[----:B------:R-:W-:Y:S01]  /*75e0*/  F2FP.F16.F32.PACK_AB R148, R148, R35 ;  /* 0x000000239494723e */ /* 0x000fe200000000ff */
[-C--:B------:R-:W-:Y:S01]  /*75f0*/  FMUL.FTZ R88, R88, R10.reuse ;  /* 0x0000000a58587220 */ /* 0x080fe20000410000 */
[----:B------:R-:W-:Y:S01]  /*7600*/  F2FP.F16.F32.PACK_AB R149, R14, R29 ;  /* 0x0000001d0e95723e */ /* 0x000fe200000000ff */
[----:B------:R-:W-:Y:S01]  /*7610*/  FMUL.FTZ R89, R89, R10 ;  /* 0x0000000a59597220 */ /* 0x000fe20000410000 */
[----:B------:R-:W-:Y:S01]  /*7620*/  F2FP.F16.F32.PACK_AB R150, R13, R150 ;  /* 0x000000960d96723e */ /* 0x000fe200000000ff */
[----:B------:R-:W-:Y:S01]  /*7630*/  FMUL.FTZ R92, R92, R10 ;  /* 0x0000000a5c5c7220 */ /* 0x000fe20000410000 */
[----:B------:R-:W-:Y:S01]  /*7640*/  F2FP.F16.F32.PACK_AB R151, R27, R24 ;  /* 0x000000181b97723e */ /* 0x000fe200000000ff */
[----:B------:R-:W-:Y:S01]  /*7650*/  FMUL.FTZ R93, R93, R10 ;  /* 0x0000000a5d5d7220 */ /* 0x000fe20000410000 */
[----:B------:R-:W-:Y:S01]  /*7660*/  F2FP.F16.F32.PACK_AB R144, R15, R144 ;  /* 0x000000900f90723e */ /* 0x000fe200000000ff */
[-C--:B------:R-:W-:Y:S01]  /*7670*/  FMUL.FTZ R96, R96, R10.reuse ;  /* 0x0000000a60607220 */ /* 0x080fe20000410000 */
        /* <DEDUP_REMOVED lines=39> */
[----:B------:R-:W-:Y:S01]  /*78f0*/  F2FP.F16.F32.PACK_AB R123, R12, R123 ;  /* 0x0000007b0c7b723e */ /* 0x000fe200000000ff */
[----:B------:R-:W-:Y:S06]  /*7900*/  @P1 BRA `(.L_x_975) ;  /* 0xffffffd000801947 */ /* 0x000fec000383ffff */
.L_x_956:
[----:B------:R-:W-:Y:S01]  /*7910*/  UISETP.NE.AND UP1, UPT, UR50, URZ, UPT ;  /* 0x0000003f3200728c */ /* 0x000fe2000bf25270 */
[----:B------:R-:W-:Y:S01]  /*7920*/  IADD3 R6, -R6, 0x1, RZ ;  /* 0x0000000106067810 */ /* 0x000fe20007ffe1ff */
[----:B------:R-:W-:Y:S02]  /*7930*/  UISETP.NE.AND UP0, UPT, UR49, URZ, UPT ;  /* 0x0000003f3100728c */ /* 0x000fe4000bf05270 */
[----:B------:R-:W-:Y:S02]  /*7940*/  UIADD3 UR10, UR38, 0xbf, URZ ;  /* 0x000000bf260a7890 */ /* 0x000fe4000fffe03f */
[----:B------:R-:W-:Y:S02]  /*7950*/  IMAD R5, R5, UR40, R6 ;  /* 0x0000002805057c24 */ /* 0x000fe4000f8e0206 */
[----:B------:R-:W-:-:S03]  /*7960*/  PLOP3.LUT P1, PT, PT, PT, UP0, 0x40, 0x0 ;  /* 0x000000000000781c */ /* 0x000fc60003f2e808 */
[----:B------:R-:W-:Y:S01]  /*7970*/  @UP1 ULDC UR6, c[0x0][0x44c] ;  /* 0x0001130000061ab9 */ /* 0x000fe20000000800 */
[----:B------:R-:W-:Y:S01]  /*7980*/  @UP1 ULDC UR11, c[0x0][0x450] ;  /* 0x00011400000b1ab9 */ /* 0x000fe20000000800 */
[----:B------:R-:W-:-:S04]  /*7990*/  UIMAD.WIDE.U32 UR6, UR10, UR6, URZ ;  /* 0x000000060a0672a5 */ /* 0x000fc8000f8e003f */
[----:B------:R-:W-:-:S06]  /*79a0*/  @UP1 USHF.R.U32.HI UR10, URZ, UR11, UR7 ;  /* 0x0000000b3f0a1299 */ /* 0x000fcc0008011607 */
[----:B------:R-:W-:-:S04]  /*79b0*/  VIADD R5, R5, UR10 ;  /* 0x0000000a05057c36 */ /* 0x000fc80008000000 */
[----:B------:R-:W-:Y:S01]  /*79c0*/  VIADD R6, R5, -UR22 ;  /* 0x8000001605067c36 */ /* 0x000fe20008000000 */
[----:B------:R-:W-:Y:S06]  /*79d0*/  @P1 BRA `(.L_x_976) ;  /* 0x0000000000441947 */ /* 0x000fec0003800000 */
[----:B------:R-:W-:-:S13]  /*79e0*/  ISETP.GT.AND P1, PT, R5, -0x1, PT ;  /* 0xffffffff0500780c */ /* 0x000fda0003f24270 */
[----:B------:R-:W-:Y:S05]  /*79f0*/  @P1 BRA `(.L_x_977) ;  /* 0x0000000000201947 */ /* 0x000fea0003800000 */
[----:B------:R-:W0:Y:S01]  /*7a00*/  LDC R10, c[0x0][0x9e4] ;  /* 0x00027900ff0a7b82 */ /* 0x000e220000000800 */
[----:B------:R-:W-:Y:S02]  /*7a10*/  LOP3.LUT R5, RZ, R5, RZ, 0x33, !PT ;  /* 0x00000005ff057212 */ /* 0x000fe400078e33ff */
[----:B0-----:R-:W-:-:S13]  /*7a20*/  ISETP.NE.AND P1, PT, R10, 0x1, PT ;  /* 0x000000010a00780c */ /* 0x001fda0003f25270 */
[----:B------:R-:W0:Y:S02]  /*7a30*/  @P1 LDC.64 R12, c[0x0][0x9e8] ;  /* 0x00027a00ff0c1b82 */ /* 0x000e240000000a00 */
[----:B0-----:R-:W-:-:S05]  /*7a40*/  @P1 IMAD.HI.U32 R8, R5, R12, RZ ;  /* 0x0000000c05081227 */ /* 0x001fca00078e00ff */
[----:B------:R-:W-:-:S04]  /*7a50*/  @P1 SHF.R.U32.HI R5, RZ, R13, R8 ;  /* 0x0000000dff051219 */ /* 0x000fc80000011608 */
[----:B------:R-:W-:Y:S01]  /*7a60*/  LOP3.LUT R5, RZ, R5, RZ, 0x33, !PT ;  /* 0x00000005ff057212 */ /* 0x000fe200078e33ff */
[----:B------:R-:W-:Y:S06]  /*7a70*/  BRA `(.L_x_978) ;  /* 0x0000000000147947 */ /* 0x000fec0003800000 */
.L_x_977:
[----:B------:R-:W0:Y:S02]  /*7a80*/  LDC R10, c[0x0][0x9e4] ;  /* 0x00027900ff0a7b82 */ /* 0x000e240000000800 */
[----:B0-----:R-:W-:-:S13]  /*7a90*/  ISETP.NE.AND P1, PT, R10, 0x1, PT ;  /* 0x000000010a00780c */ /* 0x001fda0003f25270 */
[----:B------:R-:W0:Y:S02]  /*7aa0*/  @P1 LDC.64 R12, c[0x0][0x9e8] ;  /* 0x00027a00ff0c1b82 */ /* 0x000e240000000a00 */
[----:B0-----:R-:W-:-:S05]  /*7ab0*/  @P1 IMAD.HI.U32 R8, R5, R12, RZ ;  /* 0x0000000c05081227 */ /* 0x001fca00078e00ff */
[----:B------:R-:W-:-:S07]  /*7ac0*/  @P1 SHF.R.U32.HI R5, RZ, R13, R8 ;  /* 0x0000000dff051219 */ /* 0x000fce0000011608 */
.L_x_978:
[----:B------:R-:W-:-:S05]  /*7ad0*/  IMAD R5, R5, R10, RZ ;  /* 0x0000000a05057224 */ /* 0x000fca00078e02ff */
[----:B------:R-:W-:-:S07]  /*7ae0*/  VIMNMX R6, R6, R5, !PT ;  /* 0x0000000506067248 */ /* 0x000fce0007fe0100 */
.L_x_976:
[----:B------:R-:W-:-:S05]  /*7af0*/  VIADD R6, R6, 0x7f ;  /* 0x0000007f06067836 */ /* 0x000fca0000000000 */
[----:B------:R-:W-:-:S04]  /*7b00*/  SHF.R.S32.HI R5, RZ, 0x1f, R6 ;  /* 0x0000001fff057819 */ /* 0x000fc80000011406 */
[----:B------:R-:W-:-:S04]  /*7b10*/  LEA.HI R5, R5, R6, RZ, 0x7 ;  /* 0x0000000605057211 */ /* 0x000fc800078f38ff */
[----:B------:R-:W-:-:S04]  /*7b20*/  SHF.R.S32.HI R5, RZ, 0x7, R5 ;  /* 0x00000007ff057819 */ /* 0x000fc80000011405 */
[----:B------:R-:W-:-:S04]  /*7b30*/  VIMNMX R6, R5, UR42, !PT ;  /* 0x0000002a05067c48 */ /* 0x000fc8000ffe0100 */
[----:B------:R-:W-:-:S13]  /*7b40*/  ISETP.GE.AND P1, PT, R9, R6, PT ;  /* 0x000000060900720c */ /* 0x000fda0003f26270 */
[----:B------:R-:W-:Y:S05]  /*7b50*/  @!P1 BRA `(.L_x_979) ;  /* 0x0000001c00449947 */ /* 0x000fea0003800000 */
[----:B------:R-:W-:Y:S01]  /*7b60*/  IMAD.MOV.U32 R7, RZ, RZ, R11 ;  /* 0x000000ffff077224 */ /* 0x000fe200078e000b */
[----:B------:R-:W-:Y:S01]  /*7b70*/  UMOV UR22, UR46 ;  /* 0x0000002e00167c82 */ /* 0x000fe20008000000 */
[----:B------:R-:W-:Y:S01]  /*7b80*/  IMAD.MOV.U32 R5, RZ, RZ, R2 ;  /* 0x000000ffff057224 */ /* 0x000fe200078e0002 */
[----:B------:R-:W-:-:S06]  /*7b90*/  UMOV UR21, UR36 ;  /* 0x0000002400157c82 */ /* 0x000fcc0008000000 */
.L_x_990:
[----:B------:R-:W-:Y:S01]  /*7ba0*/  ISETP.NE.AND P2, PT, RZ, UR44, PT ;  /* 0x0000002cff007c0c */ /* 0x000fe2000bf45270 */
[----:B------:R-:W-:-:S04]  /*7bb0*/  UISETP.NE.AND UP0, UPT, UR21, 0x1, UPT ;  /* 0x000000011500788c */ /* 0x000fc8000bf05270 */
[----:B------:R-:W-:-:S04]  /*7bc0*/  USEL UR46, URZ, 0x1, UP0 ;  /* 0x000000013f2e7887 */ /* 0x000fc80008000000 */
[----:B------:R-:W-:-:S04]  /*7bd0*/  ULOP3.LUT UR46, UR22, UR46, URZ, 0x3c, !UPT ;  /* 0x0000002e162e7292 */ /* 0x000fc8000f8e3c3f */
[----:B------:R-:W-:Y:S08]  /*7be0*/  @P2 BRA `(.L_x_980) ;  /* 0x0000000000382947 */ /* 0x000ff00003800000 */
[----:B------:R-:W-:Y:S05]  /*7bf0*/  @!P0 BRA `(.L_x_981) ;  /* 0x0000000000048947 */ /* 0x000fea0003800000 */
[----:B------:R-:W-:Y:S01]  /*7c00*/  BPT.TRAP 0x1 ;  /* 0x000000040000795c */ /* 0x000fe20000300000 */
.L_x_981:
        /* <DEDUP_REMOVED lines=9> */
.L_x_982:
[----:B-1----:R-:W-:Y:S05]  /*7ca0*/  @P1 BRA `(.L_x_980) ;  /* 0x0000000000081947 */ /* 0x002fea0003800000 */
[----:B------:R-:W1:Y:S02]  /*7cb0*/  SYNCS.PHASECHK.TRANS64.TRYWAIT P1, [UR6+0x16830], R0 ;  /* 0x01683000ff0075a7 */ /* 0x000e640008020146 */
[----:B-1----:R-:W-:Y:S05]  /*7cc0*/  @!P1 BRA `(.L_x_983) ;  /* 0x000000b000789947 */ /* 0x002fea0003800000 */
.L_x_980:
        /* <DEDUP_REMOVED lines=28> */
.L_x_985:
[----:B------:R-:W-:Y:S01]  /*7e90*/  ULEA UR6, UR21, UR45, 0x3 ;  /* 0x0000002d15067291 */ /* 0x000fe2000f8e183f */
[----:B------:R-:W-:-:S05]  /*7ea0*/  IMAD.U32 R0, RZ, RZ, UR22 ;  /* 0x00000016ff007e24 */ /* 0x000fca000f8e00ff */
[----:B------:R-:W-:-:S04]  /*7eb0*/  SHF.L.U32 R0, R0, 0x1f, RZ ;  /* 0x0000001f00007819 */ /* 0x000fc800000006ff */
[----:B------:R0:W1:Y:S01]  /*7ec0*/  SYNCS.PHASECHK.TRANS64.TRYWAIT P1, [UR6+0x16850], R0 ;  /* 0x01685000ff0075a7 */ /* 0x0000620008020146 */
[----:B------:R-:W-:Y:S05]  /*7ed0*/  @!P0 BRA `(.L_x_986) ;  /* 0x0000000000048947 */ /* 0x000fea0003800000 */
[----:B------:R-:W-:Y:S01]  /*7ee0*/  BPT.TRAP 0x1 ;  /* 0x000000040000795c */ /* 0x000fe20000300000 */
.L_x_986:
[----:B-1----:R-:W-:Y:S05]  /*7ef0*/  @P1 BRA `(.L_x_984) ;  /* 0x0000000000081947 */ /* 0x002fea0003800000 */
[----:B------:R-:W1:Y:S02]  /*7f00*/  SYNCS.PHASECHK.TRANS64.TRYWAIT P1, [UR6+0x16850], R0 ;  /* 0x01685000ff0075a7 */ /* 0x000e640008020146 */
[----:B-1----:R-:W-:Y:S05]  /*7f10*/  @!P1 BRA `(.L_x_987) ;  /* 0x000000ac00fc9947 */ /* 0x002fea0003800000 */
.L_x_984:
        /* <DEDUP_REMOVED lines=51> */
.L_x_988:
        /* <DEDUP_REMOVED lines=77> */
[C---:B0-----:R-:W-:Y:S01]  /*8720*/  FMUL.FTZ R131, R2.reuse, R0 ;  /* 0x0000000002837220 */ /* 0x041fe20000410000 */
[----:B------:R-:W-:-:S03]  /*8730*/  FADD.FTZ R5, -R2, R5 ;  /* 0x0000000502057221 */ /* 0x000fc60000010100 */
[-CC-:B------:R-:W-:Y:S01]  /*8740*/  FFMA.FTZ R123, R37, R0.reuse, -R131.reuse ;  /* 0x00000000257b7223 */ /* 0x180fe20000010883 */
[-C--:B------:R-:W-:Y:S01]  /*8750*/  FFMA.FTZ R37, R53, R0.reuse, -R131 ;  /* 0x0000000035257223 */ /* 0x080fe20000010883 */
[CC--:B------:R-:W-:Y:S01]  /*8760*/  FMUL.FTZ R53, R11.reuse, R0.reuse ;  /* 0x000000000b357220 */ /* 0x0c0fe20000410000 */
[----:B------:R-:W-:Y:S01]  /*8770*/  FADD.FTZ R7, -R11, R7 ;  /* 0x000000070b077221 */ /* 0x000fe20000010100 */
[-C--:B------:R-:W-:Y:S01]  /*8780*/  FMUL.FTZ R5, R5, R0.reuse ;  /* 0x0000000005057220 */ /* 0x080fe20000410000 */
[-C--:B------:R-:W-:Y:S01]  /*8790*/  FFMA.FTZ R148, R24, R0.reuse, -R131 ;  /* 0x0000000018947223 */ /* 0x080fe20000010883 */
[-C--:B------:R-:W-:Y:S01]  /*87a0*/  FFMA.FTZ R149, R26, R0.reuse, -R53 ;  /* 0x000000001a957223 */ /* 0x080fe20000010835 */
[-C--:B------:R-:W-:Y:S01]  /*87b0*/  FMUL.FTZ R7, R7, R0.reuse ;  /* 0x0000000007077220 */ /* 0x080fe20000410000 */
[-C--:B------:R-:W-:Y:S01]  /*87c0*/  FFMA.FTZ R129, R25, R0.reuse, -R131 ;  /* 0x0000000019817223 */ /* 0x080fe20000010883 */
[-C--:B------:R-:W-:Y:S01]  /*87d0*/  FFMA.FTZ R10, R27, R0.reuse, -R53 ;  /* 0x000000001b0a7223 */ /* 0x080fe20000010835 */
[----:B------:R-:W-:Y:S01]  /*87e0*/  MUFU.EX2 R5, R5 ;  /* 0x0000000500057308 */ /* 0x000fe20000000800 */
[-C--:B------:R-:W-:Y:S01]  /*87f0*/  FFMA.FTZ R150, R28, R0.reuse, -R131 ;  /* 0x000000001c967223 */ /* 0x080fe20000010883 */
[-C--:B------:R-:W-:Y:S01]  /*8800*/  FFMA.FTZ R151, R30, R0.reuse, -R53 ;  /* 0x000000001e977223 */ /* 0x080fe20000010835 */
[-C--:B------:R-:W-:Y:S01]  /*8810*/  FFMA.FTZ R127, R29, R0.reuse, -R131 ;  /* 0x000000001d7f7223 */ /* 0x080fe20000010883 */
[-C--:B------:R-:W-:Y:S01]  /*8820*/  FFMA.FTZ R12, R31, R0.reuse, -R53 ;  /* 0x000000001f0c7223 */ /* 0x080fe20000010835 */
[-C--:B------:R-:W-:Y:S01]  /*8830*/  FFMA.FTZ R144, R32, R0.reuse, -R131 ;  /* 0x0000000020907223 */ /* 0x080fe20000010883 */
[-C--:B------:R-:W-:Y:S01]  /*8840*/  FFMA.FTZ R145, R34, R0.reuse, -R53 ;  /* 0x0000000022917223 */ /* 0x080fe20000010835 */
[-C--:B------:R-:W-:Y:S01]  /*8850*/  FFMA.FTZ R125, R33, R0.reuse, -R131 ;  /* 0x00000000217d7223 */ /* 0x080fe20000010883 */
[----:B------:R-:W0:Y:S01]  /*8860*/  MUFU.EX2 R148, R148 ;  /* 0x0000009400947308 */ /* 0x000e220000000800 */
[-C--:B------:R-:W-:Y:S01]  /*8870*/  FFMA.FTZ R14, R35, R0.reuse, -R53 ;  /* 0x00000000230e7223 */ /* 0x080fe20000010835 */
[-C--:B------:R-:W-:Y:S01]  /*8880*/  FFMA.FTZ R146, R36, R0.reuse, -R131 ;  /* 0x0000000024927223 */ /* 0x080fe20000010883 */
[-CC-:B------:R-:W-:Y:S01]  /*8890*/  FFMA.FTZ R147, R38, R0.reuse, -R53.reuse ;  /* 0x0000000026937223 */ /* 0x180fe20000010835 */
[-C--:B------:R-:W-:Y:S01]  /*88a0*/  FFMA.FTZ R20, R39, R0.reuse, -R53 ;  /* 0x0000000027147223 */ /* 0x080fe20000010835 */
[-C--:B------:R-:W-:Y:S01]  /*88b0*/  FFMA.FTZ R140, R40, R0.reuse, -R131 ;  /* 0x00000000288c7223 */ /* 0x080fe20000010883 */
        /* <DEDUP_REMOVED lines=9> */
[----:B------:R-:W-:Y:S01]  /*8950*/  FFMA.FTZ R137, R50, R0, -R53 ;  /* 0x0000000032897223 */ /* 0x000fe20000010835 */
[----:B------:R-:W1:Y:S01]  /*8960*/  MUFU.EX2 R149, R149 ;  /* 0x0000009500957308 */ /* 0x000e620000000800 */
[----:B0-----:R-:W-:Y:S01]  /*8970*/  FFMA.FTZ R4, R5, R4, R148 ;  /* 0x0000000405047223 */ /* 0x001fe20000010094 */
[-C--:B------:R-:W-:Y:S01]  /*8980*/  FFMA.FTZ R41, R49, R0.reuse, -R131 ;  /* 0x0000000031297223 */ /* 0x080fe20000010883 */
[-C--:B------:R-:W-:Y:S01]  /*8990*/  FFMA.FTZ R28, R51, R0.reuse, -R53 ;  /* 0x00000000331c7223 */ /* 0x080fe20000010835 */
[-C--:B------:R-:W-:Y:S01]  /*89a0*/  FFMA.FTZ R138, R52, R0.reuse, -R131 ;  /* 0x00000000348a7223 */ /* 0x080fe20000010883 */
[-CC-:B------:R-:W-:Y:S01]  /*89b0*/  FFMA.FTZ R139, R54, R0.reuse, -R53.reuse ;  /* 0x00000000368b7223 */ /* 0x180fe20000010835 */
[-C--:B------:R-:W-:Y:S01]  /*89c0*/  FFMA.FTZ R30, R55, R0.reuse, -R53 ;  /* 0x00000000371e7223 */ /* 0x080fe20000010835 */
[-C--:B------:R-:W-:Y:S01]  /*89d0*/  FFMA.FTZ R132, R56, R0.reuse, -R131 ;  /* 0x0000000038847223 */ /* 0x080fe20000010883 */
[----:B------:R-:W0:Y:S01]  /*89e0*/  MUFU.EX2 R129, R129 ;  /* 0x0000008100817308 */ /* 0x000e220000000800 */
[-C--:B------:R-:W-:Y:S01]  /*89f0*/  FFMA.FTZ R133, R58, R0.reuse, -R53 ;  /* 0x000000003a857223 */ /* 0x080fe20000010835 */
[-C--:B------:R-:W-:Y:S01]  /*8a00*/  FFMA.FTZ R33, R57, R0.reuse, -R131 ;  /* 0x0000000039217223 */ /* 0x080fe20000010883 */
[-C--:B------:R-:W-:Y:S01]  /*8a10*/  FFMA.FTZ R32, R59, R0.reuse, -R53 ;  /* 0x000000003b207223 */ /* 0x080fe20000010835 */
[-C--:B------:R-:W-:Y:S01]  /*8a20*/  FFMA.FTZ R134, R60, R0.reuse, -R131 ;  /* 0x000000003c867223 */ /* 0x080fe20000010883 */
[-C--:B------:R-:W-:Y:S01]  /*8a30*/  FFMA.FTZ R135, R62, R0.reuse, -R53 ;  /* 0x000000003e877223 */ /* 0x080fe20000010835 */
[-C--:B------:R-:W-:Y:S01]  /*8a40*/  FFMA.FTZ R29, R61, R0.reuse, -R131 ;  /* 0x000000003d1d7223 */ /* 0x080fe20000010883 */
[-C--:B------:R-:W-:Y:S01]  /*8a50*/  FFMA.FTZ R34, R63, R0.reuse, -R53 ;  /* 0x000000003f227223 */ /* 0x080fe20000010835 */
[----:B------:R-:W2:Y:S01]  /*8a60*/  MUFU.EX2 R10, R10 ;  /* 0x0000000a000a7308 */ /* 0x000ea20000000800 */
[----:B-1----:R-:W-:Y:S01]  /*8a70*/  FFMA.FTZ R3, R8, R3, R149 ;  /* 0x0000000308037223 */ /* 0x002fe20000010095 */
[-CC-:B------:R-:W-:Y:S01]  /*8a80*/  FFMA.FTZ R128, R64, R0.reuse, -R131.reuse ;  /* 0x0000000040807223 */ /* 0x180fe20000010883 */
[-CC-:B------:R-:W-:Y:S01]  /*8a90*/  FFMA.FTZ R25, R65, R0.reuse, -R131.reuse ;  /* 0x0000000041197223 */ /* 0x180fe20000010883 */
[-CC-:B------:R-:W-:Y:S01]  /*8aa0*/  FFMA.FTZ R130, R68, R0.reuse, -R131.reuse ;  /* 0x0000000044827223 */ /* 0x180fe20000010883 */
[-CC-:B------:R-:W-:Y:S01]  /*8ab0*/  FFMA.FTZ R21, R69, R0.reuse, -R131.reuse ;  /* 0x0000000045157223 */ /* 0x180fe20000010883 */
[-CC-:B------:R-:W-:Y:S01]  /*8ac0*/  FFMA.FTZ R124, R72, R0.reuse, -R131.reuse ;  /* 0x00000000487c7223 */ /* 0x180fe20000010883 */
[-CC-:B------:R-:W-:Y:S01]  /*8ad0*/  FFMA.FTZ R15, R73, R0.reuse, -R131.reuse ;  /* 0x00000000490f7223 */ /* 0x180fe20000010883 */
[----:B------:R-:W1:Y:S01]  /*8ae0*/  MUFU.EX2 R150, R150 ;  /* 0x0000009600967308 */ /* 0x000e620000000800 */
[----:B0-----:R-:W-:Y:S01]  /*8af0*/  FADD.FTZ R27, R129, R4 ;  /* 0x00000004811b7221 */ /* 0x001fe20000010000 */
[-CC-:B------:R-:W-:Y:S01]  /*8b00*/  FFMA.FTZ R126, R76, R0.reuse, -R131.reuse ;  /* 0x000000004c7e7223 */ /* 0x180fe20000010883 */
[-CC-:B------:R-:W-:Y:S01]  /*8b10*/  FFMA.FTZ R13, R77, R0.reuse, -R131.reuse ;  /* 0x000000004d0d7223 */ /* 0x180fe20000010883 */
[-CC-:B------:R-:W-:Y:S01]  /*8b20*/  FFMA.FTZ R120, R80, R0.reuse, -R131.reuse ;  /* 0x0000000050787223 */ /* 0x180fe20000010883 */
[-CC-:B------:R-:W-:Y:S01]  /*8b30*/  FFMA.FTZ R7, R81, R0.reuse, -R131.reuse ;  /* 0x0000000051077223 */ /* 0x180fe20000010883 */
[-CC-:B------:R-:W-:Y:S01]  /*8b40*/  FFMA.FTZ R122, R84, R0.reuse, -R131.reuse ;  /* 0x00000000547a7223 */ /* 0x180fe20000010883 */
[-C--:B------:R-:W-:Y:S01]  /*8b50*/  FFMA.FTZ R49, R85, R0.reuse, -R131 ;  /* 0x0000000055317223 */ /* 0x080fe20000010883 */
[----:B------:R-:W0:Y:S01]  /*8b60*/  MUFU.EX2 R151, R151 ;  /* 0x0000009700977308 */ /* 0x000e220000000800 */
[----:B--2---:R-:W-:Y:S01]  /*8b70*/  FADD.FTZ R4, R10, R3 ;  /* 0x000000030a047221 */ /* 0x004fe20000010000 */
[----:B------:R-:W-:-:S06]  /*8b80*/  FFMA.FTZ R131, R70, R0, -R53 ;  /* 0x0000000046837223 */ /* 0x000fcc0000010835 */
        /* <DEDUP_REMOVED lines=131> */
.L_x_989:
[----:B------:R-:W-:Y:S01]  /*93c0*/  ULEA UR6, UR21, UR45, 0x3 ;  /* 0x0000002d15067291 */ /* 0x000fe2000f8e183f */
[----:B------:R-:W-:Y:S01]  /*93d0*/  ISETP.GT.AND P1, PT, R9, R6, PT ;  /* 0x000000060900720c */ /* 0x000fe20003f24270 */
[----:B------:R-:W-:Y:S01]  /*93e0*/  UMOV UR22, UR46 ;  /* 0x0000002e00167c82 */ /* 0x000fe20008000000 */
[----:B------:R-:W-:Y:S01]  /*93f0*/  UMOV UR21, UR36 ;  /* 0x0000002400157c82 */ /* 0x000fe20008000000 */
[----:B------:R-:W-:Y:S01]  /*9400*/  UIADD3 UR6, UR6, 0x16860, URZ ;  /* 0x0001686006067890 */ /* 0x000fe2000fffe03f */
[----:B------:R-:W-:Y:S01]  /*9410*/  F2FP.F16.F32.PACK_AB R148, R129, R148 ;  /* 0x000000948194723e */ /* 0x000fe200000000ff */
[-C--:B------:R-:W-:Y:S01]  /*9420*/  FMUL.FTZ R88, R88, R5.reuse ;  /* 0x0000000558587220 */ /* 0x080fe20000410000 */
[----:B------:R-:W-:Y:S01]  /*9430*/  F2FP.F16.F32.PACK_AB R150, R127, R150 ;  /* 0x000000967f96723e */ /* 0x000fe200000000ff */
[----:B------:R-:W-:Y:S01]  /*9440*/  UPRMT UR6, UR43, 0x654, UR6 ;  /* 0x000006542b067896 */ /* 0x000fe20008000006 */
[----:B------:R-:W-:Y:S01]  /*9450*/  F2FP.F16.F32.PACK_AB R144, R125, R144 ;  /* 0x000000907d90723e */ /* 0x000fe200000000ff */
[-C--:B------:R-:W-:Y:S01]  /*9460*/  FMUL.FTZ R89, R89, R5.reuse ;  /* 0x0000000559597220 */ /* 0x080fe20000410000 */
[----:B------:R-:W-:Y:S01]  /*9470*/  F2FP.F16.F32.PACK_AB R146, R123, R146 ;  /* 0x000000927b92723e */ /* 0x000fe200000000ff */
[-C--:B------:R-:W-:Y:S01]  /*9480*/  FMUL.FTZ R92, R92, R5.reuse ;  /* 0x000000055c5c7220 */ /* 0x080fe20000410000 */
[----:B------:R-:W-:Y:S01]  /*9490*/  F2FP.F16.F32.PACK_AB R140, R121, R140 ;  /* 0x0000008c798c723e */ /* 0x000fe200000000ff */
[-C--:B------:R-:W-:Y:S01]  /*94a0*/  FMUL.FTZ R93, R93, R5.reuse ;  /* 0x000000055d5d7220 */ /* 0x080fe20000410000 */
[----:B------:R-:W-:Y:S01]  /*94b0*/  F2FP.F16.F32.PACK_AB R120, R7, R120 ;  /* 0x000000780778723e */ /* 0x000fe200000000ff */
        /* <DEDUP_REMOVED lines=14> */
[----:B------:R-:W-:Y:S01]  /*95a0*/  VIADD R9, R9, 0xffffffff ;  /* 0xffffffff09097836 */ /* 0x000fe20000000000 */
[----:B------:R-:W-:Y:S01]  /*95b0*/  F2FP.F16.F32.PACK_AB R151, R12, R151 ;  /* 0x000000970c97723e */ /* 0x000fe200000000ff */
[-C--:B------:R-:W-:Y:S01]  /*95c0*/  FMUL.FTZ R90, R90, R8.reuse ;  /* 0x000000085a5a7220 */ /* 0x080fe20000410000 */
[----:B------:R-:W-:Y:S01]  /*95d0*/  F2FP.F16.F32.PACK_AB R145, R14, R145 ;  /* 0x000000910e91723e */ /* 0x000fe200000000ff */
[-C--:B------:R-:W-:Y:S01]  /*95e0*/  FMUL.FTZ R91, R91, R8.reuse ;  /* 0x000000085b5b7220 */ /* 0x080fe20000410000 */
        /* <DEDUP_REMOVED lines=40> */
.L_x_979:
[----:B------:R-:W-:-:S13]  /*9870*/  ISETP.GE.AND P1, PT, R9, UR42, PT ;  /* 0x0000002a09007c0c */ /* 0x000fda000bf26270 */
[----:B------:R-:W-:Y:S05]  /*9880*/  @!P1 BRA `(.L_x_991) ;  /* 0x0000002c008c9947 */ /* 0x000fea0003800000 */
[----:B------:R-:W-:Y:S01]  /*9890*/  IMAD.MOV.U32 R6, RZ, RZ, R11 ;  /* 0x000000ffff067224 */ /* 0x000fe200078e000b */
[----:B------:R-:W-:Y:S01]  /*98a0*/  UMOV UR26, UR46 ;  /* 0x0000002e001a7c82 */ /* 0x000fe20008000000 */
[----:B------:R-:W-:Y:S01]  /*98b0*/  IMAD.MOV.U32 R5, RZ, RZ, R2 ;  /* 0x000000ffff057224 */ /* 0x000fe200078e0002 */
[----:B------:R-:W-:Y:S01]  /*98c0*/  UMOV UR25, UR36 ;  /* 0x0000002400197c82 */ /* 0x000fe20008000000 */
[----:B------:R-:W-:Y:S01]  /*98d0*/  ULDC UR21, c[0x0][0x9e4] ;  /* 0x0002790000157ab9 */ /* 0x000fe20000000800 */
[----:B------:R-:W-:Y:S01]  /*98e0*/  ULDC UR24, c[0x0][0x9dc] ;  /* 0x0002770000187ab9 */ /* 0x000fe20000000800 */
[----:B------:R-:W-:Y:S01]  /*98f0*/  ULDC UR23, c[0x0][0x288] ;  /* 0x0000a20000177ab9 */ /* 0x000fe20000000800 */
[----:B------:R-:W-:-:S05]  /*9900*/  ULDC UR22, c[0x0][0x9e0] ;  /* 0x0002780000167ab9 */ /* 0x000fca0000000800 */
.L_x_1010:
[----:B------:R-:W-:Y:S01]  /*9910*/  UIADD3 UR36, UR25, 0x1, URZ ;  /* 0x0000000119247890 */ /* 0x000fe2000fffe03f */
[----:B------:R-:W-:-:S03]  /*9920*/  ISETP.NE.AND P2, PT, RZ, UR44, PT ;  /* 0x0000002cff007c0c */ /* 0x000fc6000bf45270 */
[----:B------:R-:W-:-:S04]  /*9930*/  UISETP.NE.AND UP0, UPT, UR36, 0x2, UPT ;  /* 0x000000022400788c */ /* 0x000fc8000bf05270 */
[----:B------:R-:W-:Y:S02]  /*9940*/  USEL UR46, URZ, 0x1, UP0 ;  /* 0x000000013f2e7887 */ /* 0x000fe40008000000 */
[----:B------:R-:W-:Y:S02]  /*9950*/  USEL UR36, UR36, URZ, UP0 ;  /* 0x0000003f24247287 */ /* 0x000fe40008000000 */
[----:B------:R-:W-:Y:S02]  /*9960*/  ULOP3.LUT UR46, UR26, UR46, URZ, 0x3c, !UPT ;  /* 0x0000002e1a2e7292 */ /* 0x000fe4000f8e3c3f */
[----:B------:R-:W-:Y:S10]  /*9970*/  @P2 BRA `(.L_x_992) ;  /* 0x00000000002c2947 */ /* 0x000ff40003800000 */
[----:B------:R-:W-:Y:S05]  /*9980*/  @!P0 BRA `(.L_x_993) ;  /* 0x0000000000048947 */ /* 0x000fea0003800000 */
[----:B------:R-:W-:Y:S01]  /*9990*/  BPT.TRAP 0x1 ;  /* 0x000000040000795c */ /* 0x000fe20000300000 */
.L_x_993:
[----:B------:R-:W-:Y:S01]  /*99a0*/  ULEA UR6, UR36, UR45, 0x3 ;  /* 0x0000002d24067291 */ /* 0x000fe2000f8e183f */
[----:B------:R-:W-:-:S05]  /*99b0*/  IMAD.U32 R0, RZ, RZ, UR46 ;  /* 0x0000002eff007e24 */ /* 0x000fca000f8e00ff */
[----:B------:R-:W-:-:S04]  /*99c0*/  SHF.L.U32 R0, R0, 0x1f, RZ ;  /* 0x0000001f00007819 */ /* 0x000fc800000006ff */
[----:B------:R0:W1:Y:S01]  /*99d0*/  SYNCS.PHASECHK.TRANS64.TRYWAIT P1, [UR6+0x16830], R0 ;  /* 0x01683000ff0075a7 */ /* 0x0000620008020146 */
[----:B------:R-:W-:Y:S05]  /*99e0*/  @!P0 BRA `(.L_x_994) ;  /* 0x0000000000048947 */ /* 0x000fea0003800000 */
[----:B------:R-:W-:Y:S01]  /*99f0*/  BPT.TRAP 0x1 ;  /* 0x000000040000795c */ /* 0x000fe20000300000 */
.L_x_994:
[----:B-1----:R-:W-:Y:S05]  /*9a00*/  @P1 BRA `(.L_x_992) ;  /* 0x0000000000081947 */ /* 0x002fea0003800000 */
[----:B------:R-:W1:Y:S02]  /*9a10*/  SYNCS.PHASECHK.TRANS64.TRYWAIT P1, [UR6+0x16830], R0 ;  /* 0x01683000ff0075a7 */ /* 0x000e640008020146 */
[----:B-1----:R-:W-:Y:S05]  /*9a20*/  @!P1 BRA `(.L_x_995) ;  /* 0x0000009400509947 */ /* 0x002fea0003800000 */
.L_x_992:
[----:B01----:R-:W-:Y:S01]  /*9a30*/  VIADD R0, R23, 0x8 ;  /* 0x0000000817007836 */ /* 0x003fe20000000000 */
[----:B------:R-:W-:Y:S01]  /*9a40*/  ULEA UR18, UR36, UR20, 0xa ;  /* 0x0000001424127291 */ /* 0x000fe2000f8e503f */
[----:B------:R-:W-:Y:S01]  /*9a50*/  UMOV UR19, 0x40000040 ;  /* 0x4000004000137882 */ /* 0x000fe20000000000 */
[----:B------:R-:W-:Y:S02]  /*9a60*/  UMOV UR7, 0x40000040 ;  /* 0x4000004000077882 */ /* 0x000fe40000000000 */
[----:B------:R0:W-:Y:S01]  /*9a70*/  BAR.SYNC.DEFER_BLOCKING R0, 0x100 ;  /* 0x000400000000751d */ /* 0x0001e20000010000 */
[----:B------:R-:W-:Y:S02]  /*9a80*/  UIADD3 UR6, UR18, 0x2, URZ ;  /* 0x0000000212067890 */ /* 0x000fe4000fffe03f */
[----:B------:R-:W-:Y:S02]  /*9a90*/  UIADD3 UR10, UR18, 0x4, URZ ;  /* 0x00000004120a7890 */ /* 0x000fe4000fffe03f */
[----:B------:R-:W-:Y:S01]  /*9aa0*/  UIADD3 UR14, UR18, 0x6, URZ ;  /* 0x00000006120e7890 */ /* 0x000fe2000fffe03f */
[----:B------:R-:W-:Y:S01]  /*9ab0*/  UMOV UR11, 0x40000040 ;  /* 0x40000040000b7882 */ /* 0x000fe20000000000 */
[----:B------:R-:W-:Y:S01]  /*9ac0*/  UMOV UR15, 0x40000040 ;  /* 0x40000040000f7882 */ /* 0x000fe20000000000 */
        /* <DEDUP_REMOVED lines=15> */
.L_x_997:
[----:B------:R-:W-:Y:S01]  /*9bc0*/  ULEA UR6, UR25, UR45, 0x3 ;  /* 0x0000002d19067291 */ /* 0x000fe2000f8e183f */
[----:B------:R-:W-:-:S05]  /*9bd0*/  IMAD.U32 R0, RZ, RZ, UR26 ;  /* 0x0000001aff007e24 */ /* 0x000fca000f8e00ff */
[----:B------:R-:W-:-:S04]  /*9be0*/  SHF.L.U32 R0, R0, 0x1f, RZ ;  /* 0x0000001f00007819 */ /* 0x000fc800000006ff */
[----:B------:R0:W1:Y:S01]  /*9bf0*/  SYNCS.PHASECHK.TRANS64.TRYWAIT P1, [UR6+0x16850], R0 ;  /* 0x01685000ff0075a7 */ /* 0x0000620008020146 */
[----:B------:R-:W-:Y:S05]  /*9c00*/  @!P0 BRA `(.L_x_998) ;  /* 0x0000000000048947 */ /* 0x000fea0003800000 */
[----:B------:R-:W-:Y:S01]  /*9c10*/  BPT.TRAP 0x1 ;  /* 0x000000040000795c */ /* 0x000fe20000300000 */
.L_x_998:
[----:B-1----:R-:W-:Y:S05]  /*9c20*/  @P1 BRA `(.L_x_996) ;  /* 0x0000000000081947 */ /* 0x002fea0003800000 */
[----:B------:R-:W1:Y:S02]  /*9c30*/  SYNCS.PHASECHK.TRANS64.TRYWAIT P1, [UR6+0x16850], R0 ;  /* 0x01685000ff0075a7 */ /* 0x000e640008020146 */
[----:B-1----:R-:W-:Y:S05]  /*9c40*/  @!P1 BRA `(.L_x_999) ;  /* 0x0000009000e09947 */ /* 0x002fea0003800000 */
.L_x_996:
        /* <DEDUP_REMOVED lines=51> */
.L_x_1000:
[----:B------:R-:W-:Y:S01]  /*9f80*/  UISETP.NE.AND UP1, UPT, UR50, URZ, UPT ;  /* 0x0000003f3200728c */ /* 0x000fe2000bf25270 */
[----:B------:R-:W-:Y:S01]  /*9f90*/  VIADD R7, R17, UR38 ;  /* 0x0000002611077c36 */ /* 0x000fe20008000000 */
[----:B------:R-:W1:Y:S01]  /*9fa0*/  LDC R2, c[0x0][0x2f0] ;  /* 0x0000bc00ff027b82 */ /* 0x000e620000000800 */
[----:B------:R-:W-:Y:S02]  /*9fb0*/  ULEA UR6, UR36, UR45, 0x3 ;  /* 0x0000002d24067291 */ /* 0x000fe4000f8e183f */
[----:B------:R-:W-:Y:S01]  /*9fc0*/  UISETP.NE.AND UP0, UPT, UR49, URZ, UPT ;  /* 0x0000003f3100728c */ /* 0x000fe2000bf05270 */
[----:B------:R-:W-:Y:S01]  /*9fd0*/  PLOP3.LUT P1, PT, PT, PT, UP1, 0x80, 0x0 ;  /* 0x000000000000781c */ /* 0x000fe20003f2f018 */
[----:B------:R-:W-:Y:S01]  /*9fe0*/  UIADD3 UR6, UR6, 0x16840, URZ ;  /* 0x0001684006067890 */ /* 0x000fe2000fffe03f */
[----:B------:R-:W-:-:S03]  /*9ff0*/  PLOP3.LUT P2, PT, PT, PT, UP1, 0x80, 0x0 ;  /* 0x000000000000781c */ /* 0x000fc60003f4f018 */
        /* <DEDUP_REMOVED lines=13> */
[----:B------:R-:W-:-:S04]  /*a0d0*/  VIADD R11, R11, -UR23 ;  /* 0x800000170b0b7c36 */ /* 0x000fc80008000000 */
[C---:B------:R-:W-:Y:S02]  /*a0e0*/  VIADD R8, R11.reuse, UR22 ;  /* 0x000000160b087c36 */ /* 0x040fe40008000000 */
[----:B------:R-:W-:Y:S02]  /*a0f0*/  VIADD R12, R11, UR6 ;  /* 0x000000060b0c7c36 */ /* 0x000fe40008000000 */
[--C-:B0-----:R-:W-:Y:S02]  /*a100*/  IMAD.IADD R10, R8, 0x1, R13.reuse ;  /* 0x00000001080a7824 */ /* 0x101fe400078e020d */
[----:B------:R-:W-:Y:S01]  /*a110*/  IMAD.IADD R11, R12, 0x1, R13 ;  /* 0x000000010c0b7824 */ /* 0x000fe200078e020d */
[----:B------:R-:W-:Y:S06]  /*a120*/  @P1 BRA `(.L_x_1001) ;  /* 0x00000000005c1947 */ /* 0x000fec0003800000 */
[----:B------:R-:W-:Y:S01]  /*a130*/  IMAD R13, R2, UR40, R13 ;  /* 0x00000028020d7c24 */ /* 0x000fe2000f8e020d */
[----:B------:R-:W-:Y:S03]  /*a140*/  BSSY B0, `(.L_x_1002) ;  /* 0x0000011000007945 */ /* 0x000fe60003800000 */
[----:B------:R-:W-:-:S05]  /*a150*/  VIADD R13, R13, -UR23 ;  /* 0x800000170d0d7c36 */ /* 0x000fca0008000000 */
        /* <DEDUP_REMOVED lines=10> */
.L_x_1003:
[----:B------:R-:W-:-:S05]  /*a200*/  IMAD.U32 R20, RZ, RZ, UR21 ;  /* 0x00000015ff147e24 */ /* 0x000fca000f8e00ff */
[----:B------:R-:W-:-:S13]  /*a210*/  ISETP.NE.AND P1, PT, R20, 0x1, PT ;  /* 0x000000011400780c */ /* 0x000fda0003f25270 */
[----:B------:R-:W0:Y:S02]  /*a220*/  @P1 LDC.64 R14, c[0x0][0x9e8] ;  /* 0x00027a00ff0e1b82 */ /* 0x000e240000000a00 */
[----:B0-----:R-:W-:-:S05]  /*a230*/  @P1 IMAD.HI.U32 R14, R13, R14, RZ ;  /* 0x0000000e0d0e1227 */ /* 0x001fca00078e00ff */
[----:B------:R-:W-:-:S07]  /*a240*/  @P1 SHF.R.U32.HI R13, RZ, R15, R14 ;  /* 0x0000000fff0d1219 */ /* 0x000fce000001160e */
.L_x_1004:
[----:B------:R-:W-:Y:S05]  /*a250*/  BSYNC B0 ;  /* 0x0000000000007941 */ /* 0x000fea0003800000 */
.L_x_1002:
[----:B------:R-:W-:-:S04]  /*a260*/  IMAD R13, R13, R20, -R0 ;  /* 0x000000140d0d7224 */ /* 0x000fc800078e0a00 */
[----:B------:R-:W-:-:S05]  /*a270*/  IMAD R13, R16, -0x2, R13 ;  /* 0xfffffffe100d7824 */ /* 0x000fca00078e020d */
[----:B------:R-:W-:Y:S02]  /*a280*/  VIADDMNMX R10, R13, R20, R10, PT ;  /* 0x000000140d0a7246 */ /* 0x000fe4000380010a */
[----:B------:R-:W-:-:S07]  /*a290*/  VIMNMX R11, R11, R13, !PT ;  /* 0x0000000d0b0b7248 */ /* 0x000fce0007fe0100 */
.L_x_1001:
[----:B------:R-:W-:Y:S01]  /*a2a0*/  ISETP.GT.AND P1, PT, R9, -0x1, PT ;  /* 0xffffffff0900780c */ /* 0x000fe20003f24270 */
[----:B------:R0:W1:Y:S01]  /*a2b0*/  SHFL.IDX PT, R143, R7, 0x1, 0x1c1f ;  /* 0x003c1f00078f7f89 */ /* 0x00006200000e0000 */
[----:B------:R-:W-:Y:S02]  /*a2c0*/  UISETP.NE.AND UP0, UPT, UR49, URZ, UPT ;  /* 0x0000003f3100728c */ /* 0x000fe4000bf05270 */
[C---:B------:R-:W-:Y:S02]  /*a2d0*/  ISETP.GT.AND P3, PT, R11.reuse, 0x8, P1 ;  /* 0x000000080b00780c */ /* 0x040fe40000f64270 */
[C---:B------:R-:W-:Y:S02]  /*a2e0*/  ISETP.GT.AND P6, PT, R11.reuse, RZ, P1 ;  /* 0x000000ff0b00720c */ /* 0x040fe40000fc4270 */
[----:B------:R-:W-:Y:S02]  /*a2f0*/  ISETP.LT.OR P3, PT, R10, 0x9, P3 ;  /* 0x000000090a00780c */ /* 0x000fe40001f61670 */
[----:B------:R-:W-:-:S02]  /*a300*/  ISETP.GT.AND P2, PT, R11, 0x1, P1 ;  /* 0x000000010b00780c */ /* 0x000fc40000f44270 */
[----:B0-----:R-:W-:Y:S02]  /*a310*/  FSEL R7, R28, -INF , !P3 ;  /* 0xff8000001c077808 */ /* 0x001fe40005800000 */
[----:B------:R-:W-:Y:S02]  /*a320*/  ISETP.GT.AND P3, PT, R11, 0x19, P1 ;  /* 0x000000190b00780c */ /* 0x000fe40000f64270 */
[C---:B------:R-:W-:Y:S02]  /*a330*/  ISETP.LT.OR P6, PT, R10.reuse, 0x1, P6 ;  /* 0x000000010a00780c */ /* 0x040fe400037c1670 */
[C---:B------:R-:W-:Y:S02]  /*a340*/  ISETP.LT.OR P2, PT, R10.reuse, 0x2, P2 ;  /* 0x000000020a00780c */ /* 0x040fe40001741670 */
[----:B------:R-:W-:Y:S02]  /*a350*/  ISETP.LT.OR P3, PT, R10, 0x1a, P3 ;  /* 0x0000001a0a00780c */ /* 0x000fe40001f61670 */
[----:B------:R-:W-:-:S02]  /*a360*/  FSEL R24, R24, -INF , !P6 ;  /* 0xff80000018187808 */ /* 0x000fc40007000000 */
[----:B------:R-:W-:Y:S01]  /*a370*/  FSEL R25, R25, -INF , !P2 ;  /* 0xff80000019197808 */ /* 0x000fe20005000000 */
[--C-:B-1----:R-:W-:Y:S01]  /*a380*/  IMAD.IADD R8, R8, 0x1, R143.reuse ;  /* 0x0000000108087824 */ /* 0x102fe200078e028f */
[C---:B------:R-:W-:Y:S01]  /*a390*/  ISETP.GT.AND P5, PT, R11.reuse, 0x9, P1 ;  /* 0x000000090b00780c */ /* 0x040fe20000fa4270 */
        /* <DEDUP_REMOVED lines=18> */
[C---:B------:R-:W-:Y:S02]  /*a4c0*/  ISETP.GT.AND P2, PT, R11.reuse, 0x29, P1 ;  /* 0x000000290b00780c */ /* 0x040fe40000f44270 */
        /* <DEDUP_REMOVED lines=81> */
.L_x_1007:
[----:B------:R-:W-:-:S05]  /*a9e0*/  IMAD.U32 R2, RZ, RZ, UR21 ;  /* 0x00000015ff027e24 */ /* 0x000fca000f8e00ff */
[----:B------:R-:W-:-:S13]  /*a9f0*/  ISETP.NE.AND P2, PT, R2, 0x1, PT ;  /* 0x000000010200780c */ /* 0x000fda0003f45270 */
[----:B------:R-:W0:Y:S02]  /*aa00*/  @P2 LDC.64 R10, c[0x0][0x9e8] ;  /* 0x00027a00ff0a2b82 */ /* 0x000e240000000a00 */
[----:B0-----:R-:W-:-:S05]  /*aa10*/  @P2 IMAD.HI.U32 R10, R143, R10, RZ ;  /* 0x0000000a8f0a2227 */ /* 0x001fca00078e00ff */
[----:B------:R-:W-:-:S07]  /*aa20*/  @P2 SHF.R.U32.HI R143, RZ, R11, R10 ;  /* 0x0000000bff8f2219 */ /* 0x000fce000001160a */
.L_x_1008:
[----:B------:R-:W-:Y:S05]  /*aa30*/  BSYNC B0 ;  /* 0x0000000000007941 */ /* 0x000fea0003800000 */
.L_x_1006:
[----:B------:R-:W-:-:S04]  /*aa40*/  IMAD R143, R143, R2, -R0 ;  /* 0x000000028f8f7224 */ /* 0x000fc800078e0a00 */
[----:B------:R-:W-:-:S05]  /*aa50*/  IMAD R143, R16, -0x2, R143 ;  /* 0xfffffffe108f7824 */ /* 0x000fca00078e028f */
[----:B------:R-:W-:Y:S02]  /*aa60*/  VIADDMNMX R8, R143, R2, R8, PT ;  /* 0x000000028f087246 */ /* 0x000fe40003800108 */
[----:B------:R-:W-:-:S07]  /*aa70*/  VIMNMX R12, R12, R143, !PT ;  /* 0x0000008f0c0c7248 */ /* 0x000fce0007fe0100 */
.L_x_1005:
        /* <DEDUP_REMOVED lines=109> */
[-CC-:B------:R-:W-:Y:S01]  /*b150*/  FFMA.FTZ R136, R123, R0.reuse, -R10.reuse ;  /* 0x000000007b887223 */ /* 0x180fe2000001080a */
        /* <DEDUP_REMOVED lines=39> */
[----:B------:R-:W-:Y:S01]  /*b3d0*/  FFMA.FTZ R122, R141, R0, -R10 ;  /* 0x000000008d7a7223 */ /* 0x000fe2000001080a */
[----:B------:R-:W-:Y:S01]  /*b3e0*/  FMNMX.FTZ R14, R43, R14, !PT ;  /* 0x0000000e2b0e7209 */ /* 0x000fe20007810000 */
[----:B------:R0:W-:Y:S01]  /*b3f0*/  MUFU.EX2 R35, R24 ;  /* 0x0000001800237308 */ /* 0x0001e20000000800 */
[----:B------:R-:W-:-:S02]  /*b400*/  ISETP.LT.OR P2, PT, R8, 0x61, P2 ;  /* 0x000000610800780c */ /* 0x000fc40001741670 */
[----:B------:R-:W-:Y:S02]  /*b410*/  FMNMX.FTZ R14, R151, R14, !PT ;  /* 0x0000000e970e7209 */ /* 0x000fe40007810000 */
[----:B------:R-:W-:Y:S02]  /*b420*/  ISETP.GT.AND P5, PT, R12, 0x68, P1 ;  /* 0x000000680c00780c */ /* 0x000fe40000fa4270 */
[----:B------:R-:W-:Y:S01]  /*b430*/  FMNMX.FTZ R11, R47, R14, !PT ;  /* 0x0000000e2f0b7209 */ /* 0x000fe20007810000 */
[----:B------:R-:W-:Y:S01]  /*b440*/  MUFU.EX2 R148, R148 ;  /* 0x0000009400947308 */ /* 0x000fe20000000800 */
[----:B------:R-:W-:Y:S02]  /*b450*/  FSEL R74, R74, -INF , !P2 ;  /* 0xff8000004a4a7808 */ /* 0x000fe40005000000 */
[----:B------:R-:W-:Y:S02]  /*b460*/  FMNMX.FTZ R14, R50, R11, !PT ;  /* 0x0000000b320e7209 */ /* 0x000fe40007810000 */
[----:B------:R-:W-:-:S02]  /*b470*/  ISETP.LT.OR P5, PT, R8, 0x69, P5 ;  /* 0x000000690800780c */ /* 0x000fc40002fa1670 */
[----:B------:R-:W-:Y:S01]  /*b480*/  FMNMX.FTZ R14, R51, R14, !PT ;  /* 0x0000000e330e7209 */ /* 0x000fe20007810000 */
[----:B------:R-:W-:Y:S01]  /*b490*/  MUFU.EX2 R150, R150 ;  /* 0x0000009600967308 */ /* 0x000fe20000000800 */
[----:B------:R-:W-:Y:S01]  /*b4a0*/  FSEL R125, R75, -INF , !P3 ;  /* 0xff8000004b7d7808 */ /* 0x000fe20005800000 */
[--C-:B------:R-:W-:Y:S01]  /*b4b0*/  FFMA.FTZ R75, R61, R0, -R10.reuse ;  /* 0x000000003d4b7223 */ /* 0x100fe2000001080a */
[----:B------:R-:W-:Y:S01]  /*b4c0*/  FMNMX.FTZ R14, R33, R14, !PT ;  /* 0x0000000e210e7209 */ /* 0x000fe20007810000 */
[----:B------:R-:W-:Y:S01]  /*b4d0*/  FFMA.FTZ R61, R73, R0, -R10 ;  /* 0x00000000493d7223 */ /* 0x000fe2000001080a */
[----:B------:R-:W-:Y:S02]  /*b4e0*/  ISETP.GT.AND P2, PT, R12, 0x70, P1 ;  /* 0x000000700c00780c */ /* 0x000fe40000f44270 */
[----:B------:R-:W-:Y:S01]  /*b4f0*/  FMNMX.FTZ R11, R55, R14, !PT ;  /* 0x0000000e370b7209 */ /* 0x000fe20007810000 */
[----:B------:R-:W-:Y:S01]  /*b500*/  MUFU.EX2 R7, R7 ;  /* 0x0000000700077308 */ /* 0x000fe20000000800 */
[----:B------:R-:W-:-:S02]  /*b510*/  FSEL R78, R78, -INF , !P5 ;  /* 0xff8000004e4e7808 */ /* 0x000fc40006800000 */
[----:B------:R-:W-:Y:S02]  /*b520*/  FMNMX.FTZ R14, R58, R11, !PT ;  /* 0x0000000b3a0e7209 */ /* 0x000fe40007810000 */
[C---:B------:R-:W-:Y:S02]  /*b530*/  ISETP.GT.AND P3, PT, R12.reuse, 0x71, P1 ;  /* 0x000000710c00780c */ /* 0x040fe40000f64270 */
[----:B------:R-:W-:Y:S01]  /*b540*/  FMNMX.FTZ R11, R59, R14, !PT ;  /* 0x0000000e3b0b7209 */ /* 0x000fe20007810000 */
[----:B------:R-:W-:Y:S01]  /*b550*/  MUFU.EX2 R144, R144 ;  /* 0x0000009000907308 */ /* 0x000fe20000000800 */
[----:B------:R-:W-:Y:S02]  /*b560*/  ISETP.GT.AND P5, PT, R12, 0x78, P1 ;  /* 0x000000780c00780c */ /* 0x000fe40000fa4270 */
        /* <DEDUP_REMOVED lines=21> */
[----:B------:R-:W-:Y:S02]  /*b6c0*/  FSEL R127, R82, -INF , !P2 ;  /* 0xff800000527f7808 */ /* 0x000fe40005000000 */
[----:B------:R-:W-:Y:S02]  /*b6d0*/  FMNMX.FTZ R12, R78, R11, !PT ;  /* 0x0000000b4e0c7209 */ /* 0x000fe40007810000 */
[----:B------:R-:W-:Y:S02]  /*b6e0*/  ISETP.LT.OR P5, PT, R8, 0x79, P5 ;  /* 0x000000790800780c */ /* 0x000fe40002fa1670 */
[----:B------:R-:W-:Y:S01]  /*b6f0*/  FMNMX.FTZ R12, R79, R12, !PT ;  /* 0x0000000c4f0c7209 */ /* 0x000fe20007810000 */
[----:B------:R-:W-:Y:S01]  /*b700*/  MUFU.EX2 R21, R21 ;  /* 0x0000001500157308 */ /* 0x000fe20000000800 */
[----:B------:R-:W-:-:S02]  /*b710*/  FSEL R83, R83, -INF , !P3 ;  /* 0xff80000053537808 */ /* 0x000fc40005800000 */
[----:B------:R-:W-:Y:S02]  /*b720*/  FMNMX.FTZ R12, R127, R12, !PT ;  /* 0x0000000c7f0c7209 */ /* 0x000fe40007810000 */
[----:B------:R-:W-:Y:S02]  /*b730*/  ISETP.LT.OR P1, PT, R8, 0x7a, P1 ;  /* 0x0000007a0800780c */ /* 0x000fe40000f21670 */
[----:B------:R-:W-:Y:S01]  /*b740*/  FSEL R86, R86, -INF , !P5 ;  /* 0xff80000056567808 */ /* 0x000fe20006800000 */
[----:B------:R-:W-:Y:S01]  /*b750*/  MUFU.EX2 R142, R142 ;  /* 0x0000008e008e7308 */ /* 0x000fe20000000800 */
[----:B------:R-:W-:Y:S02]  /*b760*/  FMNMX.FTZ R11, R83, R12, !PT ;  /* 0x0000000c530b7209 */ /* 0x000fe40007810000 */
[----:B------:R-:W-:Y:S02]  /*b770*/  FSEL R87, R87, -INF , !P1 ;  /* 0xff80000057577808 */ /* 0x000fe40004800000 */
[----:B------:R-:W-:-:S02]  /*b780*/  FMNMX.FTZ R8, R86, R11, !PT ;  /* 0x0000000b56087209 */ /* 0x000fc40007810000 */
[----:B------:R-:W-:Y:S01]  /*b790*/  FSEL R12, R2, RZ, P6 ;  /* 0x000000ff020c7208 */ /* 0x000fe20003000000 */
[----:B------:R-:W-:Y:S01]  /*b7a0*/  MUFU.EX2 R37, R37 ;  /* 0x0000002500257308 */ /* 0x000fe20000000800 */
[----:B------:R-:W-:-:S03]  /*b7b0*/  FMNMX.FTZ R8, R87, R8, !PT ;  /* 0x0000000857087209 */ /* 0x000fc60007810000 */
[----:B------:R-:W-:Y:S01]  /*b7c0*/  FADD.FTZ R69, -R12, R5 ;  /* 0x000000050c457221 */ /* 0x000fe20000010100 */
[----:B------:R-:W-:Y:S01]  /*b7d0*/  FFMA.FTZ R5, R85, R0, -R10 ;  /* 0x0000000055057223 */ /* 0x000fe2000001080a */
[----:B------:R-:W1:Y:S02]  /*b7e0*/  SHFL.BFLY PT, R11, R8, 0x2, 0x1f ;  /* 0x0c401f00080b7f89 */ /* 0x000e6400000e0000 */
[----:B------:R-:W-:Y:S08]  /*b7f0*/  MUFU.EX2 R136, R136 ;  /* 0x0000008800887308 */ /* 0x000ff00000000800 */
[----:B------:R-:W-:Y:S08]  /*b800*/  MUFU.EX2 R41, R41 ;  /* 0x0000002900297308 */ /* 0x000ff00000000800 */
[----:B------:R-:W-:Y:S01]  /*b810*/  MUFU.EX2 R138, R138 ;  /* 0x0000008a008a7308 */ /* 0x000fe20000000800 */
[----:B-1----:R-:W-:-:S07]  /*b820*/  FMNMX.FTZ R11, R8, R11, !PT ;  /* 0x0000000b080b7209 */ /* 0x002fce0007810000 */
[----:B------:R-:W-:Y:S01]  /*b830*/  MUFU.EX2 R45, R45 ;  /* 0x0000002d002d7308 */ /* 0x000fe20000000800 */
[----:B------:R-:W1:Y:S07]  /*b840*/  SHFL.BFLY PT, R8, R11, 0x1, 0x1f ;  /* 0x0c201f000b087f89 */ /* 0x000e6e00000e0000 */
[----:B------:R-:W-:Y:S08]  /*b850*/  MUFU.EX2 R132, R132 ;  /* 0x0000008400847308 */ /* 0x000ff00000000800 */
[----:B------:R-:W-:Y:S08]  /*b860*/  MUFU.EX2 R49, R49 ;  /* 0x0000003100317308 */ /* 0x000ff00000000800 */
[----:B------:R-:W-:Y:S01]  /*b870*/  MUFU.EX2 R134, R134 ;  /* 0x0000008600867308 */ /* 0x000fe20000000800 */
[----:B-1----:R-:W-:Y:S01]  /*b880*/  FMNMX.FTZ R11, R11, R8, !PT ;  /* 0x000000080b0b7209 */ /* 0x002fe20007810000 */
[----:B------:R-:W-:-:S03]  /*b890*/  FMUL.FTZ R8, R69, R0 ;  /* 0x0000000045087220 */ /* 0x000fc60000410000 */
[C---:B------:R-:W-:Y:S01]  /*b8a0*/  FSETP.NEU.FTZ.AND P1, PT, R11.reuse, -INF , PT ;  /* 0xff8000000b00780b */ /* 0x040fe20003f3d000 */
[----:B------:R-:W-:Y:S02]  /*b8b0*/  FMUL.FTZ R10, R11, R0 ;  /* 0x000000000b0a7220 */ /* 0x000fe40000410000 */
[----:B------:R-:W-:Y:S03]  /*b8c0*/  MUFU.EX2 R75, R75 ;  /* 0x0000004b004b7308 */ /* 0x000fe60000000800 */
[----:B------:R-:W-:-:S05]  /*b8d0*/  FSEL R10, R10, RZ, P1 ;  /* 0x000000ff0a0a7208 */ /* 0x000fca0000800000 */
[----:B------:R-:W1:Y:S01]  /*b8e0*/  MUFU.EX2 R8, R8 ;  /* 0x0000000800087308 */ /* 0x000e620000000800 */
        /* <DEDUP_REMOVED lines=9> */
[-CC-:B0-----:R-:W-:Y:S01]  /*b980*/  FFMA.FTZ R24, R147, R0.reuse, -R10.reuse ;  /* 0x0000000093187223 */ /* 0x181fe2000001080a */
[-C--:B------:R-:W-:Y:S01]  /*b990*/  FMUL.FTZ R6, R25, R0.reuse ;  /* 0x0000000019067220 */ /* 0x080fe20000410000 */
[-CC-:B------:R-:W-:Y:S01]  /*b9a0*/  FFMA.FTZ R147, R149, R0.reuse, -R10.reuse ;  /* 0x0000000095937223 */ /* 0x180fe2000001080a */
[-CC-:B------:R-:W-:Y:S01]  /*b9b0*/  FFMA.FTZ R26, R39, R0.reuse, -R10.reuse ;  /* 0x00000000271a7223 */ /* 0x180fe2000001080a */
[-CC-:B------:R-:W-:Y:S01]  /*b9c0*/  FFMA.FTZ R28, R43, R0.reuse, -R10.reuse ;  /* 0x000000002b1c7223 */ /* 0x180fe2000001080a */
[-CC-:B------:R-:W-:Y:S01]  /*b9d0*/  FFMA.FTZ R143, R151, R0.reuse, -R10.reuse ;  /* 0x00000000978f7223 */ /* 0x180fe2000001080a */
[--C-:B------:R-:W-:Y:S01]  /*b9e0*/  FFMA.FTZ R30, R47, R0, -R10.reuse ;  /* 0x000000002f1e7223 */ /* 0x100fe2000001080a */
[----:B------:R-:W0:Y:S01]  /*b9f0*/  MUFU.EX2 R6, R6 ;  /* 0x0000000600067308 */ /* 0x000e220000000800 */
[----:B-1----:R-:W-:Y:S01]  /*ba00*/  FFMA.FTZ R25, R8, R4, R35 ;  /* 0x0000000408197223 */ /* 0x002fe20000010023 */
[-CC-:B------:R-:W-:Y:S01]  /*ba10*/  FFMA.FTZ R137, R50, R0.reuse, -R10.reuse ;  /* 0x0000000032897223 */ /* 0x180fe2000001080a */
[-CC-:B------:R-:W-:Y:S01]  /*ba20*/  FFMA.FTZ R32, R51, R0.reuse, -R10.reuse ;  /* 0x0000000033207223 */ /* 0x180fe2000001080a */
[-CC-:B------:R-:W-:Y:S01]  /*ba30*/  FFMA.FTZ R139, R33, R0.reuse, -R10.reuse ;  /* 0x00000000218b7223 */ /* 0x180fe2000001080a */
[----:B------:R-:W-:Y:S01]  /*ba40*/  FADD.FTZ R25, R148, R25 ;  /* 0x0000001994197221 */ /* 0x000fe20000010000 */
[-CC-:B------:R-:W-:Y:S01]  /*ba50*/  FFMA.FTZ R34, R55, R0.reuse, -R10.reuse ;  /* 0x0000000037227223 */ /* 0x180fe2000001080a */
[-CC-:B------:R-:W-:Y:S01]  /*ba60*/  FFMA.FTZ R133, R58, R0.reuse, -R10.reuse ;  /* 0x000000003a857223 */ /* 0x180fe2000001080a */
[----:B------:R-:W1:Y:S01]  /*ba70*/  MUFU.EX2 R12, R12 ;  /* 0x0000000c000c7308 */ /* 0x000e620000000800 */
[----:B------:R-:W-:Y:S01]  /*ba80*/  FADD.FTZ R4, R150, R25 ;  /* 0x0000001996047221 */ /* 0x000fe20000010000 */
        /* <DEDUP_REMOVED lines=9> */
[----:B------:R-:W-:-:S05]  /*bb20*/  FFMA.FTZ R123, R86, R0, -R10 ;  /* 0x00000000567b7223 */ /* 0x000fca000001080a */
        /* <DEDUP_REMOVED lines=18> */
[----:B------:R-:W-:Y:S01]  /*bc50*/  FADD.FTZ R42, R142, R25 ;  /* 0x000000198e2a7221 */ /* 0x000fe20000010000 */
[----:B------:R-:W-:Y:S01]  /*bc60*/  FFMA.FTZ R25, R74, R0, -R10 ;  /* 0x000000004a197223 */ /* 0x000fe2000001080a */
        /* <DEDUP_REMOVED lines=8> */
[----:B------:R-:W-:Y:S01]  /*bcf0*/  FADD.FTZ R44, R138, R31 ;  /* 0x0000001f8a2c7221 */ /* 0x000fe20000010000 */
[----:B------:R-:W-:Y:S01]  /*bd00*/  FFMA.FTZ R31, R78, R0, -R10 ;  /* 0x000000004e1f7223 */ /* 0x000fe2000001080a */
        /* <DEDUP_REMOVED lines=80> */
.L_x_1009:
        /* <DEDUP_REMOVED lines=75> */
.L_x_991:
[----:B------:R-:W-:Y:S06]  /*c6c0*/  BAR.ARV 0x8, 0x200 ;  /* 0x0208000000007b1d */ /* 0x000fec0000002000 */
[----:B------:R-:W-:Y:S05]  /*c6d0*/  @!P0 BRA `(.L_x_1011) ;  /* 0x0000000000048947 */ /* 0x000fea0003800000 */
[----:B------:R-:W-:Y:S01]  /*c6e0*/  BPT.TRAP 0x1 ;  /* 0x000000040000795c */ /* 0x000fe20000300000 */
.L_x_1011:
[----:B------:R-:W-:Y:S01]  /*c6f0*/  ULEA UR5, UR36, UR45, 0x3 ;  /* 0x0000002d24057291 */ /* 0x000fe2000f8e183f */
[----:B------:R-:W-:-:S05]  /*c700*/  IMAD.U32 R5, RZ, RZ, UR46 ;  /* 0x0000002eff057e24 */ /* 0x000fca000f8e00ff */
[----:B------:R-:W-:-:S04]  /*c710*/  SHF.L.U32 R5, R5, 0x1f, RZ ;  /* 0x0000001f05057819 */ /* 0x000fc800000006ff */
[----:B------:R0:W1:Y:S01]  /*c720*/  SYNCS.PHASECHK.TRANS64.TRYWAIT P1, [UR5+0x16850], R5 ;  /* 0x01685005ff0075a7 */ /* 0x0000620008020145 */
[----:B------:R-:W-:Y:S05]  /*c730*/  @!P0 BRA `(.L_x_1012) ;  /* 0x0000000000048947 */ /* 0x000fea0003800000 */
[----:B------:R-:W-:Y:S01]  /*c740*/  BPT.TRAP 0x1 ;  /* 0x000000040000795c */ /* 0x000fe20000300000 */
.L_x_1012:
[----:B-1----:R-:W-:Y:S05]  /*c750*/  @P1 BRA `(.L_x_1013) ;  /* 0x0000000000081947 */ /* 0x002fea0003800000 */
[----:B------:R-:W1:Y:S02]  /*c760*/  SYNCS.PHASECHK.TRANS64.TRYWAIT P1, [UR5+0x16850], R5 ;  /* 0x01685005ff0075a7 */ /* 0x000e640008020145 */
[----:B-1----:R-:W-:Y:S05]  /*c770*/  @!P1 BRA `(.L_x_1014) ;  /* 0x00000068002c9947 */ /* 0x002fea0003800000 */
.L_x_1013:
[----:B------:R-:W-:Y:S01]  /*c780*/  UIADD3 UR45, UR45, 0x400, URZ ;  /* 0x000004002d2d7890 */ /* 0x000fe2000fffe03f */
[----:B------:R-:W-:Y:S01]  /*c790*/  WARPGROUP.ARRIVE ;  /* 0x00000000000079c5 */ /* 0x000fe20000000000 */
[----:B------:R-:W-:Y:S01]  /*c7a0*/  UMOV UR7, 0x40000040 ;  /* 0x4000004000077882 */ /* 0x000fe20000000000 */
[----:B01----:R-:W0:Y:S01]  /*c7b0*/  SHFL.BFLY PT, R5, R4, 0x2, 0x1f ;  /* 0x0c401f0004057f89 */ /* 0x003e2200000e0000 */
[----:B------:R-:W-:Y:S01]  /*c7c0*/  USHF.R.U32.HI UR45, URZ, 0x4, UR45 ;  /* 0x000000043f2d7899 */ /* 0x000fe2000801162d */
[----:B------:R-:W-:Y:S01]  /*c7d0*/  CS2R R34, SRZ ;  /* 0x0000000000227805 */ /* 0x000fe2000001ff00 */
[----:B------:R-:W-:Y:S01]  /*c7e0*/  IMAD.MOV.U32 R25, RZ, RZ, -0x800000 ;  /* 0xff800000ff197424 */ /* 0x000fe200078e00ff */
[----:B------:R-:W1:Y:S01]  /*c7f0*/  SHFL.BFLY PT, R6, R3, 0x2, 0x1f ;  /* 0x0c401f0003067f89 */ /* 0x000e6200000e0000 */
[----:B------:R-:W-:Y:S01]  /*c800*/  ULOP3.LUT UR4, UR45, 0x3fff, URZ, 0xc0, !UPT ;  /* 0x00003fff2d047892 */ /* 0x000fe2000f8ec03f */
[----:B------:R-:W-:-:S03]  /*c810*/  IMAD.MOV.U32 R24, RZ, RZ, -0x800000 ;  /* 0xff800000ff187424 */ /* 0x000fc600078e00ff */
[----:B------:R-:W-:-:S07]  /*c820*/  ULEA UR4, UR36, UR4, 0xa ;  /* 0x0000000424047291 */ /* 0x000fce000f8e503f */
[----:B------:R-:W-:Y:S02]  /*c830*/  UMOV UR6, UR4 ;  /* 0x0000000400067c82 */ /* 0x000fe40008000000 */
[----:B------:R-:W-:Y:S01]  /*c840*/  HGMMA.64x64x16.F32 R88, R148, gdesc[UR4].tnspB, R88, gsb0 ;  /* 0x40e0000494587df0 */ /* 0x000fe20008000858 */
[----:B------:R-:W-:Y:S01]  /*c850*/  UIADD3 UR6, UR4, 0x80, URZ ;  /* 0x0000008004067890 */ /* 0x000fe2000fffe03f */
[----:B------:R-:W-:Y:S01]  /*c860*/  UMOV UR7, 0x40000040 ;  /* 0x4000004000077882 */ /* 0x000fe20000000000 */
[----:B0-----:R-:W-:Y:S01]  /*c870*/  FADD.FTZ R5, R5, R4 ;  /* 0x0000000405057221 */ /* 0x001fe20000010000 */
[----:B-1----:R-:W-:-:S04]  /*c880*/  FADD.FTZ R7, R6, R3 ;  /* 0x0000000306077221 */ /* 0x002fc80000010000 */
[----:B------:R-:W0:Y:S04]  /*c890*/  SHFL.BFLY PT, R6, R5, 0x1, 0x1f ;  /* 0x0c201f0005067f89 */ /* 0x000e2800000e0000 */
[----:B------:R-:W1:Y:S01]  /*c8a0*/  SHFL.BFLY PT, R8, R7, 0x1, 0x1f ;  /* 0x0c201f0007087f89 */ /* 0x000e6200000e0000 */
[----:B0-----:R-:W-:Y:S01]  /*c8b0*/  FADD.FTZ R9, R5, R6 ;  /* 0x0000000605097221 */ /* 0x001fe20000010000 */
[----:B-1----:R-:W-:-:S04]  /*c8c0*/  FADD.FTZ R8, R7, R8 ;  /* 0x0000000807087221 */ /* 0x002fc80000010000 */
[----:B------:R-:W-:Y:S02]  /*c8d0*/  FSETP.NE.FTZ.AND P1, PT, R9, RZ, PT ;  /* 0x000000ff0900720b */ /* 0x000fe40003f35000 */
        /* <DEDUP_REMOVED lines=13> */
[----:B------:R-:W-:Y:S01]  /*c9b0*/  UIADD3 UR6, UR4, 0x100, URZ ;  /* 0x0000010004067890 */ /* 0x000fe2000fffe03f */
[----:B------:R-:W-:Y:S01]  /*c9c0*/  @P2 FFMA.FTZ R24, R5, R11, R6 ;  /* 0x0000000b05182223 */ /* 0x000fe20000010006 */
        /* <DEDUP_REMOVED lines=33> */
.L_x_1015:
        /* <DEDUP_REMOVED lines=30> */
[----:B------:R-:W-:Y:S01]  /*cdc0*/  USEL UR4, URZ, 0x1, UP0 ;  /* 0x000000013f047887 */ /* 0x000fe20008000000 */
[-C--:B------:R-:W-:Y:S01]  /*cdd0*/  FMUL.FTZ R110, R110, R35.reuse ;  /* 0x000000236e6e7220 */ /* 0x080fe20000410000 */
[-C--:B------:R-:W-:Y:S01]  /*cde0*/  FMUL.FTZ R15, R111, R35.reuse ;  /* 0x000000236f0f7220 */ /* 0x080fe20000410000 */
[-C--:B------:R-:W-:Y:S01]  /*cdf0*/  FMUL.FTZ R114, R114, R35.reuse ;  /* 0x0000002372727220 */ /* 0x080fe20000410000 */
[-C--:B------:R-:W-:Y:S01]  /*ce00*/  FMUL.FTZ R33, R115, R35.reuse ;  /* 0x0000002373217220 */ /* 0x080fe20000410000 */
[-C--:B------:R-:W-:Y:S01]  /*ce10*/  FMUL.FTZ R118, R118, R35.reuse ;  /* 0x0000002376767220 */ /* 0x080fe20000410000 */
[----:B------:R-:W-:Y:S01]  /*ce20*/  FMUL.FTZ R34, R117, R34 ;  /* 0x0000002275227220 */ /* 0x000fe20000410000 */
[----:B------:R-:W-:Y:S01]  /*ce30*/  PLOP3.LUT P0, PT, PT, PT, PT, 0x8, 0x0 ;  /* 0x000000000000781c */ /* 0x000fe20003f0e170 */
[----:B------:R-:W-:Y:S01]  /*ce40*/  FMUL.FTZ R35, R119, R35 ;  /* 0x0000002377237220 */ /* 0x000fe20000410000 */
[----:B------:R-:W-:-:S02]  /*ce50*/  UIADD3 UR47, UR47, 0x1, URZ ;  /* 0x000000012f2f7890 */ /* 0x000fc4000fffe03f */
[----:B------:R-:W-:Y:S02]  /*ce60*/  USEL UR36, UR36, URZ, UP0 ;  /* 0x0000003f24247287 */ /* 0x000fe40008000000 */
[----:B------:R-:W-:-:S12]  /*ce70*/  ULOP3.LUT UR46, UR46, UR4, URZ, 0x3c, !UPT ;  /* 0x000000042e2e7292 */ /* 0x000fd8000f8e3c3f */
.L_x_937:
[----:B------:R-:W0:Y:S01]  /*ce80*/  S2R R3, SR_CgaCtaId ;  /* 0x0000000000037919 */ /* 0x000e220000008800 */
[----:B------:R-:W-:Y:S01]  /*ce90*/  MOV R0, 0x400 ;  /* 0x0000040000007802 */ /* 0x000fe20000000f00 */
[----:B------:R-:W-:Y:S01]  /*cea0*/  BSSY B0, `(.L_x_1016) ;  /* 0x0000144000007945 */ /* 0x000fe20003800000 */
[----:B------:R-:W-:Y:S02]  /*ceb0*/  BAR.SYNC.DEFER_BLOCKING 0x5, 0x200 ;  /* 0x0148000000007b1d */ /* 0x000fe40000010000 */
[----:B0-----:R-:W-:-:S05]  /*cec0*/  LEA R0, R3, R0, 0x18 ;  /* 0x0000000003007211 */ /* 0x001fca00078ec0ff */
[----:B------:R-:W0:Y:S02]  /*ced0*/  LDS R2, [R0+0x168d0] ;  /* 0x0168d00000027984 */ /* 0x000e240000000800 */
[----:B0-----:R-:W-:Y:S01]  /*cee0*/  R2UR UR4, R2 ;  /* 0x00000000020472ca */ /* 0x001fe200000e0000 */
[----:B------:R-:W-:Y:S06]  /*cef0*/  BAR.ARV 0x4, 0x200 ;  /* 0x0108000000007b1d */ /* 0x000fec0000002000 */
[----:B------:R-:W-:Y:S08]  /*cf00*/  @P0 BRA `(.L_x_1017) ;  /* 0x0000000c00180947 */ /* 0x000ff00003800000 */
[----:B------:R-:W0:Y:S01]  /*cf10*/  S2R R5, SR_SWINHI ;  /* 0x0000000000057919 */ /* 0x000e220000002f00 */
[----:B------:R-:W1:Y:S01]  /*cf20*/  LDC R30, c[0x0][0xbe8] ;  /* 0x0002fa00ff1e7b82 */ /* 0x000e620000000800 */
[----:B------:R-:W-:Y:S01]  /*cf30*/  USHF.R.S32.HI UR12, URZ, 0x1f, UR41 ;  /* 0x0000001f3f0c7899 */ /* 0x000fe20008011429 */
[----:B------:R-:W-:Y:S01]  /*cf40*/  VIADD R47, R17, UR38 ;  /* 0x00000026112f7c36 */ /* 0x000fe20008000000 */
[----:B------:R-:W-:Y:S01]  /*cf50*/  ULDC.64 UR8, c[0x0][0xb90] ;  /* 0x0002e40000087ab9 */ /* 0x000fe20000000a00 */
[----:B------:R-:W-:Y:S01]  /*cf60*/  USHF.R.S32.HI UR13, URZ, 0x1f, UR39 ;  /* 0x0000001f3f0d7899 */ /* 0x000fe20008011427 */
[----:B------:R-:W-:Y:S01]  /*cf70*/  F2FP.F16.F32.PACK_AB R12, R12, R41 ;  /* 0x000000290c0c723e */ /* 0x000fe200000000ff */
[----:B------:R-:W-:Y:S01]  /*cf80*/  UIMAD UR5, UR12, UR8, URZ ;  /* 0x000000080c0572a4 */ /* 0x000fe2000f8e023f */
[----:B------:R-:W-:Y:S01]  /*cf90*/  F2FP.F16.F32.PACK_AB R13, R13, R106 ;  /* 0x0000006a0d0d723e */ /* 0x000fe200000000ff */
[----:B------:R-:W-:Y:S01]  /*cfa0*/  UIMAD.WIDE.U32 UR6, UR41, UR8, URZ ;  /* 0x00000008290672a5 */ /* 0x000fe2000f8e003f */
[----:B------:R-:W-:Y:S01]  /*cfb0*/  F2FP.F16.F32.PACK_AB R14, R14, R37 ;  /* 0x000000250e0e723e */ /* 0x000fe200000000ff */
[----:B------:R-:W-:Y:S01]  /*cfc0*/  UIMAD UR5, UR41, UR9, UR5 ;  /* 0x00000009290572a4 */ /* 0x000fe2000f8e0205 */
[----:B------:R-:W-:Y:S01]  /*cfd0*/  F2FP.F16.F32.PACK_AB R15, R15, R110 ;  /* 0x0000006e0f0f723e */ /* 0x000fe200000000ff */
[----:B------:R-:W-:Y:S01]  /*cfe0*/  ULDC.64 UR10, c[0x0][0xb98] ;  /* 0x0002e600000a7ab9 */ /* 0x000fe20000000a00 */
[----:B------:R-:W-:Y:S01]  /*cff0*/  F2FP.F16.F32.PACK_AB R32, R32, R29 ;  /* 0x0000001d2020723e */ /* 0x000fe200000000ff */
[----:B------:R-:W-:Y:S01]  /*d000*/  UIMAD UR8, UR13, UR10, URZ ;  /* 0x0000000a0d0872a4 */ /* 0x000fe2000f8e023f */
[----:B------:R-:W-:Y:S01]  /*d010*/  F2FP.F16.F32.PACK_AB R33, R33, R114 ;  /* 0x000000722121723e */ /* 0x000fe200000000ff */
[----:B------:R-:W-:Y:S01]  /*d020*/  UIADD3 UR7, UR7, UR5, URZ ;  /* 0x0000000507077290 */ /* 0x000fe2000fffe03f */
[----:B------:R-:W-:Y:S01]  /*d030*/  F2FP.F16.F32.PACK_AB R34, R34, R21 ;  /* 0x000000152222723e */ /* 0x000fe200000000ff */
[----:B------:R-:W-:Y:S01]  /*d040*/  UIMAD UR8, UR39, UR11, UR8 ;  /* 0x0000000b270872a4 */ /* 0x000fe2000f8e0208 */
[----:B------:R-:W-:Y:S01]  /*d050*/  F2FP.F16.F32.PACK_AB R35, R35, R118 ;  /* 0x000000762323723e */ /* 0x000fe200000000ff */
[----:B------:R-:W-:Y:S01]  /*d060*/  UIMAD.WIDE.U32 UR6, UR39, UR10, UR6 ;  /* 0x0000000a270672a5 */ /* 0x000fe2000f8e0006 */
[----:B------:R-:W-:-:S02]  /*d070*/  ULDC UR5, c[0x0][0xa88] ;  /* 0x0002a20000057ab9 */ /* 0x000fc40000000800 */
[----:B------:R-:W-:Y:S01]  /*d080*/  ULDC.64 UR10, c[0x0][0xaf0] ;  /* 0x0002bc00000a7ab9 */ /* 0x000fe20000000a00 */
[----:B------:R-:W-:Y:S01]  /*d090*/  BAR.SYNC.DEFER_BLOCKING 0x1, 0x180 ;  /* 0x0046000000007b1d */ /* 0x000fe20000010000 */
[----:B-1----:R-:W-:Y:S01]  /*d0a0*/  ISETP.NE.AND P1, PT, R30, 0x1, PT ;  /* 0x000000011e00780c */ /* 0x002fe20003f25270 */
[----:B------:R-:W-:-:S04]  /*d0b0*/  IMAD.U32 R36, RZ, RZ, UR8 ;  /* 0x00000008ff247e24 */ /* 0x000fc8000f8e00ff */
[----:B------:R-:W-:Y:S01]  /*d0c0*/  ULDC.64 UR8, c[0x0][0xae8] ;  /* 0x0002ba0000087ab9 */ /* 0x000fe20000000a00 */
[----:B------:R-:W-:Y:S02]  /*d0d0*/  MOV R2, R0 ;  /* 0x0000000000027202 */ /* 0x000fe40000000f00 */
[----:B0-----:R-:W-:Y:S01]  /*d0e0*/  MOV R3, R5 ;  /* 0x0000000500037202 */ /* 0x001fe20000000f00 */
[----:B------:R-:W-:Y:S02]  /*d0f0*/  IMAD R5, R152, 0x40, R22 ;  /* 0x0000004098057824 */ /* 0x000fe400078e0216 */
[--C-:B------:R-:W-:Y:S02]  /*d100*/  IMAD.WIDE R10, R156, 0x2, R2.reuse ;  /* 0x000000029c0a7825 */ /* 0x100fe400078e0202 */
[----:B------:R-:W0:Y:S02]  /*d110*/  @P1 LDC R20, c[0x0][0xbec] ;  /* 0x0002fb00ff141b82 */ /* 0x000e240000000800 */
[----:B------:R-:W-:Y:S01]  /*d120*/  IMAD.WIDE R2, R5, 0x2, R2 ;  /* 0x0000000205027825 */ /* 0x000fe200078e0202 */
[----:B------:R-:W-:-:S02]  /*d130*/  LOP3.LUT R4, R10, 0x380, RZ, 0xc0, !PT ;  /* 0x000003800a047812 */ /* 0x000fc400078ec0ff */
[----:B------:R-:W-:Y:S02]  /*d140*/  IADD3 R39, P0, R10, 0x60, RZ ;  /* 0x000000600a277810 */ /* 0x000fe40007f1e0ff */
[----:B------:R-:W-:Y:S01]  /*d150*/  SHF.R.U64 R5, R4, 0x3, RZ ;  /* 0x0000000304057819 */ /* 0x000fe200000012ff */
[----:B------:R-:W1:Y:S01]  /*d160*/  @P1 LDC R45, c[0x0][0xbf0] ;  /* 0x0002fc00ff2d1b82 */ /* 0x000e620000000800 */
[----:B------:R-:W-:Y:S01]  /*d170*/  LOP3.LUT R4, R39, 0x380, RZ, 0xc0, !PT ;  /* 0x0000038027047812 */ /* 0x000fe200078ec0ff */
[----:B------:R-:W-:Y:S01]  /*d180*/  IMAD.X R9, RZ, RZ, R11, P0 ;  /* 0x000000ffff097224 */ /* 0x000fe200000e060b */
[----:B------:R-:W-:Y:S02]  /*d190*/  IADD3 R27, P3, R10, 0x20, RZ ;  /* 0x000000200a1b7810 */ /* 0x000fe40007f7e0ff */
[----:B------:R-:W-:Y:S02]  /*d1a0*/  SHF.R.U64 R4, R4, 0x3, RZ ;  /* 0x0000000304047819 */ /* 0x000fe400000012ff */
[----:B------:R-:W-:-:S02]  /*d1b0*/  IADD3 R31, P2, R10, 0x40, RZ ;  /* 0x000000400a1f7810 */ /* 0x000fc40007f5e0ff */
[----:B------:R-:W-:Y:S02]  /*d1c0*/  LOP3.LUT R8, R4, R39, RZ, 0x3c, !PT ;  /* 0x0000002704087212 */ /* 0x000fe400078e3cff */
[----:B------:R-:W-:Y:S01]  /*d1d0*/  LOP3.LUT R4, R27, 0x380, RZ, 0xc0, !PT ;  /* 0x000003801b047812 */ /* 0x000fe200078ec0ff */
[----:B------:R-:W-:Y:S01]  /*d1e0*/  IMAD.X R7, RZ, RZ, R11, P2 ;  /* 0x000000ffff077224 */ /* 0x000fe200010e060b */
[----:B------:R-:W-:Y:S02]  /*d1f0*/  LOP3.LUT R6, R31, 0x380, RZ, 0xc0, !PT ;  /* 0x000003801f067812 */ /* 0x000fe400078ec0ff */
[----:B------:R-:W-:Y:S01]  /*d200*/  SHF.R.U64 R4, R4, 0x3, RZ ;  /* 0x0000000304047819 */ /* 0x000fe200000012ff */
[----:B0-----:R-:W-:Y:S01]  /*d210*/  @P1 IMAD.HI.U32 R20, R47, R20, RZ ;  /* 0x000000142f141227 */ /* 0x001fe200078e00ff */
[----:B------:R-:W-:Y:S02]  /*d220*/  SHF.R.U64 R6, R6, 0x3, RZ ;  /* 0x0000000306067819 */ /* 0x000fe400000012ff */
[----:B------:R-:W-:-:S02]  /*d230*/  IADD3 R39, P2, R2, 0x3000, RZ ;  /* 0x0000300002277810 */ /* 0x000fc40007f5e0ff */
[----:B------:R-:W-:Y:S01]  /*d240*/  LOP3.LUT R4, R4, R27, RZ, 0x3c, !PT ;  /* 0x0000001b04047212 */ /* 0x000fe200078e3cff */
[----:B------:R-:W-:Y:S01]  /*d250*/  IMAD.MOV.U32 R27, RZ, RZ, R47 ;  /* 0x000000ffff1b7224 */ /* 0x000fe200078e002f */
[----:B------:R-:W-:Y:S01]  /*d260*/  LOP3.LUT R6, R6, R31, RZ, 0x3c, !PT ;  /* 0x0000001f06067212 */ /* 0x000fe200078e3cff */
[----:B------:R-:W-:Y:S01]  /*d270*/  IMAD.X R21, RZ, RZ, R3, P2 ;  /* 0x000000ffff157224 */ /* 0x000fe200010e0603 */
[----:B------:R-:W-:Y:S02]  /*d280*/  LOP3.LUT R31, R39, 0x380, RZ, 0xc0, !PT ;  /* 0x00000380271f7812 */ /* 0x000fe400078ec0ff */
[----:B-1----:R-:W-:Y:S02]  /*d290*/  @P1 SHF.R.U32.HI R27, RZ, R45, R20 ;  /* 0x0000002dff1b1219 */ /* 0x002fe40000011614 */
[----:B------:R-:W-:Y:S02]  /*d2a0*/  SHF.R.U64 R20, R31, 0x3, RZ ;  /* 0x000000031f147819 */ /* 0x000fe400000012ff */
[----:B------:R-:W-:Y:S01]  /*d2b0*/  LOP3.LUT R10, R5, R10, RZ, 0x3c, !PT ;  /* 0x0000000a050a7212 */ /* 0x000fe200078e3cff */
[----:B------:R-:W-:Y:S01]  /*d2c0*/  IMAD.MOV R31, RZ, RZ, -R27 ;  /* 0x000000ffff1f7224 */ /* 0x000fe200078e0a1b */
[----:B------:R-:W-:Y:S01]  /*d2d0*/  MOV R40, R8 ;  /* 0x0000000800287202 */ /* 0x000fe20000000f00 */
[----:B------:R-:W-:Y:S01]  /*d2e0*/  IMAD.X R5, RZ, RZ, R11, P3 ;  /* 0x000000ffff057224 */ /* 0x000fe200018e060b */
[----:B------:R-:W-:Y:S01]  /*d2f0*/  MOV R44, R10 ;  /* 0x0000000a002c7202 */ /* 0x000fe20000000f00 */
[----:B------:R-:W-:Y:S01]  /*d300*/  IMAD R31, R30, R31, R47 ;  /* 0x0000001f1e1f7224 */ /* 0x000fe200078e022f */
[----:B------:R-:W-:-:S02]  /*d310*/  SHF.R.S32.HI R11, RZ, 0x1f, R27 ;  /* 0x0000001fff0b7819 */ /* 0x000fc4000001141b */
[----:B------:R-:W-:Y:S02]  /*d320*/  IADD3 R10, P0, R27, UR6, RZ ;  /* 0x000000061b0a7c10 */ /* 0x000fe4000ff1e0ff */
[----:B------:R-:W-:Y:S02]  /*d330*/  SHF.R.S32.HI R27, RZ, 0x1f, R31 ;  /* 0x0000001fff1b7819 */ /* 0x000fe4000001141f */
[----:B------:R-:W-:Y:S01]  /*d340*/  IADD3.X R11, R11, UR7, R36, P0, !PT ;  /* 0x000000070b0b7c10 */ /* 0x000fe200087fe424 */
[----:B------:R-:W-:Y:S01]  /*d350*/  ULDC.64 UR6, c[0x0][0xb88] ;  /* 0x0002e20000067ab9 */ /* 0x000fe20000000a00 */
[----:B------:R-:W-:Y:S01]  /*d360*/  IADD3 R43, P3, R2, 0x1800, RZ ;  /* 0x00001800022b7810 */ /* 0x000fe20007f7e0ff */
[----:B------:R-:W-:Y:S01]  /*d370*/  IMAD R8, R27, UR6, RZ ;  /* 0x000000061b087c24 */ /* 0x000fe2000f8e02ff */
[----:B------:R-:W-:Y:S01]  /*d380*/  MOV R42, R6 ;  /* 0x00000006002a7202 */ /* 0x000fe20000000f00 */
[----:B------:R-:W-:Y:S01]  /*d390*/  IMAD.WIDE.U32 R6, R31, UR6, R10 ;  /* 0x000000061f067c25 */ /* 0x000fe2000f8e000a */
[----:B------:R-:W-:-:S02]  /*d3a0*/  LOP3.LUT R28, R43, 0x380, RZ, 0xc0, !PT ;  /* 0x000003802b1c7812 */ /* 0x000fc400078ec0ff */
[----:B------:R-:W-:Y:S01]  /*d3b0*/  LOP3.LUT P0, RZ, R153, 0x3, RZ, 0xc0, !PT ;  /* 0x0000000399ff7812 */ /* 0x000fe2000780c0ff */
[----:B------:R-:W-:Y:S01]  /*d3c0*/  IMAD R9, R31, UR7, R8 ;  /* 0x000000071f097c24 */ /* 0x000fe2000f8e0208 */
[----:B------:R-:W-:Y:S01]  /*d3d0*/  ULDC.64 UR6, c[0x0][0xb50] ;  /* 0x0002d40000067ab9 */ /* 0x000fe20000000a00 */
[----:B------:R-:W-:Y:S01]  /*d3e0*/  VIADD R10, R155, UR38 ;  /* 0x000000269b0a7c36 */ /* 0x000fe20008000000 */
[----:B------:R-:W-:Y:S01]  /*d3f0*/  SHF.R.U64 R28, R28, 0x3, RZ ;  /* 0x000000031c1c7819 */ /* 0x000fe200000012ff */
[----:B------:R-:W-:Y:S01]  /*d400*/  IMAD R31, R30, UR5, RZ ;  /* 0x000000051e1f7c24 */ /* 0x000fe2000f8e02ff */
[----:B------:R-:W-:Y:S01]  /*d410*/  LEA R36, P5, R6, UR6, 0x2 ;  /* 0x0000000606247c11 */ /* 0x000fe2000f8a10ff */
[----:B------:R-:W-:Y:S01]  /*d420*/  IMAD.IADD R7, R7, 0x1, R9 ;  /* 0x0000000107077824 */ /* 0x000fe200078e0209 */
[----:B------:R-:W-:Y:S01]  /*d430*/  LOP3.LUT R28, R28, R43, RZ, 0x3c, !PT ;  /* 0x0000002b1c1c7212 */ /* 0x000fe200078e3cff */
[C---:B------:R-:W-:Y:S01]  /*d440*/  VIADD R8, R10.reuse, 0x8 ;  /* 0x000000080a087836 */ /* 0x040fe20000000000 */
[----:B------:R-:W-:Y:S01]  /*d450*/  MOV R43, R4 ;  /* 0x00000004002b7202 */ /* 0x000fe20000000f00 */
[----:B------:R-:W-:Y:S01]  /*d460*/  SHFL.IDX PT, R38, R36, 0x1, 0x1c1f ;  /* 0x003c1f0024267f89 */ /* 0x000fe200000e0000 */
[----:B------:R-:W-:Y:S01]  /*d470*/  ISETP.GE.OR P4, PT, R10, R31, P0 ;  /* 0x0000001f0a00720c */ /* 0x000fe20000786670 */
[----:B------:R-:W-:Y:S01]  /*d480*/  IMAD.X R29, RZ, RZ, R3, P3 ;  /* 0x000000ffff1d7224 */ /* 0x000fe200018e0603 */
[----:B------:R-:W-:-:S02]  /*d490*/  LEA.HI.X R45, R6, UR7, R7, 0x2, P5 ;  /* 0x00000007062d7c11 */ /* 0x000fc4000a8f1407 */
[----:B------:R-:W-:Y:S02]  /*d4a0*/  ISETP.GE.OR P0, PT, R8, R31, P0 ;  /* 0x0000001f0800720c */ /* 0x000fe40000706670 */
[----:B------:R-:W-:Y:S01]  /*d4b0*/  F2FP.F16.F32.PACK_AB R4, R89, R26 ;  /* 0x0000001a5904723e */ /* 0x000fe200000000ff */
[----:B------:R-:W-:Y:S01]  /*d4c0*/  SHFL.IDX PT, R27, R45, RZ, 0x1c1f ;  /* 0x001c1fff2d1b7589 */ /* 0x000fe200000e0000 */
[----:B------:R-:W-:Y:S02]  /*d4d0*/  F2FP.F16.F32.PACK_AB R5, R91, R90 ;  /* 0x0000005a5b05723e */ /* 0x000fe400000000ff */
[----:B------:R-:W-:Y:S01]  /*d4e0*/  F2FP.F16.F32.PACK_AB R6, R93, R92 ;  /* 0x0000005c5d06723e */ /* 0x000fe200000000ff */
[----:B------:R0:W1:Y:S01]  /*d4f0*/  SHFL.IDX PT, R26, R36, RZ, 0x1c1f ;  /* 0x001c1fff241a7589 */ /* 0x00006200000e0000 */
[----:B------:R-:W-:Y:S02]  /*d500*/  F2FP.F16.F32.PACK_AB R7, R95, R94 ;  /* 0x0000005e5f07723e */ /* 0x000fe400000000ff */
[----:B------:R-:W-:-:S02]  /*d510*/  F2FP.F16.F32.PACK_AB R8, R97, R96 ;  /* 0x000000606108723e */ /* 0x000fc400000000ff */
[----:B------:R-:W-:Y:S01]  /*d520*/  F2FP.F16.F32.PACK_AB R9, R99, R98 ;  /* 0x000000626309723e */ /* 0x000fe200000000ff */
[----:B------:R-:W-:Y:S01]  /*d530*/  STSM.16.M88.4 [R44], R4 ;  /* 0x000000042c007844 */ /* 0x000fe20000000200 */
[----:B------:R-:W-:Y:S02]  /*d540*/  F2FP.F16.F32.PACK_AB R10, R101, R100 ;  /* 0x00000064650a723e */ /* 0x000fe400000000ff */
[----:B------:R-:W-:Y:S02]  /*d550*/  F2FP.F16.F32.PACK_AB R11, R103, R102 ;  /* 0x00000066670b723e */ /* 0x000fe400000000ff */
[----:B------:R-:W-:Y:S02]  /*d560*/  LOP3.LUT R20, R20, R39, RZ, 0x3c, !PT ;  /* 0x0000002714147212 */ /* 0x000fe400078e3cff */
[----:B------:R-:W2:Y:S01]  /*d570*/  SHFL.IDX PT, R39, R45, 0x1, 0x1c1f ;  /* 0x003c1f002d277f89 */ /* 0x000ea200000e0000 */
[----:B------:R-:W-:-:S03]  /*d580*/  LOP3.LUT R37, R2, 0x380, RZ, 0xc0, !PT ;  /* 0x0000038002257812 */ /* 0x000fc600078ec0ff */
[----:B------:R3:W-:Y:S01]  /*d590*/  STSM.16.M88.4 [R43], R8 ;  /* 0x000000082b007844 */ /* 0x0007e20000000200 */
[----:B------:R-:W-:-:S03]  /*d5a0*/  SHF.R.U64 R37, R37, 0x3, RZ ;  /* 0x0000000325257819 */ /* 0x000fc600000012ff */
[----:B------:R4:W-:Y:S01]  /*d5b0*/  STSM.16.M88.4 [R42], R12 ;  /* 0x0000000c2a007844 */ /* 0x0009e20000000200 */
[----:B0-----:R-:W-:Y:S01]  /*d5c0*/  LOP3.LUT R36, R37, R2, RZ, 0x3c, !PT ;  /* 0x0000000225247212 */ /* 0x001fe200078e3cff */
[----:B------:R-:W-:Y:S02]  /*d5d0*/  IMAD.MOV.U32 R37, RZ, RZ, R3 ;  /* 0x000000ffff257224 */ /* 0x000fe400078e0003 */
[----:B------:R0:W-:Y:S01]  /*d5e0*/  STSM.16.M88.4 [R40], R32 ;  /* 0x0000002028007844 */ /* 0x0001e20000000200 */
[----:B------:R-:W-:Y:S06]  /*d5f0*/  BAR.SYNC.DEFER_BLOCKING 0x1, 0x180 ;  /* 0x0046000000007b1d */ /* 0x000fec0000010000 */
[----:B-1----:R1:W-:Y:S04]  /*d600*/  @!P4 ST.E desc[UR52][R26.64], R25 ;  /* 0x000000191a00c985 */ /* 0x0023e8000c101934 */
[----:B--2---:R2:W-:Y:S04]  /*d610*/  @!P0 ST.E desc[UR52][R38.64], R24 ;  /* 0x0000001826008985 */ /* 0x0045e8000c101934 */
[----:B------:R-:W2:Y:S04]  /*d620*/  LD.E.128 R4, desc[UR52][R36.64] ;  /* 0x0000003424047980 */ /* 0x000ea8000c101d00 */
[----:B---3--:R3:W2:Y:S04]  /*d630*/  LD.E.128 R8, desc[UR52][R28.64] ;  /* 0x000000341c087980 */ /* 0x0086a8000c101d00 */
[----:B----4-:R4:W4:Y:S01]  /*d640*/  LD.E.128 R12, desc[UR52][R20.64] ;  /* 0x00000034140c7980 */ /* 0x010922000c101d00 */
[----:B0-----:R-:W-:-:S04]  /*d650*/  IADD3 R33, P0, R2, 0x4800, RZ ;  /* 0x0000480002217810 */ /* 0x001fc80007f1e0ff */
[----:B------:R-:W-:Y:S01]  /*d660*/  LOP3.LUT R2, R33, 0x380, RZ, 0xc0, !PT ;  /* 0x0000038021027812 */ /* 0x000fe200078ec0ff */
[----:B-1----:R-:W-:Y:S02]  /*d670*/  IMAD.X R27, RZ, RZ, R3, P0 ;  /* 0x000000ffff1b7224 */ /* 0x002fe400000e0603 */
[----:B------:R-:W0:Y:S01]  /*d680*/  @P1 LDC R3, c[0x0][0xbec] ;  /* 0x0002fb00ff031b82 */ /* 0x000e220000000800 */
[----:B------:R-:W-:-:S04]  /*d690*/  SHF.R.U64 R2, R2, 0x3, RZ ;  /* 0x0000000302027819 */ /* 0x000fc800000012ff */
[----:B------:R-:W-:-:S03]  /*d6a0*/  LOP3.LUT R26, R2, R33, RZ, 0x3c, !PT ;  /* 0x00000021021a7212 */ /* 0x000fc600078e3cff */
[----:B------:R-:W1:Y:S01]  /*d6b0*/  @P1 LDC R33, c[0x0][0xbf0] ;  /* 0x0002fc00ff211b82 */ /* 0x000e620000000800 */
[----:B------:R-:W-:Y:S01]  /*d6c0*/  IMAD R2, R18, 0x30, R152 ;  /* 0x0000003012027824 */ /* 0x000fe200078e0298 */
[----:B------:R-:W-:Y:S02]  /*d6d0*/  UIMAD UR5, UR12, UR8, URZ ;  /* 0x000000080c0572a4 */ /* 0x000fe4000f8e023f */
[----:B------:R-:W-:Y:S01]  /*d6e0*/  UIMAD.WIDE.U32 UR6, UR41, UR8, URZ ;  /* 0x00000008290672a5 */ /* 0x000fe2000f8e003f */
[----:B---3--:R-:W-:Y:S01]  /*d6f0*/  VIADD R28, R2, UR38 ;  /* 0x00000026021c7c36 */ /* 0x008fe20008000000 */
[----:B------:R-:W-:Y:S01]  /*d700*/  UIMAD UR5, UR41, UR9, UR5 ;  /* 0x00000009290572a4 */ /* 0x000fe2000f8e0205 */
[----:B------:R-:W-:Y:S01]  /*d710*/  VIADD R34, R152, UR38 ;  /* 0x0000002698227c36 */ /* 0x000fe20008000000 */
[----:B------:R-:W-:Y:S01]  /*d720*/  UIMAD UR8, UR13, UR10, URZ ;  /* 0x0000000a0d0872a4 */ /* 0x000fe2000f8e023f */
[----:B--2---:R-:W5:Y:S01]  /*d730*/  LD.E.128 R24, desc[UR52][R26.64] ;  /* 0x000000341a187980 */ /* 0x004f62000c101d00 */
[----:B------:R-:W-:Y:S01]  /*d740*/  UIADD3 UR7, UR7, UR5, URZ ;  /* 0x0000000507077290 */ /* 0x000fe2000fffe03f */
[----:B----4-:R-:W-:Y:S01]  /*d750*/  IMAD.MOV.U32 R21, RZ, RZ, R28 ;  /* 0x000000ffff157224 */ /* 0x010fe200078e001c */
[----:B------:R-:W-:Y:S01]  /*d760*/  UIMAD UR5, UR39, UR11, UR8 ;  /* 0x0000000b270572a4 */ /* 0x000fe2000f8e0208 */
[----:B------:R-:W-:Y:S01]  /*d770*/  @!PT LDS RZ, [RZ] ;  /* 0x00000000fffff984 */ /* 0x000fe20000000800 */
[----:B------:R-:W-:Y:S01]  /*d780*/  @!PT LDS RZ, [RZ] ;  /* 0x00000000fffff984 */ /* 0x000fe20000000800 */
[----:B------:R-:W-:Y:S01]  /*d790*/  @!PT LDS RZ, [RZ] ;  /* 0x00000000fffff984 */ /* 0x000fe20000000800 */
[----:B------:R-:W-:Y:S01]  /*d7a0*/  @!PT LDS RZ, [RZ] ;  /* 0x00000000fffff984 */ /* 0x000fe20000000800 */
[----:B------:R2:W-:Y:S06]  /*d7b0*/  MEMBAR.ALL.CTA ;  /* 0x0000000000007992 */ /* 0x0005ec0000008000 */
[----:B--2---:R-:W2:Y:S01]  /*d7c0*/  FENCE.VIEW.ASYNC.S ;  /* 0x00000000000073c6 */ /* 0x004ea20000000000 */
[----:B------:R-:W-:Y:S01]  /*d7d0*/  UIMAD.WIDE.U32 UR6, UR39, UR10, UR6 ;  /* 0x0000000a270672a5 */ /* 0x000fe2000f8e0006 */
[----:B------:R-:W-:Y:S01]  /*d7e0*/  VIADD R0, R0, 0x16820 ;  /* 0x0001682000007836 */ /* 0x000fe20000000000 */
[----:B------:R-:W-:Y:S01]  /*d7f0*/  ULDC.64 UR8, c[0x0][0xae0] ;  /* 0x0002b80000087ab9 */ /* 0x000fe20000000a00 */
[----:B0-----:R-:W-:Y:S01]  /*d800*/  @P1 IMAD.HI.U32 R2, R28, R3, RZ ;  /* 0x000000031c021227 */ /* 0x001fe200078e00ff */
[----:B------:R-:W-:-:S02]  /*d810*/  UIADD3 UR5, UR7, UR5, URZ ;  /* 0x0000000507057290 */ /* 0x000fc4000fffe03f */
[----:B------:R-:W-:Y:S01]  /*d820*/  PRMT R0, RZ, 0x654, R0 ;  /* 0x00000654ff007816 */ /* 0x000fe20000000000 */
[----:B------:R-:W-:Y:S01]  /*d830*/  IMAD.U32 R3, RZ, RZ, UR7 ;  /* 0x00000007ff037e24 */ /* 0x000fe2000f8e00ff */
[----:B-1----:R-:W-:Y:S01]  /*d840*/  @P1 SHF.R.U32.HI R21, RZ, R33, R2 ;  /* 0x00000021ff151219 */ /* 0x002fe20000011602 */
[----:B------:R-:W-:Y:S01]  /*d850*/  IMAD.U32 R2, RZ, RZ, UR6 ;  /* 0x00000006ff027e24 */ /* 0x000fe2000f8e00ff */
[----:B------:R-:W-:Y:S01]  /*d860*/  ULDC.64 UR6, c[0x0][0xad8] ;  /* 0x0002b60000067ab9 */ /* 0x000fe20000000a00 */
[----:B------:R-:W-:Y:S01]  /*d870*/  IMAD.U32 R3, RZ, RZ, UR5 ;  /* 0x00000005ff037e24 */ /* 0x000fe2000f8e00ff */
[--C-:B------:R-:W-:Y:S01]  /*d880*/  SHF.R.S32.HI R20, RZ, 0x1f, R21.reuse ;  /* 0x0000001fff147819 */ /* 0x100fe20000011415 */
[----:B------:R-:W-:Y:S01]  /*d890*/  IMAD.MOV R29, RZ, RZ, -R21 ;  /* 0x000000ffff1d7224 */ /* 0x000fe200078e0a15 */
[----:B------:R-:W-:Y:S01]  /*d8a0*/  ULDC UR5, c[0x0][0xac8] ;  /* 0x0002b20000057ab9 */ /* 0x000fe20000000800 */
[----:B------:R-:W-:-:S04]  /*d8b0*/  IMAD.WIDE.U32 R2, R21, UR8, R2 ;  /* 0x0000000815027c25 */ /* 0x000fc8000f8e0002 */
[----:B------:R-:W-:Y:S02]  /*d8c0*/  IMAD R20, R20, UR8, RZ ;  /* 0x0000000814147c24 */ /* 0x000fe4000f8e02ff */
[----:B------:R-:W-:Y:S01]  /*d8d0*/  IMAD R29, R30, R29, R28 ;  /* 0x0000001d1e1d7224 */ /* 0x000fe200078e021c */
[----:B--2---:R0:W-:Y:S01]  /*d8e0*/  SYNCS.ARRIVE.TRANS64.RED.A1T0 RZ, [R0+URZ], RZ ;  /* 0x000000ff00ff79a7 */ /* 0x0041e2000810043f */
[----:B------:R-:W-:-:S03]  /*d8f0*/  IMAD R33, R21, UR9, R20 ;  /* 0x0000000915217c24 */ /* 0x000fc6000f8e0214 */
[----:B------:R-:W-:Y:S01]  /*d900*/  SHF.R.S32.HI R20, RZ, 0x1f, R29 ;  /* 0x0000001fff147819 */ /* 0x000fe2000001141d */
[----:B------:R-:W-:Y:S02]  /*d910*/  IMAD.IADD R3, R3, 0x1, R33 ;  /* 0x0000000103037824 */ /* 0x000fe400078e0221 */
[----:B0-----:R-:W-:Y:S02]  /*d920*/  VIADD R0, R34, 0x90 ;  /* 0x0000009022007836 */ /* 0x001fe40000000000 */
[----:B------:R-:W-:Y:S02]  /*d930*/  IMAD R20, R20, UR6, RZ ;  /* 0x0000000614147c24 */ /* 0x000fe4000f8e02ff */
[----:B------:R-:W-:-:S04]  /*d940*/  IMAD.WIDE.U32 R2, R29, UR6, R2 ;  /* 0x000000061d027c25 */ /* 0x000fc8000f8e0002 */
[----:B------:R-:W-:Y:S01]  /*d950*/  IMAD R21, R29, UR7, R20 ;  /* 0x000000071d157c24 */ /* 0x000fe2000f8e0214 */
[----:B------:R-:W-:Y:S01]  /*d960*/  ULDC.64 UR6, c[0x0][0xa80] ;  /* 0x0002a00000067ab9 */ /* 0x000fe20000000a00 */
[----:B------:R-:W-:Y:S01]  /*d970*/  VIADD R20, R34, 0x60 ;  /* 0x0000006022147836 */ /* 0x000fe20000000000 */
[----:B------:R-:W-:Y:S01]  /*d980*/  LEA R30, P0, R2, UR6, 0x1 ;  /* 0x00000006021e7c11 */ /* 0x000fe2000f8008ff */
[----:B------:R-:W-:-:S04]  /*d990*/  IMAD.IADD R3, R3, 0x1, R21 ;  /* 0x0000000103037824 */ /* 0x000fc800078e0215 */
[----:B------:R-:W0:Y:S01]  /*d9a0*/  SHFL.IDX PT, R21, R30, RZ, 0x181f ;  /* 0x00181fff1e157589 */ /* 0x000e2200000e0000 */
[----:B------:R-:W-:Y:S01]  /*d9b0*/  LEA.HI.X R32, R2, UR7, R3, 0x1, P0 ;  /* 0x0000000702207c11 */ /* 0x000fe200080f0c03 */
[----:B------:R-:W-:Y:S01]  /*d9c0*/  VIADD R2, R34, 0x30 ;  /* 0x0000003022027836 */ /* 0x000fe20000000000 */
[----:B------:R-:W-:Y:S01]  /*d9d0*/  ISETP.GE.AND P0, PT, R22, UR5, PT ;  /* 0x0000000516007c0c */ /* 0x000fe2000bf06270 */
[----:B------:R-:W1:Y:S03]  /*d9e0*/  SHFL.IDX PT, R33, R30, 0x1, 0x181f ;  /* 0x00381f001e217f89 */ /* 0x000e6600000e0000 */
[-C--:B------:R-:W-:Y:S01]  /*d9f0*/  ISETP.GE.OR P1, PT, R34, R31.reuse, P0 ;  /* 0x0000001f2200720c */ /* 0x080fe20000726670 */
[----:B------:R-:W2:Y:S01]  /*da00*/  SHFL.IDX PT, R37, R30, 0x2, 0x181f ;  /* 0x00581f001e257f89 */ /* 0x000ea200000e0000 */
[-C--:B------:R-:W-:Y:S02]  /*da10*/  ISETP.GE.OR P2, PT, R2, R31.reuse, P0 ;  /* 0x0000001f0200720c */ /* 0x080fe40000746670 */
[-C--:B------:R-:W-:Y:S01]  /*da20*/  ISETP.GE.OR P3, PT, R20, R31.reuse, P0 ;  /* 0x0000001f1400720c */ /* 0x080fe20000766670 */
[----:B------:R-:W3:Y:S01]  /*da30*/  SHFL.IDX PT, R3, R32, RZ, 0x181f ;  /* 0x00181fff20037589 */ /* 0x000ee200000e0000 */
[----:B------:R-:W-:-:S03]  /*da40*/  ISETP.GE.OR P0, PT, R0, R31, P0 ;  /* 0x0000001f0000720c */ /* 0x000fc60000706670 */
[----:B------:R-:W4:Y:S04]  /*da50*/  SHFL.IDX PT, R29, R32, 0x1, 0x181f ;  /* 0x00381f00201d7f89 */ /* 0x000f2800000e0000 */
[----:B------:R-:W4:Y:S01]  /*da60*/  SHFL.IDX PT, R35, R32, 0x2, 0x181f ;  /* 0x00581f0020237f89 */ /* 0x000f2200000e0000 */
[----:B0-----:R-:W-:-:S03]  /*da70*/  @!P1 LEA R2, P4, R22, R21, 0x1 ;  /* 0x0000001516029211 */ /* 0x001fc600078808ff */
[----:B------:R-:W0:Y:S01]  /*da80*/  SHFL.IDX PT, R32, R32, 0x3, 0x181f ;  /* 0x00781f0020207f89 */ /* 0x000e2200000e0000 */
[----:B-1----:R-:W-:-:S03]  /*da90*/  @!P2 LEA R20, P5, R22, R33, 0x1 ;  /* 0x000000211614a211 */ /* 0x002fc600078a08ff */
[----:B------:R1:W0:Y:S01]  /*daa0*/  SHFL.IDX PT, R33, R30, 0x3, 0x181f ;  /* 0x00781f001e217f89 */ /* 0x00022200000e0000 */
[C---:B--2---:R-:W-:Y:S02]  /*dab0*/  @!P3 LEA R28, P6, R22.reuse, R37, 0x1 ;  /* 0x00000025161cb211 */ /* 0x044fe400078c08ff */
[C-C-:B---3--:R-:W-:Y:S02]  /*dac0*/  @!P1 LEA.HI.X R3, R22.reuse, R3, R157.reuse, 0x1, P4 ;  /* 0x0000000316039211 */ /* 0x148fe400020f0c9d */
[C-C-:B----4-:R-:W-:Y:S02]  /*dad0*/  @!P2 LEA.HI.X R21, R22.reuse, R29, R157.reuse, 0x1, P5 ;  /* 0x0000001d1615a211 */ /* 0x150fe400028f0c9d */
[----:B------:R-:W-:Y:S01]  /*dae0*/  @!P3 LEA.HI.X R29, R22, R35, R157, 0x1, P6 ;  /* 0x00000023161db211 */ /* 0x000fe200030f0c9d */
[----:B------:R1:W-:Y:S04]  /*daf0*/  @!P1 ST.E.128 desc[UR52][R2.64], R4 ;  /* 0x0000000402009985 */ /* 0x0003e8000c101d34 */
[----:B------:R1:W-:Y:S04]  /*db00*/  @!P2 ST.E.128 desc[UR52][R20.64], R8 ;  /* 0x000000081400a985 */ /* 0x0003e8000c101d34 */
[----:B------:R1:W-:Y:S01]  /*db10*/  @!P3 ST.E.128 desc[UR52][R28.64], R12 ;  /* 0x0000000c1c00b985 */ /* 0x0003e2000c101d34 */
[----:B0-----:R-:W-:Y:S05]  /*db20*/  @P0 BRA `(.L_x_1018) ;  /* 0x0000000400ec0947 */ /* 0x001fea0003800000 */
[----:B-1----:R-:W-:-:S04]  /*db30*/  LEA R2, P0, R22, R33, 0x1 ;  /* 0x0000002116027211 */ /* 0x002fc800078008ff */
[----:B------:R-:W-:-:S05]  /*db40*/  LEA.HI.X R3, R22, R32, R157, 0x1, P0 ;  /* 0x0000002016037211 */ /* 0x000fca00000f0c9d */
[----:B-----5:R0:W-:Y:S01]  /*db50*/  ST.E.128 desc[UR52][R2.64], R24 ;  /* 0x0000001802007985 */ /* 0x0201e2000c101d34 */
[----:B------:R-:W-:Y:S05]  /*db60*/  BRA `(.L_x_1018) ;  /* 0x0000000400dc7947 */ /* 0x000fea0003800000 */
.L_x_1017:
[----:B------:R-:W0:Y:S01]  /*db70*/  LDC R10, c[0x0][0xbe8] ;  /* 0x0002fa00ff0a7b82 */ /* 0x000e220000000800 */
[----:B------:R-:W1:Y:S01]  /*db80*/  S2R R0, SR_TID.X ;  /* 0x0000000000007919 */ /* 0x000e620000002100 */
[----:B------:R-:W-:Y:S01]  /*db90*/  USHF.R.S32.HI UR8, URZ, 0x1f, UR41 ;  /* 0x0000001f3f087899 */ /* 0x000fe20008011429 */
[----:B------:R-:W-:Y:S01]  /*dba0*/  BSSY B1, `(.L_x_1019) ;  /* 0x0000031000017945 */ /* 0x000fe20003800000 */
[----:B------:R-:W-:Y:S01]  /*dbb0*/  USHF.R.S32.HI UR9, URZ, 0x1f, UR39 ;  /* 0x0000001f3f097899 */ /* 0x000fe20008011427 */
[----:B------:R-:W-:Y:S01]  /*dbc0*/  IMAD R6, R18, 0x30, R152 ;  /* 0x0000003012067824 */ /* 0x000fe200078e0298 */
[----:B0-----:R-:W-:Y:S01]  /*dbd0*/  ISETP.NE.AND P1, PT, R10, 0x1, PT ;  /* 0x000000010a00780c */ /* 0x001fe20003f25270 */
[----:B-1----:R-:W-:-:S12]  /*dbe0*/  VIADD R0, R0, 0xffffff80 ;  /* 0xffffff8000007836 */ /* 0x002fd80000000000 */
[----:B------:R-:W0:Y:S01]  /*dbf0*/  @P1 LDC R9, c[0x0][0xbec] ;  /* 0x0002fb00ff091b82 */ /* 0x000e220000000800 */
[----:B------:R-:W-:-:S07]  /*dc00*/  ISETP.GE.AND P0, PT, R0, 0xc0, PT ;  /* 0x000000c00000780c */ /* 0x000fce0003f06270 */
[----:B------:R-:W1:Y:S06]  /*dc10*/  @P1 LDC R11, c[0x0][0xbf0] ;  /* 0x0002fc00ff0b1b82 */ /* 0x000e6c0000000800 */
[----:B------:R-:W-:Y:S05]  /*dc20*/  @P0 BRA `(.L_x_1020) ;  /* 0x0000000000a00947 */ /* 0x000fea0003800000 */
[----:B------:R-:W2:Y:S01]  /*dc30*/  S2R R0, SR_TID.X ;  /* 0x0000000000007919 */ /* 0x000ea20000002100 */
[----:B------:R-:W3:Y:S01]  /*dc40*/  LDC R3, c[0x0][0xbe8] ;  /* 0x0002fa00ff037b82 */ /* 0x000ee20000000800 */
[----:B------:R-:W-:Y:S01]  /*dc50*/  IMAD.U32 R4, RZ, RZ, UR38 ;  /* 0x00000026ff047e24 */ /* 0x000fe2000f8e00ff */
[----:B------:R-:W-:Y:S02]  /*dc60*/  ULDC UR5, c[0x0][0xa88] ;  /* 0x0002a20000057ab9 */ /* 0x000fe40000000800 */
[----:B---3--:R-:W-:Y:S02]  /*dc70*/  IMAD R5, R3, UR5, RZ ;  /* 0x0000000503057c24 */ /* 0x008fe4000f8e02ff */
[----:B--2---:R-:W-:-:S04]  /*dc80*/  IADD3 R4, R4, -0x80, R0 ;  /* 0xffffff8004047810 */ /* 0x004fc80007ffe000 */
[----:B------:R-:W-:-:S13]  /*dc90*/  ISETP.GE.AND P0, PT, R4, R5, PT ;  /* 0x000000050400720c */ /* 0x000fda0003f06270 */
[----:B------:R-:W-:Y:S05]  /*dca0*/  @P0 BRA `(.L_x_1020) ;  /* 0x0000000000800947 */ /* 0x000fea0003800000 */
[----:B------:R-:W-:Y:S01]  /*dcb0*/  ISETP.NE.AND P0, PT, R3, 0x1, PT ;  /* 0x000000010300780c */ /* 0x000fe20003f05270 */
[----:B------:R-:W-:Y:S01]  /*dcc0*/  ULDC.64 UR10, c[0x0][0xb90] ;  /* 0x0002e400000a7ab9 */ /* 0x000fe20000000a00 */
[----:B------:R-:W-:Y:S01]  /*dcd0*/  IMAD.MOV.U32 R2, RZ, RZ, R4 ;  /* 0x000000ffff027224 */ /* 0x000fe200078e0004 */
[----:B------:R-:W-:Y:S02]  /*dce0*/  UIMAD UR5, UR8, UR10, URZ ;  /* 0x0000000a080572a4 */ /* 0x000fe4000f8e023f */
[----:B------:R-:W-:Y:S02]  /*dcf0*/  UIMAD.WIDE.U32 UR6, UR41, UR10, URZ ;  /* 0x0000000a290672a5 */ /* 0x000fe4000f8e003f */
[----:B------:R-:W-:-:S03]  /*dd00*/  UIMAD UR5, UR41, UR11, UR5 ;  /* 0x0000000b290572a4 */ /* 0x000fc6000f8e0205 */
[----:B------:R-:W-:Y:S01]  /*dd10*/  ULDC.64 UR10, c[0x0][0xb98] ;  /* 0x0002e600000a7ab9 */ /* 0x000fe20000000a00 */
[----:B------:R-:W-:Y:S02]  /*dd20*/  UIADD3 UR7, UR7, UR5, URZ ;  /* 0x0000000507077290 */ /* 0x000fe4000fffe03f */
[----:B------:R-:W2:Y:S01]  /*dd30*/  @P0 LDC R5, c[0x0][0xbec] ;  /* 0x0002fb00ff050b82 */ /* 0x000ea20000000800 */
[----:B------:R-:W-:Y:S02]  /*dd40*/  UIMAD UR5, UR9, UR10, URZ ;  /* 0x0000000a090572a4 */ /* 0x000fe4000f8e023f */
[----:B------:R-:W-:Y:S02]  /*dd50*/  UIMAD.WIDE.U32 UR6, UR39, UR10, UR6 ;  /* 0x0000000a270672a5 */ /* 0x000fe4000f8e0006 */
[----:B------:R-:W-:-:S03]  /*dd60*/  UIMAD UR5, UR39, UR11, UR5 ;  /* 0x0000000b270572a4 */ /* 0x000fc6000f8e0205 */
[----:B------:R-:W3:Y:S01]  /*dd70*/  @P0 LDC R7, c[0x0][0xbf0] ;  /* 0x0002fc00ff070b82 */ /* 0x000ee20000000800 */
[----:B------:R-:W-:Y:S01]  /*dd80*/  ULDC.64 UR10, c[0x0][0xb88] ;  /* 0x0002e200000a7ab9 */ /* 0x000fe20000000a00 */
[----:B--2---:R-:W-:-:S05]  /*dd90*/  @P0 IMAD.HI.U32 R0, R4, R5, RZ ;  /* 0x0000000504000227 */ /* 0x004fca00078e00ff */
[----:B---3--:R-:W-:-:S05]  /*dda0*/  @P0 SHF.R.U32.HI R2, RZ, R7, R0 ;  /* 0x00000007ff020219 */ /* 0x008fca0000011600 */
[----:B------:R-:W-:-:S04]  /*ddb0*/  IMAD.MOV R5, RZ, RZ, -R2 ;  /* 0x000000ffff057224 */ /* 0x000fc800078e0a02 */
[----:B------:R-:W-:Y:S01]  /*ddc0*/  IMAD R5, R3, R5, R4 ;  /* 0x0000000503057224 */ /* 0x000fe200078e0204 */
[----:B------:R-:W-:Y:S01]  /*ddd0*/  SHF.R.S32.HI R3, RZ, 0x1f, R2 ;  /* 0x0000001fff037819 */ /* 0x000fe20000011402 */
[----:B------:R-:W-:Y:S01]  /*dde0*/  IMAD.U32 R4, RZ, RZ, UR5 ;  /* 0x00000005ff047e24 */ /* 0x000fe2000f8e00ff */
        /* <DEDUP_REMOVED lines=9> */
[----:B------:R-:W-:Y:S01]  /*de80*/  LEA.HI.X R5, R2, UR7, R3, 0x2, P0 ;  /* 0x0000000702057c11 */ /* 0x000fe200080f1403 */
[----:B------:R-:W-:-:S05]  /*de90*/  IMAD.MOV.U32 R3, RZ, RZ, -0x800000 ;  /* 0xff800000ff037424 */ /* 0x000fca00078e00ff */
[----:B------:R2:W-:Y:S02]  /*dea0*/  STG.E desc[UR52][R4.64], R3 ;  /* 0x0000000304007986 */ /* 0x0005e4000c101934 */
.L_x_1020:
[----:B------:R-:W-:Y:S05]  /*deb0*/  BSYNC B1 ;  /* 0x0000000000017941 */ /* 0x000fea0003800000 */
.L_x_1019:
[----:B------:R-:W-:Y:S01]  /*dec0*/  ULDC.64 UR10, c[0x0][0xae8] ;  /* 0x0002ba00000a7ab9 */ /* 0x000fe20000000a00 */
[----:B------:R-:W-:Y:S01]  /*ded0*/  VIADD R6, R6, UR38 ;  /* 0x0000002606067c36 */ /* 0x000fe20008000000 */
[----:B------:R-:W-:Y:S02]  /*dee0*/  UIMAD UR5, UR8, UR10, URZ ;  /* 0x0000000a080572a4 */ /* 0x000fe4000f8e023f */
[----:B------:R-:W-:Y:S01]  /*def0*/  UIMAD.WIDE.U32 UR6, UR41, UR10, URZ ;  /* 0x0000000a290672a5 */ /* 0x000fe2000f8e003f */
[----:B0-----:R-:W-:Y:S01]  /*df00*/  @P1 IMAD.HI.U32 R0, R6, R9, RZ ;  /* 0x0000000906001227 */ /* 0x001fe200078e00ff */
[----:B------:R-:W-:-:S03]  /*df10*/  UIMAD UR5, UR41, UR11, UR5 ;  /* 0x0000000b290572a4 */ /* 0x000fc6000f8e0205 */
[----:B------:R-:W-:Y:S01]  /*df20*/  ULDC.64 UR10, c[0x0][0xaf0] ;  /* 0x0002bc00000a7ab9 */ /* 0x000fe20000000a00 */
[----:B------:R-:W-:Y:S01]  /*df30*/  UIADD3 UR7, UR7, UR5, URZ ;  /* 0x0000000507077290 */ /* 0x000fe2000fffe03f */
[----:B--2---:R-:W-:Y:S01]  /*df40*/  IMAD.MOV.U32 R5, RZ, RZ, R6 ;  /* 0x000000ffff057224 */ /* 0x004fe200078e0006 */
        /* <DEDUP_REMOVED lines=12> */
[----:B------:R-:W-:Y:S01]  /*e010*/  ULDC.64 UR6, c[0x0][0xad8] ;  /* 0x0002b60000067ab9 */ /* 0x000fe20000000a00 */
[----:B------:R-:W-:Y:S01]  /*e020*/  IMAD.U32 R3, RZ, RZ, UR5 ;  /* 0x00000005ff037e24 */ /* 0x000fe2000f8e00ff */
[----:B------:R-:W-:Y:S01]  /*e030*/  ULDC UR5, c[0x0][0xac8] ;  /* 0x0002b20000057ab9 */ /* 0x000fe20000000800 */
[C---:B------:R-:W-:Y:S01]  /*e040*/  IMAD R9, R5.reuse, UR9, R0 ;  /* 0x0000000905097c24 */ /* 0x040fe2000f8e0200 */
[----:B------:R-:W-:Y:S01]  /*e050*/  SHF.R.S32.HI R0, RZ, 0x1f, R7 ;  /* 0x0000001fff007819 */ /* 0x000fe20000011407 */
[----:B------:R-:W-:-:S04]  /*e060*/  IMAD.WIDE.U32 R2, R5, UR8, R2 ;  /* 0x0000000805027c25 */ /* 0x000fc8000f8e0002 */
[----:B------:R-:W-:Y:S02]  /*e070*/  IMAD R0, R0, UR6, RZ ;  /* 0x0000000600007c24 */ /* 0x000fe4000f8e02ff */
[----:B------:R-:W-:Y:S02]  /*e080*/  IMAD.IADD R3, R3, 0x1, R9 ;  /* 0x0000000103037824 */ /* 0x000fe400078e0209 */
[C---:B------:R-:W-:Y:S02]  /*e090*/  IMAD R5, R7.reuse, UR7, R0 ;  /* 0x0000000707057c24 */ /* 0x040fe4000f8e0200 */
[----:B------:R-:W-:Y:S01]  /*e0a0*/  IMAD.WIDE.U32 R2, R7, UR6, R2 ;  /* 0x0000000607027c25 */ /* 0x000fe2000f8e0002 */
[----:B------:R-:W-:-:S03]  /*e0b0*/  ULDC.64 UR6, c[0x0][0xa80] ;  /* 0x0002a00000067ab9 */ /* 0x000fc60000000a00 */
[----:B------:R-:W-:Y:S01]  /*e0c0*/  IMAD.IADD R3, R3, 0x1, R5 ;  /* 0x0000000103037824 */ /* 0x000fe200078e0205 */
[----:B------:R-:W-:Y:S01]  /*e0d0*/  LEA R8, P0, R2, UR6, 0x1 ;  /* 0x0000000602087c11 */ /* 0x000fe2000f8008ff */
[----:B------:R-:W-:Y:S01]  /*e0e0*/  ULDC UR6, c[0x0][0xa88] ;  /* 0x0002a20000067ab9 */ /* 0x000fe20000000800 */
[----:B------:R-:W-:Y:S02]  /*e0f0*/  VIADD R6, R152, UR38 ;  /* 0x0000002698067c36 */ /* 0x000fe40008000000 */
[----:B------:R-:W-:Y:S01]  /*e100*/  LEA.HI.X R12, R2, UR7, R3, 0x1, P0 ;  /* 0x00000007020c7c11 */ /* 0x000fe200080f0c03 */
[----:B------:R-:W0:Y:S01]  /*e110*/  SHFL.IDX PT, R7, R8, 0x1, 0x181f ;  /* 0x00381f0008077f89 */ /* 0x000e2200000e0000 */
[----:B------:R-:W-:Y:S01]  /*e120*/  IMAD R15, R10, UR6, RZ ;  /* 0x000000060a0f7c24 */ /* 0x000fe2000f8e02ff */
[----:B------:R-:W-:Y:S01]  /*e130*/  ISETP.GE.AND P0, PT, R22, UR5, PT ;  /* 0x0000000516007c0c */ /* 0x000fe2000bf06270 */
[C---:B------:R-:W-:Y:S01]  /*e140*/  VIADD R4, R6.reuse, 0x30 ;  /* 0x0000003006047836 */ /* 0x040fe20000000000 */
[----:B------:R-:W1:Y:S01]  /*e150*/  SHFL.IDX PT, R3, R8, RZ, 0x181f ;  /* 0x00181fff08037589 */ /* 0x000e6200000e0000 */
        /* <DEDUP_REMOVED lines=8> */
[----:B------:R-:W4:Y:S04]  /*e1e0*/  SHFL.IDX PT, R13, R8, 0x3, 0x181f ;  /* 0x00781f00080d7f89 */ /* 0x000f2800000e0000 */
[----:B------:R-:W5:Y:S04]  /*e1f0*/  SHFL.IDX PT, R5, R12, 0x1, 0x181f ;  /* 0x00381f000c057f89 */ /* 0x000f6800000e0000 */
[----:B------:R-:W5:Y:S01]  /*e200*/  SHFL.IDX PT, R9, R12, 0x2, 0x181f ;  /* 0x00581f000c097f89 */ /* 0x000f6200000e0000 */
[----:B0-----:R-:W-:-:S03]  /*e210*/  @!P2 LEA R4, P5, R22, R7, 0x1 ;  /* 0x000000071604a211 */ /* 0x001fc600078a08ff */
[----:B------:R-:W0:Y:S01]  /*e220*/  SHFL.IDX PT, R10, R12, 0x3, 0x181f ;  /* 0x00781f000c0a7f89 */ /* 0x000e2200000e0000 */
[C---:B-1----:R-:W-:Y:S02]  /*e230*/  @!P3 LEA R2, P6, R22.reuse, R3, 0x1 ;  /* 0x000000031602b211 */ /* 0x042fe400078c08ff */
[C---:B--2---:R-:W-:Y:S02]  /*e240*/  @!P1 LEA R6, P4, R22.reuse, R11, 0x1 ;  /* 0x0000000b16069211 */ /* 0x044fe400078808ff */
[C---:B---3--:R-:W-:Y:S02]  /*e250*/  @!P3 LEA.HI.X R3, R22.reuse, R0, R157, 0x1, P6 ;  /* 0x000000001603b211 */ /* 0x048fe400030f0c9d */
[----:B----4-:R-:W-:-:S03]  /*e260*/  @!P0 LEA R8, P6, R22, R13, 0x1 ;  /* 0x0000000d16088211 */ /* 0x010fc600078c08ff */
[----:B------:R1:W-:Y:S01]  /*e270*/  @!P3 ST.E.128 desc[UR52][R2.64], RZ ;  /* 0x000000ff0200b985 */ /* 0x0003e2000c101d34 */
[C-C-:B-----5:R-:W-:Y:S02]  /*e280*/  @!P2 LEA.HI.X R5, R22.reuse, R5, R157.reuse, 0x1, P5 ;  /* 0x000000051605a211 */ /* 0x160fe400028f0c9d */
[----:B------:R-:W-:-:S03]  /*e290*/  @!P1 LEA.HI.X R7, R22, R9, R157, 0x1, P4 ;  /* 0x0000000916079211 */ /* 0x000fc600020f0c9d */
[----:B------:R1:W-:Y:S01]  /*e2a0*/  @!P2 ST.E.128 desc[UR52][R4.64], RZ ;  /* 0x000000ff0400a985 */ /* 0x0003e2000c101d34 */
[----:B0-----:R-:W-:-:S03]  /*e2b0*/  @!P0 LEA.HI.X R9, R22, R10, R157, 0x1, P6 ;  /* 0x0000000a16098211 */ /* 0x001fc600030f0c9d */
[----:B------:R1:W-:Y:S04]  /*e2c0*/  @!P1 ST.E.128 desc[UR52][R6.64], RZ ;  /* 0x000000ff06009985 */ /* 0x0003e8000c101d34 */
[----:B------:R1:W-:Y:S02]  /*e2d0*/  @!P0 ST.E.128 desc[UR52][R8.64], RZ ;  /* 0x000000ff08008985 */ /* 0x0003e4000c101d34 */
.L_x_1018:
[----:B------:R-:W-:Y:S05]  /*e2e0*/  BSYNC B0 ;  /* 0x0000000000007941 */ /* 0x000fea0003800000 */
.L_x_1016:
[----:B------:R-:W-:Y:S02]  /*e2f0*/  ULDC UR5, c[0x0][0xc38] ;  /* 0x00030e0000057ab9 */ /* 0x000fe40000000800 */
[----:B------:R-:W-:-:S06]  /*e300*/  UISETP.GE.AND UP0, UPT, UR4, UR5, UPT ;  /* 0x000000050400728c */ /* 0x000fcc000bf06270 */
[----:B------:R-:W-:-:S13]  /*e310*/  PLOP3.LUT P0, PT, PT, PT, UP0, 0x80, 0x0 ;  /* 0x000000000000781c */ /* 0x000fda0003f0f008 */
[----:B------:R-:W-:Y:S05]  /*e320*/  @!P0 BRA `(.L_x_1021) ;  /* 0xffffff2800608947 */ /* 0x000fea000383ffff */
[----:B------:R-:W-:Y:S05]  /*e330*/  EXIT ;  /* 0x000000000000794d */ /* 0x000fea0003800000 */
.L_x_927:
[----:B------:R-:W-:-:S08]  /*e340*/  NOP ;  /* 0x0000000000007918 */ /* 0x000fd00000000000 */
[----:B------:R-:W0:-:S00]  /*e350*/  USETMAXREG.DEALLOC.CTAPOOL 0x20 ;  /* 0x00000020000079c8 */ /* 0x000e0000080e0500 */
[----:B0-----:R-:W-:-:S06]  /*e360*/  LOP3.LUT R0, R0, 0x3, RZ, 0xc0, !PT ;  /* 0x0000000300007812 */ /* 0x001fcc00078ec0ff */
[----:B------:R-:W0:Y:S01]  /*e370*/  S2UR UR10, SR_CTAID.X ;  /* 0x00000000000a79c3 */ /* 0x000e220000002500 */
[----:B------:R-:W-:Y:S01]  /*e380*/  LOP3.LUT R19, R19, 0xffffffdf, RZ, 0xc0, !PT ;  /* 0xffffffdf13137812 */ /* 0x000fe200078ec0ff */
[----:B------:R-:W-:Y:S01]  /*e390*/  STL [R1+0x10], RZ ;  /* 0x000010ff01007387 */ /* 0x000fe20000100800 */
[----:B------:R-:W-:Y:S02]  /*e3a0*/  IMAD.MOV.U32 R23, RZ, RZ, RZ ;  /* 0x000000ffff177224 */ /* 0x000fe400078e00ff */
[----:B------:R-:W-:Y:S01]  /*e3b0*/  IMAD.MOV.U32 R26, RZ, RZ, 0x1 ;  /* 0x00000001ff1a7424 */ /* 0x000fe200078e00ff */
[----:B------:R2:W3:Y:S02]  /*e3c0*/  SHFL.IDX PT, R2, R0, RZ, 0x1f ;  /* 0x00001fff00027589 */ /* 0x0004e400000e0000 */
[----:B--2---:R-:W0:Y:S01]  /*e3d0*/  LDC R0, c[0x0][0xc38] ;  /* 0x00030e00ff007b82 */ /* 0x004e220000000800 */
[----:B---3--:R-:W-:-:S13]  /*e3e0*/  ISETP.NE.AND P0, PT, R2, RZ, PT ;  /* 0x000000ff0200720c */ /* 0x008fda0003f05270 */
[----:B------:R-:W-:Y:S01]  /*e3f0*/  @P0 LOP3.LUT R19, R19, 0x20, RZ, 0xfc, !PT ;  /* 0x0000002013130812 */ /* 0x000fe200078efcff */
[----:B------:R-:W-:Y:S06]  /*e400*/  @P0 BAR.ARV 0x4, 0x200 ;  /* 0x0108000000000b1d */ /* 0x000fec0000002000 */
[----:B0-----:R-:W-:-:S13]  /*e410*/  ISETP.LE.AND P0, PT, R0, UR10, PT ;  /* 0x0000000a00007c0c */ /* 0x001fda000bf03270 */
[----:B------:R-:W-:Y:S05]  /*e420*/  @P0 BRA `(.L_x_1022) ;  /* 0x00000044005c0947 */ /* 0x000fea0003800000 */
[----:B------:R-:W0:Y:S01]  /*e430*/  S2R R7, SR_TID.X ;  /* 0x0000000000077919 */ /* 0x000e220000002100 */
[----:B-1----:R-:W1:Y:S01]  /*e440*/  S2UR UR8, SR_CgaCtaId ;  /* 0x00000000000879c3 */ /* 0x002e620000008800 */
[----:B------:R-:W-:Y:S01]  /*e450*/  ULDC.64 UR4, c[0x0][0x418] ;  /* 0x0001060000047ab9 */ /* 0x000fe20000000a00 */
[----:B------:R-:W-:Y:S01]  /*e460*/  ULDC.64 UR6, c[0x0][0x2f0] ;  /* 0x0000bc0000067ab9 */ /* 0x000fe20000000a00 */
[----:B------:R-:W-:Y:S01]  /*e470*/  UISETP.NE.U32.AND UP0, UPT, UR4, URZ, UPT ;  /* 0x0000003f0400728c */ /* 0x000fe2000bf05070 */
[----:B------:R-:W-:Y:S01]  /*e480*/  LOP3.LUT R19, R19, 0xfffffffe, RZ, 0xc0, !PT ;  /* 0xfffffffe13137812 */ /* 0x000fe200078ec0ff */
[----:B------:R-:W-:Y:S01]  /*e490*/  ULDC UR9, c[0x0][0x2b8] ;  /* 0x0000ae0000097ab9 */ /* 0x000fe20000000800 */
[----:B------:R-:W-:Y:S01]  /*e4a0*/  ULDC UR4, c[0x0][0x424] ;  /* 0x0001090000047ab9 */ /* 0x000fe20000000800 */
[----:B------:R-:W-:Y:S01]  /*e4b0*/  UISETP.NE.AND.EX UP0, UPT, UR5, URZ, UPT, UP0 ;  /* 0x0000003f0500728c */ /* 0x000fe2000bf05300 */
[----:B------:R-:W-:Y:S01]  /*e4c0*/  IMAD.MOV.U32 R26, RZ, RZ, 0x1 ;  /* 0x00000001ff1a7424 */ /* 0x000fe200078e00ff */
[----:B------:R-:W-:Y:S01]  /*e4d0*/  ULDC UR39, c[0x0][0x288] ;  /* 0x0000a20000277ab9 */ /* 0x000fe20000000800 */
[----:B------:R-:W-:Y:S01]  /*e4e0*/  UMOV UR5, 0x400 ;  /* 0x0000040000057882 */ /* 0x000fe20000000000 */
[----:B------:R-:W-:Y:S01]  /*e4f0*/  USEL UR4, UR4, 0x1, UP0 ;  /* 0x0000000104047887 */ /* 0x000fe20008000000 */
[----:B------:R-:W-:Y:S01]  /*e500*/  IMAD.MOV.U32 R23, RZ, RZ, RZ ;  /* 0x000000ffff177224 */ /* 0x000fe200078e00ff */
[----:B------:R-:W-:Y:S01]  /*e510*/  ULDC UR38, c[0x0][0x448] ;  /* 0x0001120000267ab9 */ /* 0x000fe20000000800 */
[----:B------:R-:W-:-:S02]  /*e520*/  ULOP3.LUT UR46, UR37, 0x2, URZ, 0xfc, !UPT ;  /* 0x00000002252e7892 */ /* 0x000fc4000f8efc3f */
[----:B------:R-:W-:Y:S02]  /*e530*/  UIMAD UR36, UR4, UR6, URZ ;  /* 0x00000006042472a4 */ /* 0x000fe4000f8e023f */
[----:B------:R-:W-:Y:S02]  /*e540*/  UIMAD UR38, UR38, UR39, URZ ;  /* 0x00000027262672a4 */ /* 0x000fe4000f8e023f */
[----:B------:R-:W-:Y:S02]  /*e550*/  UIADD3 UR4, UR36, 0x7f, URZ ;  /* 0x0000007f24047890 */ /* 0x000fe4000fffe03f */
[----:B------:R-:W-:Y:S02]  /*e560*/  UIADD3 UR47, UR36, 0x1, -UR39 ;  /* 0x00000001242f7890 */ /* 0x000fe4000fffe827 */
[----:B-1----:R-:W-:Y:S02]  /*e570*/  ULEA UR8, UR8, UR5, 0x18 ;  /* 0x0000000508087291 */ /* 0x002fe4000f8ec03f */
[----:B------:R-:W-:-:S02]  /*e580*/  USHF.R.S32.HI UR5, URZ, 0x1f, UR4 ;  /* 0x0000001f3f057899 */ /* 0x000fc40008011404 */
[----:B------:R-:W-:Y:S02]  /*e590*/  UIADD3 UR39, UR36, -UR39, URZ ;  /* 0x8000002724277290 */ /* 0x000fe4000fffe03f */
[----:B------:R-:W-:Y:S01]  /*e5a0*/  IMAD.U32 R16, RZ, RZ, UR8 ;  /* 0x00000008ff107e24 */ /* 0x000fe2000f8e00ff */
[C---:B0-----:R-:W-:Y:S01]  /*e5b0*/  LOP3.LUT R6, R7.reuse, 0x7f, RZ, 0xc0, !PT ;  /* 0x0000007f07067812 */ /* 0x041fe200078ec0ff */
[----:B------:R-:W-:Y:S01]  /*e5c0*/  IMAD.SHL.U32 R0, R7, 0x8, RZ ;  /* 0x0000000807007824 */ /* 0x000fe200078e00ff */
[----:B------:R-:W-:Y:S01]  /*e5d0*/  ULEA.HI UR5, UR5, UR4, URZ, 0x7 ;  /* 0x0000000405057291 */ /* 0x000fe2000f8f383f */
[----:B------:R-:W-:-:S03]  /*e5e0*/  ULDC UR48, c[0x0][0xc] ;  /* 0x0000030000307ab9 */ /* 0x000fc60000000800 */
[C---:B------:R-:W-:Y:S01]  /*e5f0*/  LOP3.LUT R2, R0.reuse, 0x1f8, RZ, 0xc0, !PT ;  /* 0x000001f800027812 */ /* 0x040fe200078ec0ff */
[----:B------:R-:W-:Y:S01]  /*e600*/  USHF.R.S32.HI UR40, URZ, 0x7, UR5 ;  /* 0x000000073f287899 */ /* 0x000fe20008011405 */
[----:B------:R-:W-:Y:S02]  /*e610*/  LOP3.LUT R5, R0, 0x38, RZ, 0xc0, !PT ;  /* 0x0000003800057812 */ /* 0x000fe400078ec0ff */
[----:B------:R-:W-:Y:S01]  /*e620*/  LOP3.LUT R3, R2, 0x38, R7, 0x78, !PT ;  /* 0x0000003802037812 */ /* 0x000fe200078e7807 */
[----:B------:R-:W-:Y:S01]  /*e630*/  IMAD.U32 R2, RZ, RZ, UR10 ;  /* 0x0000000aff027e24 */ /* 0x000fe2000f8e00ff */
[----:B------:R-:W-:Y:S02]  /*e640*/  ISETP.GE.AND P1, PT, R5, UR7, PT ;  /* 0x0000000705007c0c */ /* 0x000fe4000bf26270 */
[----:B------:R-:W-:Y:S01]  /*e650*/  LOP3.LUT R4, R3, 0x200, R0, 0xf8, !PT ;  /* 0x0000020003047812 */ /* 0x000fe200078ef800 */
[----:B------:R-:W-:Y:S01]  /*e660*/  IMAD.SHL.U32 R0, R7, 0x10, RZ ;  /* 0x0000001007007824 */ /* 0x000fe200078e00ff */
[----:B------:R0:W-:Y:S01]  /*e670*/  STL [R1+0xc], R2 ;  /* 0x00000c0201007387 */ /* 0x0001e20000100800 */
[----:B------:R-:W-:-:S03]  /*e680*/  ISETP.GE.AND P0, PT, R5, UR7, PT ;  /* 0x0000000705007c0c */ /* 0x000fc6000bf06270 */
[----:B------:R-:W-:Y:S01]  /*e690*/  LOP3.LUT R0, R0, 0x70, RZ, 0xc0, !PT ;  /* 0x0000007000007812 */ /* 0x000fe200078ec0ff */
[----:B------:R1:W-:Y:S04]  /*e6a0*/  STL [R1+0x10], RZ ;  /* 0x000010ff01007387 */ /* 0x0003e80000100800 */
[----:B------:R-:W-:Y:S02]  /*e6b0*/  @P1 LOP3.LUT R19, R19, 0x1, RZ, 0xfc, !PT ;  /* 0x0000000113131812 */ /* 0x000fe400078efcff */
[----:B0-----:R-:W-:Y:S02]  /*e6c0*/  SHF.R.U32.HI R2, RZ, 0x3, R6 ;  /* 0x00000003ff027819 */ /* 0x001fe40000011606 */
[----:B------:R-:W-:Y:S02]  /*e6d0*/  LOP3.LUT R19, R19, 0xfffffffd, RZ, 0xc0, !PT ;  /* 0xfffffffd13137812 */ /* 0x000fe400078ec0ff */
[----:B------:R-:W-:Y:S01]  /*e6e0*/  LOP3.LUT R2, R2, R0, RZ, 0xfc, !PT ;  /* 0x0000000002027212 */ /* 0x000fe200078efcff */
[----:B------:R-:W-:Y:S01]  /*e6f0*/  IMAD R0, R4, 0x2, R16 ;  /* 0x0000000204007824 */ /* 0x000fe200078e0210 */
[----:B------:R-:W-:-:S02]  /*e700*/  @P0 LOP3.LUT R19, R19, 0x2, RZ, 0xfc, !PT ;  /* 0x0000000213130812 */ /* 0x000fc400078efcff */
[----:B------:R-:W-:Y:S02]  /*e710*/  ISETP.GE.AND P0, PT, R5, UR9, PT ;  /* 0x0000000905007c0c */ /* 0x000fe4000bf06270 */
[----:B------:R1:W-:Y:S01]  /*e720*/  STL [R1+0x8], R0 ;  /* 0x0000080001007387 */ /* 0x0003e20000100800 */
[----:B------:R-:W-:-:S10]  /*e730*/  LOP3.LUT R19, R19, 0xffffffef, RZ, 0xc0, !PT ;  /* 0xffffffef13137812 */ /* 0x000fd400078ec0ff */
[----:B-1----:R-:W-:-:S07]  /*e740*/  @P0 LOP3.LUT R19, R19, 0x10, RZ, 0xfc, !PT ;  /* 0x0000001013130812 */ /* 0x002fce00078efcff */
.L_x_1077:
[----:B--2---:R-:W2:Y:S01]  /*e750*/  LDL R0, [R1+0xc] ;  /* 0x00000c0001007983 */ /* 0x004ea20000100800 */
[----:B------:R-:W-:Y:S02]  /*e760*/  ULDC UR7, c[0x0][0xc60] ;  /* 0x0003180000077ab9 */ /* 0x000fe40000000800 */
[----:B------:R-:W-:-:S11]  /*e770*/  UISETP.NE.AND UP0, UPT, UR7, 0x1, UPT ;  /* 0x000000010700788c */ /* 0x000fd6000bf05270 */
[----:B------:R-:W-:Y:S01]  /*e780*/  @UP0 ULDC UR4, c[0x0][0xc64] ;  /* 0x0003190000040ab9 */ /* 0x000fe20000000800 */
[----:B------:R-:W-:Y:S01]  /*e790*/  @UP0 ULDC UR8, c[0x0][0xc68] ;  /* 0x00031a0000080ab9 */ /* 0x000fe20000000800 */
[C---:B--2---:R-:W-:Y:S02]  /*e7a0*/  R2UR UR41, R0.reuse ;  /* 0x00000000002972ca */ /* 0x044fe400000e0000 */
[----:B------:R-:W-:-:S11]  /*e7b0*/  R2UR UR6, R0 ;  /* 0x00000000000672ca */ /* 0x000fd600000e0000 */
[----:B------:R-:W-:-:S04]  /*e7c0*/  UIMAD.WIDE.U32 UR4, UR41, UR4, URZ ;  /* 0x00000004290472a5 */ /* 0x000fc8000f8e003f */
[----:B------:R-:W-:-:S03]  /*e7d0*/  @UP0 USHF.R.U32.HI UR41, URZ, UR8, UR5 ;  /* 0x000000083f290299 */ /* 0x000fc60008011605 */
[----:B------:R-:W-:Y:S02]  /*e7e0*/  ULDC UR4, c[0x0][0xc78] ;  /* 0x00031e0000047ab9 */ /* 0x000fe40000000800 */
[----:B------:R-:W-:Y:S02]  /*e7f0*/  UISETP.GE.AND UP0, UPT, UR41, UR4, UPT ;  /* 0x000000042900728c */ /* 0x000fe4000bf06270 */
[----:B------:R-:W-:-:S04]  /*e800*/  UIADD3 UR4, -UR41, URZ, URZ ;  /* 0x0000003f29047290 */ /* 0x000fc8000fffe13f */
[----:B------:R-:W-:Y:S01]  /*e810*/  PLOP3.LUT P0, PT, PT, PT, UP0, 0x80, 0x0 ;  /* 0x000000000000781c */ /* 0x000fe20003f0f008 */
[----:B------:R-:W-:-:S12]  /*e820*/  UIMAD UR7, UR7, UR4, UR6 ;  /* 0x00000004070772a4 */ /* 0x000fd8000f8e0206 */
[----:B0--3--:R-:W-:Y:S05]  /*e830*/  @!P0 BRA `(.L_x_1023) ;  /* 0x0000000000208947 */ /* 0x009fea0003800000 */
        /* <DEDUP_REMOVED lines=8> */
.L_x_1023:
[----:B------:R-:W-:Y:S01]  /*e8c0*/  ULDC UR8, c[0x0][0xc54] ;  /* 0x0003150000087ab9 */ /* 0x000fe20000000800 */
[----:B------:R-:W-:Y:S01]  /*e8d0*/  UMOV UR6, UR7 ;  /* 0x0000000700067c82 */ /* 0x000fe20008000000 */
[----:B------:R-:W-:-:S11]  /*e8e0*/  UISETP.NE.AND UP0, UPT, UR8, 0x1, UPT ;  /* 0x000000010800788c */ /* 0x000fd6000bf05270 */
[----:B------:R-:W-:Y:S02]  /*e8f0*/  @UP0 ULDC.64 UR10, c[0x0][0xc58] ;  /* 0x00031600000a0ab9 */ /* 0x000fe40000000a00 */
[----:B------:R-:W-:-:S04]  /*e900*/  UIMAD.WIDE.U32 UR4, UR7, UR10, URZ ;  /* 0x0000000a070472a5 */ /* 0x000fc8000f8e003f */
[----:B------:R-:W-:-:S04]  /*e910*/  @UP0 USHF.R.U32.HI UR6, URZ, UR11, UR5 ;  /* 0x0000000b3f060299 */ /* 0x000fc80008011605 */
[----:B------:R-:W-:-:S12]  /*e920*/  UIMAD UR4, UR6, UR8, URZ ;  /* 0x00000008060472a4 */ /* 0x000fd8000f8e023f */
.L_x_1024:
[----:B------:R-:W-:Y:S01]  /*e930*/  ULDC UR5, c[0x0][0xc48] ;  /* 0x0003120000057ab9 */ /* 0x000fe20000000800 */
[----:B------:R-:W-:Y:S01]  /*e940*/  ULDC.64 UR8, c[0x0][0xa28] ;  /* 0x00028a0000087ab9 */ /* 0x000fe20000000a00 */
[----:B------:R-:W-:Y:S01]  /*e950*/  UISETP.NE.AND UP1, UPT, UR5, 0x1, UPT ;  /* 0x000000010500788c */ /* 0x000fe2000bf25270 */
[----:B------:R-:W-:Y:S01]  /*e960*/  IMAD.MOV.U32 R18, RZ, RZ, RZ ;  /* 0x000000ffff127224 */ /* 0x000fe200078e00ff */
[----:B------:R-:W-:Y:S02]  /*e970*/  UIADD3 UR4, UR7, -UR4, URZ ;  /* 0x8000000407047290 */ /* 0x000fe4000fffe03f */
[----:B------:R-:W-:Y:S01]  /*e980*/  UISETP.NE.U32.AND UP0, UPT, UR8, URZ, UPT ;  /* 0x0000003f0800728c */ /* 0x000fe2000bf05070 */
[----:B------:R-:W-:Y:S02]  /*e990*/  ULDC UR5, c[0x0][0xc54] ;  /* 0x0003150000057ab9 */ /* 0x000fe40000000800 */
[----:B------:R-:W-:Y:S02]  /*e9a0*/  UIMAD UR41, UR41, UR5, UR4 ;  /* 0x00000005292972a4 */ /* 0x000fe4000f8e0204 */
[----:B------:R-:W-:-:S02]  /*e9b0*/  UISETP.NE.AND.EX UP0, UPT, UR9, URZ, UPT, UP0 ;  /* 0x0000003f0900728c */ /* 0x000fc4000bf05300 */
[----:B------:R-:W-:Y:S01]  /*e9c0*/  @UP1 ULDC UR4, c[0x0][0xc4c] ;  /* 0x0003130000041ab9 */ /* 0x000fe20000000800 */
[----:B------:R-:W-:Y:S01]  /*e9d0*/  @UP1 ULDC UR7, c[0x0][0xc50] ;  /* 0x0003140000071ab9 */ /* 0x000fe20000000800 */
[----:B------:R-:W-:Y:S02]  /*e9e0*/  UIMAD.WIDE.U32 UR4, UR41, UR4, URZ ;  /* 0x00000004290472a5 */ /* 0x000fe4000f8e003f */
[----:B------:R-:W-:Y:S01]  /*e9f0*/  UMOV UR42, UR41 ;  /* 0x00000029002a7c82 */ /* 0x000fe20008000000 */
[----:B------:R-:W-:Y:S01]  /*ea00*/  PLOP3.LUT P0, PT, PT, PT, UP0, 0x80, 0x0 ;  /* 0x000000000000781c */ /* 0x000fe20003f0f008 */
[----:B------:R-:W-:-:S03]  /*ea10*/  @UP1 USHF.R.U32.HI UR42, URZ, UR7, UR5 ;  /* 0x000000073f2a1299 */ /* 0x000fc60008011605 */
[----:B------:R-:W-:Y:S02]  /*ea20*/  @UP0 ULDC.64 UR4, c[0x0][0xa28] ;  /* 0x00028a0000040ab9 */ /* 0x000fe40000000a00 */
[----:B------:R-:W-:-:S06]  /*ea30*/  @UP0 UIMAD.WIDE UR4, UR42, 0x4, UR4 ;  /* 0x000000042a0408a5 */ /* 0x000fcc000f8e0204 */
[----:B------:R-:W-:Y:S01]  /*ea40*/  IMAD.U32 R2, RZ, RZ, UR4 ;  /* 0x00000004ff027e24 */ /* 0x000fe2000f8e00ff */
[----:B------:R-:W-:Y:S01]  /*ea50*/  ULOP3.LUT UR6, URZ, UR6, URZ, 0x33, !UPT ;  /* 0x000000063f067292 */ /* 0x000fe2000f8e333f */
[----:B------:R-:W-:Y:S01]  /*ea60*/  IMAD.U32 R3, RZ, RZ, UR5 ;  /* 0x00000005ff037e24 */ /* 0x000fe2000f8e00ff */
[----:B------:R-:W-:Y:S01]  /*ea70*/  ULDC UR5, c[0x0][0x448] ;  /* 0x0001120000057ab9 */ /* 0x000fe20000000800 */
[----:B------:R-:W-:-:S03]  /*ea80*/  ULDC UR4, c[0x0][0xc3c] ;  /* 0x00030f0000047ab9 */ /* 0x000fc60000000800 */
[----:B------:R-:W2:Y:S01]  /*ea90*/  @P0 LDG.E R18, desc[UR52][R2.64] ;  /* 0x0000003402120981 */ /* 0x000ea2000c1e1900 */
[----:B------:R-:W-:Y:S02]  /*eaa0*/  UISETP.NE.AND UP2, UPT, UR5, 0x1, UPT ;  /* 0x000000010500788c */ /* 0x000fe4000bf45270 */
[----:B------:R-:W-:Y:S02]  /*eab0*/  UIADD3 UR6, UR6, UR4, URZ ;  /* 0x0000000406067290 */ /* 0x000fe4000fffe03f */
[----:B------:R-:W-:Y:S02]  /*eac0*/  UP2UR UR49, UPR, URZ, 0x4 ;  /* 0x000000043f317883 */ /* 0x000fe40008000000 */
[----:B------:R-:W-:Y:S01]  /*ead0*/  UIMAD UR43, UR6, 0xc0, URZ ;  /* 0x000000c0062b78a4 */ /* 0x000fe2000f8e023f */
[----:B------:R-:W-:Y:S02]  /*eae0*/  ULDC.64 UR4, c[0x0][0x9e0] ;  /* 0x0002780000047ab9 */ /* 0x000fe40000000a00 */
[----:B------:R-:W-:-:S02]  /*eaf0*/  UISETP.GE.AND UP0, UPT, UR5, 0x1, UPT ;  /* 0x000000010500788c */ /* 0x000fc4000bf06270 */
[----:B------:R-:W-:Y:S01]  /*eb00*/  UIADD3 UR8, UR43, 0xbf, URZ ;  /* 0x000000bf2b087890 */ /* 0x000fe2000fffe03f */
[----:B------:R-:W-:Y:S01]  /*eb10*/  @UP2 ULDC UR6, c[0x0][0x44c] ;  /* 0x0001130000062ab9 */ /* 0x000fe20000000800 */
[----:B------:R-:W-:Y:S02]  /*eb20*/  @UP2 ULDC UR9, c[0x0][0x450] ;  /* 0x0001140000092ab9 */ /* 0x000fe40000000800 */
[----:B------:R-:W-:Y:S01]  /*eb30*/  UIMAD.WIDE.U32 UR6, UR8, UR6, URZ ;  /* 0x00000006080672a5 */ /* 0x000fe2000f8e003f */
[----:B------:R-:W-:-:S03]  /*eb40*/  PLOP3.LUT P1, PT, PT, PT, UP0, 0x80, 0x0 ;  /* 0x000000000000781c */ /* 0x000fc60003f2f008 */
[----:B------:R-:W-:-:S04]  /*eb50*/  @UP2 USHF.R.U32.HI UR8, URZ, UR9, UR7 ;  /* 0x000000093f082299 */ /* 0x000fc80008011607 */
[----:B------:R-:W-:-:S04]  /*eb60*/  UIADD3 UR6, UR47, UR8, URZ ;  /* 0x000000082f067290 */ /* 0x000fc8000fffe03f */
[----:B------:R-:W-:Y:S01]  /*eb70*/  UIADD3 UR4, UR6, UR4, URZ ;  /* 0x0000000406047290 */ /* 0x000fe2000fffe03f */
[----:B--2---:R0:W-:Y:S01]  /*eb80*/  STL [R1+0x4], R18 ;  /* 0x0000041201007387 */ /* 0x0041e20000100800 */
[----:B------:R-:W-:Y:S10]  /*eb90*/  @!P1 BRA `(.L_x_1025) ;  /* 0x0000000000449947 */ /* 0x000ff40003800000 */
        /* <DEDUP_REMOVED lines=10> */
.L_x_1026:
[----:B------:R-:W-:-:S11]  /*ec40*/  UISETP.NE.AND UP0, UPT, UR5, 0x1, UPT ;  /* 0x000000010500788c */ /* 0x000fd6000bf05270 */
[----:B------:R-:W-:Y:S02]  /*ec50*/  @UP0 ULDC.64 UR10, c[0x0][0x9e8] ;  /* 0x00027a00000a0ab9 */ /* 0x000fe40000000a00 */
[----:B------:R-:W-:-:S04]  /*ec60*/  UIMAD.WIDE.U32 UR6, UR8, UR10, URZ ;  /* 0x0000000a080672a5 */ /* 0x000fc8000f8e003f */
[----:B------:R-:W-:-:S12]  /*ec70*/  @UP0 USHF.R.U32.HI UR8, URZ, UR11, UR7 ;  /* 0x0000000b3f080299 */ /* 0x000fd80008011607 */
.L_x_1027:
[----:B------:R-:W-:-:S04]  /*ec80*/  UIMAD UR8, UR8, UR5, UR5 ;  /* 0x00000005080872a4 */ /* 0x000fc8000f8e0205 */
[----:B------:R-:W-:-:S04]  /*ec90*/  UISETP.LT.AND UP0, UPT, UR4, UR8, UPT ;  /* 0x000000080400728c */ /* 0x000fc8000bf01270 */
[----:B------:R-:W-:-:S12]  /*eca0*/  USEL UR4, UR4, UR8, UP0 ;  /* 0x0000000804047287 */ /* 0x000fd80008000000 */
.L_x_1025:
[----:B------:R-:W-:Y:S02]  /*ecb0*/  UISETP.NE.AND UP0, UPT, UR49, URZ, UPT ;  /* 0x0000003f3100728c */ /* 0x000fe4000bf05270 */
[----:B------:R-:W-:-:S04]  /*ecc0*/  UIADD3 UR4, UR4, 0x7f, URZ ;  /* 0x0000007f04047890 */ /* 0x000fc8000fffe03f */
[----:B------:R-:W-:-:S04]  /*ecd0*/  USHF.R.S32.HI UR8, URZ, 0x1f, UR4 ;  /* 0x0000001f3f087899 */ /* 0x000fc80008011404 */
[----:B------:R-:W-:Y:S01]  /*ece0*/  ULEA.HI UR8, UR8, UR4, URZ, 0x7 ;  /* 0x0000000408087291 */ /* 0x000fe2000f8f383f */
[----:B------:R-:W-:Y:S01]  /*ecf0*/  @UP0 ULDC UR6, c[0x0][0x44c] ;  /* 0x0001130000060ab9 */ /* 0x000fe20000000800 */
[----:B------:R-:W-:Y:S01]  /*ed00*/  @UP0 ULDC UR9, c[0x0][0x450] ;  /* 0x0001140000090ab9 */ /* 0x000fe20000000800 */
[----:B------:R-:W-:Y:S02]  /*ed10*/  UIMAD.WIDE.U32 UR6, UR43, UR6, URZ ;  /* 0x000000062b0672a5 */ /* 0x000fe4000f8e003f */
[----:B------:R-:W-:Y:S01]  /*ed20*/  UMOV UR4, UR43 ;  /* 0x0000002b00047c82 */ /* 0x000fe20008000000 */
[----:B------:R-:W-:Y:S02]  /*ed30*/  USHF.R.S32.HI UR8, URZ, 0x7, UR8 ;  /* 0x000000073f087899 */ /* 0x000fe40008011408 */
[----:B------:R-:W-:Y:S02]  /*ed40*/  @UP0 USHF.R.U32.HI UR4, URZ, UR9, UR7 ;  /* 0x000000093f040299 */ /* 0x000fe40008011607 */
[----:B------:R-:W-:-:S02]  /*ed50*/  UISETP.LT.AND UP0, UPT, UR40, UR8, UPT ;  /* 0x000000082800728c */ /* 0x000fc4000bf01270 */
[----:B------:R-:W-:Y:S01]  /*ed60*/  UIADD3 UR4, UR39, UR4, URZ ;  /* 0x0000000427047290 */ /* 0x000fe2000fffe03f */
[----:B------:R-:W-:Y:S01]  /*ed70*/  ULDC UR6, c[0x0][0x9dc] ;  /* 0x0002770000067ab9 */ /* 0x000fe20000000800 */
[----:B------:R-:W-:Y:S02]  /*ed80*/  USEL UR44, UR40, UR8, UP0 ;  /* 0x00000008282c7287 */ /* 0x000fe40008000000 */
[----:B------:R-:W-:Y:S01]  /*ed90*/  UIADD3 UR8, UR4, -UR6, URZ ;  /* 0x8000000604087290 */ /* 0x000fe2000fffe03f */
[----:B------:R-:W-:Y:S11]  /*eda0*/  @!P1 BRA `(.L_x_1028) ;  /* 0x0000000000449947 */ /* 0x000ff60003800000 */
        /* <DEDUP_REMOVED lines=10> */
.L_x_1029:
[----:B------:R-:W-:-:S11]  /*ee50*/  UISETP.NE.AND UP0, UPT, UR5, 0x1, UPT ;  /* 0x000000010500788c */ /* 0x000fd6000bf05270 */
[----:B------:R-:W-:Y:S02]  /*ee60*/  @UP0 ULDC.64 UR10, c[0x0][0x9e8] ;  /* 0x00027a00000a0ab9 */ /* 0x000fe40000000a00 */
[----:B------:R-:W-:-:S04]  /*ee70*/  UIMAD.WIDE.U32 UR6, UR4, UR10, URZ ;  /* 0x0000000a040672a5 */ /* 0x000fc8000f8e003f */
[----:B------:R-:W-:-:S12]  /*ee80*/  @UP0 USHF.R.U32.HI UR4, URZ, UR11, UR7 ;  /* 0x0000000b3f040299 */ /* 0x000fd80008011607 */
.L_x_1030:
[----:B------:R-:W-:-:S04]  /*ee90*/  UIMAD UR4, UR4, UR5, URZ ;  /* 0x00000005040472a4 */ /* 0x000fc8000f8e023f */
[----:B------:R-:W-:-:S04]  /*eea0*/  UISETP.LT.AND UP0, UPT, UR8, UR4, UPT ;  /* 0x000000040800728c */ /* 0x000fc8000bf01270 */
[----:B------:R-:W-:-:S12]  /*eeb0*/  USEL UR8, UR8, UR4, !UP0 ;  /* 0x0000000408087287 */ /* 0x000fd8000c000000 */
.L_x_1028:
[----:B------:R-:W-:Y:S01]  /*eec0*/  USHF.R.S32.HI UR4, URZ, 0x1f, UR8 ;  /* 0x0000001f3f047899 */ /* 0x000fe20008011408 */
[----:B------:R-:W-:Y:S03]  /*eed0*/  BSSY B7, `(.L_x_1031) ;  /* 0x0000390000077945 */ /* 0x000fe60003800000 */
[----:B------:R-:W-:-:S04]  /*eee0*/  ULEA.HI UR4, UR4, UR8, URZ, 0x7 ;  /* 0x0000000804047291 */ /* 0x000fc8000f8f383f */
[----:B------:R-:W-:-:S04]  /*eef0*/  USHF.R.S32.HI UR4, URZ, 0x7, UR4 ;  /* 0x000000073f047899 */ /* 0x000fc80008011404 */
[----:B------:R-:W-:-:S04]  /*ef00*/  UISETP.LT.AND UP0, UPT, URZ, UR4, UPT ;  /* 0x000000043f00728c */ /* 0x000fc8000bf01270 */
[----:B------:R-:W-:-:S04]  /*ef10*/  USEL UR45, URZ, UR4, !UP0 ;  /* 0x000000043f2d7287 */ /* 0x000fc8000c000000 */
[----:B------:R-:W-:-:S06]  /*ef20*/  UISETP.GT.AND UP0, UPT, UR44, UR45, UPT ;  /* 0x0000002d2c00728c */ /* 0x000fcc000bf04270 */
[----:B------:R-:W-:-:S13]  /*ef30*/  PLOP3.LUT P0, PT, PT, PT, UP0, 0x80, 0x0 ;  /* 0x000000000000781c */ /* 0x000fda0003f0f008 */
[----:B------:R-:W-:Y:S05]  /*ef40*/  @P0 BRA `(.L_x_1032) ;  /* 0x0000000000480947 */ /* 0x000fea0003800000 */
[----:B------:R-:W1:Y:S02]  /*ef50*/  S2R R0, SR_TID.X ;  /* 0x0000000000007919 */ /* 0x000e640000002100 */
[----:B-1----:R-:W-:-:S04]  /*ef60*/  LOP3.LUT R0, R0, 0x7f, RZ, 0xc0, !PT ;  /* 0x0000007f00007812 */ /* 0x002fc800078ec0ff */
[----:B------:R-:W-:-:S13]  /*ef70*/  ISETP.NE.AND P1, PT, R0, RZ, PT ;  /* 0x000000ff0000720c */ /* 0x000fda0003f25270 */
[----:B------:R-:W-:Y:S05]  /*ef80*/  @P1 BRA `(.L_x_1033) ;  /* 0x0000003800101947 */ /* 0x000fea0003800000 */
[----:B------:R-:W1:Y:S01]  /*ef90*/  S2R R7, SR_LANEID ;  /* 0x0000000000077919 */ /* 0x000e620000000000 */
[----:B------:R-:W-:Y:S01]  /*efa0*/  VOTEU.ANY UR4, UPT, PT ;  /* 0x0000000000047886 */ /* 0x000fe200038e0100 */
[----:B------:R-:W2:Y:S01]  /*efb0*/  LDC.64 R2, c[0x0][0xc80] ;  /* 0x00032000ff027b82 */ /* 0x000ea20000000a00 */
[----:B------:R-:W1:Y:S08]  /*efc0*/  FLO.U32 R0, UR4 ;  /* 0x0000000400007d00 */ /* 0x000e7000080e0000 */
[----:B------:R-:W2:Y:S01]  /*efd0*/  POPC R5, UR4 ;  /* 0x0000000400057d09 */ /* 0x000ea20008000000 */
[----:B-1----:R-:W-:-:S13]  /*efe0*/  ISETP.EQ.U32.AND P0, PT, R0, R7, PT ;  /* 0x000000070000720c */ /* 0x002fda0003f02070 */
[----:B--2---:R-:W2:Y:S01]  /*eff0*/  @P0 ATOMG.E.ADD.STRONG.GPU PT, R3, desc[UR52][R2.64], R5 ;  /* 0x00000005020309a8 */ /* 0x004ea200081ee1f4 */
[----:B------:R-:W1:Y:S02]  /*f000*/  S2R R4, SR_LTMASK ;  /* 0x0000000000047919 */ /* 0x000e640000003900 */
[----:B-1----:R-:W-:-:S04]  /*f010*/  LOP3.LUT R4, R4, UR4, RZ, 0xc0, !PT ;  /* 0x0000000404047c12 */ /* 0x002fc8000f8ec0ff */
[----:B------:R-:W1:Y:S01]  /*f020*/  POPC R7, R4 ;  /* 0x0000000400077309 */ /* 0x000e620000000000 */
[----:B--2---:R-:W1:Y:S02]  /*f030*/  SHFL.IDX PT, R0, R3, R0, 0x1f ;  /* 0x00001f0003007589 */ /* 0x004e6400000e0000 */
[----:B-1----:R-:W-:-:S05]  /*f040*/  IADD3 R0, R0, UR48, R7 ;  /* 0x0000003000007c10 */ /* 0x002fca000fffe007 */
[----:B------:R1:W-:Y:S01]  /*f050*/  STL [R1+0xc], R0 ;  /* 0x00000c0001007387 */ /* 0x0003e20000100800 */
[----:B------:R-:W-:Y:S05]  /*f060*/  BRA `(.L_x_1033) ;  /* 0x0000003400d87947 */ /* 0x000fea0003800000 */
.L_x_1032:
        /* <DEDUP_REMOVED lines=8> */
[----:B------:R-:W-:Y:S02]  /*f0f0*/  IMAD.U32 R4, RZ, RZ, UR6 ;  /* 0x00000006ff047e24 */ /* 0x000fe4000f8e00ff */
[----:B------:R-:W1:Y:S01]  /*f100*/  LDC.64 R2, c[0x4][R2] ;  /* 0x0100000002027b82 */ /* 0x000e620000000a00 */
[----:B------:R-:W-:Y:S02]  /*f110*/  IMAD.U32 R5, RZ, RZ, UR7 ;  /* 0x00000007ff057e24 */ /* 0x000fe4000f8e00ff */
[----:B------:R-:W-:Y:S02]  /*f120*/  IMAD.U32 R6, RZ, RZ, UR8 ;  /* 0x00000008ff067e24 */ /* 0x000fe4000f8e00ff */
[----:B------:R-:W-:-:S02]  /*f130*/  IMAD.U32 R7, RZ, RZ, UR9 ;  /* 0x00000009ff077e24 */ /* 0x000fc4000f8e00ff */
[----:B------:R-:W-:Y:S02]  /*f140*/  IMAD.U32 R10, RZ, RZ, UR4 ;  /* 0x00000004ff0a7e24 */ /* 0x000fe4000f8e00ff */
[----:B------:R-:W-:Y:S02]  /*f150*/  IMAD.U32 R11, RZ, RZ, UR5 ;  /* 0x00000005ff0b7e24 */ /* 0x000fe4000f8e00ff */
[----:B------:R-:W-:Y:S02]  /*f160*/  IMAD.MOV.U32 R8, RZ, RZ, 0x70 ;  /* 0x00000070ff087424 */ /* 0x000fe400078e00ff */
[----:B------:R-:W-:Y:S02]  /*f170*/  IMAD.MOV.U32 R12, RZ, RZ, 0x1 ;  /* 0x00000001ff0c7424 */ /* 0x000fe400078e00ff */
[----:B------:R-:W-:-:S07]  /*f180*/  IMAD.MOV.U32 R13, RZ, RZ, RZ ;  /* 0x000000ffff0d7224 */ /* 0x000fce00078e00ff */
[----:B------:R-:W-:-:S07]  /*f190*/  LEPC R20, `(.L_x_1035) ;  /* 0x000000001014794e */ /* 0x000fce0000000000 */
[----:B01----:R-:W-:Y:S05]  /*f1a0*/  CALL.ABS.NOINC R2 ;  /* 0x0000000002007343 */ /* 0x003fea0003c00000 */
.L_x_1035:
[----:B------:R-:W-:Y:S05]  /*f1b0*/  BSYNC B6 ;  /* 0x0000000000067941 */ /* 0x000fea0003800000 */
.L_x_1034:
        /* <DEDUP_REMOVED lines=8> */
[----:B------:R1:W2:Y:S01]  /*f240*/  LDC.64 R2, c[0x4][R17] ;  /* 0x0100000011027b82 */ /* 0x0002a20000000a00 */
[----:B------:R-:W-:Y:S02]  /*f250*/  IMAD.U32 R4, RZ, RZ, UR6 ;  /* 0x00000006ff047e24 */ /* 0x000fe4000f8e00ff */
[----:B------:R-:W-:Y:S02]  /*f260*/  IMAD.U32 R5, RZ, RZ, UR7 ;  /* 0x00000007ff057e24 */ /* 0x000fe4000f8e00ff */
[----:B------:R-:W-:Y:S02]  /*f270*/  IMAD.U32 R6, RZ, RZ, UR8 ;  /* 0x00000008ff067e24 */ /* 0x000fe4000f8e00ff */
[----:B------:R-:W-:-:S02]  /*f280*/  IMAD.U32 R7, RZ, RZ, UR9 ;  /* 0x00000009ff077e24 */ /* 0x000fc4000f8e00ff */
[----:B------:R-:W-:Y:S02]  /*f290*/  IMAD.U32 R10, RZ, RZ, UR4 ;  /* 0x00000004ff0a7e24 */ /* 0x000fe4000f8e00ff */
[----:B------:R-:W-:Y:S02]  /*f2a0*/  IMAD.U32 R11, RZ, RZ, UR5 ;  /* 0x00000005ff0b7e24 */ /* 0x000fe4000f8e00ff */
[----:B------:R-:W-:Y:S02]  /*f2b0*/  IMAD.MOV.U32 R8, RZ, RZ, 0x70 ;  /* 0x00000070ff087424 */ /* 0x000fe400078e00ff */
[----:B------:R-:W-:Y:S02]  /*f2c0*/  IMAD.MOV.U32 R12, RZ, RZ, 0x1 ;  /* 0x00000001ff0c7424 */ /* 0x000fe400078e00ff */
[----:B-1----:R-:W-:-:S07]  /*f2d0*/  IMAD.MOV.U32 R13, RZ, RZ, RZ ;  /* 0x000000ffff0d7224 */ /* 0x002fce00078e00ff */
[----:B------:R-:W-:-:S07]  /*f2e0*/  LEPC R20, `(.L_x_1038) ;  /* 0x000000001014794e */ /* 0x000fce0000000000 */
[----:B0-2---:R-:W-:Y:S05]  /*f2f0*/  CALL.ABS.NOINC R2 ;  /* 0x0000000002007343 */ /* 0x005fea0003c00000 */
.L_x_1038:
[----:B------:R0:W1:Y:S01]  /*f300*/  LDC.64 R2, c[0x4][R17] ;  /* 0x0100000011027b82 */ /* 0x0000620000000a00 */
[----:B------:R-:W-:Y:S01]  /*f310*/  ULDC.64 UR6, c[0x4][0x88] ;  /* 0x0100220000067ab9 */ /* 0x000fe20000000a00 */
[----:B------:R-:W-:Y:S01]  /*f320*/  ULDC.64 UR8, c[0x4][0x90] ;  /* 0x0100240000087ab9 */ /* 0x000fe20000000a00 */
[----:B------:R-:W-:Y:S01]  /*f330*/  ULDC.64 UR4, c[0x4][0x18] ;  /* 0x0100060000047ab9 */ /* 0x000fe20000000a00 */
        /* <DEDUP_REMOVED lines=8> */
[----:B0-----:R-:W-:-:S07]  /*f3c0*/  IMAD.MOV.U32 R13, RZ, RZ, RZ ;  /* 0x000000ffff0d7224 */ /* 0x001fce00078e00ff */
[----:B------:R-:W-:-:S07]  /*f3d0*/  LEPC R20, `(.L_x_1037) ;  /* 0x000000001014794e */ /* 0x000fce0000000000 */
[----:B-1----:R-:W-:Y:S05]  /*f3e0*/  CALL.ABS.NOINC R2 ;  /* 0x0000000002007343 */ /* 0x002fea0003c00000 */
.L_x_1037:
[----:B------:R-:W-:Y:S05]  /*f3f0*/  BSYNC B6 ;  /* 0x0000000000067941 */ /* 0x000fea0003800000 */
.L_x_1036:
[----:B------:R-:W-:Y:S01]  /*f400*/  ULDC.64 UR4, c[0x0][0x9f8] ;  /* 0x00027e0000047ab9 */ /* 0x000fe20000000a00 */
[----:B------:R-:W-:Y:S01]  /*f410*/  IMAD.U32 R29, RZ, RZ, UR42 ;  /* 0x0000002aff1d7e24 */ /* 0x000fe2000f8e00ff */
[----:B------:R-:W-:Y:S01]  /*f420*/  UISETP.NE.U32.AND UP0, UPT, UR4, URZ, UPT ;  /* 0x0000003f0400728c */ /* 0x000fe2000bf05070 */
[----:B------:R-:W1:Y:S03]  /*f430*/  LDC R10, c[0x0][0x430] ;  /* 0x00010c00ff0a7b82 */ /* 0x000e660000000800 */
[----:B------:R-:W-:-:S06]  /*f440*/  UISETP.NE.AND.EX UP0, UPT, UR5, URZ, UPT, UP0 ;  /* 0x0000003f0500728c */ /* 0x000fcc000bf05300 */
[----:B------:R-:W-:-:S05]  /*f450*/  PLOP3.LUT P0, PT, PT, PT, UP0, 0x80, 0x0 ;  /* 0x000000000000781c */ /* 0x000fca0003f0f008 */
[----:B------:R-:W-:Y:S02]  /*f460*/  @UP0 ULDC.64 UR4, c[0x0][0x9f8] ;  /* 0x00027e0000040ab9 */ /* 0x000fe40000000a00 */
[----:B------:R-:W-:-:S06]  /*f470*/  @UP0 UIMAD.WIDE UR4, UR42, 0x4, UR4 ;  /* 0x000000042a0408a5 */ /* 0x000fcc000f8e0204 */
[----:B------:R-:W-:Y:S01]  /*f480*/  IMAD.U32 R2, RZ, RZ, UR4 ;  /* 0x00000004ff027e24 */ /* 0x000fe2000f8e00ff */
[----:B------:R-:W-:Y:S01]  /*f490*/  ULDC UR4, c[0x0][0xc48] ;  /* 0x0003120000047ab9 */ /* 0x000fe20000000800 */
[----:B------:R-:W-:-:S05]  /*f4a0*/  IMAD.U32 R3, RZ, RZ, UR5 ;  /* 0x00000005ff037e24 */ /* 0x000fca000f8e00ff */
[----:B------:R2:W5:Y:S01]  /*f4b0*/  @P0 LDG.E R29, desc[UR52][R2.64] ;  /* 0x00000034021d0981 */ /* 0x000562000c1e1900 */
[----:B------:R-:W-:Y:S01]  /*f4c0*/  UMOV UR5, 0xffffffff ;  /* 0xffffffff00057882 */ /* 0x000fe20000000000 */
[----:B------:R-:W-:Y:S02]  /*f4d0*/  IMAD.U32 R22, RZ, RZ, UR4 ;  /* 0x00000004ff167e24 */ /* 0x000fe4000f8e00ff */
[----:B------:R-:W-:Y:S05]  /*f4e0*/  BRA.DIV UR5, `(.L_x_1039) ;  /* 0x0000003a05e87947 */ /* 0x000fea000b800000 */
.L_x_1093:
[----:B--2---:R-:W2:Y:S01]  /*f4f0*/  S2R R2, SR_TID.X ;  /* 0x0000000000027919 */ /* 0x004ea20000002100 */
[----:B------:R-:W-:Y:S01]  /*f500*/  UIADD3 UR4, UR44, -0x1, URZ ;  /* 0xffffffff2c047890 */ /* 0x000fe2000fffe03f */
[----:B-1----:R-:W-:Y:S01]  /*f510*/  ISETP.NE.AND P1, PT, R10, 0x1, PT ;  /* 0x000000010a00780c */ /* 0x002fe20003f25270 */
[----:B------:R-:W1:Y:S01]  /*f520*/  S2R R0, SR_TID.X ;  /* 0x0000000000007919 */ /* 0x000e620000002100 */
[----:B-----5:R-:W-:-:S03]  /*f530*/  SHF.R.S32.HI R6, RZ, 0x1f, R29 ;  /* 0x0000001fff067819 */ /* 0x020fc6000001141d */
[----:B------:R-:W-:Y:S01]  /*f540*/  IMAD.U32 R8, RZ, RZ, UR4 ;  /* 0x00000004ff087e24 */ /* 0x000fe2000f8e00ff */
[----:B------:R-:W-:Y:S01]  /*f550*/  LOP3.LUT R19, R19, 0xfffffff7, RZ, 0xc0, !PT ;  /* 0xfffffff713137812 */ /* 0x000fe200078ec0ff */
[----:B------:R3:W-:Y:S02]  /*f560*/  STL [R1], R6 ;  /* 0x0000000601007387 */ /* 0x0007e40000100800 */
[----:B------:R-:W-:-:S04]  /*f570*/  IMAD.SHL.U32 R8, R8, 0x80, RZ ;  /* 0x0000008008087824 */ /* 0x000fc800078e00ff */
[----:B------:R-:W4:Y:S01]  /*f580*/  @P1 LDC R3, c[0x0][0x434] ;  /* 0x00010d00ff031b82 */ /* 0x000f220000000800 */
[----:B------:R-:W-:-:S07]  /*f590*/  @P1 LOP3.LUT R19, R19, 0x8, RZ, 0xfc, !PT ;  /* 0x0000000813131812 */ /* 0x000fce00078efcff */
[----:B------:R-:W0:Y:S01]  /*f5a0*/  @P1 LDC R9, c[0x0][0x438] ;  /* 0x00010e00ff091b82 */ /* 0x000e220000000800 */
[----:B--2---:R-:W-:Y:S01]  /*f5b0*/  IMAD.SHL.U32 R2, R2, 0x10, RZ ;  /* 0x0000001002027824 */ /* 0x004fe200078e00ff */
[----:B-1----:R-:W-:-:S04]  /*f5c0*/  LOP3.LUT R0, R0, 0x7f, RZ, 0xc0, !PT ;  /* 0x0000007f00007812 */ /* 0x002fc800078ec0ff */
[----:B------:R-:W-:Y:S02]  /*f5d0*/  LOP3.LUT R2, R2, 0x70, RZ, 0xc0, !PT ;  /* 0x0000007002027812 */ /* 0x000fe400078ec0ff */
[----:B------:R-:W-:-:S04]  /*f5e0*/  SHF.R.U32.HI R0, RZ, 0x3, R0 ;  /* 0x00000003ff007819 */ /* 0x000fc80000011600 */
[----:B------:R-:W-:-:S04]  /*f5f0*/  LOP3.LUT R0, R8, R0, R2, 0xfe, !PT ;  /* 0x0000000008007212 */ /* 0x000fc800078efe02 */
[C---:B------:R-:W-:Y:S01]  /*f600*/  ISETP.GE.AND P0, PT, R0.reuse, UR36, PT ;  /* 0x0000002400007c0c */ /* 0x040fe2000bf06270 */
[----:B------:R-:W-:-:S04]  /*f610*/  IMAD.IADD R0, R0, 0x1, R18 ;  /* 0x0000000100007824 */ /* 0x000fc800078e0212 */
[----:B----4-:R-:W-:-:S04]  /*f620*/  @P1 IMAD.HI.U32 R2, R0, R3, RZ ;  /* 0x0000000300021227 */ /* 0x010fc800078e00ff */
[----:B------:R-:W-:Y:S01]  /*f630*/  IMAD.MOV.U32 R7, RZ, RZ, R0 ;  /* 0x000000ffff077224 */ /* 0x000fe200078e0000 */
[----:B0-----:R-:W-:Y:S01]  /*f640*/  @P1 SHF.R.U32.HI R7, RZ, R9, R2 ;  /* 0x00000009ff071219 */ /* 0x001fe20000011602 */
[----:B------:R-:W-:Y:S02]  /*f650*/  IMAD R3, RZ, RZ, -UR42 ;  /* 0x8000002aff037e24 */ /* 0x000fe4000f8e02ff */
[----:B------:R-:W3:Y:S02]  /*f660*/  @!P0 LDC.64 R4, c[0x0][0x428] ;  /* 0x00010a00ff048b82 */ /* 0x000ee40000000a00 */
[----:B------:R-:W-:Y:S01]  /*f670*/  IMAD R22, R22, R3, UR41 ;  /* 0x0000002916167e24 */ /* 0x000fe2000f8e0203 */
[--C-:B------:R-:W-:Y:S01]  /*f680*/  @!P0 SHF.R.S32.HI R3, RZ, 0x1f, R7.reuse ;  /* 0x0000001fff038819 */ /* 0x100fe20000011407 */
[----:B------:R-:W-:Y:S02]  /*f690*/  @!P0 IMAD.MOV.U32 R2, RZ, RZ, R7 ;  /* 0x000000ffff028224 */ /* 0x000fe400078e0007 */
[----:B---3--:R-:W-:-:S02]  /*f6a0*/  @!P0 IMAD R6, R6, R4, RZ ;  /* 0x0000000406068224 */ /* 0x008fc400078e02ff */
[----:B------:R-:W-:-:S04]  /*f6b0*/  @!P0 IMAD.WIDE.U32 R2, R29, R4, R2 ;  /* 0x000000041d028225 */ /* 0x000fc800078e0002 */
[----:B------:R-:W-:Y:S02]  /*f6c0*/  @!P0 IMAD R6, R29, R5, R6 ;  /* 0x000000051d068224 */ /* 0x000fe400078e0206 */
[----:B------:R-:W0:Y:S01]  /*f6d0*/  @!P0 LDC.64 R4, c[0x0][0x418] ;  /* 0x00010600ff048b82 */ /* 0x000e220000000a00 */
[----:B------:R-:W-:Y:S02]  /*f6e0*/  IMAD.U32 R9, RZ, RZ, UR46 ;  /* 0x0000002eff097e24 */ /* 0x000fe4000f8e00ff */
[----:B------:R-:W-:-:S03]  /*f6f0*/  @!P0 IMAD.IADD R6, R3, 0x1, R6 ;  /* 0x0000000103068824 */ /* 0x000fc600078e0206 */
[----:B------:R-:W-:Y:S01]  /*f700*/  ISETP.NE.AND P2, PT, R9, 0x3, PT ;  /* 0x000000030900780c */ /* 0x000fe20003f45270 */
[----:B------:R-:W-:Y:S01]  /*f710*/  IMAD.MOV R3, RZ, RZ, -R7 ;  /* 0x000000ffff037224 */ /* 0x000fe200078e0a07 */
[----:B------:R-:W-:Y:S01]  /*f720*/  LOP3.LUT R19, R19, 0xfffffffb, RZ, 0xc0, !PT ;  /* 0xfffffffb13137812 */ /* 0x000fe200078ec0ff */
[----:B------:R-:W-:Y:S01]  /*f730*/  IMAD.U32 R24, RZ, RZ, UR4 ;  /* 0x00000004ff187e24 */ /* 0x000fe2000f8e00ff */
[----:B------:R-:W-:Y:S02]  /*f740*/  SHF.R.S32.HI R28, RZ, 0x1f, R22 ;  /* 0x0000001fff1c7819 */ /* 0x000fe40000011416 */
[----:B0-----:R-:W-:-:S04]  /*f750*/  @!P0 LEA R4, P1, R2, R4, 0x2 ;  /* 0x0000000402048211 */ /* 0x001fc800078210ff */
[----:B------:R-:W-:Y:S01]  /*f760*/  @!P0 LEA.HI.X R5, R2, R5, R6, 0x2, P1 ;  /* 0x0000000502058211 */ /* 0x000fe200008f1406 */
[----:B------:R-:W-:Y:S02]  /*f770*/  IMAD.MOV.U32 R6, RZ, RZ, RZ ;  /* 0x000000ffff067224 */ /* 0x000fe400078e00ff */
[----:B------:R-:W-:-:S04]  /*f780*/  @P2 LOP3.LUT R19, R19, 0x4, RZ, 0xfc, !PT ;  /* 0x0000000413132812 */ /* 0x000fc800078efcff */
[----:B------:R0:W5:Y:S02]  /*f790*/  @!P0 LDG.E R6, desc[UR52][R4.64] ;  /* 0x0000003404068981 */ /* 0x000164000c1e1900 */
[----:B0-----:R-:W-:Y:S01]  /*f7a0*/  IMAD R5, R10, R3, R0 ;  /* 0x000000030a057224 */ /* 0x001fe200078e0200 */
[----:B------:R-:W-:Y:S06]  /*f7b0*/  @!P2 BRA `(.L_x_1040) ;  /* 0x000000000004a947 */ /* 0x000fec0003800000 */
[----:B------:R-:W-:Y:S01]  /*f7c0*/  BPT.TRAP 0x1 ;  /* 0x000000040000795c */ /* 0x000fe20000300000 */
.L_x_1040:
[----:B------:R-:W-:Y:S01]  /*f7d0*/  SHF.R.S32.HI R4, RZ, 0x1f, R5 ;  /* 0x0000001fff047819 */ /* 0x000fe20000011405 */
[----:B------:R-:W-:Y:S01]  /*f7e0*/  ULDC.64 UR4, c[0x0][0x328] ;  /* 0x0000ca0000047ab9 */ /* 0x000fe20000000a00 */
[----:B------:R-:W-:Y:S01]  /*f7f0*/  BSSY B0, `(.L_x_1041) ;  /* 0x0000017000007945 */ /* 0x000fe20003800000 */
[----:B------:R-:W-:-:S04]  /*f800*/  IMAD.WIDE.U32 R2, R5, UR4, RZ ;  /* 0x0000000405027c25 */ /* 0x000fc8000f8e00ff */
[----:B------:R-:W-:-:S04]  /*f810*/  IMAD R0, R4, UR4, RZ ;  /* 0x0000000404007c24 */ /* 0x000fc8000f8e02ff */
[----:B------:R-:W-:Y:S01]  /*f820*/  IMAD R7, R5, UR5, R0 ;  /* 0x0000000505077c24 */ /* 0x000fe2000f8e0200 */
[----:B------:R-:W-:-:S03]  /*f830*/  ULDC.64 UR4, c[0x0][0x338] ;  /* 0x0000ce0000047ab9 */ /* 0x000fc60000000a00 */
[----:B------:R-:W-:Y:S01]  /*f840*/  IMAD.IADD R3, R3, 0x1, R7 ;  /* 0x0000000103037824 */ /* 0x000fe200078e0207 */
[----:B-----5:R-:W-:Y:S01]  /*f850*/  SHF.R.S32.HI R7, RZ, 0x1f, R6 ;  /* 0x0000001fff077819 */ /* 0x020fe20000011406 */
[----:B------:R-:W-:-:S04]  /*f860*/  IMAD.WIDE.U32 R2, R6, UR4, R2 ;  /* 0x0000000406027c25 */ /* 0x000fc8000f8e0002 */
[----:B------:R-:W-:-:S04]  /*f870*/  IMAD R0, R7, UR4, RZ ;  /* 0x0000000407007c24 */ /* 0x000fc8000f8e02ff */
        /* <DEDUP_REMOVED lines=14> */
.L_x_1094:
[----:B------:R-:W-:Y:S05]  /*f960*/  BSYNC B0 ;  /* 0x0000000000007941 */ /* 0x000fea0003800000 */
.L_x_1041:
[----:B------:R-:W1:Y:S01]  /*f970*/  S2R R9, SR_TID.X ;  /* 0x0000000000097919 */ /* 0x000e620000002100 */
[----:B------:R-:W-:Y:S01]  /*f980*/  ULDC.64 UR4, c[0x0][0x300] ;  /* 0x0000c00000047ab9 */ /* 0x000fe20000000a00 */
[----:B------:R-:W-:Y:S01]  /*f990*/  LOP3.LUT P2, RZ, R19, 0x1, RZ, 0xc0, !PT ;  /* 0x0000000113ff7812 */ /* 0x000fe2000784c0ff */
[----:B------:R-:W-:Y:S02]  /*f9a0*/  IMAD R4, R4, UR4, RZ ;  /* 0x0000000404047c24 */ /* 0x000fe4000f8e02ff */
        /* <DEDUP_REMOVED lines=13> */
[----:B-1----:R-:W-:Y:S02]  /*fa80*/  LOP3.LUT R9, R9, 0x7f, RZ, 0xc0, !PT ;  /* 0x0000007f09097812 */ /* 0x002fe400078ec0ff */
[----:B------:R-:W-:Y:S01]  /*fa90*/  IMAD.IADD R5, R3, 0x1, R4 ;  /* 0x0000000103057824 */ /* 0x000fe200078e0204 */
[C---:B------:R-:W-:Y:S01]  /*faa0*/  LEA R4, P0, R2.reuse, UR4, 0x1 ;  /* 0x0000000402047c11 */ /* 0x040fe2000f8008ff */
[----:B------:R-:W-:Y:S01]  /*fab0*/  UMOV UR4, 0xffffffff ;  /* 0xffffffff00047882 */ /* 0x000fe20000000000 */
[----:B------:R-:W-:Y:S02]  /*fac0*/  SHF.R.U32.HI R10, RZ, 0x3, R9 ;  /* 0x00000003ff0a7819 */ /* 0x000fe40000011609 */
[----:B------:R-:W0:Y:S01]  /*fad0*/  S2R R9, SR_TID.X ;  /* 0x0000000000097919 */ /* 0x000e220000002100 */
[----:B------:R-:W-:-:S02]  /*fae0*/  LEA.HI.X R5, R2, UR5, R5, 0x1, P0 ;  /* 0x0000000502057c11 */ /* 0x000fc400080f0c05 */
[----:B------:R-:W-:-:S04]  /*faf0*/  IADD3 R7, -R10, UR36, -R8 ;  /* 0x000000240a077c10 */ /* 0x000fc8000fffe908 */
[----:B------:R-:W-:Y:S01]  /*fb00*/  ISETP.GE.AND P0, PT, R7, 0x1, PT ;  /* 0x000000010700780c */ /* 0x000fe20003f06270 */
[C---:B0-----:R-:W-:Y:S02]  /*fb10*/  IMAD.SHL.U32 R10, R9.reuse, 0x8, RZ ;  /* 0x00000008090a7824 */ /* 0x041fe400078e00ff */
[----:B------:R-:W-:-:S03]  /*fb20*/  IMAD.SHL.U32 R11, R9, 0x8, RZ ;  /* 0x00000008090b7824 */ /* 0x000fc600078e00ff */
[----:B------:R-:W-:-:S04]  /*fb30*/  LOP3.LUT R10, R10, 0x1f8, RZ, 0xc0, !PT ;  /* 0x000001f80a0a7812 */ /* 0x000fc800078ec0ff */
[----:B------:R-:W-:Y:S01]  /*fb40*/  LOP3.LUT R10, R10, 0x38, R9, 0x78, !PT ;  /* 0x000000380a0a7812 */ /* 0x000fe200078e7809 */
[----:B------:R-:W-:-:S03]  /*fb50*/  IMAD.SHL.U32 R9, R9, 0x8, RZ ;  /* 0x0000000809097824 */ /* 0x000fc600078e00ff */
[----:B------:R-:W-:Y:S02]  /*fb60*/  LOP3.LUT R10, R10, 0x200, R11, 0xf8, !PT ;  /* 0x000002000a0a7812 */ /* 0x000fe400078ef80b */
[----:B------:R-:W-:-:S03]  /*fb70*/  LOP3.LUT R9, R9, 0x38, RZ, 0xc0, !PT ;  /* 0x0000003809097812 */ /* 0x000fc600078ec0ff */
[----:B------:R-:W-:Y:S01]  /*fb80*/  IMAD R6, R23, 0x2000, R10 ;  /* 0x0000200017067824 */ /* 0x000fe200078e020a */
[----:B------:R-:W-:Y:S06]  /*fb90*/  BRA.DIV UR4, `(.L_x_1043) ;  /* 0x00000036047c7947 */ /* 0x000fec000b800000 */
[----:B------:R-:W0:Y:S01]  /*fba0*/  SHFL.IDX PT, R3, R4, RZ, 0x181f ;  /* 0x00181fff04037589 */ /* 0x000e2200000e0000 */
[----:B------:R-:W-:-:S03]  /*fbb0*/  @P0 IMAD R8, R6, 0x2, R16 ;  /* 0x0000000206080824 */ /* 0x000fc600078e0210 */
[----:B------:R-:W1:Y:S04]  /*fbc0*/  SHFL.IDX PT, R2, R5, RZ, 0x181f ;  /* 0x00181fff05027589 */ /* 0x000e6800000e0000 */
[----:B------:R-:W-:Y:S01]  /*fbd0*/  SHFL.IDX PT, R14, R4, 0x7, 0x181f ;  /* 0x00f81f00040e7f89 */ /* 0x000fe200000e0000 */
[----:B0-----:R-:W-:-:S05]  /*fbe0*/  @P0 LEA R3, P1, R9, R3, 0x1 ;  /* 0x0000000309030211 */ /* 0x001fca00078208ff */
[----:B-1----:R-:W-:Y:S01]  /*fbf0*/  @P0 IMAD.X R2, RZ, RZ, R2, P1 ;  /* 0x000000ffff020224 */ /* 0x002fe200008e0602 */
[----:B------:R-:W-:-:S04]  /*fc00*/  ISETP.GE.AND P1, PT, R7, 0x11, PT ;  /* 0x000000110700780c */ /* 0x000fc80003f26270 */
[----:B------:R-:W-:-:S04]  /*fc10*/  @P0 LOP3.LUT R3, R3, R2, RZ, 0x3c, !PT ;  /* 0x0000000203030212 */ /* 0x000fc800078e3cff */
[----:B------:R-:W-:-:S04]  /*fc20*/  @P0 LOP3.LUT R2, R3, R2, RZ, 0x3c, !PT ;  /* 0x0000000203020212 */ /* 0x000fc800078e3cff */
[----:B------:R-:W-:-:S05]  /*fc30*/  @P0 LOP3.LUT R3, R3, R2, RZ, 0x3c, !PT ;  /* 0x0000000203030212 */ /* 0x000fca00078e3cff */
        /* <DEDUP_REMOVED lines=53> */
[----:B------:R-:W1:Y:S04]  /*ff90*/  SHFL.IDX PT, R2, R5, 0x6, 0x181f ;  /* 0x00d81f0005027f89 */ /* 0x000e6800000e0000 */
[----:B------:R-:W2:Y:S01]  /*ffa0*/  SHFL.IDX PT, R5, R5, 0x7, 0x181f ;  /* 0x00f81f0005057f89 */ /* 0x000ea200000e0000 */
[----:B0-----:R-:W-:-:S05]  /*ffb0*/  @P1 LEA R3, P0, R9, R3, 0x1 ;  /* 0x0000000309031211 */ /* 0x001fca00078008ff */
[----:B-1----:R-:W-:-:S05]  /*ffc0*/  @P1 IMAD.X R2, RZ, RZ, R2, P0 ;  /* 0x000000ffff021224 */ /* 0x002fca00000e0602 */
[----:B------:R-:W-:-:S04]  /*ffd0*/  @P1 LOP3.LUT R3, R3, R2, RZ, 0x3c, !PT ;  /* 0x0000000203031212 */ /* 0x000fc800078e3cff */
[----:B------:R-:W-:-:S04]  /*ffe0*/  @P1 LOP3.LUT R2, R3, R2, RZ, 0x3c, !PT ;  /* 0x0000000203021212 */ /* 0x000fc800078e3cff */
[----:B------:R-:W-:-:S05]  /*fff0*/  @P1 LOP3.LUT R3, R3, R2, RZ, 0x3c, !PT ;  /* 0x0000000203031212 */ /* 0x000fca00078e3cff */
[----:B--2---:R0:W-:Y:S02]  /*10000*/  @P1 LDGSTS.E.BYPASS.LTC128B.128 [R8+0x11400], desc[UR52][R2.64], !P2 ;  /* 0x1140000002081fae */ /* 0x0041e4000d101d74 */
.L_x_1112:
[----:B------:R-:W-:-:S13]  /*10010*/  ISETP.GE.AND P0, PT, R7, 0x71, PT ;  /* 0x000000710700780c */ /* 0x000fda0003f06270 */
[----:B0-----:R-:W-:-:S05]  /*10020*/  @P0 LEA R2, P1, R9, R14, 0x1 ;  /* 0x0000000e09020211 */ /* 0x001fca00078208ff */
[----:B------:R-:W-:Y:S02]  /*10030*/  @P0 IMAD.X R3, RZ, RZ, R5, P1 ;  /* 0x000000ffff030224 */ /* 0x000fe400008e0605 */
[----:B------:R-:W-:-:S05]  /*10040*/  @P0 IMAD R5, R6, 0x2, R16 ;  /* 0x0000000206050824 */ /* 0x000fca00078e0210 */
[----:B------:R-:W-:Y:S01]  /*10050*/  @!PT LDS RZ, [RZ] ;  /* 0x00000000fffff984 */ /* 0x000fe20000000800 */
[----:B------:R-:W-:Y:S01]  /*10060*/  @!PT LDS RZ, [RZ] ;  /* 0x00000000fffff984 */ /* 0x000fe20000000800 */
[----:B------:R-:W-:Y:S01]  /*10070*/  @!PT LDS RZ, [RZ] ;  /* 0x00000000fffff984 */ /* 0x000fe20000000800 */
[----:B------:R0:W-:Y:S01]  /*10080*/  @P0 LDGSTS.E.BYPASS.LTC128B.128 [R5+0x11c00], desc[UR52][R2.64], !P2 ;  /* 0x11c0000002050fae */ /* 0x0001e2000d101d74 */
[----:B------:R-:W-:Y:S01]  /*10090*/  PLOP3.LUT P0, PT, PT, PT, PT, 0x80, 0x0 ;  /* 0x000000000000781c */ /* 0x000fe20003f0f070 */
[----:B------:R-:W-:-:S12]  /*100a0*/  NOP ;  /* 0x0000000000007918 */ /* 0x000fd80000000000 */
.L_x_1044:
        /* <DEDUP_REMOVED lines=11> */
.L_x_1045:
[----:B------:R0:W-:Y:S02]  /*10160*/  SYNCS.ARRIVE.TRANS64.A1T0 RZ, [R0+URZ+0x16830], RZ ;  /* 0x016830ff00ff79a7 */ /* 0x0001e4000810003f */
[----:B------:R-:W-:Y:S05]  /*10170*/  WARPSYNC.ALL ;  /* 0x0000000000007948 */ /* 0x000fea0003800000 */
[----:B------:R-:W-:Y:S01]  /*10180*/  BSSY B6, `(.L_x_1046) ;  /* 0x0000015000067945 */ /* 0x000fe20003800000 */
[----:B0-----:R-:W-:Y:S01]  /*10190*/  VIADD R0, R16, 0x8400 ;  /* 0x0000840010007836 */ /* 0x001fe20000000000 */
[----:B------:R-:W-:Y:S04]  /*101a0*/  BAR.SYNC.DEFER_BLOCKING 0x8, 0x200 ;  /* 0x0208000000007b1d */ /* 0x000fe80000010000 */
[----:B------:R-:W-:-:S13]  /*101b0*/  LOP3.LUT P0, RZ, R0, 0x3ff, RZ, 0xc0, !PT ;  /* 0x000003ff00ff7812 */ /* 0x000fda000780c0ff */
[----:B------:R-:W-:Y:S05]  /*101c0*/  @!P0 BRA `(.L_x_1047) ;  /* 0x0000000000408947 */ /* 0x000fea0003800000 */
[----:B------:R-:W-:Y:S01]  /*101d0*/  MOV R2, 0x0 ;  /* 0x0000000000027802 */ /* 0x000fe20000000f00 */
[----:B------:R-:W-:Y:S01]  /*101e0*/  ULDC.64 UR6, c[0x4][0x88] ;  /* 0x0100220000067ab9 */ /* 0x000fe20000000a00 */
[----:B------:R-:W-:Y:S01]  /*101f0*/  ULDC.64 UR8, c[0x4][0x90] ;  /* 0x0100240000087ab9 */ /* 0x000fe20000000a00 */
[----:B------:R-:W-:Y:S01]  /*10200*/  ULDC.64 UR4, c[0x4][0x20] ;  /* 0x0100080000047ab9 */ /* 0x000fe20000000a00 */
[----:B------:R-:W-:Y:S02]  /*10210*/  IMAD.U32 R4, RZ, RZ, UR6 ;  /* 0x00000006ff047e24 */ /* 0x000fe4000f8e00ff */
[----:B------:R-:W0:Y:S01]  /*10220*/  LDC.64 R2, c[0x4][R2] ;  /* 0x0100000002027b82 */ /* 0x000e220000000a00 */
        /* <DEDUP_REMOVED lines=9> */
[----:B0-----:R-:W-:Y:S05]  /*102c0*/  CALL.ABS.NOINC R2 ;  /* 0x0000000002007343 */ /* 0x001fea0003c00000 */
.L_x_1047:
[----:B------:R-:W-:Y:S05]  /*102d0*/  BSYNC B6 ;  /* 0x0000000000067941 */ /* 0x000fea0003800000 */
.L_x_1046:
[----:B------:R0:W5:Y:S01]  /*102e0*/  LDL R9, [R1+0x8] ;  /* 0x0000080001097983 */ /* 0x0001620000100800 */
[----:B------:R-:W-:Y:S01]  /*102f0*/  UISETP.NE.AND UP0, UPT, UR49, URZ, UPT ;  /* 0x0000003f3100728c */ /* 0x000fe2000bf05270 */
[----:B------:R-:W-:Y:S01]  /*10300*/  R2UR UR7, R28 ;  /* 0x000000001c0772ca */ /* 0x000fe200000e0000 */
[----:B------:R-:W-:Y:S01]  /*10310*/  ULDC.64 UR8, c[0x0][0x2d8] ;  /* 0x0000b60000087ab9 */ /* 0x000fe20000000a00 */
[----:B------:R-:W1:Y:S01]  /*10320*/  S2R R20, SR_TID.X ;  /* 0x0000000000147919 */ /* 0x000e620000002100 */
[C---:B------:R-:W-:Y:S02]  /*10330*/  R2UR UR10, R22.reuse ;  /* 0x00000000160a72ca */ /* 0x040fe400000e0000 */
[----:B------:R-:W-:Y:S01]  /*10340*/  R2UR UR4, R22 ;  /* 0x00000000160472ca */ /* 0x000fe200000e0000 */
[----:B------:R-:W2:Y:S01]  /*10350*/  S2R R2, SR_TID.X ;  /* 0x0000000000027919 */ /* 0x000ea20000002100 */
[----:B------:R-:W-:Y:S01]  /*10360*/  PLOP3.LUT P0, PT, PT, PT, UP0, 0x80, 0x0 ;  /* 0x000000000000781c */ /* 0x000fe20003f0f008 */
[----:B------:R-:W-:Y:S01]  /*10370*/  USHF.R.S32.HI UR6, URZ, 0x1f, UR42 ;  /* 0x0000001f3f067899 */ /* 0x000fe2000801142a */
[----:B------:R-:W-:Y:S01]  /*10380*/  LOP3.LUT P5, RZ, R19, 0x10, RZ, 0xc0, !PT ;  /* 0x0000001013ff7812 */ /* 0x000fe200078ac0ff */
[----:B------:R-:W-:Y:S01]  /*10390*/  @UP0 ULDC UR5, c[0x0][0x44c] ;  /* 0x0001130000050ab9 */ /* 0x000fe20000000800 */
[----:B------:R-:W-:Y:S01]  /*103a0*/  ULDC UR12, c[0x0][0x448] ;  /* 0x00011200000c7ab9 */ /* 0x000fe20000000800 */
[----:B------:R-:W-:Y:S01]  /*103b0*/  @UP0 ULDC UR13, c[0x0][0x44c] ;  /* 0x00011300000d0ab9 */ /* 0x000fe20000000800 */
[----:B------:R-:W-:Y:S01]  /*103c0*/  UIMAD UR7, UR7, UR8, URZ ;  /* 0x00000008070772a4 */ /* 0x000fe2000f8e023f */
[----:B-1----:R-:W-:Y:S01]  /*103d0*/  IMAD.SHL.U32 R20, R20, 0x10, RZ ;  /* 0x0000001014147824 */ /* 0x002fe200078e00ff */
[----:B--2---:R-:W-:-:S04]  /*103e0*/  LOP3.LUT R2, R2, 0x7f, RZ, 0xc0, !PT ;  /* 0x0000007f02027812 */ /* 0x004fc800078ec0ff */
[----:B------:R-:W-:Y:S02]  /*103f0*/  LOP3.LUT R20, R20, 0x70, RZ, 0xc0, !PT ;  /* 0x0000007014147812 */ /* 0x000fe400078ec0ff */
[----:B------:R-:W-:-:S04]  /*10400*/  SHF.R.U32.HI R2, RZ, 0x3, R2 ;  /* 0x00000003ff027819 */ /* 0x000fc80000011602 */
[----:B------:R-:W-:-:S05]  /*10410*/  LOP3.LUT R2, R2, R20, RZ, 0xfc, !PT ;  /* 0x0000001402027212 */ /* 0x000fca00078efcff */
[----:B------:R-:W-:-:S04]  /*10420*/  VIADD R6, R2, UR43 ;  /* 0x0000002b02067c36 */ /* 0x000fc80008000000 */
[----:B------:R-:W-:Y:S01]  /*10430*/  @P0 IMAD.HI.U32 R0, R6, UR5, RZ ;  /* 0x0000000506000c27 */ /* 0x000fe2000f8e00ff */
[----:B------:R-:W-:Y:S01]  /*10440*/  PLOP3.LUT P0, PT, PT, PT, UP0, 0x80, 0x0 ;  /* 0x000000000000781c */ /* 0x000fe20003f0f008 */
[----:B------:R-:W-:Y:S02]  /*10450*/  UIMAD UR7, UR10, UR9, UR7 ;  /* 0x000000090a0772a4 */ /* 0x000fe4000f8e0207 */
[----:B------:R-:W-:Y:S01]  /*10460*/  UIMAD.WIDE.U32 UR4, UR4, UR8, URZ ;  /* 0x00000008040472a5 */ /* 0x000fe2000f8e003f */
[----:B------:R-:W-:Y:S01]  /*10470*/  IMAD.MOV.U32 R2, RZ, RZ, R6 ;  /* 0x000000ffff027224 */ /* 0x000fe200078e0006 */
[----:B------:R-:W-:Y:S01]  /*10480*/  ULDC.64 UR10, c[0x0][0x280] ;  /* 0x0000a000000a7ab9 */ /* 0x000fe20000000a00 */
[----:B------:R-:W-:Y:S01]  /*10490*/  ULDC.64 UR8, c[0x0][0x2e0] ;  /* 0x0000b80000087ab9 */ /* 0x000fe20000000a00 */
[----:B------:R-:W-:-:S03]  /*104a0*/  UIADD3 UR5, UR5, UR7, URZ ;  /* 0x0000000705057290 */ /* 0x000fc6000fffe03f */
[----:B------:R-:W-:Y:S01]  /*104b0*/  @UP0 ULDC UR7, c[0x0][0x450] ;  /* 0x0001140000070ab9 */ /* 0x000fe20000000800 */
[----:B------:R-:W-:Y:S02]  /*104c0*/  UIMAD UR6, UR6, UR8, URZ ;  /* 0x00000008060672a4 */ /* 0x000fe4000f8e023f */
[----:B------:R-:W-:Y:S01]  /*104d0*/  @P0 SHF.R.U32.HI R2, RZ, UR7, R0 ;  /* 0x00000007ff020c19 */ /* 0x000fe20008011600 */
[----:B------:R-:W-:Y:S02]  /*104e0*/  UIMAD.WIDE.U32 UR4, UR42, UR8, UR4 ;  /* 0x000000082a0472a5 */ /* 0x000fe4000f8e0004 */
[----:B------:R-:W-:Y:S01]  /*104f0*/  UIMAD UR6, UR42, UR9, UR6 ;  /* 0x000000092a0672a4 */ /* 0x000fe2000f8e0206 */
[----:B------:R-:W-:Y:S02]  /*10500*/  SHF.R.S32.HI R0, RZ, 0x1f, R2 ;  /* 0x0000001fff007819 */ /* 0x000fe40000011402 */
[----:B------:R-:W-:Y:S01]  /*10510*/  ULDC.64 UR8, c[0x0][0x2d0] ;  /* 0x0000b40000087ab9 */ /* 0x000fe20000000a00 */
[----:B------:R-:W-:Y:S01]  /*10520*/  UIADD3 UR5, UR5, UR6, URZ ;  /* 0x0000000605057290 */ /* 0x000fe2000fffe03f */
[----:B------:R-:W-:-:S02]  /*10530*/  IMAD.U32 R5, RZ, RZ, UR8 ;  /* 0x00000008ff057e24 */ /* 0x000fc4000f8e00ff */
[----:B------:R-:W-:Y:S01]  /*10540*/  IMAD R3, R0, UR8, RZ ;  /* 0x0000000800037c24 */ /* 0x000fe2000f8e02ff */
[----:B------:R-:W-:Y:S01]  /*10550*/  ULDC.64 UR6, c[0x0][0x2c8] ;  /* 0x0000b20000067ab9 */ /* 0x000fe20000000a00 */
[----:B------:R-:W-:Y:S02]  /*10560*/  IMAD.MOV R0, RZ, RZ, -R2 ;  /* 0x000000ffff007224 */ /* 0x000fe400078e0a02 */
[C---:B------:R-:W-:Y:S02]  /*10570*/  IMAD R4, R2.reuse, UR9, R3 ;  /* 0x0000000902047c24 */ /* 0x040fe4000f8e0203 */
[----:B------:R-:W-:-:S04]  /*10580*/  IMAD.WIDE.U32 R2, R2, R5, UR4 ;  /* 0x0000000402027e25 */ /* 0x000fc8000f8e0005 */
[----:B------:R-:W-:Y:S02]  /*10590*/  IMAD R0, R0, UR12, R6 ;  /* 0x0000000c00007c24 */ /* 0x000fe4000f8e0206 */
[----:B------:R-:W-:-:S03]  /*105a0*/  IMAD.IADD R3, R3, 0x1, R4 ;  /* 0x0000000103037824 */ /* 0x000fc600078e0204 */
[----:B------:R-:W-:Y:S01]  /*105b0*/  SHF.R.S32.HI R4, RZ, 0x1f, R0 ;  /* 0x0000001fff047819 */ /* 0x000fe20000011400 */
[----:B------:R-:W-:-:S04]  /*105c0*/  IMAD.WIDE.U32 R2, R0, UR6, R2 ;  /* 0x0000000600027c25 */ /* 0x000fc8000f8e0002 */
[----:B------:R-:W-:-:S04]  /*105d0*/  IMAD R4, R4, UR6, RZ ;  /* 0x0000000604047c24 */ /* 0x000fc8000f8e02ff */
[----:B------:R-:W-:Y:S01]  /*105e0*/  IMAD R7, R0, UR7, R4 ;  /* 0x0000000700077c24 */ /* 0x000fe2000f8e0204 */
[----:B------:R-:W-:-:S03]  /*105f0*/  LEA R0, P0, R2, UR10, 0x1 ;  /* 0x0000000a02007c11 */ /* 0x000fc6000f8008ff */
[----:B------:R-:W-:-:S05]  /*10600*/  IMAD.IADD R4, R3, 0x1, R7 ;  /* 0x0000000103047824 */ /* 0x000fca00078e0207 */
[----:B------:R-:W-:Y:S02]  /*10610*/  LEA.HI.X R4, R2, UR11, R4, 0x1, P0 ;  /* 0x0000000b02047c11 */ /* 0x000fe400080f0c04 */
[----:B------:R-:W-:Y:S01]  /*10620*/  PLOP3.LUT P0, PT, PT, PT, UP0, 0x80, 0x0 ;  /* 0x000000000000781c */ /* 0x000fe20003f0f008 */
[----:B------:R-:W-:-:S12]  /*10630*/  VIADD R6, R6, 0x80 ;  /* 0x0000008006067836 */ /* 0x000fd80000000000 */
[----:B------:R-:W-:Y:S01]  /*10640*/  @P0 IMAD.HI.U32 R3, R6, UR13, RZ ;  /* 0x0000000d06030c27 */ /* 0x000fe2000f8e00ff */
[----:B------:R-:W-:Y:S01]  /*10650*/  PLOP3.LUT P0, PT, PT, PT, UP0, 0x80, 0x0 ;  /* 0x000000000000781c */ /* 0x000fe20003f0f008 */
[----:B------:R-:W-:Y:S02]  /*10660*/  @UP0 ULDC UR13, c[0x0][0x450] ;  /* 0x00011400000d0ab9 */ /* 0x000fe40000000800 */
[----:B------:R-:W-:Y:S01]  /*10670*/  IMAD.MOV.U32 R2, RZ, RZ, R6 ;  /* 0x000000ffff027224 */ /* 0x000fe200078e0006 */
[----:B------:R-:W1:Y:S09]  /*10680*/  S2R R21, SR_TID.X ;  /* 0x0000000000157919 */ /* 0x000e720000002100 */
[----:B------:R-:W-:-:S05]  /*10690*/  @P0 SHF.R.U32.HI R2, RZ, UR13, R3 ;  /* 0x0000000dff020c19 */ /* 0x000fca0008011603 */
[----:B------:R-:W-:-:S04]  /*106a0*/  IMAD.MOV R3, RZ, RZ, -R2 ;  /* 0x000000ffff037224 */ /* 0x000fc800078e0a02 */
[----:B------:R-:W-:Y:S01]  /*106b0*/  IMAD R6, R3, UR12, R6 ;  /* 0x0000000c03067c24 */ /* 0x000fe2000f8e0206 */
[----:B------:R-:W-:-:S05]  /*106c0*/  SHF.R.S32.HI R3, RZ, 0x1f, R2 ;  /* 0x0000001fff037819 */ /* 0x000fca0000011402 */
[----:B------:R-:W-:-:S04]  /*106d0*/  IMAD R3, R3, UR8, RZ ;  /* 0x0000000803037c24 */ /* 0x000fc8000f8e02ff */
[C---:B------:R-:W-:Y:S02]  /*106e0*/  IMAD R7, R2.reuse, UR9, R3 ;  /* 0x0000000902077c24 */ /* 0x040fe4000f8e0203 */
[----:B------:R-:W-:Y:S01]  /*106f0*/  IMAD.WIDE.U32 R2, R2, R5, UR4 ;  /* 0x0000000402027e25 */ /* 0x000fe2000f8e0005 */
[----:B------:R-:W-:-:S03]  /*10700*/  SHF.R.S32.HI R5, RZ, 0x1f, R6 ;  /* 0x0000001fff057819 */ /* 0x000fc60000011406 */
[----:B------:R-:W-:Y:S02]  /*10710*/  IMAD.IADD R3, R3, 0x1, R7 ;  /* 0x0000000103037824 */ /* 0x000fe400078e0207 */
[----:B------:R-:W-:Y:S02]  /*10720*/  IMAD R5, R5, UR6, RZ ;  /* 0x0000000605057c24 */ /* 0x000fe4000f8e02ff */
[----:B------:R-:W-:-:S04]  /*10730*/  IMAD.WIDE.U32 R2, R6, UR6, R2 ;  /* 0x0000000606027c25 */ /* 0x000fc8000f8e0002 */
[----:B------:R-:W-:Y:S01]  /*10740*/  IMAD R5, R6, UR7, R5 ;  /* 0x0000000706057c24 */ /* 0x000fe2000f8e0205 */
[----:B------:R-:W-:-:S03]  /*10750*/  UMOV UR4, 0xffffffff ;  /* 0xffffffff00047882 */ /* 0x000fc60000000000 */
[----:B------:R-:W-:Y:S01]  /*10760*/  IMAD.IADD R7, R3, 0x1, R5 ;  /* 0x0000000103077824 */ /* 0x000fe200078e0205 */
[C---:B------:R-:W-:Y:S01]  /*10770*/  LEA R5, P0, R2.reuse, UR10, 0x1 ;  /* 0x0000000a02057c11 */ /* 0x040fe2000f8008ff */
[C---:B-1----:R-:W-:Y:S01]  /*10780*/  IMAD.SHL.U32 R10, R21.reuse, 0x8, RZ ;  /* 0x00000008150a7824 */ /* 0x042fe200078e00ff */
[----:B------:R-:W-:Y:S02]  /*10790*/  LOP3.LUT R20, R21, 0x7f, RZ, 0xc0, !PT ;  /* 0x0000007f15147812 */ /* 0x000fe400078ec0ff */
[----:B------:R-:W-:Y:S02]  /*107a0*/  LEA.HI.X R7, R2, UR11, R7, 0x1, P0 ;  /* 0x0000000b02077c11 */ /* 0x000fe400080f0c07 */
[----:B------:R-:W-:Y:S02]  /*107b0*/  LOP3.LUT R10, R10, 0x38, RZ, 0xc0, !PT ;  /* 0x000000380a0a7812 */ /* 0x000fe400078ec0ff */
[----:B------:R-:W-:Y:S01]  /*107c0*/  SHF.R.U32.HI R20, RZ, 0x3, R20 ;  /* 0x00000003ff147819 */ /* 0x000fe20000011614 */
[----:B0-----:R-:W-:Y:S06]  /*107d0*/  BRA.DIV UR4, `(.L_x_1048) ;  /* 0x0000003604187947 */ /* 0x001fec000b800000 */
[----:B------:R-:W0:Y:S01]  /*107e0*/  SHFL.IDX PT, R3, R0, RZ, 0x181f ;  /* 0x00181fff00037589 */ /* 0x000e2200000e0000 */
[----:B------:R-:W-:-:S03]  /*107f0*/  VIADD R6, R20, UR43 ;  /* 0x0000002b14067c36 */ /* 0x000fc60008000000 */
[----:B------:R-:W1:Y:S01]  /*10800*/  SHFL.IDX PT, R2, R4, RZ, 0x181f ;  /* 0x00181fff04027589 */ /* 0x000e6200000e0000 */
[C---:B------:R-:W-:Y:S01]  /*10810*/  VIADD R8, R6.reuse, 0x80 ;  /* 0x0000008006087836 */ /* 0x040fe20000000000 */
[----:B------:R-:W-:Y:S02]  /*10820*/  ISETP.GE.AND P1, PT, R6, UR38, PT ;  /* 0x0000002606007c0c */ /* 0x000fe4000bf26270 */
[----:B------:R-:W-:Y:S11]  /*10830*/  SHFL.IDX PT, R14, R5, RZ, 0x181f ;  /* 0x00181fff050e7589 */ /* 0x000ff600000e0000 */
[----:B0-----:R-:W-:-:S05]  /*10840*/  @!P1 LEA R3, P0, R10, R3, 0x1 ;  /* 0x000000030a039211 */ /* 0x001fca00078008ff */
[----:B-1----:R-:W-:-:S05]  /*10850*/  @!P1 IMAD.X R2, RZ, RZ, R2, P0 ;  /* 0x000000ffff029224 */ /* 0x002fca00000e0602 */
[----:B------:R-:W-:-:S04]  /*10860*/  @!P1 LOP3.LUT R3, R3, R2, RZ, 0x3c, !PT ;  /* 0x0000000203039212 */ /* 0x000fc800078e3cff */
[----:B------:R-:W-:-:S04]  /*10870*/  @!P1 LOP3.LUT R2, R3, R2, RZ, 0x3c, !PT ;  /* 0x0000000203029212 */ /* 0x000fc800078e3cff */
[----:B------:R-:W-:-:S05]  /*10880*/  @!P1 LOP3.LUT R3, R3, R2, RZ, 0x3c, !PT ;  /* 0x0000000203039212 */ /* 0x000fca00078e3cff */
[----:B-----5:R0:W-:Y:S02]  /*10890*/  @!P1 LDGSTS.E.BYPASS.LTC128B.128 [R9+0x8400], desc[UR52][R2.64], !P5 ;  /* 0x0840000002099fae */ /* 0x0201e4000e901d74 */
[----:B0-----:R-:W-:Y:S02]  /*108a0*/  VIADD R2, R6, 0x10 ;  /* 0x0000001006027836 */ /* 0x001fe40000000000 */
[----:B------:R-:W0:Y:S03]  /*108b0*/  SHFL.IDX PT, R3, R0, 0x1, 0x181f ;  /* 0x00381f0000037f89 */ /* 0x000e2600000e0000 */
[----:B------:R-:W-:Y:S02]  /*108c0*/  ISETP.GE.AND P1, PT, R2, UR38, PT ;  /* 0x0000002602007c0c */ /* 0x000fe4000bf26270 */
        /* <DEDUP_REMOVED lines=49> */
[----:B------:R-:W-:Y:S01]  /*10be0*/  ISETP.GE.AND P1, PT, R2, UR38, PT ;  /* 0x0000002602007c0c */ /* 0x000fe2000bf26270 */
[----:B------:R-:W-:Y:S04]  /*10bf0*/  SHFL.IDX PT, R0, R0, 0x7, 0x181f ;  /* 0x00f81f0000007f89 */ /* 0x000fe800000e0000 */
[----:B------:R-:W1:Y:S04]  /*10c00*/  SHFL.IDX PT, R2, R4, 0x6, 0x181f ;  /* 0x00d81f0004027f89 */ /* 0x000e6800000e0000 */
[----:B------:R-:W2:Y:S04]  /*10c10*/  SHFL.IDX PT, R4, R4, 0x7, 0x181f ;  /* 0x00f81f0004047f89 */ /* 0x000ea800000e0000 */
[----:B0-----:R-:W-:-:S05]  /*10c20*/  @!P1 LEA R3, P0, R10, R3, 0x1 ;  /* 0x000000030a039211 */ /* 0x001fca00078008ff */
[----:B-1----:R-:W-:-:S05]  /*10c30*/  @!P1 IMAD.X R2, RZ, RZ, R2, P0 ;  /* 0x000000ffff029224 */ /* 0x002fca00000e0602 */
[----:B------:R-:W-:-:S04]  /*10c40*/  @!P1 LOP3.LUT R3, R3, R2, RZ, 0x3c, !PT ;  /* 0x0000000203039212 */ /* 0x000fc800078e3cff */
[----:B------:R-:W-:-:S04]  /*10c50*/  @!P1 LOP3.LUT R2, R3, R2, RZ, 0x3c, !PT ;  /* 0x0000000203029212 */ /* 0x000fc800078e3cff */
[----:B------:R-:W-:-:S05]  /*10c60*/  @!P1 LOP3.LUT R3, R3, R2, RZ, 0x3c, !PT ;  /* 0x0000000203039212 */ /* 0x000fca00078e3cff */
[----:B------:R0:W-:Y:S02]  /*10c70*/  @!P1 LDGSTS.E.BYPASS.LTC128B.128 [R9+0xb400], desc[UR52][R2.64], !P5 ;  /* 0x0b40000002099fae */ /* 0x0001e4000e901d74 */
[----:B0-----:R-:W-:-:S05]  /*10c80*/  VIADD R2, R6, 0x70 ;  /* 0x0000007006027836 */ /* 0x001fca0000000000 */
[----:B------:R-:W-:-:S13]  /*10c90*/  ISETP.GE.AND P1, PT, R2, UR38, PT ;  /* 0x0000002602007c0c */ /* 0x000fda000bf26270 */
[----:B------:R-:W-:Y:S02]  /*10ca0*/  @!P1 LEA R2, P0, R10, R0, 0x1 ;  /* 0x000000000a029211 */ /* 0x000fe400078008ff */
[----:B------:R-:W0:Y:S03]  /*10cb0*/  SHFL.IDX PT, R0, R7, RZ, 0x181f ;  /* 0x00181fff07007589 */ /* 0x000e2600000e0000 */
[----:B--2---:R-:W-:-:S05]  /*10cc0*/  @!P1 IMAD.X R3, RZ, RZ, R4, P0 ;  /* 0x000000ffff039224 */ /* 0x004fca00000e0604 */
[----:B------:R1:W-:Y:S01]  /*10cd0*/  @!P1 LDGSTS.E.BYPASS.LTC128B.128 [R9+0xbc00], desc[UR52][R2.64], !P5 ;  /* 0x0bc0000002099fae */ /* 0x0003e2000e901d74 */
[----:B------:R-:W-:-:S13]  /*10ce0*/  ISETP.GE.AND P1, PT, R8, UR38, PT ;  /* 0x0000002608007c0c */ /* 0x000fda000bf26270 */
[----:B-1----:R-:W-:Y:S02]  /*10cf0*/  @!P1 LEA R2, P0, R10, R14, 0x1 ;  /* 0x0000000e0a029211 */ /* 0x002fe400078008ff */
[----:B------:R-:W-:Y:S03]  /*10d00*/  SHFL.IDX PT, R14, R5, 0x3, 0x181f ;  /* 0x00781f00050e7f89 */ /* 0x000fe600000e0000 */
[----:B0-----:R-:W-:Y:S02]  /*10d10*/  @!P1 IMAD.X R3, RZ, RZ, R0, P0 ;  /* 0x000000ffff039224 */ /* 0x001fe400000e0600 */
[----:B------:R-:W-:Y:S04]  /*10d20*/  SHFL.IDX PT, R0, R7, 0x1, 0x181f ;  /* 0x00381f0007007f89 */ /* 0x000fe800000e0000 */
[----:B------:R0:W-:Y:S04]  /*10d30*/  @!P1 LDGSTS.E.BYPASS.LTC128B.128 [R9+0xc400], desc[UR52][R2.64], !P5 ;  /* 0x0c40000002099fae */ /* 0x0001e8000e901d74 */
[----:B0-----:R-:W0:Y:S01]  /*10d40*/  SHFL.IDX PT, R2, R5, 0x1, 0x181f ;  /* 0x00381f0005027f89 */ /* 0x001e2200000e0000 */
[----:B------:R-:W-:-:S05]  /*10d50*/  VIADD R3, R6, 0x90 ;  /* 0x0000009006037836 */ /* 0x000fca0000000000 */
[----:B------:R-:W-:-:S13]  /*10d60*/  ISETP.GE.AND P1, PT, R3, UR38, PT ;  /* 0x0000002603007c0c */ /* 0x000fda000bf26270 */
[----:B0-----:R-:W-:-:S05]  /*10d70*/  @!P1 LEA R2, P0, R10, R2, 0x1 ;  /* 0x000000020a029211 */ /* 0x001fca00078008ff */
[----:B------:R-:W-:Y:S02]  /*10d80*/  @!P1 IMAD.X R3, RZ, RZ, R0, P0 ;  /* 0x000000ffff039224 */ /* 0x000fe400000e0600 */
[----:B------:R-:W-:Y:S04]  /*10d90*/  SHFL.IDX PT, R0, R7, 0x2, 0x181f ;  /* 0x00581f0007007f89 */ /* 0x000fe800000e0000 */
[----:B------:R0:W-:Y:S04]  /*10da0*/  @!P1 LDGSTS.E.BYPASS.LTC128B.128 [R9+0xcc00], desc[UR52][R2.64], !P5 ;  /* 0x0cc0000002099fae */ /* 0x0001e8000e901d74 */
[----:B------:R-:W-:Y:S04]  /*10db0*/  SHFL.IDX PT, R7, R7, 0x3, 0x181f ;  /* 0x00781f0007077f89 */ /* 0x000fe800000e0000 */
[----:B0-----:R-:W0:Y:S01]  /*10dc0*/  SHFL.IDX PT, R2, R5, 0x2, 0x181f ;  /* 0x00581f0005027f89 */ /* 0x001e2200000e0000 */
[----:B------:R-:W-:-:S05]  /*10dd0*/  VIADD R3, R6, 0xa0 ;  /* 0x000000a006037836 */ /* 0x000fca0000000000 */
[----:B------:R-:W-:-:S13]  /*10de0*/  ISETP.GE.AND P1, PT, R3, UR38, PT ;  /* 0x0000002603007c0c */ /* 0x000fda000bf26270 */
[----:B0-----:R-:W-:-:S05]  /*10df0*/  @!P1 LEA R2, P0, R10, R2, 0x1 ;  /* 0x000000020a029211 */ /* 0x001fca00078008ff */
[----:B------:R-:W-:-:S05]  /*10e00*/  @!P1 IMAD.X R3, RZ, RZ, R0, P0 ;  /* 0x000000ffff039224 */ /* 0x000fca00000e0600 */
[----:B------:R0:W-:Y:S03]  /*10e10*/  @!P1 LDGSTS.E.BYPASS.LTC128B.128 [R9+0xd400], desc[UR52][R2.64], !P5 ;  /* 0x0d40000002099fae */ /* 0x0001e6000e901d74 */
.L_x_1137:
[----:B------:R-:W-:-:S05]  /*10e20*/  VIADD R6, R6, 0xb0 ;  /* 0x000000b006067836 */ /* 0x000fca0000000000 */
[----:B------:R-:W-:-:S13]  /*10e30*/  ISETP.GE.AND P0, PT, R6, UR38, PT ;  /* 0x0000002606007c0c */ /* 0x000fda000bf06270 */
[----:B0-----:R-:W-:-:S05]  /*10e40*/  @!P0 LEA R2, P1, R10, R14, 0x1 ;  /* 0x0000000e0a028211 */ /* 0x001fca00078208ff */
[----:B------:R-:W-:-:S05]  /*10e50*/  @!P0 IMAD.X R3, RZ, RZ, R7, P1 ;  /* 0x000000ffff038224 */ /* 0x000fca00008e0607 */
[----:B------:R-:W-:Y:S01]  /*10e60*/  @!PT LDS RZ, [RZ] ;  /* 0x00000000fffff984 */ /* 0x000fe20000000800 */
[----:B------:R-:W-:Y:S01]  /*10e70*/  @!PT LDS RZ, [RZ] ;  /* 0x00000000fffff984 */ /* 0x000fe20000000800 */
[----:B------:R-:W-:Y:S01]  /*10e80*/  @!PT LDS RZ, [RZ] ;  /* 0x00000000fffff984 */ /* 0x000fe20000000800 */
[----:B------:R0:W-:Y:S01]  /*10e90*/  @!P0 LDGSTS.E.BYPASS.LTC128B.128 [R9+0xdc00], desc[UR52][R2.64], !P5 ;  /* 0x0dc0000002098fae */ /* 0x0001e2000e901d74 */
[----:B------:R-:W-:Y:S01]  /*10ea0*/  PLOP3.LUT P0, PT, PT, PT, PT, 0x80, 0x0 ;  /* 0x000000000000781c */ /* 0x000fe20003f0f070 */
[----:B------:R-:W-:-:S12]  /*10eb0*/  NOP ;  /* 0x0000000000007918 */ /* 0x000fd80000000000 */
.L_x_1049:
[----:B------:R-:W-:Y:S02]  /*10ec0*/  PLOP3.LUT P1, PT, P1, P0, PT, 0xa2, 0x0 ;  /* 0x000000000000781c */ /* 0x000fe40000f21472 */
[----:B------:R-:W-:-:S08]  /*10ed0*/  @P0 R2UR P1, UR4, R16 ;  /* 0x00000000100402ca */ /* 0x000fd00000020000 */
[----:B------:R-:W-:-:S05]  /*10ee0*/  @P0 PLOP3.LUT P0, PT, P1, PT, PT, 0x80, 0x0 ;  /* 0x000000000000081c */ /* 0x000fca0000f0f070 */
[----:B------:R-:W-:Y:S01]  /*10ef0*/  @!P1 SYNCS.ARRIVE.TRANS64.RED.A0T1 RZ, [UR4+0x16800], RZ ;  /* 0x016800ffffff99a7 */ /* 0x000fe20008200404 */
[----:B------:R-:W-:Y:S07]  /*10f00*/  @!P1 ARRIVES.LDGSTSBAR.64.TRANSCNT [UR4+0x16800] ;  /* 0x01680000ff0099b0 */ /* 0x000fee0008000a84 */
[----:B------:R-:W-:Y:S05]  /*10f10*/  @P0 BRA.U.ANY `(.L_x_1049) ;  /* 0xfffffffd00e80947 */ /* 0x000fea000393ffff */
[----:B0-----:R-:W2:Y:S02]  /*10f20*/  LDL.LU R2, [R1+0x10] ;  /* 0x0000100001027983 */ /* 0x001ea40000300800 */
        /* <DEDUP_REMOVED lines=9> */
[----:B------:R-:W1:Y:S03]  /*10fc0*/  SYNCS.PHASECHK.TRANS64.TRYWAIT P0, [R16+URZ+0x16820], R3 ;  /* 0x01682003100075a7 */ /* 0x000e66000800017f */
[----:B01----:R-:W-:Y:S05]  /*10fd0*/  @!P0 BRA `(.L_x_1051) ;  /* 0x0000003800e08947 */ /* 0x003fea0003800000 */
.L_x_1138:
[----:B------:R-:W-:Y:S05]  /*10fe0*/  BSYNC B0 ;  /* 0x0000000000007941 */ /* 0x000fea0003800000 */
.L_x_1050:
[----:B------:R-:W-:-:S04]  /*10ff0*/  UIADD3 UR4, UR44, -0x2, URZ ;  /* 0xfffffffe2c047890 */ /* 0x000fc8000fffe03f */
[----:B------:R-:W-:-:S06]  /*11000*/  UISETP.GE.AND UP0, UPT, UR4, UR45, UPT ;  /* 0x0000002d0400728c */ /* 0x000fcc000bf06270 */
[----:B------:R-:W-:-:S13]  /*11010*/  PLOP3.LUT P0, PT, PT, PT, UP0, 0x80, 0x0 ;  /* 0x000000000000781c */ /* 0x000fda0003f0f008 */
[----:B------:R-:W-:Y:S05]  /*11020*/  @!P0 BRA `(.L_x_1052) ;  /* 0x00000010000c8947 */ /* 0x000fea0003800000 */
[----:B------:R-:W-:Y:S01]  /*11030*/  BSSY B0, `(.L_x_1052) ;  /* 0x0000102000007945 */ /* 0x000fe20003800000 */
[----:B------:R-:W-:Y:S02]  /*11040*/  IMAD.MOV.U32 R6, RZ, RZ, R23 ;  /* 0x000000ffff067224 */ /* 0x000fe400078e0017 */
[----:B------:R-:W-:Y:S02]  /*11050*/  IMAD.MOV.U32 R20, RZ, RZ, R26 ;  /* 0x000000ffff147224 */ /* 0x000fe400078e001a */
[----:B------:R-:W-:Y:S02]  /*11060*/  IMAD.MOV.U32 R27, RZ, RZ, R24 ;  /* 0x000000ffff1b7224 */ /* 0x000fe400078e0018 */
[----:B------:R-:W-:-:S07]  /*11070*/  IMAD.U32 R7, RZ, RZ, UR4 ;  /* 0x00000004ff077e24 */ /* 0x000fce000f8e00ff */
.L_x_1065:
[----:B------:R-:W2:Y:S01]  /*11080*/  LDL R8, [R1+0x4] ;  /* 0x0000040001087983 */ /* 0x000ea20000100800 */
[----:B0-----:R-:W0:Y:S03]  /*11090*/  LDC R3, c[0x0][0x430] ;  /* 0x00010c00ff037b82 */ /* 0x001e260000000800 */
[----:B------:R-:W3:Y:S01]  /*110a0*/  LDL R4, [R1] ;  /* 0x0000000001047983 */ /* 0x000ee20000100800 */
[----:B------:R-:W1:Y:S01]  /*110b0*/  S2R R2, SR_TID.X ;  /* 0x0000000000027919 */ /* 0x000e620000002100 */
[----:B0-----:R-:W-:Y:S02]  /*110c0*/  ISETP.NE.AND P0, PT, R3, 0x1, PT ;  /* 0x000000010300780c */ /* 0x001fe40003f05270 */
[C---:B-1----:R-:W-:Y:S01]  /*110d0*/  LOP3.LUT R0, R2.reuse, 0x7f, RZ, 0xc0, !PT ;  /* 0x0000007f02007812 */ /* 0x042fe200078ec0ff */
[----:B------:R-:W-:-:S10]  /*110e0*/  IMAD.SHL.U32 R5, R2, 0x10, RZ ;  /* 0x0000001002057824 */ /* 0x000fd400078e00ff */
[----:B------:R-:W0:Y:S01]  /*110f0*/  @P0 LDC R2, c[0x0][0x434] ;  /* 0x00010d00ff020b82 */ /* 0x000e220000000800 */
[----:B------:R-:W-:-:S07]  /*11100*/  SHF.R.U32.HI R3, RZ, 0x3, R0 ;  /* 0x00000003ff037819 */ /* 0x000fce0000011600 */
[----:B------:R-:W1:Y:S01]  /*11110*/  @P0 LDC R0, c[0x0][0x438] ;  /* 0x00010e00ff000b82 */ /* 0x000e620000000800 */
[----:B------:R-:W-:Y:S01]  /*11120*/  IMAD R3, R7, 0x80, R3 ;  /* 0x0000008007037824 */ /* 0x000fe200078e0203 */
[----:B------:R-:W-:Y:S01]  /*11130*/  LOP3.LUT R5, R5, 0x70, RZ, 0xc0, !PT ;  /* 0x0000007005057812 */ /* 0x000fe200078ec0ff */
[----:B------:R-:W-:Y:S05]  /*11140*/  YIELD ;  /* 0x0000000000007946 */ /* 0x000fea0003800000 */
[----:B------:R-:W-:Y:S01]  /*11150*/  ULDC UR4, c[0x0][0x430] ;  /* 0x00010c0000047ab9 */ /* 0x000fe20000000800 */
[----:B--2---:R-:W-:-:S05]  /*11160*/  IADD3 R3, R5, R3, R8 ;  /* 0x0000000305037210 */ /* 0x004fca0007ffe008 */
[----:B0-----:R-:W-:-:S04]  /*11170*/  @P0 IMAD.HI.U32 R5, R3, R2, RZ ;  /* 0x0000000203050227 */ /* 0x001fc800078e00ff */
[----:B------:R-:W-:Y:S01]  /*11180*/  IMAD.MOV.U32 R2, RZ, RZ, R3 ;  /* 0x000000ffff027224 */ /* 0x000fe200078e0003 */
[----:B-1----:R-:W-:-:S05]  /*11190*/  @P0 SHF.R.U32.HI R2, RZ, R0, R5 ;  /* 0x00000000ff020219 */ /* 0x002fca0000011605 */
[----:B------:R-:W-:-:S04]  /*111a0*/  IMAD.MOV R0, RZ, RZ, -R2 ;  /* 0x000000ffff007224 */ /* 0x000fc800078e0a02 */
        /* <DEDUP_REMOVED lines=22> */
.L_x_1053:
[----:B------:R-:W-:Y:S01]  /*11310*/  IMAD R5, R23, 0x8, R16 ;  /* 0x0000000817057824 */ /* 0x000fe200078e0210 */
[----:B------:R-:W-:Y:S01]  /*11320*/  SHF.L.U32 R2, R26, 0x1f, RZ ;  /* 0x0000001f1a027819 */ /* 0x000fe200000006ff */
[----:B------:R-:W-:Y:S03]  /*11330*/  BSSY B1, `(.L_x_1054) ;  /* 0x0000003000017945 */ /* 0x000fe60003800000 */
[----:B------:R-:W0:Y:S02]  /*11340*/  SYNCS.PHASECHK.TRANS64.TRYWAIT P0, [R5+URZ+0x16840], R2 ;  /* 0x01684002050075a7 */ /* 0x000e24000800017f */
[----:B0-----:R-:W-:Y:S05]  /*11350*/  @!P0 BRA `(.L_x_1055) ;  /* 0x0000003800148947 */ /* 0x001fea0003800000 */
.L_x_1139:
[----:B------:R-:W-:Y:S05]  /*11360*/  BSYNC B1 ;  /* 0x0000000000017941 */ /* 0x000fea0003800000 */
.L_x_1054:
[----:B------:R-:W1:Y:S01]  /*11370*/  S2R R12, SR_TID.X ;  /* 0x00000000000c7919 */ /* 0x000e620000002100 */
[----:B------:R-:W-:Y:S01]  /*11380*/  SHF.R.S32.HI R21, RZ, 0x1f, R0 ;  /* 0x0000001fff157819 */ /* 0x000fe20000011400 */
[----:B------:R-:W-:Y:S01]  /*11390*/  ULDC.64 UR4, c[0x0][0x300] ;  /* 0x0000c00000047ab9 */ /* 0x000fe20000000a00 */
[----:B------:R-:W-:Y:S01]  /*113a0*/  LOP3.LUT P1, RZ, R19, 0x1, RZ, 0xc0, !PT ;  /* 0x0000000113ff7812 */ /* 0x000fe2000782c0ff */
[----:B0-----:R-:W-:-:S04]  /*113b0*/  IMAD.WIDE.U32 R2, R0, UR4, RZ ;  /* 0x0000000400027c25 */ /* 0x001fc8000f8e00ff */
        /* <DEDUP_REMOVED lines=10> */
[----:B-1----:R-:W-:Y:S02]  /*11460*/  IMAD.SHL.U32 R9, R12, 0x8, RZ ;  /* 0x000000080c097824 */ /* 0x002fe400078e00ff */
[C---:B------:R-:W-:Y:S02]  /*11470*/  IMAD R7, R22.reuse, UR5, R7 ;  /* 0x0000000516077c24 */ /* 0x040fe4000f8e0207 */
[----:B------:R-:W-:Y:S01]  /*11480*/  IMAD.WIDE.U32 R2, R22, UR4, R2 ;  /* 0x0000000416027c25 */ /* 0x000fe2000f8e0002 */
[----:B------:R-:W-:Y:S01]  /*11490*/  LOP3.LUT R9, R9, 0x1f8, RZ, 0xc0, !PT ;  /* 0x000001f809097812 */ /* 0x000fe200078ec0ff */
[----:B------:R-:W-:-:S02]  /*114a0*/  ULDC.64 UR4, c[0x0][0x2e8] ;  /* 0x0000ba0000047ab9 */ /* 0x000fc40000000a00 */
[----:B------:R-:W-:Y:S01]  /*114b0*/  IMAD.SHL.U32 R11, R12, 0x8, RZ ;  /* 0x000000080c0b7824 */ /* 0x000fe200078e00ff */
[----:B------:R-:W-:Y:S01]  /*114c0*/  LOP3.LUT R9, R9, 0x38, R12, 0x78, !PT ;  /* 0x0000003809097812 */ /* 0x000fe200078e780c */
[----:B------:R-:W-:Y:S01]  /*114d0*/  IMAD.IADD R7, R7, 0x1, R3 ;  /* 0x0000000107077824 */ /* 0x000fe200078e0203 */
[C---:B------:R-:W-:Y:S01]  /*114e0*/  LEA R8, P0, R2.reuse, UR4, 0x1 ;  /* 0x0000000402087c11 */ /* 0x040fe2000f8008ff */
        /* <DEDUP_REMOVED lines=48> */
.L_x_1157:
        /* <DEDUP_REMOVED lines=8> */
.L_x_1057:
        /* <DEDUP_REMOVED lines=11> */
.L_x_1058:
[----:B------:R1:W-:Y:S01]  /*11920*/  SYNCS.ARRIVE.TRANS64.A1T0 RZ, [R5+URZ+0x16830], RZ ;  /* 0x016830ff05ff79a7 */ /* 0x0003e2000810003f */
[----:B------:R-:W-:Y:S05]  /*11930*/  @!P2 BRA `(.L_x_1059) ;  /* 0x000000000004a947 */ /* 0x000fea0003800000 */
[----:B------:R-:W-:Y:S01]  /*11940*/  BPT.TRAP 0x1 ;  /* 0x000000040000795c */ /* 0x000fe20000300000 */
.L_x_1059:
[----:B------:R-:W-:Y:S01]  /*11950*/  SHF.L.U32 R2, R20, 0x1f, RZ ;  /* 0x0000001f14027819 */ /* 0x000fe200000006ff */
[----:B-1----:R-:W-:Y:S01]  /*11960*/  IMAD R5, R6, 0x8, R16 ;  /* 0x0000000806057824 */ /* 0x002fe200078e0210 */
[----:B------:R-:W-:Y:S03]  /*11970*/  BSSY B1, `(.L_x_1060) ;  /* 0x0000003000017945 */ /* 0x000fe60003800000 */
[----:B------:R-:W1:Y:S02]  /*11980*/  SYNCS.PHASECHK.TRANS64.TRYWAIT P0, [R5+URZ+0x16860], R2 ;  /* 0x01686002050075a7 */ /* 0x000e64000800017f */
[----:B-1----:R-:W-:Y:S05]  /*11990*/  @!P0 BRA `(.L_x_1061) ;  /* 0x0000003800d48947 */ /* 0x002fea0003800000 */
.L_x_1158:
[----:B------:R-:W-:Y:S05]  /*119a0*/  BSYNC B1 ;  /* 0x0000000000017941 */ /* 0x000fea0003800000 */
.L_x_1060:
[----:B------:R-:W0:Y:S01]  /*119b0*/  S2R R3, SR_TID.X ;  /* 0x0000000000037919 */ /* 0x000e220000002100 */
[----:B-1----:R-:W-:Y:S01]  /*119c0*/  IMAD.MOV.U32 R2, RZ, RZ, -0x80 ;  /* 0xffffff80ff027424 */ /* 0x002fe200078e00ff */
[----:B------:R-:W-:Y:S01]  /*119d0*/  UMOV UR4, 0xffffffff ;  /* 0xffffffff00047882 */ /* 0x000fe20000000000 */
[----:B------:R-:W-:Y:S02]  /*119e0*/  LOP3.LUT P1, RZ, R19, 0x2, RZ, 0xc0, !PT ;  /* 0x0000000213ff7812 */ /* 0x000fe4000782c0ff */
[----:B------:R-:W-:Y:S02]  /*119f0*/  IMAD R2, R27, R2, UR36 ;  /* 0x000000241b027e24 */ /* 0x000fe4000f8e0202 */
[C---:B0-----:R-:W-:Y:S02]  /*11a00*/  IMAD.SHL.U32 R8, R3.reuse, 0x8, RZ ;  /* 0x0000000803087824 */ /* 0x041fe400078e00ff */
[----:B------:R-:W-:-:S03]  /*11a10*/  IMAD.SHL.U32 R9, R3, 0x8, RZ ;  /* 0x0000000803097824 */ /* 0x000fc600078e00ff */
[----:B------:R-:W-:-:S04]  /*11a20*/  LOP3.LUT R8, R8, 0x1f8, RZ, 0xc0, !PT ;  /* 0x000001f808087812 */ /* 0x000fc800078ec0ff */
[----:B------:R-:W-:Y:S02]  /*11a30*/  LOP3.LUT R8, R8, 0x38, R3, 0x78, !PT ;  /* 0x0000003808087812 */ /* 0x000fe400078e7803 */
[----:B------:R-:W-:Y:S02]  /*11a40*/  LOP3.LUT R3, R3, 0x7f, RZ, 0xc0, !PT ;  /* 0x0000007f03037812 */ /* 0x000fe400078ec0ff */
[----:B------:R-:W-:Y:S02]  /*11a50*/  LOP3.LUT R8, R8, 0x200, R9, 0xf8, !PT ;  /* 0x0000020008087812 */ /* 0x000fe400078ef809 */
[----:B------:R-:W-:-:S03]  /*11a60*/  SHF.R.U32.HI R3, RZ, 0x3, R3 ;  /* 0x00000003ff037819 */ /* 0x000fc60000011603 */
[----:B------:R-:W-:Y:S02]  /*11a70*/  IMAD R6, R6, 0x2000, R8 ;  /* 0x0000200006067824 */ /* 0x000fe400078e0208 */
[----:B------:R-:W-:Y:S01]  /*11a80*/  IMAD.IADD R8, R2, 0x1, -R3 ;  /* 0x0000000102087824 */ /* 0x000fe200078e0a03 */
[----:B------:R-:W-:Y:S06]  /*11a90*/  BRA.DIV UR4, `(.L_x_1062) ;  /* 0x0000003a04a87947 */ /* 0x000fec000b800000 */
[----:B------:R-:W0:Y:S01]  /*11aa0*/  SHFL.IDX PT, R2, R17, RZ, 0x181f ;  /* 0x00181fff11027589 */ /* 0x000e2200000e0000 */
[----:B------:R-:W-:-:S03]  /*11ab0*/  IMAD R6, R6, 0x2, R16 ;  /* 0x0000000206067824 */ /* 0x000fc600078e0210 */
[----:B------:R-:W1:Y:S01]  /*11ac0*/  SHFL.IDX PT, R3, R18, RZ, 0x181f ;  /* 0x00181fff12037589 */ /* 0x000e6200000e0000 */
[----:B0-----:R-:W-:-:S05]  /*11ad0*/  IADD3 R2, P0, R2, R7, RZ ;  /* 0x0000000702027210 */ /* 0x001fca0007f1e0ff */
[----:B-1----:R-:W-:Y:S01]  /*11ae0*/  IMAD.X R3, RZ, RZ, R3, P0 ;  /* 0x000000ffff037224 */ /* 0x002fe200000e0603 */
[----:B------:R-:W-:-:S13]  /*11af0*/  ISETP.LT.OR P0, PT, R8, 0x1, P1 ;  /* 0x000000010800780c */ /* 0x000fda0000f01670 */
[----:B------:R-:W-:Y:S01]  /*11b00*/  @!PT LDS RZ, [RZ] ;  /* 0x00000000fffff984 */ /* 0x000fe20000000800 */
[----:B------:R0:W-:Y:S04]  /*11b10*/  LDGSTS.E.BYPASS.LTC128B.128 [R6+0x400], desc[UR52][R2.64], !P0 ;  /* 0x0040000002067fae */ /* 0x0001e8000c101d74 */
[----:B0-----:R-:W0:Y:S04]  /*11b20*/  SHFL.IDX PT, R2, R17, 0x1, 0x181f ;  /* 0x00381f0011027f89 */ /* 0x001e2800000e0000 */
[----:B------:R-:W1:Y:S01]  /*11b30*/  SHFL.IDX PT, R3, R18, 0x1, 0x181f ;  /* 0x00381f0012037f89 */ /* 0x000e6200000e0000 */
[----:B0-----:R-:W-:-:S05]  /*11b40*/  IADD3 R2, P0, R2, R7, RZ ;  /* 0x0000000702027210 */ /* 0x001fca0007f1e0ff */
[----:B-1----:R-:W-:Y:S01]  /*11b50*/  IMAD.X R3, RZ, RZ, R3, P0 ;  /* 0x000000ffff037224 */ /* 0x002fe200000e0603 */
[----:B------:R-:W-:-:S13]  /*11b60*/  ISETP.LT.OR P0, PT, R8, 0x11, P1 ;  /* 0x000000110800780c */ /* 0x000fda0000f01670 */
        /* <DEDUP_REMOVED lines=26> */
[----:B------:R-:W1:Y:S04]  /*11d10*/  SHFL.IDX PT, R3, R18, 0x6, 0x181f ;  /* 0x00d81f0012037f89 */ /* 0x000e6800000e0000 */
[----:B------:R-:W2:Y:S01]  /*11d20*/  SHFL.IDX PT, R18, R18, 0x7, 0x181f ;  /* 0x00f81f0012127f89 */ /* 0x000ea200000e0000 */
[----:B0-----:R-:W-:-:S05]  /*11d30*/  IADD3 R2, P0, R2, R7, RZ ;  /* 0x0000000702027210 */ /* 0x001fca0007f1e0ff */
[----:B-1----:R-:W-:Y:S01]  /*11d40*/  IMAD.X R3, RZ, RZ, R3, P0 ;  /* 0x000000ffff037224 */ /* 0x002fe200000e0603 */
[----:B------:R-:W-:-:S13]  /*11d50*/  ISETP.LT.OR P0, PT, R8, 0x61, P1 ;  /* 0x000000610800780c */ /* 0x000fda0000f01670 */
[----:B------:R0:W-:Y:S04]  /*11d60*/  LDGSTS.E.BYPASS.LTC128B.128 [R6+0x3400], desc[UR52][R2.64], !P0 ;  /* 0x0340000002067fae */ /* 0x0001e8000c101d74 */
[----:B0-2---:R0:W1:Y:S02]  /*11d70*/  SHFL.IDX PT, R2, R17, 0x7, 0x181f ;  /* 0x00f81f0011027f89 */ /* 0x00506400000e0000 */
.L_x_1176:
[----:B-1----:R-:W-:Y:S01]  /*11d80*/  IADD3 R2, P0, R2, R7, RZ ;  /* 0x0000000702027210 */ /* 0x002fe20007f1e0ff */
[----:B------:R-:W-:Y:S02]  /*11d90*/  ULDC.64 UR4, c[0x0][0x328] ;  /* 0x0000ca0000047ab9 */ /* 0x000fe40000000a00 */
[----:B------:R-:W-:Y:S02]  /*11da0*/  IMAD R21, R21, UR4, RZ ;  /* 0x0000000415157c24 */ /* 0x000fe4000f8e02ff */
[----:B------:R-:W-:Y:S01]  /*11db0*/  IMAD.X R3, RZ, RZ, R18, P0 ;  /* 0x000000ffff037224 */ /* 0x000fe200000e0612 */
[----:B------:R-:W-:Y:S01]  /*11dc0*/  ISETP.LT.OR P0, PT, R8, 0x71, P1 ;  /* 0x000000710800780c */ /* 0x000fe20000f01670 */
[----:B------:R-:W-:-:S12]  /*11dd0*/  IMAD R21, R0, UR5, R21 ;  /* 0x0000000500157c24 */ /* 0x000fd8000f8e0215 */
[----:B------:R-:W-:Y:S01]  /*11de0*/  @!PT LDS RZ, [RZ] ;  /* 0x00000000fffff984 */ /* 0x000fe20000000800 */
[----:B------:R-:W-:Y:S01]  /*11df0*/  @!PT LDS RZ, [RZ] ;  /* 0x00000000fffff984 */ /* 0x000fe20000000800 */
[----:B------:R-:W-:Y:S01]  /*11e00*/  @!PT LDS RZ, [RZ] ;  /* 0x00000000fffff984 */ /* 0x000fe20000000800 */
[----:B------:R1:W-:Y:S02]  /*11e10*/  LDGSTS.E.BYPASS.LTC128B.128 [R6+0x3c00], desc[UR52][R2.64], !P0 ;  /* 0x03c0000002067fae */ /* 0x0003e4000c101d74 */
[----:B-1----:R-:W-:Y:S01]  /*11e20*/  IMAD.WIDE.U32 R2, R0, UR4, RZ ;  /* 0x0000000400027c25 */ /* 0x002fe2000f8e00ff */
[----:B------:R-:W-:Y:S01]  /*11e30*/  ULDC.64 UR4, c[0x0][0x338] ;  /* 0x0000ce0000047ab9 */ /* 0x000fe20000000a00 */
[----:B------:R-:W-:Y:S02]  /*11e40*/  NOP ;  /* 0x0000000000007918 */ /* 0x000fe40000000000 */
        /* <DEDUP_REMOVED lines=10> */
[----:B0-----:R-:W-:Y:S01]  /*11ef0*/  LEA R17, P0, R2, UR4, 0x1 ;  /* 0x0000000402117c11 */ /* 0x001fe2000f8008ff */
[----:B------:R-:W-:-:S05]  /*11f00*/  IMAD.IADD R3, R7, 0x1, R3 ;  /* 0x0000000107037824 */ /* 0x000fca00078e0203 */
[----:B------:R-:W-:Y:S02]  /*11f10*/  LEA.HI.X R18, R2, UR5, R3, 0x1, P0 ;  /* 0x0000000502127c11 */ /* 0x000fe400080f0c03 */
[----:B------:R-:W-:-:S13]  /*11f20*/  PLOP3.LUT P0, PT, PT, PT, PT, 0x80, 0x0 ;  /* 0x000000000000781c */ /* 0x000fda0003f0f070 */
.L_x_1063:
        /* <DEDUP_REMOVED lines=11> */
.L_x_1064:
[C---:B------:R-:W-:Y:S01]  /*11fe0*/  ISETP.GT.AND P0, PT, R24.reuse, UR45, PT ;  /* 0x0000002d18007c0c */ /* 0x040fe2000bf04270 */
[----:B------:R1:W-:Y:S01]  /*11ff0*/  SYNCS.ARRIVE.TRANS64.A1T0 RZ, [R5+URZ+0x16850], RZ ;  /* 0x016850ff05ff79a7 */ /* 0x0003e2000810003f */
[----:B------:R-:W-:Y:S02]  /*12000*/  VIADD R7, R24, 0xffffffff ;  /* 0xffffffff18077836 */ /* 0x000fe40000000000 */
[----:B------:R-:W-:Y:S02]  /*12010*/  IMAD.MOV.U32 R6, RZ, RZ, R23 ;  /* 0x000000ffff067224 */ /* 0x000fe400078e0017 */
[----:B------:R-:W-:Y:S02]  /*12020*/  IMAD.MOV.U32 R20, RZ, RZ, R26 ;  /* 0x000000ffff147224 */ /* 0x000fe400078e001a */
[----:B------:R-:W-:-:S05]  /*12030*/  IMAD.MOV.U32 R27, RZ, RZ, R24 ;  /* 0x000000ffff1b7224 */ /* 0x000fca00078e0018 */
[----:B-1----:R-:W-:Y:S05]  /*12040*/  @P0 BRA `(.L_x_1065) ;  /* 0xfffffff0000c0947 */ /* 0x002fea000383ffff */
[----:B------:R-:W-:Y:S05]  /*12050*/  BSYNC B0 ;  /* 0x0000000000007941 */ /* 0x000fea0003800000 */
.L_x_1052:
        /* <DEDUP_REMOVED lines=16> */
[----:B0-----:R-:W-:-:S05]  /*12160*/  IADD3 R0, R0, UR48, R7 ;  /* 0x0000003000007c10 */ /* 0x001fca000fffe007 */
[----:B------:R1:W-:Y:S02]  /*12170*/  STL [R1+0xc], R0 ;  /* 0x00000c0001007387 */ /* 0x0003e40000100800 */
.L_x_1067:
[----:B------:R-:W-:Y:S05]  /*12180*/  BSYNC B0 ;  /* 0x0000000000007941 */ /* 0x000fea0003800000 */
.L_x_1066:
[----:B-1----:R-:W-:-:S05]  /*12190*/  IMAD.U32 R0, RZ, RZ, UR46 ;  /* 0x0000002eff007e24 */ /* 0x002fca000f8e00ff */
[----:B------:R-:W-:-:S13]  /*121a0*/  ISETP.NE.AND P0, PT, R0, 0x3, PT ;  /* 0x000000030000780c */ /* 0x000fda0003f05270 */
[----:B------:R-:W-:Y:S05]  /*121b0*/  @!P0 BRA `(.L_x_1068) ;  /* 0x0000000000048947 */ /* 0x000fea0003800000 */
[----:B------:R-:W-:Y:S01]  /*121c0*/  BPT.TRAP 0x1 ;  /* 0x000000040000795c */ /* 0x000fe20000300000 */
.L_x_1068:
[----:B------:R-:W-:Y:S01]  /*121d0*/  IMAD R4, R23, 0x8, R16 ;  /* 0x0000000817047824 */ /* 0x000fe200078e0210 */
[----:B0-----:R-:W-:Y:S01]  /*121e0*/  SHF.L.U32 R3, R26, 0x1f, RZ ;  /* 0x0000001f1a037819 */ /* 0x001fe200000006ff */
[----:B------:R-:W-:Y:S03]  /*121f0*/  BSSY B0, `(.L_x_1069) ;  /* 0x0000003000007945 */ /* 0x000fe60003800000 */
[----:B------:R-:W0:Y:S02]  /*12200*/  SYNCS.PHASECHK.TRANS64.TRYWAIT P0, [R4+URZ+0x16860], R3 ;  /* 0x01686003040075a7 */ /* 0x000e24000800017f */
[----:B0-----:R-:W-:Y:S05]  /*12210*/  @!P0 BRA `(.L_x_1070) ;  /* 0x0000003c00108947 */ /* 0x001fea0003800000 */
.L_x_1177:
[----:B------:R-:W-:Y:S05]  /*12220*/  BSYNC B0 ;  /* 0x0000000000007941 */ /* 0x000fea0003800000 */
.L_x_1069:
[----:B------:R-:W1:Y:S01]  /*12230*/  S2R R7, SR_TID.X ;  /* 0x0000000000077919 */ /* 0x000e620000002100 */
[----:B------:R-:W-:Y:S01]  /*12240*/  IMAD.MOV.U32 R5, RZ, RZ, -0x80 ;  /* 0xffffff80ff057424 */ /* 0x000fe200078e00ff */
[----:B------:R-:W-:Y:S01]  /*12250*/  UMOV UR4, 0xffffffff ;  /* 0xffffffff00047882 */ /* 0x000fe20000000000 */
[----:B------:R-:W-:Y:S02]  /*12260*/  LOP3.LUT P2, RZ, R19, 0x2, RZ, 0xc0, !PT ;  /* 0x0000000213ff7812 */ /* 0x000fe4000784c0ff */
[----:B------:R-:W-:Y:S02]  /*12270*/  IMAD R5, R24, R5, UR36 ;  /* 0x0000002418057e24 */ /* 0x000fe4000f8e0205 */
[C---:B-1----:R-:W-:Y:S01]  /*12280*/  IMAD.SHL.U32 R0, R7.reuse, 0x8, RZ ;  /* 0x0000000807007824 */ /* 0x042fe200078e00ff */
[C---:B------:R-:W-:Y:S01]  /*12290*/  LOP3.LUT R6, R7.reuse, 0x7f, RZ, 0xc0, !PT ;  /* 0x0000007f07067812 */ /* 0x040fe200078ec0ff */
[----:B------:R-:W-:-:S03]  /*122a0*/  IMAD.SHL.U32 R2, R7, 0x8, RZ ;  /* 0x0000000807027824 */ /* 0x000fc600078e00ff */
[----:B------:R-:W-:Y:S02]  /*122b0*/  LOP3.LUT R0, R0, 0x1f8, RZ, 0xc0, !PT ;  /* 0x000001f800007812 */ /* 0x000fe400078ec0ff */
[----:B------:R-:W-:Y:S02]  /*122c0*/  SHF.R.U32.HI R6, RZ, 0x3, R6 ;  /* 0x00000003ff067819 */ /* 0x000fe40000011606 */
[----:B------:R-:W-:-:S03]  /*122d0*/  LOP3.LUT R0, R0, 0x38, R7, 0x78, !PT ;  /* 0x0000003800007812 */ /* 0x000fc600078e7807 */
[----:B------:R-:W-:Y:S01]  /*122e0*/  IMAD.IADD R5, R5, 0x1, -R6 ;  /* 0x0000000105057824 */ /* 0x000fe200078e0a06 */
[----:B------:R-:W-:-:S05]  /*122f0*/  LOP3.LUT R0, R0, 0x200, R2, 0xf8, !PT ;  /* 0x0000020000007812 */ /* 0x000fca00078ef802 */
[----:B------:R-:W-:Y:S01]  /*12300*/  IMAD R0, R23, 0x2000, R0 ;  /* 0x0000200017007824 */ /* 0x000fe200078e0200 */
[----:B------:R-:W-:Y:S06]  /*12310*/  BRA.DIV UR4, `(.L_x_1071) ;  /* 0x0000003a04e47947 */ /* 0x000fec000b800000 */
[----:B------:R-:W1:Y:S01]  /*12320*/  S2R R2, SR_TID.X ;  /* 0x0000000000027919 */ /* 0x000e620000002100 */
[----:B------:R-:W-:Y:S01]  /*12330*/  IMAD R0, R0, 0x2, R16 ;  /* 0x0000000200007824 */ /* 0x000fe200078e0210 */
[----:B------:R-:W2:Y:S04]  /*12340*/  SHFL.IDX PT, R14, R17, RZ, 0x181f ;  /* 0x00181fff110e7589 */ /* 0x000ea800000e0000 */
[----:B0-----:R-:W0:Y:S04]  /*12350*/  SHFL.IDX PT, R3, R18, RZ, 0x181f ;  /* 0x00181fff12037589 */ /* 0x001e2800000e0000 */
[----:B------:R-:W-:Y:S04]  /*12360*/  SHFL.IDX PT, R7, R18, 0x1, 0x181f ;  /* 0x00381f0012077f89 */ /* 0x000fe800000e0000 */
[----:B------:R-:W-:Y:S04]  /*12370*/  SHFL.IDX PT, R9, R17, 0x2, 0x181f ;  /* 0x00581f0011097f89 */ /* 0x000fe800000e0000 */
[----:B------:R-:W-:Y:S01]  /*12380*/  SHFL.IDX PT, R8, R18, 0x2, 0x181f ;  /* 0x00581f0012087f89 */ /* 0x000fe200000e0000 */
[----:B-1----:R-:W-:-:S05]  /*12390*/  IMAD.SHL.U32 R2, R2, 0x8, RZ ;  /* 0x0000000802027824 */ /* 0x002fca00078e00ff */
[----:B------:R-:W-:-:S05]  /*123a0*/  LOP3.LUT R2, R2, 0x38, RZ, 0xc0, !PT ;  /* 0x0000003802027812 */ /* 0x000fca00078ec0ff */
[----:B------:R-:W-:-:S05]  /*123b0*/  IMAD.SHL.U32 R6, R2, 0x2, RZ ;  /* 0x0000000202067824 */ /* 0x000fca00078e00ff */
[----:B--2---:R-:W-:Y:S02]  /*123c0*/  IADD3 R2, P0, R14, R6, RZ ;  /* 0x000000060e027210 */ /* 0x004fe40007f1e0ff */
[----:B------:R-:W1:Y:S03]  /*123d0*/  SHFL.IDX PT, R14, R17, 0x1, 0x181f ;  /* 0x00381f00110e7f89 */ /* 0x000e6600000e0000 */
[----:B0-----:R-:W-:Y:S01]  /*123e0*/  IMAD.X R3, RZ, RZ, R3, P0 ;  /* 0x000000ffff037224 */ /* 0x001fe200000e0603 */
[----:B------:R-:W-:-:S13]  /*123f0*/  ISETP.LT.OR P0, PT, R5, 0x1, P2 ;  /* 0x000000010500780c */ /* 0x000fda0001701670 */
[----:B------:R1:W-:Y:S02]  /*12400*/  LDGSTS.E.BYPASS.LTC128B.128 [R0+0x400], desc[UR52][R2.64], !P0 ;  /* 0x0040000002007fae */ /* 0x0003e4000c101d74 */
[----:B-1----:R-:W-:Y:S02]  /*12410*/  IADD3 R2, P0, R14, R6, RZ ;  /* 0x000000060e027210 */ /* 0x002fe40007f1e0ff */
[----:B------:R-:W0:Y:S03]  /*12420*/  SHFL.IDX PT, R14, R17, 0x3, 0x181f ;  /* 0x00781f00110e7f89 */ /* 0x000e2600000e0000 */
[----:B------:R-:W-:Y:S01]  /*12430*/  IMAD.X R3, RZ, RZ, R7, P0 ;  /* 0x000000ffff037224 */ /* 0x000fe200000e0607 */
[----:B------:R-:W-:Y:S01]  /*12440*/  ISETP.LT.OR P0, PT, R5, 0x11, P2 ;  /* 0x000000110500780c */ /* 0x000fe20001701670 */
[----:B------:R-:W1:-:S12]  /*12450*/  SHFL.IDX PT, R7, R18, 0x3, 0x181f ;  /* 0x00781f0012077f89 */ /* 0x000e5800000e0000 */
[----:B------:R2:W-:Y:S02]  /*12460*/  LDGSTS.E.BYPASS.LTC128B.128 [R0+0xc00], desc[UR52][R2.64], !P0 ;  /* 0x00c0000002007fae */ /* 0x0005e4000c101d74 */
[----:B--2---:R-:W-:Y:S02]  /*12470*/  IADD3 R2, P0, R9, R6, RZ ;  /* 0x0000000609027210 */ /* 0x004fe40007f1e0ff */
[----:B------:R-:W2:Y:S03]  /*12480*/  SHFL.IDX PT, R9, R17, 0x4, 0x181f ;  /* 0x00981f0011097f89 */ /* 0x000ea600000e0000 */
[----:B------:R-:W-:Y:S01]  /*12490*/  IMAD.X R3, RZ, RZ, R8, P0 ;  /* 0x000000ffff037224 */ /* 0x000fe200000e0608 */
[----:B------:R-:W-:Y:S01]  /*124a0*/  ISETP.LT.OR P0, PT, R5, 0x21, P2 ;  /* 0x000000210500780c */ /* 0x000fe20001701670 */
[----:B------:R-:W3:-:S12]  /*124b0*/  SHFL.IDX PT, R8, R18, 0x4, 0x181f ;  /* 0x00981f0012087f89 */ /* 0x000ed800000e0000 */
[----:B------:R0:W-:Y:S02]  /*124c0*/  LDGSTS.E.BYPASS.LTC128B.128 [R0+0x1400], desc[UR52][R2.64], !P0 ;  /* 0x0140000002007fae */ /* 0x0001e4000c101d74 */
[----:B0-----:R-:W-:Y:S02]  /*124d0*/  IADD3 R2, P0, R14, R6, RZ ;  /* 0x000000060e027210 */ /* 0x001fe40007f1e0ff */
[----:B------:R-:W0:Y:S03]  /*124e0*/  SHFL.IDX PT, R14, R17, 0x5, 0x181f ;  /* 0x00b81f00110e7f89 */ /* 0x000e2600000e0000 */
[----:B-1----:R-:W-:Y:S01]  /*124f0*/  IMAD.X R3, RZ, RZ, R7, P0 ;  /* 0x000000ffff037224 */ /* 0x002fe200000e0607 */
[----:B------:R-:W-:Y:S01]  /*12500*/  ISETP.LT.OR P0, PT, R5, 0x31, P2 ;  /* 0x000000310500780c */ /* 0x000fe20001701670 */
[----:B------:R-:W1:-:S12]  /*12510*/  SHFL.IDX PT, R7, R18, 0x5, 0x181f ;  /* 0x00b81f0012077f89 */ /* 0x000e5800000e0000 */
[----:B------:R2:W-:Y:S02]  /*12520*/  LDGSTS.E.BYPASS.LTC128B.128 [R0+0x1c00], desc[UR52][R2.64], !P0 ;  /* 0x01c0000002007fae */ /* 0x0005e4000c101d74 */
[----:B--2---:R-:W-:Y:S02]  /*12530*/  IADD3 R2, P0, R9, R6, RZ ;  /* 0x0000000609027210 */ /* 0x004fe40007f1e0ff */
[----:B------:R-:W2:Y:S03]  /*12540*/  SHFL.IDX PT, R9, R17, 0x6, 0x181f ;  /* 0x00d81f0011097f89 */ /* 0x000ea600000e0000 */
[----:B---3--:R-:W-:Y:S01]  /*12550*/  IMAD.X R3, RZ, RZ, R8, P0 ;  /* 0x000000ffff037224 */ /* 0x008fe200000e0608 */
[----:B------:R-:W-:Y:S01]  /*12560*/  ISETP.LT.OR P0, PT, R5, 0x41, P2 ;  /* 0x000000410500780c */ /* 0x000fe20001701670 */
[----:B------:R-:W3:-:S12]  /*12570*/  SHFL.IDX PT, R8, R18, 0x6, 0x181f ;  /* 0x00d81f0012087f89 */ /* 0x000ed800000e0000 */
[----:B------:R0:W-:Y:S02]  /*12580*/  LDGSTS.E.BYPASS.LTC128B.128 [R0+0x2400], desc[UR52][R2.64], !P0 ;  /* 0x0240000002007fae */ /* 0x0001e4000c101d74 */
[----:B0-----:R-:W-:Y:S02]  /*12590*/  IADD3 R2, P0, R14, R6, RZ ;  /* 0x000000060e027210 */ /* 0x001fe40007f1e0ff */
[----:B------:R0:W4:Y:S03]  /*125a0*/  SHFL.IDX PT, R14, R17, 0x7, 0x181f ;  /* 0x00f81f00110e7f89 */ /* 0x00012600000e0000 */
[----:B-1----:R-:W-:Y:S01]  /*125b0*/  IMAD.X R3, RZ, RZ, R7, P0 ;  /* 0x000000ffff037224 */ /* 0x002fe200000e0607 */
[----:B------:R-:W-:Y:S01]  /*125c0*/  ISETP.LT.OR P0, PT, R5, 0x51, P2 ;  /* 0x000000510500780c */ /* 0x000fe20001701670 */
[----:B------:R0:W1:-:S12]  /*125d0*/  SHFL.IDX PT, R7, R18, 0x7, 0x181f ;  /* 0x00f81f0012077f89 */ /* 0x00005800000e0000 */
[----:B------:R2:W-:Y:S02]  /*125e0*/  LDGSTS.E.BYPASS.LTC128B.128 [R0+0x2c00], desc[UR52][R2.64], !P0 ;  /* 0x02c0000002007fae */ /* 0x0005e4000c101d74 */
[----:B--2---:R-:W-:-:S05]  /*125f0*/  IADD3 R2, P0, R9, R6, RZ ;  /* 0x0000000609027210 */ /* 0x004fca0007f1e0ff */
[----:B---3--:R-:W-:Y:S01]  /*12600*/  IMAD.X R3, RZ, RZ, R8, P0 ;  /* 0x000000ffff037224 */ /* 0x008fe200000e0608 */
[----:B------:R-:W-:-:S13]  /*12610*/  ISETP.LT.OR P0, PT, R5, 0x61, P2 ;  /* 0x000000610500780c */ /* 0x000fda0001701670 */
[----:B-1--4-:R0:W-:Y:S02]  /*12620*/  LDGSTS.E.BYPASS.LTC128B.128 [R0+0x3400], desc[UR52][R2.64], !P0 ;  /* 0x0340000002007fae */ /* 0x0121e4000c101d74 */
.L_x_1195:
[----:B0-----:R-:W-:-:S05]  /*12630*/  IADD3 R2, P0, R14, R6, RZ ;  /* 0x000000060e027210 */ /* 0x001fca0007f1e0ff */
[----:B------:R-:W-:Y:S01]  /*12640*/  IMAD.X R3, RZ, RZ, R7, P0 ;  /* 0x000000ffff037224 */ /* 0x000fe200000e0607 */
[----:B------:R-:W-:-:S13]  /*12650*/  ISETP.LT.OR P0, PT, R5, 0x71, P2 ;  /* 0x000000710500780c */ /* 0x000fda0001701670 */
[----:B------:R-:W-:Y:S01]  /*12660*/  @!PT LDS RZ, [RZ] ;  /* 0x00000000fffff984 */ /* 0x000fe20000000800 */
[----:B------:R-:W-:Y:S01]  /*12670*/  @!PT LDS RZ, [RZ] ;  /* 0x00000000fffff984 */ /* 0x000fe20000000800 */
[----:B------:R-:W-:Y:S01]  /*12680*/  @!PT LDS RZ, [RZ] ;  /* 0x00000000fffff984 */ /* 0x000fe20000000800 */
[----:B------:R0:W-:Y:S01]  /*12690*/  LDGSTS.E.BYPASS.LTC128B.128 [R0+0x3c00], desc[UR52][R2.64], !P0 ;  /* 0x03c0000002007fae */ /* 0x0001e2000c101d74 */
[----:B------:R-:W-:Y:S01]  /*126a0*/  PLOP3.LUT P0, PT, PT, PT, PT, 0x80, 0x0 ;  /* 0x000000000000781c */ /* 0x000fe20003f0f070 */
[----:B------:R-:W-:-:S12]  /*126b0*/  NOP ;  /* 0x0000000000007918 */ /* 0x000fd80000000000 */
.L_x_1072:
        /* <DEDUP_REMOVED lines=11> */
.L_x_1073:
[----:B------:R2:W-:Y:S01]  /*12770*/  SYNCS.ARRIVE.TRANS64.A1T0 RZ, [R4+URZ+0x16850], RZ ;  /* 0x016850ff04ff79a7 */ /* 0x0005e2000810003f */
[----:B------:R-:W-:-:S05]  /*12780*/  VIADD R23, R23, 0x1 ;  /* 0x0000000117177836 */ /* 0x000fca0000000000 */
[----:B------:R-:W-:-:S04]  /*12790*/  ISETP.NE.AND P0, PT, R23, 0x2, PT ;  /* 0x000000021700780c */ /* 0x000fc80003f05270 */
[----:B------:R-:W-:Y:S02]  /*127a0*/  SEL R3, RZ, 0x1, P0 ;  /* 0x00000001ff037807 */ /* 0x000fe40000000000 */
[----:B------:R-:W-:Y:S02]  /*127b0*/  SEL R23, R23, RZ, P0 ;  /* 0x000000ff17177207 */ /* 0x000fe40000000000 */
[----:B--2---:R-:W-:-:S07]  /*127c0*/  LOP3.LUT R26, R26, R3, RZ, 0x3c, !PT ;  /* 0x000000031a1a7212 */ /* 0x004fce00078e3cff */
.L_x_1033:
[----:B------:R-:W-:Y:S05]  /*127d0*/  BSYNC B7 ;  /* 0x0000000000077941 */ /* 0x000fea0003800000 */
.L_x_1031:
[----:B------:R2:W5:Y:S01]  /*127e0*/  LDL R2, [R1+0xc] ;  /* 0x00000c0001027983 */ /* 0x0005620000100800 */
[----:B------:R-:W-:-:S13]  /*127f0*/  LOP3.LUT P0, RZ, R19, 0x20, RZ, 0xc0, !PT ;  /* 0x0000002013ff7812 */ /* 0x000fda000780c0ff */
[----:B--2---:R-:W-:Y:S05]  /*12800*/  @!P0 BRA `(.L_x_1074) ;  /* 0x0000000000288947 */ /* 0x004fea0003800000 */
[----:B------:R-:W-:Y:S05]  /*12810*/  WARPSYNC.ALL ;  /* 0x0000000000007948 */ /* 0x000fea0003800000 */
[----:B------:R-:W2:Y:S08]  /*12820*/  S2UR UR5, SR_CgaCtaId ;  /* 0x00000000000579c3 */ /* 0x000eb00000008800 */
[----:B------:R-:W-:Y:S06]  /*12830*/  BAR.SYNC.DEFER_BLOCKING 0x5, 0x200 ;  /* 0x0148000000007b1d */ /* 0x000fec0000010000 */
[----:B------:R-:W-:-:S02]  /*12840*/  UMOV UR4, 0x400 ;  /* 0x0000040000047882 */ /* 0x000fc40000000000 */
[----:B--2---:R-:W-:-:S06]  /*12850*/  ULEA UR4, UR5, UR4, 0x18 ;  /* 0x0000000405047291 */ /* 0x004fcc000f8ec03f */
[----:B------:R-:W-:-:S05]  /*12860*/  IMAD.U32 R16, RZ, RZ, UR4 ;  /* 0x00000004ff107e24 */ /* 0x000fca000f8e00ff */
[----:B-----5:R-:W2:Y:S04]  /*12870*/  LDS R2, [R16+0x168d0] ;  /* 0x0168d00010027984 */ /* 0x020ea80000000800 */
[----:B--2---:R3:W-:Y:S01]  /*12880*/  STL [R1+0xc], R2 ;  /* 0x00000c0201007387 */ /* 0x0047e20000100800 */
[----:B------:R-:W-:Y:S06]  /*12890*/  BAR.ARV 0x4, 0x200 ;  /* 0x0108000000007b1d */ /* 0x000fec0000002000 */
[----:B------:R-:W-:Y:S05]  /*128a0*/  BRA `(.L_x_1075) ;  /* 0x00000000002c7947 */ /* 0x000fea0003800000 */
.L_x_1074:
[----:B------:R-:W-:-:S03]  /*128b0*/  UMOV UR4, 0xffffffff ;  /* 0xffffffff00047882 */ /* 0x000fc60000000000 */
[----:B------:R-:W-:Y:S05]  /*128c0*/  BRA.DIV UR4, `(.L_x_1076) ;  /* 0x0000003e04bc7947 */ /* 0x000fea000b800000 */
[----:B-----5:R2:W3:Y:S02]  /*128d0*/  SHFL.IDX PT, R14, R2, RZ, 0x1f ;  /* 0x00001fff020e7589 */ /* 0x0204e400000e0000 */
.L_x_1198:
[----:B------:R-:W4:Y:S01]  /*128e0*/  @!P1 S2R R3, SR_CgaCtaId ;  /* 0x0000000000039919 */ /* 0x000f220000008800 */
[----:B------:R-:W-:Y:S05]  /*128f0*/  WARPSYNC.ALL ;  /* 0x0000000000007948 */ /* 0x000fea0003800000 */
[----:B------:R-:W-:Y:S01]  /*12900*/  BAR.SYNC.DEFER_BLOCKING 0x4, 0x200 ;  /* 0x0108000000007b1d */ /* 0x000fe20000010000 */
[----:B-1----:R-:W-:-:S05]  /*12910*/  @!P1 MOV R0, 0x400 ;  /* 0x0000040000009802 */ /* 0x002fca0000000f00 */
[----:B---3--:R1:W-:Y:S01]  /*12920*/  STL [R1+0xc], R14 ;  /* 0x00000c0e01007387 */ /* 0x0083e20000100800 */
[----:B----4-:R-:W-:-:S05]  /*12930*/  @!P1 LEA R16, R3, R0, 0x18 ;  /* 0x0000000003109211 */ /* 0x010fca00078ec0ff */
[----:B------:R1:W-:Y:S01]  /*12940*/  @!P1 STS [R16+0x168d0], R2 ;  /* 0x0168d00210009388 */ /* 0x0003e20000000800 */
[----:B------:R-:W-:Y:S06]  /*12950*/  BAR.ARV 0x5, 0x200 ;  /* 0x0148000000007b1d */ /* 0x000fec0000002000 */
.L_x_1075:
[----:B-1----:R-:W4:Y:S01]  /*12960*/  LDL R0, [R1+0xc] ;  /* 0x00000c0001007983 */ /* 0x002f220000100800 */
[----:B------:R-:W-:Y:S02]  /*12970*/  ULDC UR4, c[0x0][0xc38] ;  /* 0x00030e0000047ab9 */ /* 0x000fe40000000800 */
[----:B----4-:R-:W-:-:S13]  /*12980*/  ISETP.GE.AND P0, PT, R0, UR4, PT ;  /* 0x0000000400007c0c */ /* 0x010fda000bf06270 */
[----:B------:R-:W-:Y:S05]  /*12990*/  @!P0 BRA `(.L_x_1077) ;  /* 0xffffffbc006c8947 */ /* 0x000fea000383ffff */
.L_x_1022:
[----:B------:R-:W4:Y:S01]  /*129a0*/  LDL.LU R0, [R1+0x10] ;  /* 0x0000100001007983 */ /* 0x000f220000300800 */
[----:B------:R-:W-:Y:S01]  /*129b0*/  BSSY B0, `(.L_x_1078) ;  /* 0x000000b000007945 */ /* 0x000fe20003800000 */
[----:B------:R-:W5:Y:S01]  /*129c0*/  S2R R5, SR_CgaCtaId ;  /* 0x0000000000057919 */ /* 0x000f620000008800 */
[----:B----4-:R-:W-:-:S05]  /*129d0*/  VIADD R0, R0, 0x1 ;  /* 0x0000000100007836 */ /* 0x010fca0000000000 */
[----:B--23--:R-:W-:-:S04]  /*129e0*/  LEA.HI R2, R0, R0, RZ, 0x1 ;  /* 0x0000000000027211 */ /* 0x00cfc800078f08ff */
[----:B------:R-:W-:Y:S02]  /*129f0*/  LOP3.LUT R3, R2, 0xfffffffe, RZ, 0xc0, !PT ;  /* 0xfffffffe02037812 */ /* 0x000fe400078ec0ff */
[----:B------:R-:W-:-:S03]  /*12a00*/  MOV R2, 0x400 ;  /* 0x0000040000027802 */ /* 0x000fc60000000f00 */
[----:B------:R-:W-:Y:S01]  /*12a10*/  IMAD.IADD R0, R0, 0x1, -R3 ;  /* 0x0000000100007824 */ /* 0x000fe200078e0a03 */
[----:B-----5:R-:W-:-:S04]  /*12a20*/  LEA R4, R5, R2, 0x18 ;  /* 0x0000000205047211 */ /* 0x020fc800078ec0ff */
[----:B------:R-:W-:-:S04]  /*12a30*/  SHF.L.U32 R0, R0, 0x1f, RZ ;  /* 0x0000001f00007819 */ /* 0x000fc800000006ff */
[----:B------:R-:W2:Y:S02]  /*12a40*/  SYNCS.PHASECHK.TRANS64.TRYWAIT P0, [R4+URZ+0x16820], R0 ;  /* 0x01682000040075a7 */ /* 0x000ea4000800017f */
[----:B--2---:R-:W-:Y:S05]  /*12a50*/  @!P0 BRA `(.L_x_1079) ;  /* 0x0000003c00808947 */ /* 0x004fea0003800000 */
.L_x_1199:
[----:B-1----:R-:W-:Y:S05]  /*12a60*/  BSYNC B0 ;  /* 0x0000000000007941 */ /* 0x002fea0003800000 */
.L_x_1078:
[----:B------:R-:W-:-:S03]  /*12a70*/  UMOV UR4, 0xffffffff ;  /* 0xffffffff00047882 */ /* 0x000fc60000000000 */
[----:B------:R-:W-:Y:S05]  /*12a80*/  BRA.DIV UR4, `(.L_x_1080) ;  /* 0x0000003e04887947 */ /* 0x000fea000b800000 */
[----:B--2---:R-:W1:Y:S02]  /*12a90*/  S2R R0, SR_TID.X ;  /* 0x0000000000007919 */ /* 0x004e640000002100 */
[----:B-1----:R-:W-:-:S04]  /*12aa0*/  SHF.R.U32.HI R0, RZ, 0x5, R0 ;  /* 0x00000005ff007819 */ /* 0x002fc80000011600 */
[----:B------:R-:W-:-:S05]  /*12ab0*/  LOP3.LUT R0, R0, 0x3, RZ, 0xc0, !PT ;  /* 0x0000000300007812 */ /* 0x000fca00078ec0ff */
[----:B------:R1:W2:Y:S02]  /*12ac0*/  SHFL.IDX PT, R14, R0, RZ, 0x1f ;  /* 0x00001fff000e7589 */ /* 0x0002a400000e0000 */
.L_x_1202:
[----:B--2---:R-:W-:Y:S01]  /*12ad0*/  ISETP.NE.AND P0, PT, R14, RZ, PT ;  /* 0x000000ff0e00720c */ /* 0x004fe20003f05270 */
[----:B------:R-:W-:-:S12]  /*12ae0*/  BSSY B0, `(.L_x_1081) ;  /* 0x0000024000007945 */ /* 0x000fd80003800000 */
[----:B------:R-:W-:Y:S05]  /*12af0*/  @P0 BRA `(.L_x_1082) ;  /* 0x0000000000880947 */ /* 0x000fea0003800000 */
[----:B------:R-:W-:-:S03]  /*12b00*/  UMOV UR4, 0xffffffff ;  /* 0xffffffff00047882 */ /* 0x000fc60000000000 */
[----:B------:R-:W-:Y:S05]  /*12b10*/  BRA.DIV UR4, `(.L_x_1083) ;  /* 0x0000003e04987947 */ /* 0x000fea000b800000 */
[----:B------:R-:W-:-:S13]  /*12b20*/  ELECT P6, URZ, PT ;  /* 0x00000000003f782f */ /* 0x000fda00038c0000 */
.L_x_1205:
[----:B------:R-:W-:Y:S05]  /*12b30*/  @!P6 BRA `(.L_x_1082) ;  /* 0x000000000078e947 */ /* 0x000fea0003800000 */
[----:B------:R-:W-:-:S06]  /*12b40*/  ULOP3.LUT UR4, UR37, 0x2, URZ, 0xfc, !UPT ;  /* 0x0000000225047892 */ /* 0x000fcc000f8efc3f */
[----:B-1----:R-:W-:-:S05]  /*12b50*/  IMAD.U32 R0, RZ, RZ, UR4 ;  /* 0x00000004ff007e24 */ /* 0x002fca000f8e00ff */
[----:B------:R-:W-:-:S13]  /*12b60*/  ISETP.NE.AND P0, PT, R0, 0x3, PT ;  /* 0x000000030000780c */ /* 0x000fda0003f05270 */
[----:B------:R-:W-:Y:S05]  /*12b70*/  @!P0 BRA `(.L_x_1084) ;  /* 0x0000000000048947 */ /* 0x000fea0003800000 */
[----:B------:R-:W-:Y:S01]  /*12b80*/  BPT.TRAP 0x1 ;  /* 0x000000040000795c */ /* 0x000fe20000300000 */
.L_x_1084:
[C---:B------:R-:W-:Y:S01]  /*12b90*/  IMAD R5, R23.reuse, 0x8, R4 ;  /* 0x0000000817057824 */ /* 0x040fe200078e0204 */
[----:B------:R-:W-:Y:S01]  /*12ba0*/  SHF.L.U32 R0, R26, 0x1f, RZ ;  /* 0x0000001f1a007819 */ /* 0x000fe200000006ff */
[----:B------:R-:W-:-:S03]  /*12bb0*/  VIADD R23, R23, 0x1 ;  /* 0x0000000117177836 */ /* 0x000fc60000000000 */
[----:B------:R-:W1:Y:S02]  /*12bc0*/  SYNCS.PHASECHK.TRANS64.TRYWAIT P1, [R5+URZ+0x16840], R0 ;  /* 0x01684000050075a7 */ /* 0x000e64000802017f */
[----:B------:R-:W-:-:S04]  /*12bd0*/  ISETP.NE.AND P2, PT, R23, 0x2, PT ;  /* 0x000000021700780c */ /* 0x000fc80003f45270 */
[----:B------:R-:W-:Y:S01]  /*12be0*/  SEL R3, RZ, 0x1, P2 ;  /* 0x00000001ff037807 */ /* 0x000fe20001000000 */
[----:B-1----:R-:W-:Y:S08]  /*12bf0*/  @!P1 BRA `(.L_x_1085) ;  /* 0x0000003c00809947 */ /* 0x002ff00003800000 */
.L_x_1206:
[----:B------:R-:W-:Y:S02]  /*12c00*/  SEL R23, R23, RZ, P2 ;  /* 0x000000ff17177207 */ /* 0x000fe40001000000 */
[----:B------:R-:W-:Y:S01]  /*12c10*/  LOP3.LUT R2, R26, R3, RZ, 0x3c, !PT ;  /* 0x000000031a027212 */ /* 0x000fe200078e3cff */
[----:B------:R-:W-:Y:S06]  /*12c20*/  @!P0 BRA `(.L_x_1086) ;  /* 0x0000000000048947 */ /* 0x000fec0003800000 */
[----:B------:R-:W-:Y:S01]  /*12c30*/  BPT.TRAP 0x1 ;  /* 0x000000040000795c */ /* 0x000fe20000300000 */
.L_x_1086:
[----:B------:R-:W-:Y:S01]  /*12c40*/  IMAD R23, R23, 0x8, R4 ;  /* 0x0000000817177824 */ /* 0x000fe200078e0204 */
[----:B------:R-:W-:-:S04]  /*12c50*/  SHF.L.U32 R2, R2, 0x1f, RZ ;  /* 0x0000001f02027819 */ /* 0x000fc800000006ff */
[----:B------:R-:W2:Y:S02]  /*12c60*/  SYNCS.PHASECHK.TRANS64.TRYWAIT P1, [R23+URZ+0x16840], R2 ;  /* 0x01684002170075a7 */ /* 0x000ea4000802017f */
[----:B--2---:R-:W-:Y:S05]  /*12c70*/  @!P1 BRA `(.L_x_1087) ;  /* 0x0000003c00749947 */ /* 0x004fea0003800000 */
.L_x_1207:
[----:B------:R-:W-:Y:S05]  /*12c80*/  @!P0 BRA `(.L_x_1088) ;  /* 0x0000000000048947 */ /* 0x000fea0003800000 */
[----:B------:R-:W-:Y:S01]  /*12c90*/  BPT.TRAP 0x1 ;  /* 0x000000040000795c */ /* 0x000fe20000300000 */
.L_x_1088:
[----:B------:R-:W3:Y:S02]  /*12ca0*/  SYNCS.PHASECHK.TRANS64.TRYWAIT P1, [R5+URZ+0x16860], R0 ;  /* 0x01686000050075a7 */ /* 0x000ee4000802017f */
[----:B---3--:R-:W-:Y:S05]  /*12cb0*/  @!P1 BRA `(.L_x_1089) ;  /* 0x0000003c00789947 */ /* 0x008fea0003800000 */
.L_x_1208:
[----:B------:R-:W-:Y:S05]  /*12cc0*/  @!P0 BRA `(.L_x_1090) ;  /* 0x0000000000048947 */ /* 0x000fea0003800000 */
[----:B------:R-:W-:Y:S01]  /*12cd0*/  BPT.TRAP 0x1 ;  /* 0x000000040000795c */ /* 0x000fe20000300000 */
.L_x_1090:
[----:B----4-:R4:W0:Y:S02]  /*12ce0*/  SYNCS.PHASECHK.TRANS64.TRYWAIT P0, [R23+URZ+0x16860], R2 ;  /* 0x01686002170075a7 */ /* 0x010824000800017f */
[----:B0-----:R-:W-:Y:S05]  /*12cf0*/  @!P0 NANOSLEEP.SYNCS 0x989680 ;  /* 0x009896800000895d */ /* 0x001fea0003900000 */
[----:B------:R-:W0:Y:S02]  /*12d00*/  @!P0 SYNCS.PHASECHK.TRANS64 P0, [R23+URZ+0x16860], R2 ;  /* 0x01686002170085a7 */ /* 0x000e24000800007f */
[----:B0-----:R-:W-:Y:S05]  /*12d10*/  @!P0 BRA `(.L_x_1090) ;  /* 0xfffffffc00f08947 */ /* 0x001fea000383ffff */
.L_x_1082:
[----:B------:R-:W-:Y:S05]  /*12d20*/  BSYNC B0 ;  /* 0x0000000000007941 */ /* 0x000fea0003800000 */
.L_x_1081:
[----:B------:R-:W-:Y:S05]  /*12d30*/  EXIT ;  /* 0x000000000000794d */ /* 0x000fea0003800000 */
.L_x_939:
[----:B0-----:R-:W-:-:S04]  /*12d40*/  IMAD.U32 R3, RZ, RZ, UR45 ;  /* 0x0000002dff037e24 */ /* 0x001fc8000f8e00ff */
[----:B------:R0:W1:Y:S03]  /*12d50*/  SYNCS.PHASECHK.TRANS64.TRYWAIT P1, [R3+URZ+0x16800], R0 ;  /* 0x01680000030075a7 */ /* 0x000066000802017f */
[----:B-1----:R-:W-:Y:S05]  /*12d60*/  @!P1 NANOSLEEP.SYNCS 0x989680 ;  /* 0x009896800000995d */ /* 0x002fea0003900000 */
[----:B------:R-:W1:Y:S02]  /*12d70*/  @!P1 SYNCS.PHASECHK.TRANS64 P1, [R3+URZ+0x16800], R0 ;  /* 0x01680000030095a7 */ /* 0x000e64000802007f */
[----:B-1----:R-:W-:Y:S05]  /*12d80*/  @!P1 BRA `(.L_x_939) ;  /* 0xfffffffc00ec9947 */ /* 0x002fea000383ffff */
[----:B------:R-:W-:Y:S05]  /*12d90*/  BRA `(.L_x_1091) ;  /* 0xfffffee800cc7947 */ /* 0x000fea000383ffff */
.L_x_943:
[----:B-1----:R1:W2:Y:S02]  /*12da0*/  SYNCS.PHASECHK.TRANS64.TRYWAIT P1, [R3+URZ+0x16830], R0 ;  /* 0x01683000030075a7 */ /* 0x0022a4000802017f */
[----:B--2---:R-:W-:Y:S05]  /*12db0*/  @!P1 NANOSLEEP.SYNCS 0x989680 ;  /* 0x009896800000995d */ /* 0x004fea0003900000 */
[----:B------:R-:W2:Y:S02]  /*12dc0*/  @!P1 SYNCS.PHASECHK.TRANS64 P1, [R3+URZ+0x16830], R0 ;  /* 0x01683000030095a7 */ /* 0x000ea4000802007f */
[----:B--2---:R-:W-:Y:S05]  /*12dd0*/  @!P1 BRA `(.L_x_943) ;  /* 0xfffffffc00f09947 */ /* 0x004fea000383ffff */
[----:B------:R-:W-:Y:S05]  /*12de0*/  BRA `(.L_x_942) ;  /* 0xfffffee800e87947 */ /* 0x000fea000383ffff */
.L_x_960:
[----:B-1----:R-:W-:-:S04]  /*12df0*/  IMAD.U32 R5, RZ, RZ, UR6 ;  /* 0x00000006ff057e24 */ /* 0x002fc8000f8e00ff */
[----:B------:R1:W2:Y:S03]  /*12e00*/  SYNCS.PHASECHK.TRANS64.TRYWAIT P1, [R5+URZ+0x16830], R0 ;  /* 0x01683000050075a7 */ /* 0x0002a6000802017f */
[----:B--2---:R-:W-:Y:S05]  /*12e10*/  @!P1 NANOSLEEP.SYNCS 0x989680 ;  /* 0x009896800000995d */ /* 0x004fea0003900000 */
[----:B------:R-:W2:Y:S02]  /*12e20*/  @!P1 SYNCS.PHASECHK.TRANS64 P1, [R5+URZ+0x16830], R0 ;  /* 0x01683000050095a7 */ /* 0x000ea4000802007f */
[----:B--2---:R-:W-:Y:S05]  /*12e30*/  @!P1 BRA `(.L_x_960) ;  /* 0xfffffffc00ec9947 */ /* 0x004fea000383ffff */
[----:B------:R-:W-:Y:S05]  /*12e40*/  BRA `(.L_x_957) ;  /* 0xffffff1c007c7947 */ /* 0x000fea000383ffff */
.L_x_964:
[----:B-1----:R-:W-:-:S04]  /*12e50*/  IMAD.U32 R5, RZ, RZ, UR6 ;  /* 0x00000006ff057e24 */ /* 0x002fc8000f8e00ff */
[----:B------:R1:W2:Y:S03]  /*12e60*/  SYNCS.PHASECHK.TRANS64.TRYWAIT P1, [R5+URZ+0x16850], R0 ;  /* 0x01685000050075a7 */ /* 0x0002a6000802017f */
[----:B--2---:R-:W-:Y:S05]  /*12e70*/  @!P1 NANOSLEEP.SYNCS 0x989680 ;  /* 0x009896800000995d */ /* 0x004fea0003900000 */
[----:B------:R-:W2:Y:S02]  /*12e80*/  @!P1 SYNCS.PHASECHK.TRANS64 P1, [R5+URZ+0x16850], R0 ;  /* 0x01685000050095a7 */ /* 0x000ea4000802007f */
[----:B--2---:R-:W-:Y:S05]  /*12e90*/  @!P1 BRA `(.L_x_964) ;  /* 0xfffffffc00ec9947 */ /* 0x004fea000383ffff */
[----:B------:R-:W-:Y:S05]  /*12ea0*/  BRA `(.L_x_961) ;  /* 0xffffff1c00f87947 */ /* 0x000fea000383ffff */
.L_x_983:
[----:B-1----:R-:W-:-:S04]  /*12eb0*/  IMAD.U32 R11, RZ, RZ, UR6 ;  /* 0x00000006ff0b7e24 */ /* 0x002fc8000f8e00ff */
[----:B------:R1:W2:Y:S03]  /*12ec0*/  SYNCS.PHASECHK.TRANS64.TRYWAIT P1, [R11+URZ+0x16830], R0 ;  /* 0x016830000b0075a7 */ /* 0x0002a6000802017f */
[----:B--2---:R-:W-:Y:S05]  /*12ed0*/  @!P1 NANOSLEEP.SYNCS 0x989680 ;  /* 0x009896800000995d */ /* 0x004fea0003900000 */
[----:B------:R-:W2:Y:S02]  /*12ee0*/  @!P1 SYNCS.PHASECHK.TRANS64 P1, [R11+URZ+0x16830], R0 ;  /* 0x016830000b0095a7 */ /* 0x000ea4000802007f */
[----:B--2---:R-:W-:Y:S05]  /*12ef0*/  @!P1 BRA `(.L_x_983) ;  /* 0xfffffffc00ec9947 */ /* 0x004fea000383ffff */
[----:B------:R-:W-:Y:S05]  /*12f00*/  BRA `(.L_x_980) ;  /* 0xffffff4c00707947 */ /* 0x000fea000383ffff */
.L_x_987:
[----:B-1----:R-:W-:-:S04]  /*12f10*/  IMAD.U32 R11, RZ, RZ, UR6 ;  /* 0x00000006ff0b7e24 */ /* 0x002fc8000f8e00ff */
[----:B------:R1:W2:Y:S03]  /*12f20*/  SYNCS.PHASECHK.TRANS64.TRYWAIT P1, [R11+URZ+0x16850], R0 ;  /* 0x016850000b0075a7 */ /* 0x0002a6000802017f */
[----:B--2---:R-:W-:Y:S05]  /*12f30*/  @!P1 NANOSLEEP.SYNCS 0x989680 ;  /* 0x009896800000995d */ /* 0x004fea0003900000 */
[----:B------:R-:W2:Y:S02]  /*12f40*/  @!P1 SYNCS.PHASECHK.TRANS64 P1, [R11+URZ+0x16850], R0 ;  /* 0x016850000b0095a7 */ /* 0x000ea4000802007f */
[----:B--2---:R-:W-:Y:S05]  /*12f50*/  @!P1 BRA `(.L_x_987) ;  /* 0xfffffffc00ec9947 */ /* 0x004fea000383ffff */
[----:B------:R-:W-:Y:S05]  /*12f60*/  BRA `(.L_x_984) ;  /* 0xffffff4c00ec7947 */ /* 0x000fea000383ffff */
.L_x_995:
[----:B-1----:R-:W-:-:S04]  /*12f70*/  IMAD.U32 R7, RZ, RZ, UR6 ;  /* 0x00000006ff077e24 */ /* 0x002fc8000f8e00ff */
[----:B------:R1:W2:Y:S03]  /*12f80*/  SYNCS.PHASECHK.TRANS64.TRYWAIT P1, [R7+URZ+0x16830], R0 ;  /* 0x01683000070075a7 */ /* 0x0002a6000802017f */
[----:B--2---:R-:W-:Y:S05]  /*12f90*/  @!P1 NANOSLEEP.SYNCS 0x989680 ;  /* 0x009896800000995d */ /* 0x004fea0003900000 */
[----:B------:R-:W2:Y:S02]  /*12fa0*/  @!P1 SYNCS.PHASECHK.TRANS64 P1, [R7+URZ+0x16830], R0 ;  /* 0x01683000070095a7 */ /* 0x000ea4000802007f */
[----:B--2---:R-:W-:Y:S05]  /*12fb0*/  @!P1 BRA `(.L_x_995) ;  /* 0xfffffffc00ec9947 */ /* 0x004fea000383ffff */
[----:B------:R-:W-:Y:S05]  /*12fc0*/  BRA `(.L_x_992) ;  /* 0xffffff6800987947 */ /* 0x000fea000383ffff */
.L_x_999:
[----:B-1----:R-:W-:-:S04]  /*12fd0*/  IMAD.U32 R7, RZ, RZ, UR6 ;  /* 0x00000006ff077e24 */ /* 0x002fc8000f8e00ff */
[----:B------:R1:W2:Y:S03]  /*12fe0*/  SYNCS.PHASECHK.TRANS64.TRYWAIT P1, [R7+URZ+0x16850], R0 ;  /* 0x01685000070075a7 */ /* 0x0002a6000802017f */
[----:B--2---:R-:W-:Y:S05]  /*12ff0*/  @!P1 NANOSLEEP.SYNCS 0x989680 ;  /* 0x009896800000995d */ /* 0x004fea0003900000 */
[----:B------:R-:W2:Y:S02]  /*13000*/  @!P1 SYNCS.PHASECHK.TRANS64 P1, [R7+URZ+0x16850], R0 ;  /* 0x01685000070095a7 */ /* 0x000ea4000802007f */
[----:B--2---:R-:W-:Y:S05]  /*13010*/  @!P1 BRA `(.L_x_999) ;  /* 0xfffffffc00ec9947 */ /* 0x004fea000383ffff */
[----:B------:R-:W-:Y:S05]  /*13020*/  BRA `(.L_x_996) ;  /* 0xffffff6c00087947 */ /* 0x000fea000383ffff */
.L_x_1014:
[----:B-1----:R-:W-:-:S04]  /*13030*/  IMAD.U32 R6, RZ, RZ, UR5 ;  /* 0x00000005ff067e24 */ /* 0x002fc8000f8e00ff */
[----:B------:R1:W2:Y:S03]  /*13040*/  SYNCS.PHASECHK.TRANS64.TRYWAIT P1, [R6+URZ+0x16850], R5 ;  /* 0x01685005060075a7 */ /* 0x0002a6000802017f */
[----:B--2---:R-:W-:Y:S05]  /*13050*/  @!P1 NANOSLEEP.SYNCS 0x989680 ;  /* 0x009896800000995d */ /* 0x004fea0003900000 */
[----:B------:R-:W2:Y:S02]  /*13060*/  @!P1 SYNCS.PHASECHK.TRANS64 P1, [R6+URZ+0x16850], R5 ;  /* 0x01685005060095a7 */ /* 0x000ea4000802007f */
[----:B--2---:R-:W-:Y:S05]  /*13070*/  @!P1 BRA `(.L_x_1014) ;  /* 0xfffffffc00ec9947 */ /* 0x004fea000383ffff */
[----:B------:R-:W-:Y:S05]  /*13080*/  BRA `(.L_x_1013) ;  /* 0xffffff9400bc7947 */ /* 0x000fea000383ffff */
.L_x_1039:
[----:B------:R-:W3:Y:S01]  /*13090*/  S2R R17, SR_TID.X ;  /* 0x0000000000117919 */ /* 0x000ee20000002100 */
[----:B------:R-:W-:Y:S02]  /*130a0*/  IMAD.MOV.U32 R12, RZ, RZ, RZ ;  /* 0x000000ffff0c7224 */ /* 0x000fe400078e00ff */
[----:B------:R-:W-:Y:S02]  /*130b0*/  IMAD.MOV.U32 R11, RZ, RZ, 0x1f ;  /* 0x0000001fff0b7424 */ /* 0x000fe400078e00ff */
[----:B------:R-:W-:Y:S01]  /*130c0*/  IMAD.MOV.U32 R15, RZ, RZ, -0x1 ;  /* 0xffffffffff0f7424 */ /* 0x000fe200078e00ff */
[----:B---3--:R-:W-:-:S04]  /*130d0*/  SHF.R.U32.HI R17, RZ, 0x5, R17 ;  /* 0x00000005ff117819 */ /* 0x008fc80000011611 */
[----:B------:R-:W-:-:S05]  /*130e0*/  LOP3.LUT R17, R17, 0x3, RZ, 0xc0, !PT ;  /* 0x0000000311117812 */ /* 0x000fca00078ec0ff */
[----:B------:R-:W-:-:S07]  /*130f0*/  IMAD.MOV.U32 R13, RZ, RZ, R17 ;  /* 0x000000ffff0d7224 */ /* 0x000fce00078e0011 */
[----:B012--5:R-:W-:Y:S05]  /*13100*/  WARPSYNC.COLLECTIVE R15, `(.L_x_1092) ;  /* 0x000000000f087348 */ /* 0x027fea0003c00000 */
[----:B------:R3:W4:Y:S02]  /*13110*/  SHFL.IDX P6, R14, R13, R12, R11 ;  /* 0x0000000c0d0e7389 */ /* 0x00072400000c000b */
[----:B012345:R-:W-:Y:S01]  /*13120*/  ENDCOLLECTIVE ;  /* 0x000000000000791b */ /* 0x03ffe20003800000 */
.L_x_1092:
[----:B------:R-:W-:Y:S05]  /*13130*/  BRA `(.L_x_1093) ;  /* 0xffffffc000ec7947 */ /* 0x000fea000383ffff */
.L_x_1042:
[----:B0-----:R0:W1:Y:S02]  /*13140*/  SYNCS.PHASECHK.TRANS64.TRYWAIT P0, [R0+URZ+0x16840], R2 ;  /* 0x01684002000075a7 */ /* 0x001064000800017f */
[----:B-1----:R-:W-:Y:S05]  /*13150*/  @!P0 NANOSLEEP.SYNCS 0x989680 ;  /* 0x009896800000895d */ /* 0x002fea0003900000 */
[----:B------:R-:W1:Y:S02]  /*13160*/  @!P0 SYNCS.PHASECHK.TRANS64 P0, [R0+URZ+0x16840], R2 ;  /* 0x01684002000085a7 */ /* 0x000e64000800007f */
[----:B-1----:R-:W-:Y:S05]  /*13170*/  @!P0 BRA `(.L_x_1042) ;  /* 0xfffffffc00f08947 */ /* 0x002fea000383ffff */
[----:B------:R-:W-:Y:S05]  /*13180*/  BRA `(.L_x_1094) ;  /* 0xffffffc400f47947 */ /* 0x000fea000383ffff */
.L_x_1043:
        /* <DEDUP_REMOVED lines=8> */
.L_x_1096:
[----:B------:R-:W-:Y:S05]  /*13210*/  BSYNC B0 ;  /* 0x0000000000007941 */ /* 0x000fea0003800000 */
.L_x_1095:
[----:B------:R-:W-:Y:S02]  /*13220*/  IMAD.MOV.U32 R13, RZ, RZ, R4 ;  /* 0x000000ffff0d7224 */ /* 0x000fe400078e0004 */
[----:B------:R-:W-:Y:S02]  /*13230*/  IMAD.MOV.U32 R12, RZ, RZ, RZ ;  /* 0x000000ffff0c7224 */ /* 0x000fe400078e00ff */
[----:B------:R-:W-:Y:S02]  /*13240*/  IMAD.MOV.U32 R11, RZ, RZ, 0x181f ;  /* 0x0000181fff0b7424 */ /* 0x000fe400078e00ff */
[----:B------:R-:W-:Y:S02]  /*13250*/  IMAD.MOV.U32 R15, RZ, RZ, -0x1 ;  /* 0xffffffffff0f7424 */ /* 0x000fe400078e00ff */
[----:B------:R-:W-:Y:S02]  /*13260*/  IMAD.MOV.U32 R2, RZ, RZ, R14 ;  /* 0x000000ffff027224 */ /* 0x000fe400078e000e */
[----:B------:R-:W-:-:S07]  /*13270*/  @P0 IMAD R8, R6, 0x2, R16 ;  /* 0x0000000206080824 */ /* 0x000fce00078e0210 */
[----:B------:R-:W-:Y:S05]  /*13280*/  WARPSYNC.COLLECTIVE R15, `(.L_x_1097) ;  /* 0x000000000f087348 */ /* 0x000fea0003c00000 */
[----:B------:R0:W1:Y:S02]  /*13290*/  SHFL.IDX P6, R14, R13, R12, R11 ;  /* 0x0000000c0d0e7389 */ /* 0x00006400000c000b */
[----:B01----:R-:W-:Y:S01]  /*132a0*/  ENDCOLLECTIVE ;  /* 0x000000000000791b */ /* 0x003fe20003800000 */
.L_x_1097:
[----:B------:R-:W-:Y:S02]  /*132b0*/  IMAD.MOV.U32 R13, RZ, RZ, R5 ;  /* 0x000000ffff0d7224 */ /* 0x000fe400078e0005 */
[----:B------:R-:W-:Y:S02]  /*132c0*/  IMAD.MOV.U32 R12, RZ, RZ, 0x1 ;  /* 0x00000001ff0c7424 */ /* 0x000fe400078e00ff */
[----:B------:R-:W-:-:S07]  /*132d0*/  IMAD.MOV.U32 R3, RZ, RZ, R14 ;  /* 0x000000ffff037224 */ /* 0x000fce00078e000e */
[----:B------:R-:W-:Y:S05]  /*132e0*/  WARPSYNC.COLLECTIVE R15, `(.L_x_1098) ;  /* 0x000000000f087348 */ /* 0x000fea0003c00000 */
[----:B------:R0:W1:Y:S02]  /*132f0*/  SHFL.IDX P6, R14, R13, R12, R11 ;  /* 0x0000000c0d0e7389 */ /* 0x00006400000c000b */
[----:B01----:R-:W-:Y:S01]  /*13300*/  ENDCOLLECTIVE ;  /* 0x000000000000791b */ /* 0x003fe20003800000 */
.L_x_1098:
[----:B------:R-:W-:-:S05]  /*13310*/  @P0 LEA R3, P1, R9, R3, 0x1 ;  /* 0x0000000309030211 */ /* 0x000fca00078208ff */
[----:B------:R-:W-:Y:S01]  /*13320*/  @P0 IMAD.X R2, RZ, RZ, R2, P1 ;  /* 0x000000ffff020224 */ /* 0x000fe200008e0602 */
[----:B------:R-:W-:-:S04]  /*13330*/  ISETP.GE.AND P1, PT, R7, 0x11, PT ;  /* 0x000000110700780c */ /* 0x000fc80003f26270 */
[----:B------:R-:W-:Y:S01]  /*13340*/  @P0 LOP3.LUT R3, R3, R2, RZ, 0x3c, !PT ;  /* 0x0000000203030212 */ /* 0x000fe200078e3cff */
[----:B------:R-:W-:-:S03]  /*13350*/  IMAD.MOV.U32 R13, RZ, RZ, R4 ;  /* 0x000000ffff0d7224 */ /* 0x000fc600078e0004 */
        /* <DEDUP_REMOVED lines=10> */
.L_x_1099:
[----:B------:R-:W-:Y:S02]  /*13400*/  @P1 IMAD R8, R6, 0x2, R16 ;  /* 0x0000000206081824 */ /* 0x000fe400078e0210 */
[----:B------:R-:W-:Y:S02]  /*13410*/  IMAD.MOV.U32 R13, RZ, RZ, R5 ;  /* 0x000000ffff0d7224 */ /* 0x000fe400078e0005 */
[----:B------:R-:W-:Y:S02]  /*13420*/  IMAD.MOV.U32 R12, RZ, RZ, 0x2 ;  /* 0x00000002ff0c7424 */ /* 0x000fe400078e00ff */
[----:B------:R-:W-:-:S07]  /*13430*/  IMAD.MOV.U32 R3, RZ, RZ, R14 ;  /* 0x000000ffff037224 */ /* 0x000fce00078e000e */
[----:B------:R-:W-:Y:S05]  /*13440*/  WARPSYNC.COLLECTIVE R15, `(.L_x_1100) ;  /* 0x000000000f087348 */ /* 0x000fea0003c00000 */
[----:B------:R0:W1:Y:S02]  /*13450*/  SHFL.IDX P6, R14, R13, R12, R11 ;  /* 0x0000000c0d0e7389 */ /* 0x00006400000c000b */
[----:B01----:R-:W-:Y:S01]  /*13460*/  ENDCOLLECTIVE ;  /* 0x000000000000791b */ /* 0x003fe20003800000 */
.L_x_1100:
        /* <DEDUP_REMOVED lines=15> */
.L_x_1101:
[----:B------:R-:W-:Y:S02]  /*13560*/  @P1 IMAD R8, R6, 0x2, R16 ;  /* 0x0000000206081824 */ /* 0x000fe400078e0210 */
[----:B------:R-:W-:Y:S02]  /*13570*/  IMAD.MOV.U32 R13, RZ, RZ, R5 ;  /* 0x000000ffff0d7224 */ /* 0x000fe400078e0005 */
[----:B------:R-:W-:Y:S02]  /*13580*/  IMAD.MOV.U32 R12, RZ, RZ, 0x3 ;  /* 0x00000003ff0c7424 */ /* 0x000fe400078e00ff */
[----:B------:R-:W-:-:S07]  /*13590*/  IMAD.MOV.U32 R3, RZ, RZ, R14 ;  /* 0x000000ffff037224 */ /* 0x000fce00078e000e */
[----:B------:R-:W-:Y:S05]  /*135a0*/  WARPSYNC.COLLECTIVE R15, `(.L_x_1102) ;  /* 0x000000000f087348 */ /* 0x000fea0003c00000 */
[----:B------:R0:W1:Y:S02]  /*135b0*/  SHFL.IDX P6, R14, R13, R12, R11 ;  /* 0x0000000c0d0e7389 */ /* 0x00006400000c000b */
[----:B01----:R-:W-:Y:S01]  /*135c0*/  ENDCOLLECTIVE ;  /* 0x000000000000791b */ /* 0x003fe20003800000 */
.L_x_1102:
        /* <DEDUP_REMOVED lines=15> */
.L_x_1103:
[----:B------:R-:W-:Y:S02]  /*136c0*/  @P1 IMAD R8, R6, 0x2, R16 ;  /* 0x0000000206081824 */ /* 0x000fe400078e0210 */
[----:B------:R-:W-:Y:S02]  /*136d0*/  IMAD.MOV.U32 R13, RZ, RZ, R5 ;  /* 0x000000ffff0d7224 */ /* 0x000fe400078e0005 */
[----:B------:R-:W-:Y:S02]  /*136e0*/  IMAD.MOV.U32 R12, RZ, RZ, 0x4 ;  /* 0x00000004ff0c7424 */ /* 0x000fe400078e00ff */
[----:B------:R-:W-:-:S07]  /*136f0*/  IMAD.MOV.U32 R3, RZ, RZ, R14 ;  /* 0x000000ffff037224 */ /* 0x000fce00078e000e */
[----:B------:R-:W-:Y:S05]  /*13700*/  WARPSYNC.COLLECTIVE R15, `(.L_x_1104) ;  /* 0x000000000f087348 */ /* 0x000fea0003c00000 */
[----:B------:R0:W1:Y:S02]  /*13710*/  SHFL.IDX P6, R14, R13, R12, R11 ;  /* 0x0000000c0d0e7389 */ /* 0x00006400000c000b */
[----:B01----:R-:W-:Y:S01]  /*13720*/  ENDCOLLECTIVE ;  /* 0x000000000000791b */ /* 0x003fe20003800000 */
.L_x_1104:
        /* <DEDUP_REMOVED lines=15> */
.L_x_1105:
[----:B------:R-:W-:Y:S02]  /*13820*/  @P1 IMAD R8, R6, 0x2, R16 ;  /* 0x0000000206081824 */ /* 0x000fe400078e0210 */
[----:B------:R-:W-:Y:S02]  /*13830*/  IMAD.MOV.U32 R13, RZ, RZ, R5 ;  /* 0x000000ffff0d7224 */ /* 0x000fe400078e0005 */
[----:B------:R-:W-:Y:S02]  /*13840*/  IMAD.MOV.U32 R12, RZ, RZ, 0x5 ;  /* 0x00000005ff0c7424 */ /* 0x000fe400078e00ff */
[----:B------:R-:W-:-:S07]  /*13850*/  IMAD.MOV.U32 R3, RZ, RZ, R14 ;  /* 0x000000ffff037224 */ /* 0x000fce00078e000e */
[----:B------:R-:W-:Y:S05]  /*13860*/  WARPSYNC.COLLECTIVE R15, `(.L_x_1106) ;  /* 0x000000000f087348 */ /* 0x000fea0003c00000 */
[----:B------:R0:W1:Y:S02]  /*13870*/  SHFL.IDX P6, R14, R13, R12, R11 ;  /* 0x0000000c0d0e7389 */ /* 0x00006400000c000b */
[----:B01----:R-:W-:Y:S01]  /*13880*/  ENDCOLLECTIVE ;  /* 0x000000000000791b */ /* 0x003fe20003800000 */
.L_x_1106:
        /* <DEDUP_REMOVED lines=15> */
.L_x_1107:
[----:B------:R-:W-:Y:S02]  /*13980*/  @P1 IMAD R8, R6, 0x2, R16 ;  /* 0x0000000206081824 */ /* 0x000fe400078e0210 */
[----:B------:R-:W-:Y:S02]  /*13990*/  IMAD.MOV.U32 R13, RZ, RZ, R5 ;  /* 0x000000ffff0d7224 */ /* 0x000fe400078e0005 */
[----:B------:R-:W-:Y:S02]  /*139a0*/  IMAD.MOV.U32 R12, RZ, RZ, 0x6 ;  /* 0x00000006ff0c7424 */ /* 0x000fe400078e00ff */
[----:B------:R-:W-:-:S07]  /*139b0*/  IMAD.MOV.U32 R3, RZ, RZ, R14 ;  /* 0x000000ffff037224 */ /* 0x000fce00078e000e */
[----:B------:R-:W-:Y:S05]  /*139c0*/  WARPSYNC.COLLECTIVE R15, `(.L_x_1108) ;  /* 0x000000000f087348 */ /* 0x000fea0003c00000 */
[----:B------:R0:W1:Y:S02]  /*139d0*/  SHFL.IDX P6, R14, R13, R12, R11 ;  /* 0x0000000c0d0e7389 */ /* 0x00006400000c000b */
[----:B01----:R-:W-:Y:S01]  /*139e0*/  ENDCOLLECTIVE ;  /* 0x000000000000791b */ /* 0x003fe20003800000 */
.L_x_1108:
        /* <DEDUP_REMOVED lines=15> */
.L_x_1109:
[----:B------:R-:W-:Y:S02]  /*13ae0*/  @P1 IMAD R8, R6, 0x2, R16 ;  /* 0x0000000206081824 */ /* 0x000fe400078e0210 */
[----:B------:R-:W-:Y:S02]  /*13af0*/  IMAD.MOV.U32 R13, RZ, RZ, R5 ;  /* 0x000000ffff0d7224 */ /* 0x000fe400078e0005 */
[----:B------:R-:W-:Y:S02]  /*13b00*/  IMAD.MOV.U32 R12, RZ, RZ, 0x7 ;  /* 0x00000007ff0c7424 */ /* 0x000fe400078e00ff */
[----:B------:R-:W-:-:S07]  /*13b10*/  IMAD.MOV.U32 R3, RZ, RZ, R14 ;  /* 0x000000ffff037224 */ /* 0x000fce00078e000e */
[----:B------:R-:W-:Y:S05]  /*13b20*/  WARPSYNC.COLLECTIVE R15, `(.L_x_1110) ;  /* 0x000000000f087348 */ /* 0x000fea0003c00000 */
[----:B------:R0:W1:Y:S02]  /*13b30*/  SHFL.IDX P6, R14, R13, R12, R11 ;  /* 0x0000000c0d0e7389 */ /* 0x00006400000c000b */
[----:B01----:R-:W-:Y:S01]  /*13b40*/  ENDCOLLECTIVE ;  /* 0x000000000000791b */ /* 0x003fe20003800000 */
.L_x_1110:
        /* <DEDUP_REMOVED lines=14> */
.L_x_1111:
[----:B------:R-:W-:Y:S05]  /*13c30*/  BRA `(.L_x_1112) ;  /* 0xffffffc000f47947 */ /* 0x000fea000383ffff */
.L_x_1048:
[----:B------:R-:W-:Y:S02]  /*13c40*/  IMAD.MOV.U32 R13, RZ, RZ, R4 ;  /* 0x000000ffff0d7224 */ /* 0x000fe400078e0004 */
[----:B------:R-:W-:Y:S02]  /*13c50*/  IMAD.MOV.U32 R12, RZ, RZ, RZ ;  /* 0x000000ffff0c7224 */ /* 0x000fe400078e00ff */
[----:B------:R-:W-:Y:S02]  /*13c60*/  IMAD.MOV.U32 R11, RZ, RZ, 0x181f ;  /* 0x0000181fff0b7424 */ /* 0x000fe400078e00ff */
[----:B------:R-:W-:Y:S02]  /*13c70*/  IMAD.MOV.U32 R15, RZ, RZ, -0x1 ;  /* 0xffffffffff0f7424 */ /* 0x000fe400078e00ff */
[----:B------:R-:W-:-:S07]  /*13c80*/  VIADD R6, R20, UR43 ;  /* 0x0000002b14067c36 */ /* 0x000fce0008000000 */
[----:B-----5:R-:W-:Y:S05]  /*13c90*/  WARPSYNC.COLLECTIVE R15, `(.L_x_1113) ;  /* 0x000000000f087348 */ /* 0x020fea0003c00000 */
[----:B------:R0:W1:Y:S02]  /*13ca0*/  SHFL.IDX P6, R14, R13, R12, R11 ;  /* 0x0000000c0d0e7389 */ /* 0x00006400000c000b */
[----:B01---5:R-:W-:Y:S01]  /*13cb0*/  ENDCOLLECTIVE ;  /* 0x000000000000791b */ /* 0x023fe20003800000 */
.L_x_1113:
[C---:B------:R-:W-:Y:S01]  /*13cc0*/  VIADD R8, R6.reuse, 0x10 ;  /* 0x0000001006087836 */ /* 0x040fe20000000000 */
[----:B------:R-:W-:Y:S01]  /*13cd0*/  ISETP.GE.AND P1, PT, R6, UR38, PT ;  /* 0x0000002606007c0c */ /* 0x000fe2000bf26270 */
[----:B------:R-:W-:Y:S02]  /*13ce0*/  IMAD.MOV.U32 R13, RZ, RZ, R0 ;  /* 0x000000ffff0d7224 */ /* 0x000fe400078e0000 */
[----:B------:R-:W-:-:S10]  /*13cf0*/  IMAD.MOV.U32 R2, RZ, RZ, R14 ;  /* 0x000000ffff027224 */ /* 0x000fd400078e000e */
[----:B------:R-:W-:Y:S05]  /*13d00*/  WARPSYNC.COLLECTIVE R15, `(.L_x_1114) ;  /* 0x000000000f087348 */ /* 0x000fea0003c00000 */
[----:B------:R0:W1:Y:S02]  /*13d10*/  SHFL.IDX P6, R14, R13, R12, R11 ;  /* 0x0000000c0d0e7389 */ /* 0x00006400000c000b */
[----:B01----:R-:W-:Y:S01]  /*13d20*/  ENDCOLLECTIVE ;  /* 0x000000000000791b */ /* 0x003fe20003800000 */
.L_x_1114:
[----:B------:R-:W-:Y:S02]  /*13d30*/  IMAD.MOV.U32 R13, RZ, RZ, R4 ;  /* 0x000000ffff0d7224 */ /* 0x000fe400078e0004 */
[----:B------:R-:W-:Y:S02]  /*13d40*/  IMAD.MOV.U32 R12, RZ, RZ, 0x1 ;  /* 0x00000001ff0c7424 */ /* 0x000fe400078e00ff */
[----:B------:R-:W-:-:S07]  /*13d50*/  IMAD.MOV.U32 R3, RZ, RZ, R14 ;  /* 0x000000ffff037224 */ /* 0x000fce00078e000e */
[----:B------:R-:W-:Y:S05]  /*13d60*/  WARPSYNC.COLLECTIVE R15, `(.L_x_1115) ;  /* 0x000000000f087348 */ /* 0x000fea0003c00000 */
[----:B------:R0:W1:Y:S02]  /*13d70*/  SHFL.IDX P6, R14, R13, R12, R11 ;  /* 0x0000000c0d0e7389 */ /* 0x00006400000c000b */
[----:B01----:R-:W-:Y:S01]  /*13d80*/  ENDCOLLECTIVE ;  /* 0x000000000000791b */ /* 0x003fe20003800000 */
.L_x_1115:
        /* <DEDUP_REMOVED lines=15> */
.L_x_1116:
[----:B------:R-:W-:Y:S02]  /*13e80*/  IMAD.MOV.U32 R13, RZ, RZ, R4 ;  /* 0x000000ffff0d7224 */ /* 0x000fe400078e0004 */
[----:B------:R-:W-:Y:S02]  /*13e90*/  IMAD.MOV.U32 R12, RZ, RZ, 0x2 ;  /* 0x00000002ff0c7424 */ /* 0x000fe400078e00ff */
[----:B------:R-:W-:-:S07]  /*13ea0*/  IMAD.MOV.U32 R3, RZ, RZ, R14 ;  /* 0x000000ffff037224 */ /* 0x000fce00078e000e */
[----:B------:R-:W-:Y:S05]  /*13eb0*/  WARPSYNC.COLLECTIVE R15, `(.L_x_1117) ;  /* 0x000000000f087348 */ /* 0x000fea0003c00000 */
[----:B------:R0:W1:Y:S02]  /*13ec0*/  SHFL.IDX P6, R14, R13, R12, R11 ;  /* 0x0000000c0d0e7389 */ /* 0x00006400000c000b */
[----:B01----:R-:W-:Y:S01]  /*13ed0*/  ENDCOLLECTIVE ;  /* 0x000000000000791b */ /* 0x003fe20003800000 */
.L_x_1117:
        /* <DEDUP_REMOVED lines=11> */
[----:B------:R-:W-:Y:S01]  /*13f90*/  ISETP.GE.AND P1, PT, R2, UR38, PT ;  /* 0x0000002602007c0c */ /* 0x000fe2000bf26270 */
[----:B------:R-:W-:-:S12]  /*13fa0*/  IMAD.MOV.U32 R2, RZ, RZ, R14 ;  /* 0x000000ffff027224 */ /* 0x000fd800078e000e */
[----:B------:R-:W-:Y:S05]  /*13fb0*/  WARPSYNC.COLLECTIVE R15, `(.L_x_1118) ;  /* 0x000000000f087348 */ /* 0x000fea0003c00000 */
[----:B------:R0:W1:Y:S02]  /*13fc0*/  SHFL.IDX P6, R14, R13, R12, R11 ;  /* 0x0000000c0d0e7389 */ /* 0x00006400000c000b */
[----:B01----:R-:W-:Y:S01]  /*13fd0*/  ENDCOLLECTIVE ;  /* 0x000000000000791b */ /* 0x003fe20003800000 */
.L_x_1118:
[----:B------:R-:W-:Y:S02]  /*13fe0*/  IMAD.MOV.U32 R13, RZ, RZ, R4 ;  /* 0x000000ffff0d7224 */ /* 0x000fe400078e0004 */
[----:B------:R-:W-:Y:S02]  /*13ff0*/  IMAD.MOV.U32 R12, RZ, RZ, 0x3 ;  /* 0x00000003ff0c7424 */ /* 0x000fe400078e00ff */
[----:B------:R-:W-:-:S07]  /*14000*/  IMAD.MOV.U32 R3, RZ, RZ, R14 ;  /* 0x000000ffff037224 */ /* 0x000fce00078e000e */
[----:B------:R-:W-:Y:S05]  /*14010*/  WARPSYNC.COLLECTIVE R15, `(.L_x_1119) ;  /* 0x000000000f087348 */ /* 0x000fea0003c00000 */
[----:B------:R0:W1:Y:S02]  /*14020*/  SHFL.IDX P6, R14, R13, R12, R11 ;  /* 0x0000000c0d0e7389 */ /* 0x00006400000c000b */
[----:B01----:R-:W-:Y:S01]  /*14030*/  ENDCOLLECTIVE ;  /* 0x000000000000791b */ /* 0x003fe20003800000 */
.L_x_1119:
        /* <DEDUP_REMOVED lines=16> */
.L_x_1120:
[----:B------:R-:W-:Y:S02]  /*14140*/  IMAD.MOV.U32 R13, RZ, RZ, R4 ;  /* 0x000000ffff0d7224 */ /* 0x000fe400078e0004 */
[----:B------:R-:W-:Y:S02]  /*14150*/  IMAD.MOV.U32 R12, RZ, RZ, 0x4 ;  /* 0x00000004ff0c7424 */ /* 0x000fe400078e00ff */
[----:B------:R-:W-:-:S07]  /*14160*/  IMAD.MOV.U32 R3, RZ, RZ, R14 ;  /* 0x000000ffff037224 */ /* 0x000fce00078e000e */
[----:B------:R-:W-:Y:S05]  /*14170*/  WARPSYNC.COLLECTIVE R15, `(.L_x_1121) ;  /* 0x000000000f087348 */ /* 0x000fea0003c00000 */
[----:B------:R0:W1:Y:S02]  /*14180*/  SHFL.IDX P6, R14, R13, R12, R11 ;  /* 0x0000000c0d0e7389 */ /* 0x00006400000c000b */
[----:B01----:R-:W-:Y:S01]  /*14190*/  ENDCOLLECTIVE ;  /* 0x000000000000791b */ /* 0x003fe20003800000 */
.L_x_1121:
        /* <DEDUP_REMOVED lines=16> */
.L_x_1122:
[----:B------:R-:W-:Y:S02]  /*142a0*/  IMAD.MOV.U32 R13, RZ, RZ, R4 ;  /* 0x000000ffff0d7224 */ /* 0x000fe400078e0004 */
[----:B------:R-:W-:Y:S02]  /*142b0*/  IMAD.MOV.U32 R12, RZ, RZ, 0x5 ;  /* 0x00000005ff0c7424 */ /* 0x000fe400078e00ff */
[----:B------:R-:W-:-:S07]  /*142c0*/  IMAD.MOV.U32 R3, RZ, RZ, R14 ;  /* 0x000000ffff037224 */ /* 0x000fce00078e000e */
[----:B------:R-:W-:Y:S05]  /*142d0*/  WARPSYNC.COLLECTIVE R15, `(.L_x_1123) ;  /* 0x000000000f087348 */ /* 0x000fea0003c00000 */
[----:B------:R0:W1:Y:S02]  /*142e0*/  SHFL.IDX P6, R14, R13, R12, R11 ;  /* 0x0000000c0d0e7389 */ /* 0x00006400000c000b */
[----:B01----:R-:W-:Y:S01]  /*142f0*/  ENDCOLLECTIVE ;  /* 0x000000000000791b */ /* 0x003fe20003800000 */
.L_x_1123:
        /* <DEDUP_REMOVED lines=16> */
.L_x_1124:
[----:B------:R-:W-:Y:S02]  /*14400*/  IMAD.MOV.U32 R13, RZ, RZ, R4 ;  /* 0x000000ffff0d7224 */ /* 0x000fe400078e0004 */
[----:B------:R-:W-:Y:S02]  /*14410*/  IMAD.MOV.U32 R12, RZ, RZ, 0x6 ;  /* 0x00000006ff0c7424 */ /* 0x000fe400078e00ff */
[----:B------:R-:W-:-:S07]  /*14420*/  IMAD.MOV.U32 R3, RZ, RZ, R14 ;  /* 0x000000ffff037224 */ /* 0x000fce00078e000e */
[----:B------:R-:W-:Y:S05]  /*14430*/  WARPSYNC.COLLECTIVE R15, `(.L_x_1125) ;  /* 0x000000000f087348 */ /* 0x000fea0003c00000 */
[----:B------:R0:W1:Y:S02]  /*14440*/  SHFL.IDX P6, R14, R13, R12, R11 ;  /* 0x0000000c0d0e7389 */ /* 0x00006400000c000b */
[----:B01----:R-:W-:Y:S01]  /*14450*/  ENDCOLLECTIVE ;  /* 0x000000000000791b */ /* 0x003fe20003800000 */
.L_x_1125:
        /* <DEDUP_REMOVED lines=16> */
.L_x_1126:
[----:B------:R-:W-:Y:S02]  /*14560*/  IMAD.MOV.U32 R13, RZ, RZ, R4 ;  /* 0x000000ffff0d7224 */ /* 0x000fe400078e0004 */
[----:B------:R-:W-:Y:S02]  /*14570*/  IMAD.MOV.U32 R12, RZ, RZ, 0x7 ;  /* 0x00000007ff0c7424 */ /* 0x000fe400078e00ff */
[----:B------:R-:W-:-:S07]  /*14580*/  IMAD.MOV.U32 R3, RZ, RZ, R14 ;  /* 0x000000ffff037224 */ /* 0x000fce00078e000e */
[----:B------:R-:W-:Y:S05]  /*14590*/  WARPSYNC.COLLECTIVE R15, `(.L_x_1127) ;  /* 0x000000000f087348 */ /* 0x000fea0003c00000 */
[----:B------:R0:W1:Y:S02]  /*145a0*/  SHFL.IDX P6, R14, R13, R12, R11 ;  /* 0x0000000c0d0e7389 */ /* 0x00006400000c000b */
[----:B01----:R-:W-:Y:S01]  /*145b0*/  ENDCOLLECTIVE ;  /* 0x000000000000791b */ /* 0x003fe20003800000 */
.L_x_1127:
[----:B------:R-:W-:-:S05]  /*145c0*/  @!P1 LEA R3, P0, R10, R3, 0x1 ;  /* 0x000000030a039211 */ /* 0x000fca00078008ff */
[----:B------:R-:W-:-:S05]  /*145d0*/  @!P1 IMAD.X R2, RZ, RZ, R2, P0 ;  /* 0x000000ffff029224 */ /* 0x000fca00000e0602 */
[----:B------:R-:W-:Y:S01]  /*145e0*/  @!P1 LOP3.LUT R3, R3, R2, RZ, 0x3c, !PT ;  /* 0x0000000203039212 */ /* 0x000fe200078e3cff */
[----:B------:R-:W-:-:S03]  /*145f0*/  IMAD.MOV.U32 R13, RZ, RZ, R0 ;  /* 0x000000ffff0d7224 */ /* 0x000fc600078e0000 */
[----:B------:R-:W-:-:S04]  /*14600*/  @!P1 LOP3.LUT R2, R3, R2, RZ, 0x3c, !PT ;  /* 0x0000000203029212 */ /* 0x000fc800078e3cff */
[----:B------:R-:W-:Y:S01]  /*14610*/  @!P1 LOP3.LUT R3, R3, R2, RZ, 0x3c, !PT ;  /* 0x0000000203039212 */ /* 0x000fe200078e3cff */
[----:B------:R-:W-:-:S07]  /*14620*/  IMAD.MOV.U32 R4, RZ, RZ, R14 ;  /* 0x000000ffff047224 */ /* 0x000fce00078e000e */
[----:B------:R-:W-:Y:S05]  /*14630*/  WARPSYNC.COLLECTIVE R15, `(.L_x_1128) ;  /* 0x000000000f087348 */ /* 0x000fea0003c00000 */
[----:B------:R0:W1:Y:S02]  /*14640*/  SHFL.IDX P6, R14, R13, R12, R11 ;  /* 0x0000000c0d0e7389 */ /* 0x00006400000c000b */
[----:B01----:R-:W-:Y:S01]  /*14650*/  ENDCOLLECTIVE ;  /* 0x000000000000791b */ /* 0x003fe20003800000 */
.L_x_1128:
[----:B------:R-:W-:Y:S01]  /*14660*/  @!PT LDS RZ, [RZ] ;  /* 0x00000000fffff984 */ /* 0x000fe20000000800 */
[----:B------:R-:W-:Y:S01]  /*14670*/  @!PT LDS RZ, [RZ] ;  /* 0x00000000fffff984 */ /* 0x000fe20000000800 */
[----:B------:R-:W-:Y:S01]  /*14680*/  @!PT LDS RZ, [RZ] ;  /* 0x00000000fffff984 */ /* 0x000fe20000000800 */
[----:B------:R0:W-:Y:S01]  /*14690*/  @!P1 LDGSTS.E.BYPASS.LTC128B.128 [R9+0xb400], desc[UR52][R2.64], !P5 ;  /* 0x0b40000002099fae */ /* 0x0001e2000e901d74 */
[----:B------:R-:W-:Y:S02]  /*146a0*/  IMAD.MOV.U32 R13, RZ, RZ, R7 ;  /* 0x000000ffff0d7224 */ /* 0x000fe400078e0007 */
[----:B0-----:R-:W-:Y:S02]  /*146b0*/  VIADD R2, R6, 0x70 ;  /* 0x0000007006027836 */ /* 0x001fe40000000000 */
[----:B------:R-:W-:-:S03]  /*146c0*/  IMAD.MOV.U32 R12, RZ, RZ, RZ ;  /* 0x000000ffff0c7224 */ /* 0x000fc600078e00ff */
[----:B------:R-:W-:Y:S01]  /*146d0*/  ISETP.GE.AND P1, PT, R2, UR38, PT ;  /* 0x0000002602007c0c */ /* 0x000fe2000bf26270 */
[----:B------:R-:W-:-:S12]  /*146e0*/  IMAD.MOV.U32 R0, RZ, RZ, R14 ;  /* 0x000000ffff007224 */ /* 0x000fd800078e000e */
[----:B------:R-:W-:Y:S05]  /*146f0*/  WARPSYNC.COLLECTIVE R15, `(.L_x_1129) ;  /* 0x000000000f087348 */ /* 0x000fea0003c00000 */
[----:B------:R0:W1:Y:S02]  /*14700*/  SHFL.IDX P6, R14, R13, R12, R11 ;  /* 0x0000000c0d0e7389 */ /* 0x00006400000c000b */
[----:B01----:R-:W-:Y:S01]  /*14710*/  ENDCOLLECTIVE ;  /* 0x000000000000791b */ /* 0x003fe20003800000 */
.L_x_1129:
[----:B------:R-:W-:Y:S01]  /*14720*/  @!P1 LEA R2, P0, R10, R0, 0x1 ;  /* 0x000000000a029211 */ /* 0x000fe200078008ff */
[----:B------:R-:W-:-:S04]  /*14730*/  VIADD R0, R6, 0x80 ;  /* 0x0000008006007836 */ /* 0x000fc80000000000 */
[----:B------:R-:W-:Y:S02]  /*14740*/  @!P1 IMAD.X R3, RZ, RZ, R4, P0 ;  /* 0x000000ffff039224 */ /* 0x000fe400000e0604 */
[----:B------:R-:W-:-:S03]  /*14750*/  IMAD.MOV.U32 R13, RZ, RZ, R5 ;  /* 0x000000ffff0d7224 */ /* 0x000fc600078e0005 */
[----:B------:R-:W-:Y:S01]  /*14760*/  @!PT LDS RZ, [RZ] ;  /* 0x00000000fffff984 */ /* 0x000fe20000000800 */
[----:B------:R-:W-:Y:S01]  /*14770*/  @!PT LDS RZ, [RZ] ;  /* 0x00000000fffff984 */ /* 0x000fe20000000800 */
[----:B------:R-:W-:Y:S01]  /*14780*/  @!PT LDS RZ, [RZ] ;  /* 0x00000000fffff984 */ /* 0x000fe20000000800 */
[----:B------:R0:W-:Y:S01]  /*14790*/  @!P1 LDGSTS.E.BYPASS.LTC128B.128 [R9+0xbc00], desc[UR52][R2.64], !P5 ;  /* 0x0bc0000002099fae */ /* 0x0001e2000e901d74 */
[----:B------:R-:W-:Y:S01]  /*147a0*/  ISETP.GE.AND P1, PT, R0, UR38, PT ;  /* 0x0000002600007c0c */ /* 0x000fe2000bf26270 */
[----:B------:R-:W-:-:S12]  /*147b0*/  IMAD.MOV.U32 R0, RZ, RZ, R14 ;  /* 0x000000ffff007224 */ /* 0x000fd800078e000e */
[----:B0-----:R-:W-:Y:S05]  /*147c0*/  WARPSYNC.COLLECTIVE R15, `(.L_x_1130) ;  /* 0x000000000f087348 */ /* 0x001fea0003c00000 */
[----:B------:R1:W2:Y:S02]  /*147d0*/  SHFL.IDX P6, R14, R13, R12, R11 ;  /* 0x0000000c0d0e7389 */ /* 0x0002a400000c000b */
[----:B012---:R-:W-:Y:S01]  /*147e0*/  ENDCOLLECTIVE ;  /* 0x000000000000791b */ /* 0x007fe20003800000 */
.L_x_1130:
[----:B------:R-:W-:Y:S02]  /*147f0*/  IMAD.MOV.U32 R13, RZ, RZ, R7 ;  /* 0x000000ffff0d7224 */ /* 0x000fe400078e0007 */
[----:B------:R-:W-:Y:S01]  /*14800*/  IMAD.MOV.U32 R12, RZ, RZ, 0x1 ;  /* 0x00000001ff0c7424 */ /* 0x000fe200078e00ff */
[----:B------:R-:W-:-:S13]  /*14810*/  @!P1 LEA R2, P0, R10, R14, 0x1 ;  /* 0x0000000e0a029211 */ /* 0x000fda00078008ff */
[----:B------:R-:W-:Y:S05]  /*14820*/  WARPSYNC.COLLECTIVE R15, `(.L_x_1131) ;  /* 0x000000000f087348 */ /* 0x000fea0003c00000 */
[----:B------:R0:W1:Y:S02]  /*14830*/  SHFL.IDX P6, R14, R13, R12, R11 ;  /* 0x0000000c0d0e7389 */ /* 0x00006400000c000b */
[----:B01----:R-:W-:Y:S01]  /*14840*/  ENDCOLLECTIVE ;  /* 0x000000000000791b */ /* 0x003fe20003800000 */
.L_x_1131:
[----:B------:R-:W-:Y:S02]  /*14850*/  @!P1 IMAD.X R3, RZ, RZ, R0, P0 ;  /* 0x000000ffff039224 */ /* 0x000fe400000e0600 */
[----:B------:R-:W-:-:S03]  /*14860*/  VIADD R0, R6, 0x90 ;  /* 0x0000009006007836 */ /* 0x000fc60000000000 */
[----:B------:R-:W-:Y:S01]  /*14870*/  @!PT LDS RZ, [RZ] ;  /* 0x00000000fffff984 */ /* 0x000fe20000000800 */
[----:B------:R-:W-:Y:S01]  /*14880*/  @!PT LDS RZ, [RZ] ;  /* 0x00000000fffff984 */ /* 0x000fe20000000800 */
[----:B------:R-:W-:Y:S01]  /*14890*/  @!PT LDS RZ, [RZ] ;  /* 0x00000000fffff984 */ /* 0x000fe20000000800 */
[----:B------:R0:W-:Y:S02]  /*148a0*/  @!P1 LDGSTS.E.BYPASS.LTC128B.128 [R9+0xc400], desc[UR52][R2.64], !P5 ;  /* 0x0c40000002099fae */ /* 0x0001e4000e901d74 */
[----:B------:R-:W-:Y:S01]  /*148b0*/  ISETP.GE.AND P1, PT, R0, UR38, PT ;  /* 0x0000002600007c0c */ /* 0x000fe2000bf26270 */
[----:B------:R-:W-:Y:S02]  /*148c0*/  IMAD.MOV.U32 R13, RZ, RZ, R5 ;  /* 0x000000ffff0d7224 */ /* 0x000fe400078e0005 */
[----:B------:R-:W-:-:S10]  /*148d0*/  IMAD.MOV.U32 R0, RZ, RZ, R14 ;  /* 0x000000ffff007224 */ /* 0x000fd400078e000e */
[----:B0-----:R-:W-:Y:S05]  /*148e0*/  WARPSYNC.COLLECTIVE R15, `(.L_x_1132) ;  /* 0x000000000f087348 */ /* 0x001fea0003c00000 */
[----:B------:R1:W2:Y:S02]  /*148f0*/  SHFL.IDX P6, R14, R13, R12, R11 ;  /* 0x0000000c0d0e7389 */ /* 0x0002a400000c000b */
[----:B012---:R-:W-:Y:S01]  /*14900*/  ENDCOLLECTIVE ;  /* 0x000000000000791b */ /* 0x007fe20003800000 */
.L_x_1132:
[----:B------:R-:W-:Y:S02]  /*14910*/  IMAD.MOV.U32 R13, RZ, RZ, R7 ;  /* 0x000000ffff0d7224 */ /* 0x000fe400078e0007 */
[----:B------:R-:W-:Y:S02]  /*14920*/  IMAD.MOV.U32 R12, RZ, RZ, 0x2 ;  /* 0x00000002ff0c7424 */ /* 0x000fe400078e00ff */
[----:B------:R-:W-:-:S07]  /*14930*/  IMAD.MOV.U32 R2, RZ, RZ, R14 ;  /* 0x000000ffff027224 */ /* 0x000fce00078e000e */
[----:B------:R-:W-:Y:S05]  /*14940*/  WARPSYNC.COLLECTIVE R15, `(.L_x_1133) ;  /* 0x000000000f087348 */ /* 0x000fea0003c00000 */
[----:B------:R0:W1:Y:S02]  /*14950*/  SHFL.IDX P6, R14, R13, R12, R11 ;  /* 0x0000000c0d0e7389 */ /* 0x00006400000c000b */
[----:B01----:R-:W-:Y:S01]  /*14960*/  ENDCOLLECTIVE ;  /* 0x000000000000791b */ /* 0x003fe20003800000 */
.L_x_1133:
[----:B------:R-:W-:-:S05]  /*14970*/  @!P1 LEA R2, P0, R10, R2, 0x1 ;  /* 0x000000020a029211 */ /* 0x000fca00078008ff */
[----:B------:R-:W-:-:S05]  /*14980*/  @!P1 IMAD.X R3, RZ, RZ, R0, P0 ;  /* 0x000000ffff039224 */ /* 0x000fca00000e0600 */
        /* <DEDUP_REMOVED lines=9> */
.L_x_1134:
[----:B------:R-:W-:-:S05]  /*14a20*/  VIADD R3, R6, 0xa0 ;  /* 0x000000a006037836 */ /* 0x000fca0000000000 */
[----:B------:R-:W-:Y:S01]  /*14a30*/  ISETP.GE.AND P1, PT, R3, UR38, PT ;  /* 0x0000002603007c0c */ /* 0x000fe2000bf26270 */
[----:B------:R-:W-:Y:S02]  /*14a40*/  IMAD.MOV.U32 R13, RZ, RZ, R7 ;  /* 0x000000ffff0d7224 */ /* 0x000fe400078e0007 */
[----:B------:R-:W-:Y:S02]  /*14a50*/  IMAD.MOV.U32 R12, RZ, RZ, 0x3 ;  /* 0x00000003ff0c7424 */ /* 0x000fe400078e00ff */
[----:B------:R-:W-:-:S08]  /*14a60*/  IMAD.MOV.U32 R2, RZ, RZ, R14 ;  /* 0x000000ffff027224 */ /* 0x000fd000078e000e */
[----:B------:R-:W-:Y:S05]  /*14a70*/  WARPSYNC.COLLECTIVE R15, `(.L_x_1135) ;  /* 0x000000000f087348 */ /* 0x000fea0003c00000 */
[----:B------:R0:W1:Y:S02]  /*14a80*/  SHFL.IDX P6, R14, R13, R12, R11 ;  /* 0x0000000c0d0e7389 */ /* 0x00006400000c000b */
[----:B01----:R-:W-:Y:S01]  /*14a90*/  ENDCOLLECTIVE ;  /* 0x000000000000791b */ /* 0x003fe20003800000 */
.L_x_1135:
        /* <DEDUP_REMOVED lines=11> */
.L_x_1136:
[----:B------:R-:W-:Y:S05]  /*14b50*/  BRA `(.L_x_1137) ;  /* 0xffffffc000b07947 */ /* 0x000fea000383ffff */
.L_x_1051:
[----:B0-----:R0:W1:Y:S02]  /*14b60*/  SYNCS.PHASECHK.TRANS64.TRYWAIT P0, [R16+URZ+0x16820], R3 ;  /* 0x01682003100075a7 */ /* 0x001064000800017f */
[----:B-1----:R-:W-:Y:S05]  /*14b70*/  @!P0 NANOSLEEP.SYNCS 0x989680 ;  /* 0x009896800000895d */ /* 0x002fea0003900000 */
[----:B------:R-:W1:Y:S02]  /*14b80*/  @!P0 SYNCS.PHASECHK.TRANS64 P0, [R16+URZ+0x16820], R3 ;  /* 0x01682003100085a7 */ /* 0x000e64000800007f */
[----:B-1----:R-:W-:Y:S05]  /*14b90*/  @!P0 BRA `(.L_x_1051) ;  /* 0xfffffffc00f08947 */ /* 0x002fea000383ffff */
[----:B------:R-:W-:Y:S05]  /*14ba0*/  BRA `(.L_x_1138) ;  /* 0xffffffc4000c7947 */ /* 0x000fea000383ffff */
.L_x_1055:
[----:B0-----:R0:W1:Y:S02]  /*14bb0*/  SYNCS.PHASECHK.TRANS64.TRYWAIT P0, [R5+URZ+0x16840], R2 ;  /* 0x01684002050075a7 */ /* 0x001064000800017f */
[----:B-1----:R-:W-:Y:S05]  /*14bc0*/  @!P0 NANOSLEEP.SYNCS 0x989680 ;  /* 0x009896800000895d */ /* 0x002fea0003900000 */
[----:B------:R-:W1:Y:S02]  /*14bd0*/  @!P0 SYNCS.PHASECHK.TRANS64 P0, [R5+URZ+0x16840], R2 ;  /* 0x01684002050085a7 */ /* 0x000e64000800007f */
[----:B-1----:R-:W-:Y:S05]  /*14be0*/  @!P0 BRA `(.L_x_1055) ;  /* 0xfffffffc00f08947 */ /* 0x002fea000383ffff */
[----:B------:R-:W-:Y:S05]  /*14bf0*/  BRA `(.L_x_1139) ;  /* 0xffffffc400d87947 */ /* 0x000fea000383ffff */
.L_x_1056:
        /* <DEDUP_REMOVED lines=8> */
.L_x_1141:
[----:B------:R-:W-:Y:S05]  /*14c80*/  BSYNC B1 ;  /* 0x0000000000017941 */ /* 0x000fea0003800000 */
.L_x_1140:
[----:B------:R-:W0:Y:S01]  /*14c90*/  S2R R7, SR_TID.X ;  /* 0x0000000000077919 */ /* 0x000e220000002100 */
[----:B------:R-:W-:Y:S02]  /*14ca0*/  IMAD.MOV.U32 R13, RZ, RZ, R8 ;  /* 0x000000ffff0d7224 */ /* 0x000fe400078e0008 */
[----:B------:R-:W-:Y:S02]  /*14cb0*/  IMAD.MOV.U32 R12, RZ, RZ, RZ ;  /* 0x000000ffff0c7224 */ /* 0x000fe400078e00ff */
[----:B------:R-:W-:Y:S02]  /*14cc0*/  IMAD.MOV.U32 R11, RZ, RZ, 0x181f ;  /* 0x0000181fff0b7424 */ /* 0x000fe400078e00ff */
[----:B------:R-:W-:Y:S02]  /*14cd0*/  IMAD.MOV.U32 R15, RZ, RZ, -0x1 ;  /* 0xffffffffff0f7424 */ /* 0x000fe400078e00ff */
[----:B------:R-:W-:Y:S02]  /*14ce0*/  IMAD.MOV.U32 R3, RZ, RZ, R14 ;  /* 0x000000ffff037224 */ /* 0x000fe400078e000e */
[----:B------:R-:W-:-:S07]  /*14cf0*/  IMAD R9, R9, 0x2, R16 ;  /* 0x0000000209097824 */ /* 0x000fce00078e0210 */
[----:B0-----:R-:W-:Y:S05]  /*14d00*/  WARPSYNC.COLLECTIVE R15, `(.L_x_1142) ;  /* 0x000000000f087348 */ /* 0x001fea0003c00000 */
[----:B------:R1:W2:Y:S02]  /*14d10*/  SHFL.IDX P6, R14, R13, R12, R11 ;  /* 0x0000000c0d0e7389 */ /* 0x0002a400000c000b */
[----:B012---:R-:W-:Y:S01]  /*14d20*/  ENDCOLLECTIVE ;  /* 0x000000000000791b */ /* 0x007fe20003800000 */
.L_x_1142:
[----:B------:R-:W-:Y:S02]  /*14d30*/  IMAD.MOV.U32 R13, RZ, RZ, R10 ;  /* 0x000000ffff0d7224 */ /* 0x000fe400078e000a */
[----:B------:R-:W-:Y:S02]  /*14d40*/  IMAD.MOV.U32 R12, RZ, RZ, 0x1 ;  /* 0x00000001ff0c7424 */ /* 0x000fe400078e00ff */
[----:B------:R-:W-:Y:S02]  /*14d50*/  IMAD.SHL.U32 R7, R7, 0x8, RZ ;  /* 0x0000000807077824 */ /* 0x000fe400078e00ff */
[----:B------:R-:W-:-:S03]  /*14d60*/  IMAD.MOV.U32 R2, RZ, RZ, R14 ;  /* 0x000000ffff027224 */ /* 0x000fc600078e000e */
[----:B------:R-:W-:-:S07]  /*14d70*/  LOP3.LUT R7, R7, 0x38, RZ, 0xc0, !PT ;  /* 0x0000003807077812 */ /* 0x000fce00078ec0ff */
[----:B------:R-:W-:Y:S05]  /*14d80*/  WARPSYNC.COLLECTIVE R15, `(.L_x_1143) ;  /* 0x000000000f087348 */ /* 0x000fea0003c00000 */
[----:B------:R0:W1:Y:S02]  /*14d90*/  SHFL.IDX P6, R14, R13, R12, R11 ;  /* 0x0000000c0d0e7389 */ /* 0x00006400000c000b */
[----:B01----:R-:W-:Y:S01]  /*14da0*/  ENDCOLLECTIVE ;  /* 0x000000000000791b */ /* 0x003fe20003800000 */
.L_x_1143:
        /* <DEDUP_REMOVED lines=12> */
.L_x_1144:
[----:B------:R-:W-:Y:S02]  /*14e70*/  IMAD.MOV.U32 R13, RZ, RZ, R10 ;  /* 0x000000ffff0d7224 */ /* 0x000fe400078e000a */
[----:B------:R-:W-:Y:S02]  /*14e80*/  IMAD.MOV.U32 R12, RZ, RZ, 0x2 ;  /* 0x00000002ff0c7424 */ /* 0x000fe400078e00ff */
[----:B------:R-:W-:-:S07]  /*14e90*/  IMAD.MOV.U32 R2, RZ, RZ, R14 ;  /* 0x000000ffff027224 */ /* 0x000fce00078e000e */
[----:B------:R-:W-:Y:S05]  /*14ea0*/  WARPSYNC.COLLECTIVE R15, `(.L_x_1145) ;  /* 0x000000000f087348 */ /* 0x000fea0003c00000 */
[----:B------:R0:W1:Y:S02]  /*14eb0*/  SHFL.IDX P6, R14, R13, R12, R11 ;  /* 0x0000000c0d0e7389 */ /* 0x00006400000c000b */
[----:B01----:R-:W-:Y:S01]  /*14ec0*/  ENDCOLLECTIVE ;  /* 0x000000000000791b */ /* 0x003fe20003800000 */
.L_x_1145:
        /* <DEDUP_REMOVED lines=11> */
.L_x_1146:
[----:B------:R-:W-:Y:S02]  /*14f80*/  IMAD.MOV.U32 R13, RZ, RZ, R10 ;  /* 0x000000ffff0d7224 */ /* 0x000fe400078e000a */
[----:B------:R-:W-:Y:S02]  /*14f90*/  IMAD.MOV.U32 R12, RZ, RZ, 0x3 ;  /* 0x00000003ff0c7424 */ /* 0x000fe400078e00ff */
[----:B------:R-:W-:-:S07]  /*14fa0*/  IMAD.MOV.U32 R2, RZ, RZ, R14 ;  /* 0x000000ffff027224 */ /* 0x000fce00078e000e */
[----:B------:R-:W-:Y:S05]  /*14fb0*/  WARPSYNC.COLLECTIVE R15, `(.L_x_1147) ;  /* 0x000000000f087348 */ /* 0x000fea0003c00000 */
[----:B------:R0:W1:Y:S02]  /*14fc0*/  SHFL.IDX P6, R14, R13, R12, R11 ;  /* 0x0000000c0d0e7389 */ /* 0x00006400000c000b */
[----:B01----:R-:W-:Y:S01]  /*14fd0*/  ENDCOLLECTIVE ;  /* 0x000000000000791b */ /* 0x003fe20003800000 */
.L_x_1147:
        /* <DEDUP_REMOVED lines=11> */
.L_x_1148:
[----:B------:R-:W-:Y:S02]  /*15090*/  IMAD.MOV.U32 R13, RZ, RZ, R10 ;  /* 0x000000ffff0d7224 */ /* 0x000fe400078e000a */
[----:B------:R-:W-:Y:S02]  /*150a0*/  IMAD.MOV.U32 R12, RZ, RZ, 0x4 ;  /* 0x00000004ff0c7424 */ /* 0x000fe400078e00ff */
[----:B------:R-:W-:-:S07]  /*150b0*/  IMAD.MOV.U32 R2, RZ, RZ, R14 ;  /* 0x000000ffff027224 */ /* 0x000fce00078e000e */
[----:B------:R-:W-:Y:S05]  /*150c0*/  WARPSYNC.COLLECTIVE R15, `(.L_x_1149) ;  /* 0x000000000f087348 */ /* 0x000fea0003c00000 */
[----:B------:R0:W1:Y:S02]  /*150d0*/  SHFL.IDX P6, R14, R13, R12, R11 ;  /* 0x0000000c0d0e7389 */ /* 0x00006400000c000b */
[----:B01----:R-:W-:Y:S01]  /*150e0*/  ENDCOLLECTIVE ;  /* 0x000000000000791b */ /* 0x003fe20003800000 */
.L_x_1149:
        /* <DEDUP_REMOVED lines=11> */
.L_x_1150:
[----:B------:R-:W-:Y:S02]  /*151a0*/  IMAD.MOV.U32 R13, RZ, RZ, R10 ;  /* 0x000000ffff0d7224 */ /* 0x000fe400078e000a */
[----:B------:R-:W-:Y:S02]  /*151b0*/  IMAD.MOV.U32 R12, RZ, RZ, 0x5 ;  /* 0x00000005ff0c7424 */ /* 0x000fe400078e00ff */
[----:B------:R-:W-:-:S07]  /*151c0*/  IMAD.MOV.U32 R2, RZ, RZ, R14 ;  /* 0x000000ffff027224 */ /* 0x000fce00078e000e */
[----:B------:R-:W-:Y:S05]  /*151d0*/  WARPSYNC.COLLECTIVE R15, `(.L_x_1151) ;  /* 0x000000000f087348 */ /* 0x000fea0003c00000 */
[----:B------:R0:W1:Y:S02]  /*151e0*/  SHFL.IDX P6, R14, R13, R12, R11 ;  /* 0x0000000c0d0e7389 */ /* 0x00006400000c000b */
[----:B01----:R-:W-:Y:S01]  /*151f0*/  ENDCOLLECTIVE ;  /* 0x000000000000791b */ /* 0x003fe20003800000 */
.L_x_1151:
        /* <DEDUP_REMOVED lines=11> */
.L_x_1152:
[----:B------:R-:W-:Y:S02]  /*152b0*/  IMAD.MOV.U32 R13, RZ, RZ, R10 ;  /* 0x000000ffff0d7224 */ /* 0x000fe400078e000a */
[----:B------:R-:W-:Y:S02]  /*152c0*/  IMAD.MOV.U32 R12, RZ, RZ, 0x6 ;  /* 0x00000006ff0c7424 */ /* 0x000fe400078e00ff */
[----:B------:R-:W-:-:S07]  /*152d0*/  IMAD.MOV.U32 R2, RZ, RZ, R14 ;  /* 0x000000ffff027224 */ /* 0x000fce00078e000e */
[----:B------:R-:W-:Y:S05]  /*152e0*/  WARPSYNC.COLLECTIVE R15, `(.L_x_1153) ;  /* 0x000000000f087348 */ /* 0x000fea0003c00000 */
[----:B------:R0:W1:Y:S02]  /*152f0*/  SHFL.IDX P6, R14, R13, R12, R11 ;  /* 0x0000000c0d0e7389 */ /* 0x00006400000c000b */
[----:B01----:R-:W-:Y:S01]  /*15300*/  ENDCOLLECTIVE ;  /* 0x000000000000791b */ /* 0x003fe20003800000 */
.L_x_1153:
        /* <DEDUP_REMOVED lines=11> */
.L_x_1154:
[----:B------:R-:W-:Y:S02]  /*153c0*/  IMAD.MOV.U32 R13, RZ, RZ, R10 ;  /* 0x000000ffff0d7224 */ /* 0x000fe400078e000a */
[----:B------:R-:W-:Y:S02]  /*153d0*/  IMAD.MOV.U32 R12, RZ, RZ, 0x7 ;  /* 0x00000007ff0c7424 */ /* 0x000fe400078e00ff */
[----:B------:R-:W-:-:S07]  /*153e0*/  IMAD.MOV.U32 R2, RZ, RZ, R14 ;  /* 0x000000ffff027224 */ /* 0x000fce00078e000e */
[----:B------:R-:W-:Y:S05]  /*153f0*/  WARPSYNC.COLLECTIVE R15, `(.L_x_1155) ;  /* 0x000000000f087348 */ /* 0x000fea0003c00000 */
[----:B------:R0:W1:Y:S02]  /*15400*/  SHFL.IDX P6, R14, R13, R12, R11 ;  /* 0x0000000c0d0e7389 */ /* 0x00006400000c000b */
[----:B01----:R-:W-:Y:S01]  /*15410*/  ENDCOLLECTIVE ;  /* 0x000000000000791b */ /* 0x003fe20003800000 */
.L_x_1155:
        /* <DEDUP_REMOVED lines=11> */
.L_x_1156:
[----:B------:R-:W-:Y:S01]  /*154d0*/  IMAD.MOV.U32 R2, RZ, RZ, R14 ;  /* 0x000000ffff027224 */ /* 0x000fe200078e000e */
[----:B------:R-:W-:Y:S06]  /*154e0*/  BRA `(.L_x_1157) ;  /* 0xffffffc000c07947 */ /* 0x000fec000383ffff */
.L_x_1061:
[----:B-1----:R1:W2:Y:S02]  /*154f0*/  SYNCS.PHASECHK.TRANS64.TRYWAIT P0, [R5+URZ+0x16860], R2 ;  /* 0x01686002050075a7 */ /* 0x0022a4000800017f */
[----:B--2---:R-:W-:Y:S05]  /*15500*/  @!P0 NANOSLEEP.SYNCS 0x989680 ;  /* 0x009896800000895d */ /* 0x004fea0003900000 */
[----:B------:R-:W2:Y:S02]  /*15510*/  @!P0 SYNCS.PHASECHK.TRANS64 P0, [R5+URZ+0x16860], R2 ;  /* 0x01686002050085a7 */ /* 0x000ea4000800007f */
[----:B--2---:R-:W-:Y:S05]  /*15520*/  @!P0 BRA `(.L_x_1061) ;  /* 0xfffffffc00f08947 */ /* 0x004fea000383ffff */
[----:B------:R-:W-:Y:S05]  /*15530*/  BRA `(.L_x_1158) ;  /* 0xffffffc400187947 */ /* 0x000fea000383ffff */
.L_x_1062:
        /* <DEDUP_REMOVED lines=8> */
.L_x_1160:
[----:B------:R-:W-:Y:S05]  /*155c0*/  BSYNC B1 ;  /* 0x0000000000017941 */ /* 0x000fea0003800000 */
.L_x_1159:
[----:B------:R-:W-:Y:S02]  /*155d0*/  IMAD.MOV.U32 R13, RZ, RZ, R17 ;  /* 0x000000ffff0d7224 */ /* 0x000fe400078e0011 */
[----:B------:R-:W-:Y:S02]  /*155e0*/  IMAD.MOV.U32 R12, RZ, RZ, RZ ;  /* 0x000000ffff0c7224 */ /* 0x000fe400078e00ff */
[----:B------:R-:W-:Y:S02]  /*155f0*/  IMAD.MOV.U32 R11, RZ, RZ, 0x181f ;  /* 0x0000181fff0b7424 */ /* 0x000fe400078e00ff */
[----:B------:R-:W-:Y:S02]  /*15600*/  IMAD.MOV.U32 R15, RZ, RZ, -0x1 ;  /* 0xffffffffff0f7424 */ /* 0x000fe400078e00ff */
[----:B------:R-:W-:Y:S02]  /*15610*/  IMAD.MOV.U32 R3, RZ, RZ, R14 ;  /* 0x000000ffff037224 */ /* 0x000fe400078e000e */
[----:B------:R-:W-:-:S07]  /*15620*/  IMAD R6, R6, 0x2, R16 ;  /* 0x0000000206067824 */ /* 0x000fce00078e0210 */
[----:B------:R-:W-:Y:S05]  /*15630*/  WARPSYNC.COLLECTIVE R15, `(.L_x_1161) ;  /* 0x000000000f087348 */ /* 0x000fea0003c00000 */
[----:B------:R0:W1:Y:S02]  /*15640*/  SHFL.IDX P6, R14, R13, R12, R11 ;  /* 0x0000000c0d0e7389 */ /* 0x00006400000c000b */
[----:B01----:R-:W-:Y:S01]  /*15650*/  ENDCOLLECTIVE ;  /* 0x000000000000791b */ /* 0x003fe20003800000 */
.L_x_1161:
[----:B------:R-:W-:Y:S02]  /*15660*/  IMAD.MOV.U32 R13, RZ, RZ, R18 ;  /* 0x000000ffff0d7224 */ /* 0x000fe400078e0012 */
[----:B------:R-:W-:Y:S02]  /*15670*/  IMAD.MOV.U32 R12, RZ, RZ, 0x1 ;  /* 0x00000001ff0c7424 */ /* 0x000fe400078e00ff */
[----:B------:R-:W-:-:S07]  /*15680*/  IMAD.MOV.U32 R2, RZ, RZ, R14 ;  /* 0x000000ffff027224 */ /* 0x000fce00078e000e */
[----:B------:R-:W-:Y:S05]  /*15690*/  WARPSYNC.COLLECTIVE R15, `(.L_x_1162) ;  /* 0x000000000f087348 */ /* 0x000fea0003c00000 */
[----:B------:R0:W1:Y:S02]  /*156a0*/  SHFL.IDX P6, R14, R13, R12, R11 ;  /* 0x0000000c0d0e7389 */ /* 0x00006400000c000b */
[----:B01----:R-:W-:Y:S01]  /*156b0*/  ENDCOLLECTIVE ;  /* 0x000000000000791b */ /* 0x003fe20003800000 */
.L_x_1162:
[----:B------:R-:W-:-:S05]  /*156c0*/  IADD3 R2, P0, R2, R7, RZ ;  /* 0x0000000702027210 */ /* 0x000fca0007f1e0ff */
[----:B------:R-:W-:Y:S01]  /*156d0*/  IMAD.X R3, RZ, RZ, R3, P0 ;  /* 0x000000ffff037224 */ /* 0x000fe200000e0603 */
[----:B------:R-:W-:Y:S01]  /*156e0*/  ISETP.LT.OR P0, PT, R8, 0x1, P1 ;  /* 0x000000010800780c */ /* 0x000fe20000f01670 */
[----:B------:R-:W-:-:S12]  /*156f0*/  IMAD.MOV.U32 R13, RZ, RZ, R17 ;  /* 0x000000ffff0d7224 */ /* 0x000fd800078e0011 */
        /* <DEDUP_REMOVED lines=8> */
.L_x_1163:
[----:B------:R-:W-:Y:S02]  /*15780*/  IMAD.MOV.U32 R13, RZ, RZ, R18 ;  /* 0x000000ffff0d7224 */ /* 0x000fe400078e0012 */
[----:B------:R-:W-:Y:S02]  /*15790*/  IMAD.MOV.U32 R12, RZ, RZ, 0x2 ;  /* 0x00000002ff0c7424 */ /* 0x000fe400078e00ff */
[----:B------:R-:W-:-:S07]  /*157a0*/  IMAD.MOV.U32 R2, RZ, RZ, R14 ;  /* 0x000000ffff027224 */ /* 0x000fce00078e000e */
[----:B------:R-:W-:Y:S05]  /*157b0*/  WARPSYNC.COLLECTIVE R15, `(.L_x_1164) ;  /* 0x000000000f087348 */ /* 0x000fea0003c00000 */
[----:B------:R0:W1:Y:S02]  /*157c0*/  SHFL.IDX P6, R14, R13, R12, R11 ;  /* 0x0000000c0d0e7389 */ /* 0x00006400000c000b */
[----:B01----:R-:W-:Y:S01]  /*157d0*/  ENDCOLLECTIVE ;  /* 0x000000000000791b */ /* 0x003fe20003800000 */
.L_x_1164:
        /* <DEDUP_REMOVED lines=12> */
.L_x_1165:
[----:B------:R-:W-:Y:S02]  /*158a0*/  IMAD.MOV.U32 R13, RZ, RZ, R18 ;  /* 0x000000ffff0d7224 */ /* 0x000fe400078e0012 */
[----:B------:R-:W-:Y:S02]  /*158b0*/  IMAD.MOV.U32 R12, RZ, RZ, 0x3 ;  /* 0x00000003ff0c7424 */ /* 0x000fe400078e00ff */
[----:B------:R-:W-:-:S07]  /*158c0*/  IMAD.MOV.U32 R2, RZ, RZ, R14 ;  /* 0x000000ffff027224 */ /* 0x000fce00078e000e */
[----:B------:R-:W-:Y:S05]  /*158d0*/  WARPSYNC.COLLECTIVE R15, `(.L_x_1166) ;  /* 0x000000000f087348 */ /* 0x000fea0003c00000 */
[----:B------:R0:W1:Y:S02]  /*158e0*/  SHFL.IDX P6, R14, R13, R12, R11 ;  /* 0x0000000c0d0e7389 */ /* 0x00006400000c000b */
[----:B01----:R-:W-:Y:S01]  /*158f0*/  ENDCOLLECTIVE ;  /* 0x000000000000791b */ /* 0x003fe20003800000 */
.L_x_1166:
        /* <DEDUP_REMOVED lines=12> */
.L_x_1167:
[----:B------:R-:W-:Y:S02]  /*159c0*/  IMAD.MOV.U32 R13, RZ, RZ, R18 ;  /* 0x000000ffff0d7224 */ /* 0x000fe400078e0012 */
[----:B------:R-:W-:Y:S02]  /*159d0*/  IMAD.MOV.U32 R12, RZ, RZ, 0x4 ;  /* 0x00000004ff0c7424 */ /* 0x000fe400078e00ff */
[----:B------:R-:W-:-:S07]  /*159e0*/  IMAD.MOV.U32 R2, RZ, RZ, R14 ;  /* 0x000000ffff027224 */ /* 0x000fce00078e000e */
[----:B------:R-:W-:Y:S05]  /*159f0*/  WARPSYNC.COLLECTIVE R15, `(.L_x_1168) ;  /* 0x000000000f087348 */ /* 0x000fea0003c00000 */
[----:B------:R0:W1:Y:S02]  /*15a00*/  SHFL.IDX P6, R14, R13, R12, R11 ;  /* 0x0000000c0d0e7389 */ /* 0x00006400000c000b */
[----:B01----:R-:W-:Y:S01]  /*15a10*/  ENDCOLLECTIVE ;  /* 0x000000000000791b */ /* 0x003fe20003800000 */
.L_x_1168:
        /* <DEDUP_REMOVED lines=12> */
.L_x_1169:
[----:B------:R-:W-:Y:S02]  /*15ae0*/  IMAD.MOV.U32 R13, RZ, RZ, R18 ;  /* 0x000000ffff0d7224 */ /* 0x000fe400078e0012 */
[----:B------:R-:W-:Y:S02]  /*15af0*/  IMAD.MOV.U32 R12, RZ, RZ, 0x5 ;  /* 0x00000005ff0c7424 */ /* 0x000fe400078e00ff */
[----:B------:R-:W-:-:S07]  /*15b00*/  IMAD.MOV.U32 R2, RZ, RZ, R14 ;  /* 0x000000ffff027224 */ /* 0x000fce00078e000e */
[----:B------:R-:W-:Y:S05]  /*15b10*/  WARPSYNC.COLLECTIVE R15, `(.L_x_1170) ;  /* 0x000000000f087348 */ /* 0x000fea0003c00000 */
[----:B------:R0:W1:Y:S02]  /*15b20*/  SHFL.IDX P6, R14, R13, R12, R11 ;  /* 0x0000000c0d0e7389 */ /* 0x00006400000c000b */
[----:B01----:R-:W-:Y:S01]  /*15b30*/  ENDCOLLECTIVE ;  /* 0x000000000000791b */ /* 0x003fe20003800000 */
.L_x_1170:
        /* <DEDUP_REMOVED lines=12> */
.L_x_1171:
[----:B------:R-:W-:Y:S02]  /*15c00*/  IMAD.MOV.U32 R13, RZ, RZ, R18 ;  /* 0x000000ffff0d7224 */ /* 0x000fe400078e0012 */
[----:B------:R-:W-:Y:S02]  /*15c10*/  IMAD.MOV.U32 R12, RZ, RZ, 0x6 ;  /* 0x00000006ff0c7424 */ /* 0x000fe400078e00ff */
[----:B------:R-:W-:-:S07]  /*15c20*/  IMAD.MOV.U32 R2, RZ, RZ, R14 ;  /* 0x000000ffff027224 */ /* 0x000fce00078e000e */
[----:B------:R-:W-:Y:S05]  /*15c30*/  WARPSYNC.COLLECTIVE R15, `(.L_x_1172) ;  /* 0x000000000f087348 */ /* 0x000fea0003c00000 */
[----:B------:R0:W1:Y:S02]  /*15c40*/  SHFL.IDX P6, R14, R13, R12, R11 ;  /* 0x0000000c0d0e7389 */ /* 0x00006400000c000b */
[----:B01----:R-:W-:Y:S01]  /*15c50*/  ENDCOLLECTIVE ;  /* 0x000000000000791b */ /* 0x003fe20003800000 */
.L_x_1172:
        /* <DEDUP_REMOVED lines=12> */
.L_x_1173:
[----:B------:R-:W-:Y:S02]  /*15d20*/  IMAD.MOV.U32 R13, RZ, RZ, R18 ;  /* 0x000000ffff0d7224 */ /* 0x000fe400078e0012 */
[----:B------:R-:W-:Y:S02]  /*15d30*/  IMAD.MOV.U32 R12, RZ, RZ, 0x7 ;  /* 0x00000007ff0c7424 */ /* 0x000fe400078e00ff */
[----:B------:R-:W-:-:S07]  /*15d40*/  IMAD.MOV.U32 R2, RZ, RZ, R14 ;  /* 0x000000ffff027224 */ /* 0x000fce00078e000e */
[----:B------:R-:W-:Y:S05]  /*15d50*/  WARPSYNC.COLLECTIVE R15, `(.L_x_1174) ;  /* 0x000000000f087348 */ /* 0x000fea0003c00000 */
[----:B------:R0:W1:Y:S02]  /*15d60*/  SHFL.IDX P6, R14, R13, R12, R11 ;  /* 0x0000000c0d0e7389 */ /* 0x00006400000c000b */
[----:B01----:R-:W-:Y:S01]  /*15d70*/  ENDCOLLECTIVE ;  /* 0x000000000000791b */ /* 0x003fe20003800000 */
.L_x_1174:
[----:B------:R-:W-:-:S05]  /*15d80*/  IADD3 R2, P0, R2, R7, RZ ;  /* 0x0000000702027210 */ /* 0x000fca0007f1e0ff */
[----:B------:R-:W-:Y:S01]  /*15d90*/  IMAD.X R3, RZ, RZ, R3, P0 ;  /* 0x000000ffff037224 */ /* 0x000fe200000e0603 */
[----:B------:R-:W-:Y:S01]  /*15da0*/  ISETP.LT.OR P0, PT, R8, 0x61, P1 ;  /* 0x000000610800780c */ /* 0x000fe20000f01670 */
[----:B------:R-:W-:-:S12]  /*15db0*/  IMAD.MOV.U32 R13, RZ, RZ, R17 ;  /* 0x000000ffff0d7224 */ /* 0x000fd800078e0011 */
[----:B------:R-:W-:Y:S01]  /*15dc0*/  @!PT LDS RZ, [RZ] ;  /* 0x00000000fffff984 */ /* 0x000fe20000000800 */
[----:B------:R-:W-:Y:S01]  /*15dd0*/  @!PT LDS RZ, [RZ] ;  /* 0x00000000fffff984 */ /* 0x000fe20000000800 */
[----:B------:R-:W-:Y:S01]  /*15de0*/  @!PT LDS RZ, [RZ] ;  /* 0x00000000fffff984 */ /* 0x000fe20000000800 */
[----:B------:R0:W-:Y:S01]  /*15df0*/  LDGSTS.E.BYPASS.LTC128B.128 [R6+0x3400], desc[UR52][R2.64], !P0 ;  /* 0x0340000002067fae */ /* 0x0001e2000c101d74 */
[----:B------:R-:W-:-:S07]  /*15e00*/  IMAD.MOV.U32 R18, RZ, RZ, R14 ;  /* 0x000000ffff127224 */ /* 0x000fce00078e000e */
[----:B0-----:R-:W-:Y:S05]  /*15e10*/  WARPSYNC.COLLECTIVE R15, `(.L_x_1175) ;  /* 0x000000000f087348 */ /* 0x001fea0003c00000 */
[----:B------:R1:W2:Y:S02]  /*15e20*/  SHFL.IDX P6, R14, R13, R12, R11 ;  /* 0x0000000c0d0e7389 */ /* 0x0002a400000c000b */
[----:B012---:R-:W-:Y:S01]  /*15e30*/  ENDCOLLECTIVE ;  /* 0x000000000000791b */ /* 0x007fe20003800000 */
.L_x_1175:
[----:B------:R-:W-:Y:S01]  /*15e40*/  IMAD.MOV.U32 R2, RZ, RZ, R14 ;  /* 0x000000ffff027224 */ /* 0x000fe200078e000e */
[----:B------:R-:W-:Y:S06]  /*15e50*/  BRA `(.L_x_1176) ;  /* 0xffffffbc00c87947 */ /* 0x000fec000383ffff */
.L_x_1070:
[----:B0-----:R0:W1:Y:S02]  /*15e60*/  SYNCS.PHASECHK.TRANS64.TRYWAIT P0, [R4+URZ+0x16860], R3 ;  /* 0x01686003040075a7 */ /* 0x001064000800017f */
[----:B-1----:R-:W-:Y:S05]  /*15e70*/  @!P0 NANOSLEEP.SYNCS 0x989680 ;  /* 0x009896800000895d */ /* 0x002fea0003900000 */
[----:B------:R-:W1:Y:S02]  /*15e80*/  @!P0 SYNCS.PHASECHK.TRANS64 P0, [R4+URZ+0x16860], R3 ;  /* 0x01686003040085a7 */ /* 0x000e64000800007f */
[----:B-1----:R-:W-:Y:S05]  /*15e90*/  @!P0 BRA `(.L_x_1070) ;  /* 0xfffffffc00f08947 */ /* 0x002fea000383ffff */
[----:B------:R-:W-:Y:S05]  /*15ea0*/  BRA `(.L_x_1177) ;  /* 0xffffffc000dc7947 */ /* 0x000fea000383ffff */
.L_x_1071:
[----:B------:R-:W-:Y:S01]  /*15eb0*/  BSSY B0, `(.L_x_1178) ;  /* 0x0000008000007945 */ /* 0x000fe20003800000 */
[----:B------:R-:W-:Y:S02]  /*15ec0*/  IMAD.MOV.U32 R13, RZ, RZ, R18 ;  /* 0x000000ffff0d7224 */ /* 0x000fe400078e0012 */
[----:B------:R-:W-:Y:S02]  /*15ed0*/  IMAD.MOV.U32 R12, RZ, RZ, RZ ;  /* 0x000000ffff0c7224 */ /* 0x000fe400078e00ff */
[----:B------:R-:W-:Y:S02]  /*15ee0*/  IMAD.MOV.U32 R11, RZ, RZ, 0x181f ;  /* 0x0000181fff0b7424 */ /* 0x000fe400078e00ff */
[----:B------:R-:W-:-:S07]  /*15ef0*/  IMAD.MOV.U32 R15, RZ, RZ, -0x1 ;  /* 0xffffffffff0f7424 */ /* 0x000fce00078e00ff */
[----:B0-----:R-:W-:Y:S05]  /*15f00*/  WARPSYNC.COLLECTIVE R15, `(.L_x_1179) ;  /* 0x000000000f087348 */ /* 0x001fea0003c00000 */
[----:B------:R1:W2:Y:S02]  /*15f10*/  SHFL.IDX P6, R14, R13, R12, R11 ;  /* 0x0000000c0d0e7389 */ /* 0x0002a400000c000b */
[----:B012---:R-:W-:Y:S01]  /*15f20*/  ENDCOLLECTIVE ;  /* 0x000000000000791b */ /* 0x007fe20003800000 */
.L_x_1179:
[----:B------:R-:W-:Y:S05]  /*15f30*/  BSYNC B0 ;  /* 0x0000000000007941 */ /* 0x000fea0003800000 */
.L_x_1178:
        /* <DEDUP_REMOVED lines=10> */
.L_x_1180:
[----:B------:R-:W-:Y:S02]  /*15fe0*/  IMAD.MOV.U32 R13, RZ, RZ, R18 ;  /* 0x000000ffff0d7224 */ /* 0x000fe400078e0012 */
[----:B------:R-:W-:Y:S02]  /*15ff0*/  IMAD.MOV.U32 R12, RZ, RZ, 0x1 ;  /* 0x00000001ff0c7424 */ /* 0x000fe400078e00ff */
[----:B------:R-:W-:-:S05]  /*16000*/  IMAD.SHL.U32 R2, R2, 0x8, RZ ;  /* 0x0000000802027824 */ /* 0x000fca00078e00ff */
[----:B------:R-:W-:-:S05]  /*16010*/  LOP3.LUT R2, R2, 0x38, RZ, 0xc0, !PT ;  /* 0x0000003802027812 */ /* 0x000fca00078ec0ff */
[----:B------:R-:W-:-:S05]  /*16020*/  IMAD.SHL.U32 R6, R2, 0x2, RZ ;  /* 0x0000000202067824 */ /* 0x000fca00078e00ff */
[----:B------:R-:W-:-:S13]  /*16030*/  IADD3 R2, P0, R14, R6, RZ ;  /* 0x000000060e027210 */ /* 0x000fda0007f1e0ff */
[----:B------:R-:W-:Y:S05]  /*16040*/  WARPSYNC.COLLECTIVE R15, `(.L_x_1181) ;  /* 0x000000000f087348 */ /* 0x000fea0003c00000 */
[----:B------:R0:W1:Y:S02]  /*16050*/  SHFL.IDX P6, R14, R13, R12, R11 ;  /* 0x0000000c0d0e7389 */ /* 0x00006400000c000b */
[----:B01----:R-:W-:Y:S01]  /*16060*/  ENDCOLLECTIVE ;  /* 0x000000000000791b */ /* 0x003fe20003800000 */
.L_x_1181:
        /* <DEDUP_REMOVED lines=11> */
.L_x_1182:
[----:B------:R-:W-:Y:S02]  /*16120*/  IMAD.MOV.U32 R13, RZ, RZ, R18 ;  /* 0x000000ffff0d7224 */ /* 0x000fe400078e0012 */
[----:B------:R-:W-:Y:S01]  /*16130*/  IMAD.MOV.U32 R12, RZ, RZ, 0x2 ;  /* 0x00000002ff0c7424 */ /* 0x000fe200078e00ff */
[----:B------:R-:W-:-:S13]  /*16140*/  IADD3 R2, P0, R14, R6, RZ ;  /* 0x000000060e027210 */ /* 0x000fda0007f1e0ff */
[----:B------:R-:W-:Y:S05]  /*16150*/  WARPSYNC.COLLECTIVE R15, `(.L_x_1183) ;  /* 0x000000000f087348 */ /* 0x000fea0003c00000 */
[----:B------:R0:W1:Y:S02]  /*16160*/  SHFL.IDX P6, R14, R13, R12, R11 ;  /* 0x0000000c0d0e7389 */ /* 0x00006400000c000b */
[----:B01----:R-:W-:Y:S01]  /*16170*/  ENDCOLLECTIVE ;  /* 0x000000000000791b */ /* 0x003fe20003800000 */
.L_x_1183:
        /* <DEDUP_REMOVED lines=11> */
.L_x_1184:
[----:B------:R-:W-:Y:S02]  /*16230*/  IMAD.MOV.U32 R13, RZ, RZ, R18 ;  /* 0x000000ffff0d7224 */ /* 0x000fe400078e0012 */
[----:B------:R-:W-:Y:S02]  /*16240*/  IMAD.MOV.U32 R12, RZ, RZ, 0x3 ;  /* 0x00000003ff0c7424 */ /* 0x000fe400078e00ff */
[----:B------:R-:W-:-:S07]  /*16250*/  IMAD.MOV.U32 R9, RZ, RZ, R14 ;  /* 0x000000ffff097224 */ /* 0x000fce00078e000e */
[----:B------:R-:W-:Y:S05]  /*16260*/  WARPSYNC.COLLECTIVE R15, `(.L_x_1185) ;  /* 0x000000000f087348 */ /* 0x000fea0003c00000 */
[----:B------:R0:W1:Y:S02]  /*16270*/  SHFL.IDX P6, R14, R13, R12, R11 ;  /* 0x0000000c0d0e7389 */ /* 0x00006400000c000b */
[----:B01----:R-:W-:Y:S01]  /*16280*/  ENDCOLLECTIVE ;  /* 0x000000000000791b */ /* 0x003fe20003800000 */
.L_x_1185:
        /* <DEDUP_REMOVED lines=12> */
.L_x_1186:
[----:B------:R-:W-:Y:S02]  /*16350*/  IMAD.MOV.U32 R13, RZ, RZ, R18 ;  /* 0x000000ffff0d7224 */ /* 0x000fe400078e0012 */
[----:B------:R-:W-:Y:S01]  /*16360*/  IMAD.MOV.U32 R12, RZ, RZ, 0x4 ;  /* 0x00000004ff0c7424 */ /* 0x000fe200078e00ff */
[----:B------:R-:W-:-:S13]  /*16370*/  IADD3 R2, P0, R14, R6, RZ ;  /* 0x000000060e027210 */ /* 0x000fda0007f1e0ff */
[----:B------:R-:W-:Y:S05]  /*16380*/  WARPSYNC.COLLECTIVE R15, `(.L_x_1187) ;  /* 0x000000000f087348 */ /* 0x000fea0003c00000 */
[----:B------:R0:W1:Y:S02]  /*16390*/  SHFL.IDX P6, R14, R13, R12, R11 ;  /* 0x0000000c0d0e7389 */ /* 0x00006400000c000b */
[----:B01----:R-:W-:Y:S01]  /*163a0*/  ENDCOLLECTIVE ;  /* 0x000000000000791b */ /* 0x003fe20003800000 */
.L_x_1187:
        /* <DEDUP_REMOVED lines=11> */
.L_x_1188:
[----:B------:R-:W-:Y:S02]  /*16460*/  IMAD.MOV.U32 R13, RZ, RZ, R18 ;  /* 0x000000ffff0d7224 */ /* 0x000fe400078e0012 */
[----:B------:R-:W-:Y:S02]  /*16470*/  IMAD.MOV.U32 R12, RZ, RZ, 0x5 ;  /* 0x00000005ff0c7424 */ /* 0x000fe400078e00ff */
[----:B------:R-:W-:-:S07]  /*16480*/  IMAD.MOV.U32 R9, RZ, RZ, R14 ;  /* 0x000000ffff097224 */ /* 0x000fce00078e000e */
[----:B------:R-:W-:Y:S05]  /*16490*/  WARPSYNC.COLLECTIVE R15, `(.L_x_1189) ;  /* 0x000000000f087348 */ /* 0x000fea0003c00000 */
[----:B------:R0:W1:Y:S02]  /*164a0*/  SHFL.IDX P6, R14, R13, R12, R11 ;  /* 0x0000000c0d0e7389 */ /* 0x00006400000c000b */
[----:B01----:R-:W-:Y:S01]  /*164b0*/  ENDCOLLECTIVE ;  /* 0x000000000000791b */ /* 0x003fe20003800000 */
.L_x_1189:
        /* <DEDUP_REMOVED lines=12> */
.L_x_1190:
[----:B------:R-:W-:Y:S02]  /*16580*/  IMAD.MOV.U32 R13, RZ, RZ, R18 ;  /* 0x000000ffff0d7224 */ /* 0x000fe400078e0012 */
[----:B------:R-:W-:Y:S01]  /*16590*/  IMAD.MOV.U32 R12, RZ, RZ, 0x6 ;  /* 0x00000006ff0c7424 */ /* 0x000fe200078e00ff */
[----:B------:R-:W-:-:S13]  /*165a0*/  IADD3 R2, P0, R14, R6, RZ ;  /* 0x000000060e027210 */ /* 0x000fda0007f1e0ff */
[----:B------:R-:W-:Y:S05]  /*165b0*/  WARPSYNC.COLLECTIVE R15, `(.L_x_1191) ;  /* 0x000000000f087348 */ /* 0x000fea0003c00000 */
[----:B------:R0:W1:Y:S02]  /*165c0*/  SHFL.IDX P6, R14, R13, R12, R11 ;  /* 0x0000000c0d0e7389 */ /* 0x00006400000c000b */
[----:B01----:R-:W-:Y:S01]  /*165d0*/  ENDCOLLECTIVE ;  /* 0x000000000000791b */ /* 0x003fe20003800000 */
.L_x_1191:
        /* <DEDUP_REMOVED lines=11> */
.L_x_1192:
[----:B------:R-:W-:Y:S02]  /*16690*/  IMAD.MOV.U32 R13, RZ, RZ, R18 ;  /* 0x000000ffff0d7224 */ /* 0x000fe400078e0012 */
[----:B------:R-:W-:Y:S02]  /*166a0*/  IMAD.MOV.U32 R12, RZ, RZ, 0x7 ;  /* 0x00000007ff0c7424 */ /* 0x000fe400078e00ff */
[----:B------:R-:W-:-:S07]  /*166b0*/  IMAD.MOV.U32 R9, RZ, RZ, R14 ;  /* 0x000000ffff097224 */ /* 0x000fce00078e000e */
[----:B------:R-:W-:Y:S05]  /*166c0*/  WARPSYNC.COLLECTIVE R15, `(.L_x_1193) ;  /* 0x000000000f087348 */ /* 0x000fea0003c00000 */
[----:B------:R0:W1:Y:S02]  /*166d0*/  SHFL.IDX P6, R14, R13, R12, R11 ;  /* 0x0000000c0d0e7389 */ /* 0x00006400000c000b */
[----:B01----:R-:W-:Y:S01]  /*166e0*/  ENDCOLLECTIVE ;  /* 0x000000000000791b */ /* 0x003fe20003800000 */
.L_x_1193:
        /* <DEDUP_REMOVED lines=12> */
.L_x_1194:
[----:B------:R-:W-:Y:S05]  /*167b0*/  BRA `(.L_x_1195) ;  /* 0xffffffbc009c7947 */ /* 0x000fea000383ffff */
.L_x_1076:
[----:B------:R-:W-:Y:S01]  /*167c0*/  BSSY B0, `(.L_x_1196) ;  /* 0x0000008000007945 */ /* 0x000fe20003800000 */
[----:B-----5:R-:W-:Y:S02]  /*167d0*/  IMAD.MOV.U32 R13, RZ, RZ, R2 ;  /* 0x000000ffff0d7224 */ /* 0x020fe400078e0002 */
[----:B------:R-:W-:Y:S02]  /*167e0*/  IMAD.MOV.U32 R12, RZ, RZ, RZ ;  /* 0x000000ffff0c7224 */ /* 0x000fe400078e00ff */
[----:B------:R-:W-:Y:S02]  /*167f0*/  IMAD.MOV.U32 R11, RZ, RZ, 0x1f ;  /* 0x0000001fff0b7424 */ /* 0x000fe400078e00ff */
[----:B------:R-:W-:-:S07]  /*16800*/  IMAD.MOV.U32 R15, RZ, RZ, -0x1 ;  /* 0xffffffffff0f7424 */ /* 0x000fce00078e00ff */
[----:B01----:R-:W-:Y:S05]  /*16810*/  WARPSYNC.COLLECTIVE R15, `(.L_x_1197) ;  /* 0x000000000f087348 */ /* 0x003fea0003c00000 */
[----:B------:R2:W3:Y:S02]  /*16820*/  SHFL.IDX P6, R14, R13, R12, R11 ;  /* 0x0000000c0d0e7389 */ /* 0x0004e400000c000b */
[----:B0123--:R-:W-:Y:S01]  /*16830*/  ENDCOLLECTIVE ;  /* 0x000000000000791b */ /* 0x00ffe20003800000 */
.L_x_1197:
[----:B------:R-:W-:Y:S05]  /*16840*/  BSYNC B0 ;  /* 0x0000000000007941 */ /* 0x000fea0003800000 */
.L_x_1196:
[----:B------:R-:W-:Y:S05]  /*16850*/  BRA `(.L_x_1198) ;  /* 0xffffffc000207947 */ /* 0x000fea000383ffff */
.L_x_1079:
[----:B--2---:R2:W3:Y:S02]  /*16860*/  SYNCS.PHASECHK.TRANS64.TRYWAIT P0, [R4+URZ+0x16820], R0 ;  /* 0x01682000040075a7 */ /* 0x0044e4000800017f */
[----:B---3--:R-:W-:Y:S05]  /*16870*/  @!P0 NANOSLEEP.SYNCS 0x989680 ;  /* 0x009896800000895d */ /* 0x008fea0003900000 */
[----:B------:R-:W3:Y:S02]  /*16880*/  @!P0 SYNCS.PHASECHK.TRANS64 P0, [R4+URZ+0x16820], R0 ;  /* 0x01682000040085a7 */ /* 0x000ee4000800007f */
[----:B---3--:R-:W-:Y:S05]  /*16890*/  @!P0 BRA `(.L_x_1079) ;  /* 0xfffffffc00f08947 */ /* 0x008fea000383ffff */
[----:B------:R-:W-:Y:S05]  /*168a0*/  BRA `(.L_x_1199) ;  /* 0xffffffc0006c7947 */ /* 0x000fea000383ffff */
.L_x_1080:
        /* <DEDUP_REMOVED lines=8> */
[----:B0-2---:R-:W-:Y:S05]  /*16930*/  WARPSYNC.COLLECTIVE R15, `(.L_x_1201) ;  /* 0x000000000f087348 */ /* 0x005fea0003c00000 */
[----:B------:R1:W3:Y:S02]  /*16940*/  SHFL.IDX P6, R14, R13, R12, R11 ;  /* 0x0000000c0d0e7389 */ /* 0x0002e400000c000b */
[----:B0123--:R-:W-:Y:S01]  /*16950*/  ENDCOLLECTIVE ;  /* 0x000000000000791b */ /* 0x00ffe20003800000 */
.L_x_1201:
[----:B------:R-:W-:Y:S05]  /*16960*/  BSYNC B0 ;  /* 0x0000000000007941 */ /* 0x000fea0003800000 */
.L_x_1200:
[----:B------:R-:W-:Y:S05]  /*16970*/  BRA `(.L_x_1202) ;  /* 0xffffffc000547947 */ /* 0x000fea000383ffff */
.L_x_1083:
[----:B------:R-:W-:Y:S01]  /*16980*/  BSSY B1, `(.L_x_1203) ;  /* 0x0000006000017945 */ /* 0x000fe20003800000 */
[----:B------:R-:W-:-:S07]  /*16990*/  IMAD.MOV.U32 R15, RZ, RZ, -0x1 ;  /* 0xffffffffff0f7424 */ /* 0x000fce00078e00ff */
[----:B01----:R-:W-:Y:S05]  /*169a0*/  WARPSYNC.COLLECTIVE R15, `(.L_x_1204) ;  /* 0x000000000f0c7348 */ /* 0x003fea0003c00000 */
[----:B------:R-:W-:Y:S02]  /*169b0*/  ELECT P6, UR62, PT ;  /* 0x00000000003e782f */ /* 0x000fe400038c0000 */
[----:B------:R-:W-:Y:S01]  /*169c0*/  MOV R14, UR62 ;  /* 0x0000003e000e7c02 */ /* 0x000fe20008000f00 */
[----:B01----:R-:W-:Y:S10]  /*169d0*/  ENDCOLLECTIVE ;  /* 0x000000000000791b */ /* 0x003ff40003800000 */
.L_x_1204:
[----:B------:R-:W-:Y:S05]  /*169e0*/  BSYNC B1 ;  /* 0x0000000000017941 */ /* 0x000fea0003800000 */
.L_x_1203:
[----:B------:R-:W-:Y:S05]  /*169f0*/  BRA `(.L_x_1205) ;  /* 0xffffffc0004c7947 */ /* 0x000fea000383ffff */
.L_x_1085:
[----:B-1----:R1:W2:Y:S02]  /*16a00*/  SYNCS.PHASECHK.TRANS64.TRYWAIT P1, [R5+URZ+0x16840], R0 ;  /* 0x01684000050075a7 */ /* 0x0022a4000802017f */
[----:B--2---:R-:W-:Y:S05]  /*16a10*/  @!P1 NANOSLEEP.SYNCS 0x989680 ;  /* 0x009896800000995d */ /* 0x004fea0003900000 */
[----:B------:R-:W2:Y:S02]  /*16a20*/  @!P1 SYNCS.PHASECHK.TRANS64 P1, [R5+URZ+0x16840], R0 ;  /* 0x01684000050095a7 */ /* 0x000ea4000802007f */
[----:B--2---:R-:W-:Y:S05]  /*16a30*/  @!P1 BRA `(.L_x_1085) ;  /* 0xfffffffc00f09947 */ /* 0x004fea000383ffff */
[----:B------:R-:W-:Y:S05]  /*16a40*/  BRA `(.L_x_1206) ;  /* 0xffffffc0006c7947 */ /* 0x000fea000383ffff */
.L_x_1087:
[----:B--2---:R2:W3:Y:S02]  /*16a50*/  SYNCS.PHASECHK.TRANS64.TRYWAIT P1, [R23+URZ+0x16840], R2 ;  /* 0x01684002170075a7 */ /* 0x0044e4000802017f */
[----:B---3--:R-:W-:Y:S05]  /*16a60*/  @!P1 NANOSLEEP.SYNCS 0x989680 ;  /* 0x009896800000995d */ /* 0x008fea0003900000 */
[----:B------:R-:W3:Y:S02]  /*16a70*/  @!P1 SYNCS.PHASECHK.TRANS64 P1, [R23+URZ+0x16840], R2 ;  /* 0x01684002170095a7 */ /* 0x000ee4000802007f */
[----:B---3--:R-:W-:Y:S05]  /*16a80*/  @!P1 BRA `(.L_x_1087) ;  /* 0xfffffffc00f09947 */ /* 0x008fea000383ffff */
[----:B------:R-:W-:Y:S05]  /*16a90*/  BRA `(.L_x_1207) ;  /* 0xffffffc000787947 */ /* 0x000fea000383ffff */
.L_x_1089:
[----:B---3--:R3:W4:Y:S02]  /*16aa0*/  SYNCS.PHASECHK.TRANS64.TRYWAIT P1, [R5+URZ+0x16860], R0 ;  /* 0x01686000050075a7 */ /* 0x008724000802017f */
[----:B----4-:R-:W-:Y:S05]  /*16ab0*/  @!P1 NANOSLEEP.SYNCS 0x989680 ;  /* 0x009896800000995d */ /* 0x010fea0003900000 */
[----:B------:R-:W4:Y:S02]  /*16ac0*/  @!P1 SYNCS.PHASECHK.TRANS64 P1, [R5+URZ+0x16860], R0 ;  /* 0x01686000050095a7 */ /* 0x000f24000802007f */
[----:B----4-:R-:W-:Y:S05]  /*16ad0*/  @!P1 BRA `(.L_x_1089) ;  /* 0xfffffffc00f09947 */ /* 0x010fea000383ffff */
[----:B------:R-:W-:Y:S05]  /*16ae0*/  BRA `(.L_x_1208) ;  /* 0xffffffc000747947 */ /* 0x000fea000383ffff */
.L_x_1209:
        /* <DEDUP_REMOVED lines=9> */
.L_x_3108:


//--------------------- .text._ZN7cutlass13device_kernelIN5flash11enable_sm90INS1_16FlashAttnFwdSm90INS1_25CollectiveMainloopFwdSm90ILi2EN4cute5tupleIJNS5_1CILi1EEES8_S8_EEENS6_IJNS7_ILi192EEENS7_ILi128EEENS7_ILi64EEEEEELi64ENS_6half_tEfNS_4arch4Sm90ELb0ELb1ELb0ELb1ELb1ELb0ELb0ELb1ELb1ELb1ELb0ELb0EEENS1_21CollectiveEpilogueFwdINS6_IJSA_SC_SB_EEES9_SE_SG_Li384ELb1ELb1ELb0ELb0EEENS1_36VarlenDynamicPersistentTileSchedulerILi192ELi128ELi384ELi128ELb0ELb1ELb1ELb1ELb0ELb1EEEEEEEEEvNT_6ParamsE --------------------------
	.section	.text._ZN7cutlass13device_kernelIN5flash11enable_sm90INS1_16FlashAttnFwdSm90INS1_25CollectiveMainloopFwdSm90ILi2EN4cute5tupleIJNS5_1CILi1EEES8_S8_EEENS6_IJNS7_ILi192EEENS7_ILi128EEENS7_ILi64EEEEEELi64ENS_6half_tEfNS_4arch4Sm90ELb0ELb1ELb0ELb1ELb1ELb0ELb0ELb1ELb1ELb1ELb0ELb0EEENS1_21CollectiveEpilogueFwdINS6_IJSA_SC_SB_EEES9_SE_SG_Li384ELb1ELb1ELb0ELb0EEENS1_36VarlenDynamicPersistentTileSchedulerILi192ELi128ELi384ELi128ELb0ELb1ELb1ELb1ELb0ELb1EEEEEEEEEvNT_6ParamsE,"ax",@progbits
	.align	128
.text._ZN7cutlass13device_kernelIN5flash11enable_sm90INS1_16FlashAttnFwdSm90INS1_25CollectiveMainloopFwdSm90ILi2EN4cute5tupleIJNS5_1CILi1EEES8_S8_EEENS6_IJNS7_ILi192EEENS7_ILi128EEENS7_ILi64EEEEEELi64ENS_6half_tEfNS_4arch4Sm90ELb0ELb1ELb0ELb1ELb1ELb0ELb0ELb1ELb1ELb1ELb0ELb0EEENS1_21CollectiveEpilogueFwdINS6_IJSA_SC_SB_EEES9_SE_SG_Li384ELb1ELb1ELb0ELb0EEENS1_36VarlenDynamicPersistentTileSchedulerILi192ELi128ELi384ELi128ELb0ELb1ELb1ELb1ELb0ELb1EEEEEEEEEvNT_6ParamsE:
        .type           _ZN7cutlass13device_kernelIN5flash11enable_sm90INS1_16FlashAttnFwdSm90INS1_25CollectiveMainloopFwdSm90ILi2EN4cute5tupleIJNS5_1CILi1EEES8_S8_EEENS6_IJNS7_ILi192EEENS7_ILi128EEENS7_ILi64EEEEEELi64ENS_6half_tEfNS_4arch4Sm90ELb0ELb1ELb0ELb1ELb1ELb0ELb0ELb1ELb1ELb1ELb0ELb0EEENS1_21CollectiveEpilogueFwdINS6_IJSA_SC_SB_EEES9_SE_SG_Li384ELb1ELb1ELb0ELb0EEENS1_36VarlenDynamicPersistentTileSchedulerILi192ELi128ELi384ELi128ELb0ELb1ELb1ELb1ELb0ELb1EEEEEEEEEvNT_6ParamsE,@function
        .size           _ZN7cutlass13device_kernelIN5flash11enable_sm90INS1_16FlashAttnFwdSm90INS1_25CollectiveMainloopFwdSm90ILi2EN4cute5tupleIJNS5_1CILi1EEES8_S8_EEENS6_IJNS7_ILi192EEENS7_ILi128EEENS7_ILi64EEEEEELi64ENS_6half_tEfNS_4arch4Sm90ELb0ELb1ELb0ELb1ELb1ELb0ELb0ELb1ELb1ELb1ELb0ELb0EEENS1_21CollectiveEpilogueFwdINS6_IJSA_SC_SB_EEES9_SE_SG_Li384ELb1ELb1ELb0ELb0EEENS1_36VarlenDynamicPersistentTileSchedulerILi192ELi128ELi384ELi128ELb0ELb1ELb1ELb1ELb0ELb1EEEEEEEEEvNT_6ParamsE,(.L_x_3109 - _ZN7cutlass13device_kernelIN5flash11enable_sm90INS1_16FlashAttnFwdSm90INS1_25CollectiveMainloopFwdSm90ILi2EN4cute5tupleIJNS5_1CILi1EEES8_S8_EEENS6_IJNS7_ILi192EEENS7_ILi128EEENS7_ILi64EEEEEELi64ENS_6half_tEfNS_4arch4Sm90ELb0ELb1ELb0ELb1ELb1ELb0ELb0ELb1ELb1ELb1ELb0ELb0EEENS1_21CollectiveEpilogueFwdINS6_IJSA_SC_SB_EEES9_SE_SG_Li384ELb1ELb1ELb0ELb0EEENS1_36VarlenDynamicPersistentTileSchedulerILi192ELi128ELi384ELi128ELb0ELb1ELb1ELb1ELb0ELb1EEEEEEEEEvNT_6ParamsE)
        .other          _ZN7cutlass13device_kernelIN5flash11enable_sm90INS1_16FlashAttnFwdSm90INS1_25CollectiveMainloopFwdSm90ILi2EN4cute5tupleIJNS5_1CILi1EEES8_S8_EEENS6_IJNS7_ILi192EEENS7_ILi128EEENS7_ILi64EEEEEELi64ENS_6half_tEfNS_4arch4Sm90ELb0ELb1ELb0ELb1ELb1ELb0ELb0ELb1ELb1ELb1ELb0ELb0EEENS1_21CollectiveEpilogueFwdINS6_IJSA_SC_SB_EEES9_SE_SG_Li384ELb1ELb1ELb0ELb0EEENS1_36VarlenDynamicPersistentTileSchedulerILi192ELi128ELi384ELi128ELb0ELb1ELb1ELb1ELb0ELb1EEEEEEEEEvNT_6ParamsE,@"STO_CUDA_ENTRY STV_DEFAULT"
_ZN7cutlass13device_kernelIN5flash11enable_sm90INS1_16FlashAttnFwdSm90INS1_25CollectiveMainloopFwdSm90ILi2EN4cute5tupleIJNS5_1CILi1EEES8_S8_EEENS6_IJNS7_ILi192EEENS7_ILi128EEENS7_ILi64EEEEEELi64ENS_6half_tEfNS_4arch4Sm90ELb0ELb1ELb0ELb1ELb1ELb0ELb0ELb1ELb1ELb1ELb0ELb0EEENS1_21CollectiveEpilogueFwdINS6_IJSA_SC_SB_EEES9_SE_SG_Li384ELb1ELb1ELb0ELb0EEENS1_36VarlenDynamicPersistentTileSchedulerILi192ELi128ELi384ELi128ELb0ELb1ELb1ELb1ELb0ELb1EEEEEEEEEvNT_6ParamsE:
        /* <DEDUP_REMOVED lines=45> */
.L_x_1210:
        /* <DEDUP_REMOVED lines=22> */
.L_x_1211:
        /* <DEDUP_REMOVED lines=18> */
.L_x_1212:
        /* <DEDUP_REMOVED lines=22> */
.L_x_1213:
        /* <DEDUP_REMOVED lines=23> */
.L_x_1214:
        /* <DEDUP_REMOVED lines=8> */
.L_x_1216:
        /* <DEDUP_REMOVED lines=20> */
[----:B------:R-:W-:Y:S01]  /*09e0*/  ULOP3.LUT UR49, UR36, 0x1, URZ, 0xfc, !UPT ;  /* 0x0000000124317892 */ /* 0x000fe2000f8efc3f */
[----:B------:R-:W-:Y:S01]  /*09f0*/  R2UR UR7, R6 ;  /* 0x00000000060772ca */ /* 0x000fe200000e0000 */
[----:B------:R-:W-:Y:S01]  /*0a00*/  UMOV UR48, URZ ;  /* 0x0000003f00307c82 */ /* 0x000fe20008000000 */
[----:B------:R-:W-:Y:S01]  /*0a10*/  SHF.R.S32.HI R0, RZ, 0x1f, R157 ;  /* 0x0000001fff007819 */ /* 0x000fe2000001149d */
[----:B------:R-:W-:Y:S01]  /*0a20*/  UMOV UR47, URZ ;  /* 0x0000003f002f7c82 */ /* 0x000fe20008000000 */
[----:B------:R-:W-:Y:S01]  /*0a30*/  R2UR UR5, R5 ;  /* 0x00000000050572ca */ /* 0x000fe200000e0000 */
[----:B------:R-:W-:Y:S01]  /*0a40*/  UMOV UR46, URZ ;  /* 0x0000003f002e7c82 */ /* 0x000fe20008000000 */
[CC--:B------:R-:W-:Y:S02]  /*0a50*/  LEA.HI R153, R0.reuse, R157.reuse, RZ, 0x7 ;  /* 0x0000009d00997211 */ /* 0x0c0fe400078f38ff */
[----:B------:R-:W-:-:S02]  /*0a60*/  LEA.HI R3, R0, R157, RZ, 0x5 ;  /* 0x0000009d00037211 */ /* 0x000fc400078f28ff */
[----:B------:R-:W-:Y:S02]  /*0a70*/  LOP3.LUT R152, R153, 0xffffff80, RZ, 0xc0, !PT ;  /* 0xffffff8099987812 */ /* 0x000fe400078ec0ff */
[CC--:B------:R-:W-:Y:S01]  /*0a80*/  LEA.HI R2, R0.reuse, R157.reuse, RZ, 0x4 ;  /* 0x0000009d00027211 */ /* 0x0c0fe200078f20ff */
[----:B------:R-:W-:Y:S01]  /*0a90*/  IMAD.SHL.U32 R3, R3, 0x20, RZ ;  /* 0x0000002003037824 */ /* 0x000fe200078e00ff */
[----:B------:R-:W-:Y:S01]  /*0aa0*/  LEA.HI R10, R0, R157, RZ, 0x2 ;  /* 0x0000009d000a7211 */ /* 0x000fe200078f10ff */
[C---:B------:R-:W-:Y:S01]  /*0ab0*/  IMAD.IADD R152, R157.reuse, 0x1, -R152 ;  /* 0x000000019d987824 */ /* 0x040fe200078e0a98 */
[----:B------:R-:W-:Y:S02]  /*0ac0*/  LOP3.LUT R4, R2, 0x3fffff0, RZ, 0xc0, !PT ;  /* 0x03fffff002047812 */ /* 0x000fe400078ec0ff */
[----:B------:R-:W-:Y:S02]  /*0ad0*/  SHF.R.S32.HI R5, RZ, 0x4, R2 ;  /* 0x00000004ff057819 */ /* 0x000fe40000011402 */
[----:B------:R-:W-:Y:S01]  /*0ae0*/  SHF.R.S32.HI R7, RZ, 0x1f, R152 ;  /* 0x0000001fff077819 */ /* 0x000fe20000011498 */
[----:B------:R-:W-:Y:S01]  /*0af0*/  IMAD.IADD R4, R157, 0x1, -R4 ;  /* 0x000000019d047824 */ /* 0x000fe200078e0a04 */
[----:B------:R-:W-:-:S02]  /*0b00*/  LOP3.LUT R3, R3, 0xfffffc00, RZ, 0xc0, !PT ;  /* 0xfffffc0003037812 */ /* 0x000fc400078ec0ff */
[----:B------:R-:W-:Y:S02]  /*0b10*/  LEA.HI R6, R7, R152, RZ, 0x2 ;  /* 0x0000009807067211 */ /* 0x000fe400078f10ff */
[----:B------:R-:W-:Y:S01]  /*0b20*/  LEA.HI R2, R2, R5, RZ, 0x1 ;  /* 0x0000000502027211 */ /* 0x000fe200078f08ff */
[----:B------:R-:W-:Y:S01]  /*0b30*/  IMAD R3, R4, 0x40, R3 ;  /* 0x0000004004037824 */ /* 0x000fe200078e0203 */
[--C-:B------:R-:W-:Y:S02]  /*0b40*/  SHF.R.S32.HI R8, RZ, 0x2, R6.reuse ;  /* 0x00000002ff087819 */ /* 0x100fe40000011406 */
[----:B------:R-:W-:Y:S02]  /*0b50*/  SHF.R.S32.HI R9, RZ, 0x1f, R6 ;  /* 0x0000001fff097819 */ /* 0x000fe40000011406 */
[----:B------:R-:W-:Y:S02]  /*0b60*/  SHF.R.S32.HI R153, RZ, 0x7, R153 ;  /* 0x00000007ff997819 */ /* 0x000fe40000011499 */
[----:B------:R-:W-:-:S02]  /*0b70*/  LOP3.LUT R10, R10, 0xfffffffc, RZ, 0xc0, !PT ;  /* 0xfffffffc0a0a7812 */ /* 0x000fc400078ec0ff */
[----:B------:R-:W-:Y:S01]  /*0b80*/  LEA.HI R9, R9, R8, RZ, 0x3 ;  /* 0x0000000809097211 */ /* 0x000fe200078f18ff */
[----:B------:R-:W-:Y:S01]  /*0b90*/  IMAD.HI R4, R153, 0x55555556, RZ ;  /* 0x5555555699047827 */ /* 0x000fe200078e02ff */
[----:B------:R-:W-:Y:S02]  /*0ba0*/  LOP3.LUT R2, R2, 0x1ffffffe, RZ, 0xc0, !PT ;  /* 0x1ffffffe02027812 */ /* 0x000fe400078ec0ff */
[----:B------:R-:W-:Y:S01]  /*0bb0*/  LEA.HI R0, R0, R157, RZ, 0x3 ;  /* 0x0000009d00007211 */ /* 0x000fe200078f18ff */
[----:B------:R-:W-:Y:S01]  /*0bc0*/  IMAD.IADD R10, R157, 0x1, -R10 ;  /* 0x000000019d0a7824 */ /* 0x000fe200078e0a0a */
[----:B------:R-:W-:Y:S01]  /*0bd0*/  LOP3.LUT R9, R9, 0xfffffff8, RZ, 0xc0, !PT ;  /* 0xfffffff809097812 */ /* 0x000fe200078ec0ff */
[----:B------:R-:W-:Y:S01]  /*0be0*/  IMAD.IADD R2, R5, 0x1, -R2 ;  /* 0x0000000105027824 */ /* 0x000fe200078e0a02 */
[----:B------:R-:W-:Y:S02]  /*0bf0*/  LEA.HI R7, R7, R152, RZ, 0x5 ;  /* 0x0000009807077211 */ /* 0x000fe400078f28ff */
[----:B------:R-:W-:Y:S01]  /*0c00*/  LOP3.LUT R18, R0, 0xfffffff8, RZ, 0xc0, !PT ;  /* 0xfffffff800127812 */ /* 0x000fe200078ec0ff */
[----:B------:R-:W-:Y:S01]  /*0c10*/  IMAD.IADD R8, R8, 0x1, -R9 ;  /* 0x0000000108087824 */ /* 0x000fe200078e0a09 */
[----:B------:R-:W-:Y:S01]  /*0c20*/  LEA.HI R4, R4, R4, RZ, 0x1 ;  /* 0x0000000404047211 */ /* 0x000fe200078f08ff */
[----:B------:R-:W-:Y:S01]  /*0c30*/  IMAD R155, R2, 0x8, R3 ;  /* 0x00000008029b7824 */ /* 0x000fe200078e0203 */
[----:B------:R-:W-:Y:S01]  /*0c40*/  LEA.HI R5, R10, R10, RZ, 0x1 ;  /* 0x0000000a0a057211 */ /* 0x000fe200078f08ff */
[----:B------:R-:W-:Y:S01]  /*0c50*/  IMAD.IADD R18, R157, 0x1, -R18 ;  /* 0x000000019d127824 */ /* 0x000fe200078e0a12 */
[----:B------:R-:W-:Y:S01]  /*0c60*/  SHF.R.S32.HI R7, RZ, 0x5, R7 ;  /* 0x00000005ff077819 */ /* 0x000fe20000011407 */
[----:B------:R-:W-:Y:S01]  /*0c70*/  IMAD R4, R4, -0x3, R153 ;  /* 0xfffffffd04047824 */ /* 0x000fe200078e0299 */
[----:B------:R-:W-:Y:S01]  /*0c80*/  LOP3.LUT R5, R5, 0x1ffffffe, RZ, 0xc0, !PT ;  /* 0x1ffffffe05057812 */ /* 0x000fe200078ec0ff */
[----:B------:R-:W-:Y:S01]  /*0c90*/  IMAD.SHL.U32 R19, R18, 0x8, RZ ;  /* 0x0000000812137824 */ /* 0x000fe200078e00ff */
[----:B------:R-:W-:Y:S01]  /*0ca0*/  LOP3.LUT R3, R6, 0x7ffffffc, RZ, 0xc0, !PT ;  /* 0x7ffffffc06037812 */ /* 0x000fe200078ec0ff */
[----:B------:R-:W-:Y:S01]  /*0cb0*/  IMAD R7, R7, 0x10, R8 ;  /* 0x0000001007077824 */ /* 0x000fe200078e0208 */
[----:B------:R-:W-:Y:S01]  /*0cc0*/  SHF.R.S32.HI R23, RZ, 0x3, R0 ;  /* 0x00000003ff177819 */ /* 0x000fe20000011400 */
[----:B------:R-:W-:Y:S01]  /*0cd0*/  IMAD.IADD R5, R10, 0x1, -R5 ;  /* 0x000000010a057824 */ /* 0x000fe200078e0a05 */
[----:B------:R-:W-:Y:S01]  /*0ce0*/  SHF.R.S32.HI R156, RZ, 0x1f, R19 ;  /* 0x0000001fff9c7819 */ /* 0x000fe20000011413 */
[----:B------:R-:W-:-:S02]  /*0cf0*/  IMAD R154, R4, 0x40, R7 ;  /* 0x00000040049a7824 */ /* 0x000fc400078e0207 */
[----:B------:R-:W-:Y:S02]  /*0d00*/  IMAD.IADD R16, R152, 0x1, -R3 ;  /* 0x0000000198107824 */ /* 0x000fe400078e0a03 */
[----:B------:R-:W-:-:S07]  /*0d10*/  IMAD R17, R5, 0x8, R154 ;  /* 0x0000000805117824 */ /* 0x000fce00078e029a */
.L_x_1312:
[----:B------:R-:W-:Y:S01]  /*0d20*/  ULDC.64 UR8, c[0x0][0xa28] ;  /* 0x00028a0000087ab9 */ /* 0x000fe20000000a00 */
[----:B------:R-:W-:Y:S01]  /*0d30*/  ULDC UR4, c[0x0][0x424] ;  /* 0x0001090000047ab9 */ /* 0x000fe20000000800 */
[----:B------:R-:W-:-:S04]  /*0d40*/  UISETP.NE.U32.AND UP0, UPT, UR8, URZ, UPT ;  /* 0x0000003f0800728c */ /* 0x000fc8000bf05070 */
[----:B------:R-:W-:-:S03]  /*0d50*/  UISETP.NE.AND.EX UP0, UPT, UR9, URZ, UPT, UP0 ;  /* 0x0000003f0900728c */ /* 0x000fc6000bf05300 */
[----:B------:R-:W-:Y:S02]  /*0d60*/  ULDC.64 UR8, c[0x0][0xa18] ;  /* 0x0002860000087ab9 */ /* 0x000fe40000000a00 */
[----:B------:R-:W-:Y:S01]  /*0d70*/  UISETP.NE.U32.AND UP1, UPT, UR8, URZ, UPT ;  /* 0x0000003f0800728c */ /* 0x000fe2000bf25070 */
[----:B------:R-:W-:-:S03]  /*0d80*/  PLOP3.LUT P0, PT, PT, PT, UP0, 0x80, 0x0 ;  /* 0x000000000000781c */ /* 0x000fc60003f0f008 */
[----:B------:R-:W-:-:S03]  /*0d90*/  UISETP.NE.AND.EX UP1, UPT, UR9, URZ, UPT, UP1 ;  /* 0x0000003f0900728c */ /* 0x000fc6000bf25310 */
[----:B------:R-:W-:Y:S02]  /*0da0*/  @UP0 ULDC.64 UR8, c[0x0][0xa28] ;  /* 0x00028a0000080ab9 */ /* 0x000fe40000000a00 */
[----:B------:R-:W-:Y:S01]  /*0db0*/  @UP0 UIMAD.WIDE UR8, UR6, 0x4, UR8 ;  /* 0x00000004060808a5 */ /* 0x000fe2000f8e0208 */
[----:B------:R-:W-:-:S05]  /*0dc0*/  PLOP3.LUT P2, PT, PT, PT, UP1, 0x80, 0x0 ;  /* 0x000000000000781c */ /* 0x000fca0003f4f018 */
[----:B------:R-:W-:Y:S01]  /*0dd0*/  @UP1 ULDC.64 UR10, c[0x0][0xa18] ;  /* 0x00028600000a1ab9 */ /* 0x000fe20000000a00 */
[----:B012---:R-:W-:Y:S02]  /*0de0*/  IMAD.U32 R2, RZ, RZ, UR8 ;  /* 0x00000008ff027e24 */ /* 0x007fe4000f8e00ff */
[----:B------:R-:W-:Y:S01]  /*0df0*/  IMAD.U32 R3, RZ, RZ, UR9 ;  /* 0x00000009ff037e24 */ /* 0x000fe2000f8e00ff */
[----:B------:R-:W-:-:S04]  /*0e00*/  @UP1 UIMAD.WIDE UR8, UR6, 0x4, UR10 ;  /* 0x00000004060818a5 */ /* 0x000fc8000f8e020a */
[----:B------:R-:W2:Y:S02]  /*0e10*/  @P0 LDG.E R2, desc[UR52][R2.64] ;  /* 0x0000003402020981 */ /* 0x000ea4000c1e1900 */
[----:B------:R-:W-:Y:S02]  /*0e20*/  IMAD.U32 R4, RZ, RZ, UR8 ;  /* 0x00000008ff047e24 */ /* 0x000fe4000f8e00ff */
[----:B------:R-:W-:Y:S01]  /*0e30*/  IMAD.U32 R5, RZ, RZ, UR9 ;  /* 0x00000009ff057e24 */ /* 0x000fe2000f8e00ff */
[----:B------:R-:W-:-:S04]  /*0e40*/  ULDC.64 UR8, c[0x0][0x418] ;  /* 0x0001060000087ab9 */ /* 0x000fc80000000a00 */
[----:B------:R-:W3:Y:S01]  /*0e50*/  @P2 LDG.E R4, desc[UR52][R4.64] ;  /* 0x0000003404042981 */ /* 0x000ee2000c1e1900 */
[----:B------:R-:W-:Y:S01]  /*0e60*/  UISETP.NE.U32.AND UP0, UPT, UR8, URZ, UPT ;  /* 0x0000003f0800728c */ /* 0x000fe2000bf05070 */
[----:B------:R-:W-:Y:S01]  /*0e70*/  UMOV UR41, URZ ;  /* 0x0000003f00297c82 */ /* 0x000fe20008000000 */
[----:B------:R-:W-:Y:S02]  /*0e80*/  UMOV UR38, UR7 ;  /* 0x0000000700267c82 */ /* 0x000fe40008000000 */
[----:B------:R-:W-:-:S03]  /*0e90*/  UISETP.NE.AND.EX UP0, UPT, UR9, URZ, UPT, UP0 ;  /* 0x0000003f0900728c */ /* 0x000fc6000bf05300 */
[----:B------:R-:W-:Y:S01]  /*0ea0*/  ULDC.64 UR8, c[0x0][0xa20] ;  /* 0x0002880000087ab9 */ /* 0x000fe20000000a00 */
[----:B------:R-:W-:Y:S01]  /*0eb0*/  USEL UR4, UR4, 0x1, UP0 ;  /* 0x0000000104047887 */ /* 0x000fe20008000000 */
[----:B------:R-:W-:Y:S01]  /*0ec0*/  ISETP.NE.U32.AND P1, PT, RZ, UR8, PT ;  /* 0x00000008ff007c0c */ /* 0x000fe2000bf25070 */
[----:B------:R-:W-:Y:S02]  /*0ed0*/  ULDC UR8, c[0x0][0x2f0] ;  /* 0x0000bc0000087ab9 */ /* 0x000fe40000000800 */
[----:B------:R-:W-:Y:S01]  /*0ee0*/  UIMAD UR4, UR4, UR8, URZ ;  /* 0x00000008040472a4 */ /* 0x000fe2000f8e023f */
[----:B------:R-:W-:Y:S02]  /*0ef0*/  ISETP.NE.AND.EX P1, PT, RZ, UR9, PT, P1 ;  /* 0x00000009ff007c0c */ /* 0x000fe4000bf25310 */
[----:B--2---:R-:W-:Y:S02]  /*0f00*/  @P0 R2UR UR41, R2 ;  /* 0x00000000022902ca */ /* 0x004fe400000e0000 */
[----:B---3--:R-:W-:Y:S01]  /*0f10*/  @P2 R2UR UR37, R4 ;  /* 0x00000000042522ca */ /* 0x008fe200000e0000 */
[----:B-----5:R-:W-:-:S14]  /*0f20*/  @P2 BRA `(.L_x_1217) ;  /* 0x0000000000382947 */ /* 0x020fdc0003800000 */
[----:B------:R-:W-:Y:S01]  /*0f30*/  ULDC.64 UR8, c[0x0][0xa00] ;  /* 0x0002800000087ab9 */ /* 0x000fe20000000a00 */
[----:B------:R-:W-:Y:S01]  /*0f40*/  ULDC UR37, c[0x0][0x288] ;  /* 0x0000a20000257ab9 */ /* 0x000fe20000000800 */
        /* <DEDUP_REMOVED lines=12> */
.L_x_1217:
[----:B------:R-:W-:Y:S01]  /*1010*/  UMOV UR39, UR6 ;  /* 0x0000000600277c82 */ /* 0x000fe20008000000 */
[----:B------:R-:W-:Y:S05]  /*1020*/  @!P1 BRA `(.L_x_1218) ;  /* 0x00000000001c9947 */ /* 0x000fea0003800000 */
[----:B------:R-:W-:Y:S02]  /*1030*/  ULDC.64 UR8, c[0x0][0xa20] ;  /* 0x0002880000087ab9 */ /* 0x000fe40000000a00 */
[----:B------:R-:W-:-:S06]  /*1040*/  UIMAD.WIDE UR6, UR6, 0x4, UR8 ;  /* 0x00000004060678a5 */ /* 0x000fcc000f8e0208 */
[----:B------:R-:W-:Y:S02]  /*1050*/  IMAD.U32 R2, RZ, RZ, UR6 ;  /* 0x00000006ff027e24 */ /* 0x000fe4000f8e00ff */
[----:B------:R-:W-:-:S05]  /*1060*/  IMAD.U32 R3, RZ, RZ, UR7 ;  /* 0x00000007ff037e24 */ /* 0x000fca000f8e00ff */
[----:B------:R-:W2:Y:S02]  /*1070*/  LDG.E R2, desc[UR52][R2.64] ;  /* 0x0000003402027981 */ /* 0x000ea4000c1e1900 */
[----:B--2---:R-:W-:Y:S01]  /*1080*/  R2UR UR4, R2 ;  /* 0x00000000020472ca */ /* 0x004fe200000e0000 */
[----:B------:R-:W-:-:S14]  /*1090*/  BRA `(.L_x_1219) ;  /* 0x0000000000347947 */ /* 0x000fdc0003800000 */
.L_x_1218:
        /* <DEDUP_REMOVED lines=13> */
.L_x_1219:
[----:B------:R-:W-:Y:S01]  /*1170*/  ULDC UR6, c[0x0][0x448] ;  /* 0x0001120000067ab9 */ /* 0x000fe20000000800 */
[----:B------:R-:W-:Y:S02]  /*1180*/  UIMAD UR40, UR5, 0xc0, URZ ;  /* 0x000000c0052878a4 */ /* 0x000fe4000f8e023f */
[----:B------:R-:W-:Y:S02]  /*1190*/  UISETP.NE.AND UP0, UPT, UR6, 0x1, UPT ;  /* 0x000000010600788c */ /* 0x000fe4000bf05270 */
[----:B------:R-:W-:Y:S02]  /*11a0*/  UIADD3 UR8, UR40, 0xbf, URZ ;  /* 0x000000bf28087890 */ /* 0x000fe4000fffe03f */
[----:B------:R-:W-:Y:S02]  /*11b0*/  UIADD3 UR41, -UR41, UR4, URZ ;  /* 0x0000000429297290 */ /* 0x000fe4000fffe13f */
[----:B------:R-:W-:Y:S01]  /*11c0*/  UP2UR UR51, UPR, URZ, 0x1 ;  /* 0x000000013f337883 */ /* 0x000fe20008000000 */
[----:B------:R-:W-:Y:S01]  /*11d0*/  ULDC.64 UR4, c[0x0][0x9e0] ;  /* 0x0002780000047ab9 */ /* 0x000fe20000000a00 */
[----:B------:R-:W-:-:S03]  /*11e0*/  UIADD3 UR9, UR41, 0x1, -UR37 ;  /* 0x0000000129097890 */ /* 0x000fc6000fffe825 */
[----:B------:R-:W-:Y:S01]  /*11f0*/  @UP0 ULDC UR6, c[0x0][0x44c] ;  /* 0x0001130000060ab9 */ /* 0x000fe20000000800 */
[----:B------:R-:W-:Y:S01]  /*1200*/  @UP0 ULDC UR10, c[0x0][0x450] ;  /* 0x00011400000a0ab9 */ /* 0x000fe20000000800 */
[----:B------:R-:W-:-:S04]  /*1210*/  UIMAD.WIDE.U32 UR6, UR8, UR6, URZ ;  /* 0x00000006080672a5 */ /* 0x000fc8000f8e003f */
[----:B------:R-:W-:Y:S02]  /*1220*/  @UP0 USHF.R.U32.HI UR8, URZ, UR10, UR7 ;  /* 0x0000000a3f080299 */ /* 0x000fe40008011607 */
[----:B------:R-:W-:Y:S02]  /*1230*/  UISETP.GE.AND UP0, UPT, UR5, 0x1, UPT ;  /* 0x000000010500788c */ /* 0x000fe4000bf06270 */
[----:B------:R-:W-:Y:S02]  /*1240*/  UIADD3 UR8, UR9, UR8, URZ ;  /* 0x0000000809087290 */ /* 0x000fe4000fffe03f */
[----:B------:R-:W-:Y:S02]  /*1250*/  UP2UR UR50, UPR, URZ, 0x1 ;  /* 0x000000013f327883 */ /* 0x000fe40008000000 */
[----:B------:R-:W-:Y:S01]  /*1260*/  PLOP3.LUT P0, PT, PT, PT, UP0, 0x40, 0x0 ;  /* 0x000000000000781c */ /* 0x000fe20003f0e808 */
[----:B------:R-:W-:-:S06]  /*1270*/  UIADD3 UR4, UR8, UR4, URZ ;  /* 0x0000000408047290 */ /* 0x000fcc000fffe03f */
[----:B------:R-:W-:-:S06]  /*1280*/  IMAD.U32 R0, RZ, RZ, UR4 ;  /* 0x00000004ff007e24 */ /* 0x000fcc000f8e00ff */
[----:B------:R-:W-:Y:S05]  /*1290*/  @P0 BRA `(.L_x_1220) ;  /* 0x0000000000400947 */ /* 0x000fea0003800000 */
        /* <DEDUP_REMOVED lines=10> */
.L_x_1221:
[----:B------:R-:W-:-:S11]  /*1340*/  UISETP.NE.AND UP0, UPT, UR5, 0x1, UPT ;  /* 0x000000010500788c */ /* 0x000fd6000bf05270 */
[----:B------:R-:W-:Y:S02]  /*1350*/  @UP0 ULDC.64 UR8, c[0x0][0x9e8] ;  /* 0x00027a0000080ab9 */ /* 0x000fe40000000a00 */
[----:B------:R-:W-:-:S04]  /*1360*/  UIMAD.WIDE.U32 UR6, UR4, UR8, URZ ;  /* 0x00000008040672a5 */ /* 0x000fc8000f8e003f */
[----:B------:R-:W-:-:S12]  /*1370*/  @UP0 USHF.R.U32.HI UR4, URZ, UR9, UR7 ;  /* 0x000000093f040299 */ /* 0x000fd80008011607 */
.L_x_1222:
[----:B------:R-:W-:-:S06]  /*1380*/  UIMAD UR4, UR4, UR5, UR5 ;  /* 0x00000005040472a4 */ /* 0x000fcc000f8e0205 */
[----:B------:R-:W-:-:S07]  /*1390*/  VIMNMX R0, R0, UR4, PT ;  /* 0x0000000400007c48 */ /* 0x000fce000bfe0100 */
.L_x_1220:
[----:B------:R-:W-:Y:S01]  /*13a0*/  UISETP.NE.AND UP0, UPT, UR51, URZ, UPT ;  /* 0x0000003f3300728c */ /* 0x000fe2000bf05270 */
[----:B------:R-:W-:Y:S01]  /*13b0*/  VIADD R0, R0, 0x7f ;  /* 0x0000007f00007836 */ /* 0x000fe20000000000 */
[----:B------:R-:W-:Y:S01]  /*13c0*/  UMOV UR9, UR40 ;  /* 0x0000002800097c82 */ /* 0x000fe20008000000 */
[----:B------:R-:W-:Y:S02]  /*13d0*/  UIADD3 UR4, UR41, 0x7f, URZ ;  /* 0x0000007f29047890 */ /* 0x000fe4000fffe03f */
[----:B------:R-:W-:Y:S01]  /*13e0*/  UIADD3 UR54, UR41, -UR37, URZ ;  /* 0x8000002529367290 */ /* 0x000fe2000fffe03f */
        /* <DEDUP_REMOVED lines=27> */
.L_x_1224:
[----:B------:R-:W-:-:S11]  /*15a0*/  UISETP.NE.AND UP0, UPT, UR5, 0x1, UPT ;  /* 0x000000010500788c */ /* 0x000fd6000bf05270 */
[----:B------:R-:W-:Y:S02]  /*15b0*/  @UP0 ULDC.64 UR10, c[0x0][0x9e8] ;  /* 0x00027a00000a0ab9 */ /* 0x000fe40000000a00 */
[----:B------:R-:W-:-:S04]  /*15c0*/  UIMAD.WIDE.U32 UR6, UR4, UR10, URZ ;  /* 0x0000000a040672a5 */ /* 0x000fc8000f8e003f */
[----:B------:R-:W-:-:S12]  /*15d0*/  @UP0 USHF.R.U32.HI UR4, URZ, UR11, UR7 ;  /* 0x0000000b3f040299 */ /* 0x000fd80008011607 */
.L_x_1225:
[----:B------:R-:W-:-:S04]  /*15e0*/  UIMAD UR4, UR4, UR5, URZ ;  /* 0x00000005040472a4 */ /* 0x000fc8000f8e023f */
[----:B------:R-:W-:-:S04]  /*15f0*/  UISETP.LT.AND UP0, UPT, UR9, UR4, UPT ;  /* 0x000000040900728c */ /* 0x000fc8000bf01270 */
[----:B------:R-:W-:-:S12]  /*1600*/  USEL UR9, UR9, UR4, !UP0 ;  /* 0x0000000409097287 */ /* 0x000fd8000c000000 */
.L_x_1223:
[----:B------:R-:W-:Y:S01]  /*1610*/  USHF.R.S32.HI UR4, URZ, 0x1f, UR9 ;  /* 0x0000001f3f047899 */ /* 0x000fe20008011409 */
[----:B------:R-:W-:Y:S02]  /*1620*/  PLOP3.LUT P0, PT, PT, PT, PT, 0x80, 0x0 ;  /* 0x000000000000781c */ /* 0x000fe40003f0f070 */
[----:B------:R-:W-:Y:S02]  /*1630*/  CS2R R20, SRZ ;  /* 0x0000000000147805 */ /* 0x000fe4000001ff00 */
[----:B------:R-:W-:Y:S01]  /*1640*/  CS2R R118, SRZ ;  /* 0x0000000000767805 */ /* 0x000fe2000001ff00 */
[----:B------:R-:W-:Y:S01]  /*1650*/  ULEA.HI UR4, UR4, UR9, URZ, 0x7 ;  /* 0x0000000904047291 */ /* 0x000fe2000f8f383f */
[----:B------:R-:W-:Y:S02]  /*1660*/  CS2R R116, SRZ ;  /* 0x0000000000747805 */ /* 0x000fe4000001ff00 */
[----:B------:R-:W-:Y:S02]  /*1670*/  CS2R R114, SRZ ;  /* 0x0000000000727805 */ /* 0x000fe4000001ff00 */
[----:B------:R-:W-:Y:S01]  /*1680*/  CS2R R112, SRZ ;  /* 0x0000000000707805 */ /* 0x000fe2000001ff00 */
[----:B------:R-:W-:Y:S01]  /*1690*/  USHF.R.S32.HI UR4, URZ, 0x7, UR4 ;  /* 0x000000073f047899 */ /* 0x000fe20008011404 */
[----:B------:R-:W-:Y:S01]  /*16a0*/  CS2R R14, SRZ ;  /* 0x00000000000e7805 */ /* 0x000fe2000001ff00 */
[----:B------:R-:W-:Y:S01]  /*16b0*/  IMAD.MOV.U32 R110, RZ, RZ, RZ ;  /* 0x000000ffff6e7224 */ /* 0x000fe200078e00ff */
[----:B------:R-:W-:Y:S01]  /*16c0*/  CS2R R24, SRZ ;  /* 0x0000000000187805 */ /* 0x000fe2000001ff00 */
[----:B------:R-:W-:Y:S01]  /*16d0*/  UISETP.LT.AND UP0, UPT, URZ, UR4, UPT ;  /* 0x000000043f00728c */ /* 0x000fe2000bf01270 */
[----:B------:R-:W-:Y:S01]  /*16e0*/  CS2R R12, SRZ ;  /* 0x00000000000c7805 */ /* 0x000fe2000001ff00 */
[----:B------:R-:W-:Y:S01]  /*16f0*/  IMAD.MOV.U32 R106, RZ, RZ, RZ ;  /* 0x000000ffff6a7224 */ /* 0x000fe200078e00ff */
[----:B------:R-:W-:Y:S01]  /*1700*/  CS2R R102, SRZ ;  /* 0x0000000000667805 */ /* 0x000fe2000001ff00 */
[----:B------:R-:W-:Y:S01]  /*1710*/  USEL UR42, URZ, UR4, !UP0 ;  /* 0x000000043f2a7287 */ /* 0x000fe2000c000000 */
[----:B------:R-:W-:Y:S01]  /*1720*/  IMAD.MOV.U32 R27, RZ, RZ, RZ ;  /* 0x000000ffff1b7224 */ /* 0x000fe200078e00ff */
[----:B------:R-:W-:-:S02]  /*1730*/  CS2R R100, SRZ ;  /* 0x0000000000647805 */ /* 0x000fc4000001ff00 */
[----:B------:R-:W-:Y:S02]  /*1740*/  CS2R R98, SRZ ;  /* 0x0000000000627805 */ /* 0x000fe4000001ff00 */
[----:B------:R-:W-:Y:S02]  /*1750*/  CS2R R96, SRZ ;  /* 0x0000000000607805 */ /* 0x000fe4000001ff00 */
[----:B------:R-:W-:Y:S02]  /*1760*/  CS2R R94, SRZ ;  /* 0x00000000005e7805 */ /* 0x000fe4000001ff00 */
[----:B------:R-:W-:Y:S02]  /*1770*/  ISETP.GT.AND P1, PT, R88, UR42, PT ;  /* 0x0000002a58007c0c */ /* 0x000fe4000bf24270 */
[----:B------:R-:W-:Y:S02]  /*1780*/  CS2R R92, SRZ ;  /* 0x00000000005c7805 */ /* 0x000fe4000001ff00 */
[----:B------:R-:W-:Y:S01]  /*1790*/  CS2R R90, SRZ ;  /* 0x00000000005a7805 */ /* 0x000fe2000001ff00 */
[----:B------:R-:W-:-:S08]  /*17a0*/  IMAD.MOV.U32 R89, RZ, RZ, RZ ;  /* 0x000000ffff597224 */ /* 0x000fd000078e00ff */
        /* <DEDUP_REMOVED lines=32> */
.L_x_1227:
        /* <DEDUP_REMOVED lines=9> */
.L_x_1405:
[----:B------:R-:W-:Y:S05]  /*1a40*/  @!P0 BRA `(.L_x_1229) ;  /* 0x0000000000048947 */ /* 0x000fea0003800000 */
[----:B------:R-:W-:Y:S01]  /*1a50*/  BPT.TRAP 0x1 ;  /* 0x000000040000795c */ /* 0x000fe20000300000 */
.L_x_1229:
[----:B0-----:R-:W-:Y:S02]  /*1a60*/  IMAD.U32 R3, RZ, RZ, UR46 ;  /* 0x0000002eff037e24 */ /* 0x001fe4000f8e00ff */
[----:B------:R-:W-:-:S03]  /*1a70*/  IMAD.U32 R0, RZ, RZ, UR47 ;  /* 0x0000002fff007e24 */ /* 0x000fc6000f8e00ff */
[----:B------:R-:W-:Y:S02]  /*1a80*/  LEA R3, R3, UR45, 0x3 ;  /* 0x0000002d03037c11 */ /* 0x000fe4000f8e18ff */
[----:B------:R-:W-:-:S04]  /*1a90*/  SHF.L.U32 R0, R0, 0x1f, RZ ;  /* 0x0000001f00007819 */ /* 0x000fc800000006ff */
[----:B------:R0:W1:Y:S01]  /*1aa0*/  SYNCS.PHASECHK.TRANS64.TRYWAIT P1, [R3+URZ+0x16830], R0 ;  /* 0x01683000030075a7 */ /* 0x000062000802017f */
[----:B------:R-:W-:Y:S05]  /*1ab0*/  @!P0 BRA `(.L_x_1230) ;  /* 0x0000000000048947 */ /* 0x000fea0003800000 */
[----:B------:R-:W-:Y:S01]  /*1ac0*/  BPT.TRAP 0x1 ;  /* 0x000000040000795c */ /* 0x000fe20000300000 */
.L_x_1230:
[----:B-1----:R-:W-:Y:S05]  /*1ad0*/  @P1 BRA `(.L_x_1231) ;  /* 0x0000000000081947 */ /* 0x002fea0003800000 */
[----:B------:R-:W1:Y:S02]  /*1ae0*/  SYNCS.PHASECHK.TRANS64.TRYWAIT P1, [R3+URZ+0x16830], R0 ;  /* 0x01683000030075a7 */ /* 0x000e64000802017f */
[----:B-1----:R-:W-:Y:S05]  /*1af0*/  @!P1 BRA `(.L_x_1232) ;  /* 0x0000012c00749947 */ /* 0x002fea0003800000 */
.L_x_1231:
        /* <DEDUP_REMOVED lines=35> */
.L_x_1233:
[----:B------:R-:W-:Y:S01]  /*1d30*/  UISETP.NE.AND UP1, UPT, UR51, URZ, UPT ;  /* 0x0000003f3300728c */ /* 0x000fe2000bf25270 */
[----:B01----:R-:W-:Y:S01]  /*1d40*/  VIADD R0, R17, UR40 ;  /* 0x0000002811007c36 */ /* 0x003fe20008000000 */
[----:B------:R-:W-:Y:S01]  /*1d50*/  R2UR UR6, R3 ;  /* 0x00000000030672ca */ /* 0x000fe200000e0000 */
[----:B------:R-:W-:Y:S01]  /*1d60*/  IMAD.MOV.U32 R3, RZ, RZ, -0x80 ;  /* 0xffffff80ff037424 */ /* 0x000fe200078e00ff */
[----:B------:R-:W-:Y:S01]  /*1d70*/  UISETP.NE.AND UP0, UPT, UR50, URZ, UPT ;  /* 0x0000003f3200728c */ /* 0x000fe2000bf05270 */
[----:B------:R-:W-:Y:S01]  /*1d80*/  IMAD.U32 R7, RZ, RZ, UR37 ;  /* 0x00000025ff077e24 */ /* 0x000fe2000f8e00ff */
[----:B------:R-:W-:Y:S01]  /*1d90*/  PLOP3.LUT P1, PT, PT, PT, UP1, 0x80, 0x0 ;  /* 0x000000000000781c */ /* 0x000fe20003f2f018 */
[----:B------:R-:W-:Y:S01]  /*1da0*/  IMAD R10, R88, R3, 0x80 ;  /* 0x00000080580a7424 */ /* 0x000fe200078e0203 */
[----:B------:R-:W-:Y:S01]  /*1db0*/  PLOP3.LUT P2, PT, PT, PT, UP1, 0x80, 0x0 ;  /* 0x000000000000781c */ /* 0x000fe20003f4f018 */
[----:B------:R-:W-:Y:S01]  /*1dc0*/  ULDC UR22, c[0x0][0x9dc] ;  /* 0x0002770000167ab9 */ /* 0x000fe20000000800 */
[----:B------:R-:W-:Y:S01]  /*1dd0*/  ULDC UR11, c[0x0][0x9e0] ;  /* 0x00027800000b7ab9 */ /* 0x000fe20000000800 */
[----:B------:R-:W-:Y:S01]  /*1de0*/  @UP1 ULDC UR7, c[0x0][0x44c] ;  /* 0x0001130000071ab9 */ /* 0x000fe20000000800 */
[----:B------:R-:W-:Y:S01]  /*1df0*/  VIADD R3, R10, 0x1 ;  /* 0x000000010a037836 */ /* 0x000fe20000000000 */
[----:B------:R-:W-:-:S02]  /*1e00*/  LEA R8, R88, 0xffffff80, 0x7 ;  /* 0xffffff8058087811 */ /* 0x000fc400078e38ff */
[----:B------:R-:W-:-:S04]  /*1e10*/  UIADD3 UR6, UR6, 0x16840, URZ ;  /* 0x0001684006067890 */ /* 0x000fc8000fffe03f */
[----:B------:R-:W-:Y:S01]  /*1e20*/  @P1 IMAD.HI.U32 R2, R0, UR7, RZ ;  /* 0x0000000700021c27 */ /* 0x000fe2000f8e00ff */
[----:B------:R-:W-:Y:S01]  /*1e30*/  @UP1 ULDC UR7, c[0x0][0x450] ;  /* 0x0001140000071ab9 */ /* 0x000fe20000000800 */
[----:B------:R-:W-:Y:S01]  /*1e40*/  UPRMT UR6, UR43, 0x654, UR6 ;  /* 0x000006542b067896 */ /* 0x000fe20008000006 */
[----:B------:R-:W-:Y:S02]  /*1e50*/  PLOP3.LUT P1, PT, PT, PT, UP0, 0x40, 0x0 ;  /* 0x000000000000781c */ /* 0x000fe40003f2e808 */
[----:B------:R-:W-:Y:S01]  /*1e60*/  @P2 SHF.R.U32.HI R0, RZ, UR7, R2 ;  /* 0x00000007ff002c19 */ /* 0x000fe20008011602 */
[----:B------:R-:W-:Y:S02]  /*1e70*/  IMAD R2, R16, -0x2, R3 ;  /* 0xfffffffe10027824 */ /* 0x000fe400078e0203 */
[----:B------:R-:W-:Y:S02]  /*1e80*/  VIADD R3, R10, UR41 ;  /* 0x000000290a037c36 */ /* 0x000fe40008000000 */
[----:B------:R-:W0:Y:S01]  /*1e90*/  SHFL.IDX PT, R5, R0, RZ, 0x1c1f ;  /* 0x001c1fff00057589 */ /* 0x000e2200000e0000 */
[----:B------:R-:W-:Y:S01]  /*1ea0*/  SYNCS.ARRIVE.TRANS64.RED.A1T0 RZ, [UR6], RZ ;  /* 0x000000ffffff79a7 */ /* 0x000fe20008100406 */
[----:B------:R-:W-:Y:S01]  /*1eb0*/  ULOP3.LUT UR6, URZ, UR22, URZ, 0x33, !UPT ;  /* 0x000000163f067292 */ /* 0x000fe2000f8e333f */
[----:B------:R-:W-:Y:S01]  /*1ec0*/  IADD3 R2, -R7, UR41, R2 ;  /* 0x0000002907027c10 */ /* 0x000fe2000fffe102 */
[----:B------:R-:W-:-:S04]  /*1ed0*/  IMAD R12, R16, -0x2, R3 ;  /* 0xfffffffe100c7824 */ /* 0x000fc800078e0203 */
[C---:B------:R-:W-:Y:S02]  /*1ee0*/  VIADD R95, R2.reuse, UR11 ;  /* 0x0000000b025f7c36 */ /* 0x040fe40008000000 */
[----:B------:R-:W-:-:S03]  /*1ef0*/  VIADD R14, R2, UR6 ;  /* 0x00000006020e7c36 */ /* 0x000fc60008000000 */
[----:B0-----:R-:W-:Y:S01]  /*1f00*/  VIADDMNMX R2, R5, R95, R12, PT ;  /* 0x0000005f05027246 */ /* 0x001fe2000380010c */
[----:B------:R-:W-:Y:S01]  /*1f10*/  IMAD.IADD R4, R14, 0x1, R5 ;  /* 0x000000010e047824 */ /* 0x000fe200078e0205 */
[----:B------:R-:W-:Y:S06]  /*1f20*/  @P1 BRA `(.L_x_1234) ;  /* 0x0000000000641947 */ /* 0x000fec0003800000 */
[----:B------:R-:W-:Y:S01]  /*1f30*/  IMAD.U32 R6, RZ, RZ, UR37 ;  /* 0x00000025ff067e24 */ /* 0x000fe2000f8e00ff */
[----:B------:R-:W-:Y:S04]  /*1f40*/  BSSY B0, `(.L_x_1235) ;  /* 0x0000013000007945 */ /* 0x000fe80003800000 */
[----:B------:R-:W-:-:S04]  /*1f50*/  IADD3 R3, -R6, UR41, R5 ;  /* 0x0000002906037c10 */ /* 0x000fc8000fffe105 */
        /* <DEDUP_REMOVED lines=11> */
.L_x_1236:
[----:B------:R-:W-:Y:S02]  /*2010*/  ULDC UR6, c[0x0][0x9e4] ;  /* 0x0002790000067ab9 */ /* 0x000fe40000000800 */
[----:B------:R-:W-:-:S05]  /*2020*/  IMAD.U32 R5, RZ, RZ, UR6 ;  /* 0x00000006ff057e24 */ /* 0x000fca000f8e00ff */
[----:B------:R-:W-:-:S13]  /*2030*/  ISETP.NE.AND P1, PT, R5, 0x1, PT ;  /* 0x000000010500780c */ /* 0x000fda0003f25270 */
[----:B------:R-:W0:Y:S02]  /*2040*/  @P1 LDC.64 R6, c[0x0][0x9e8] ;  /* 0x00027a00ff061b82 */ /* 0x000e240000000a00 */
[----:B0-----:R-:W-:-:S05]  /*2050*/  @P1 IMAD.HI.U32 R6, R3, R6, RZ ;  /* 0x0000000603061227 */ /* 0x001fca00078e00ff */
[----:B------:R-:W-:-:S07]  /*2060*/  @P1 SHF.R.U32.HI R3, RZ, R7, R6 ;  /* 0x00000007ff031219 */ /* 0x000fce0000011606 */
.L_x_1237:
[----:B------:R-:W-:Y:S05]  /*2070*/  BSYNC B0 ;  /* 0x0000000000007941 */ /* 0x000fea0003800000 */
.L_x_1235:
[----:B------:R-:W-:-:S04]  /*2080*/  IMAD R3, R3, R5, -R8 ;  /* 0x0000000503037224 */ /* 0x000fc800078e0a08 */
[----:B------:R-:W-:-:S05]  /*2090*/  IMAD R3, R16, -0x2, R3 ;  /* 0xfffffffe10037824 */ /* 0x000fca00078e0203 */
[----:B------:R-:W-:Y:S02]  /*20a0*/  VIADDMNMX R2, R3, R5, R2, PT ;  /* 0x0000000503027246 */ /* 0x000fe40003800102 */
[----:B------:R-:W-:-:S07]  /*20b0*/  VIMNMX R4, R4, R3, !PT ;  /* 0x0000000304047248 */ /* 0x000fce0007fe0100 */
.L_x_1234:
[----:B------:R-:W2:Y:S01]  /*20c0*/  LDL.LU R20, [R1] ;  /* 0x0000000001147983 */ /* 0x000ea20000300800 */
[C---:B------:R-:W-:Y:S01]  /*20d0*/  ISETP.GE.AND P6, PT, R10.reuse, 0xa, PT ;  /* 0x0000000a0a00780c */ /* 0x040fe20003fc6270 */
[----:B------:R-:W-:Y:S01]  /*20e0*/  UISETP.NE.AND UP0, UPT, UR50, URZ, UPT ;  /* 0x0000003f3200728c */ /* 0x000fe2000bf05270 */
[C---:B------:R-:W-:Y:S01]  /*20f0*/  ISETP.GE.AND P1, PT, R10.reuse, 0x2, PT ;  /* 0x000000020a00780c */ /* 0x040fe20003f26270 */
[----:B------:R-:W0:Y:S01]  /*2100*/  SHFL.IDX PT, R97, R0, 0x1, 0x1c1f ;  /* 0x003c1f0000617f89 */ /* 0x000e2200000e0000 */
[C---:B------:R-:W-:Y:S02]  /*2110*/  ISETP.GE.AND P2, PT, R10.reuse, 0x9, PT ;  /* 0x000000090a00780c */ /* 0x040fe40003f46270 */
[----:B------:R-:W-:Y:S02]  /*2120*/  ISETP.GE.AND P5, PT, R10, 0x11, PT ;  /* 0x000000110a00780c */ /* 0x000fe40003fa6270 */
[C---:B------:R-:W-:Y:S02]  /*2130*/  ISETP.GT.AND P4, PT, R4.reuse, 0x1, !P1 ;  /* 0x000000010400780c */ /* 0x040fe40004f84270 */
[----:B------:R-:W-:-:S02]  /*2140*/  ISETP.GT.AND P3, PT, R4, 0x8, !P2 ;  /* 0x000000080400780c */ /* 0x000fc40005764270 */
[C---:B------:R-:W-:Y:S02]  /*2150*/  ISETP.LT.OR P4, PT, R2.reuse, 0x2, P4 ;  /* 0x000000020200780c */ /* 0x040fe40002781670 */
[----:B------:R-:W-:Y:S02]  /*2160*/  ISETP.LT.OR P3, PT, R2, 0x9, P3 ;  /* 0x000000090200780c */ /* 0x000fe40001f61670 */
[----:B------:R-:W-:Y:S02]  /*2170*/  FSEL R125, R25, -INF , !P4 ;  /* 0xff800000197d7808 */ /* 0x000fe40006000000 */
[----:B------:R-:W-:Y:S02]  /*2180*/  FSEL R123, R28, -INF , !P3 ;  /* 0xff8000001c7b7808 */ /* 0x000fe40005800000 */
[C---:B------:R-:W-:Y:S02]  /*2190*/  ISETP.GT.AND P4, PT, R4.reuse, 0x9, !P6 ;  /* 0x000000090400780c */ /* 0x040fe40007784270 */
[----:B------:R-:W-:-:S02]  /*21a0*/  ISETP.GT.AND P3, PT, R4, 0x10, !P5 ;  /* 0x000000100400780c */ /* 0x000fc40006f64270 */
[C---:B------:R-:W-:Y:S02]  /*21b0*/  ISETP.LT.OR P4, PT, R2.reuse, 0xa, P4 ;  /* 0x0000000a0200780c */ /* 0x040fe40002781670 */
[----:B------:R-:W-:Y:S01]  /*21c0*/  ISETP.LT.OR P3, PT, R2, 0x11, P3 ;  /* 0x000000110200780c */ /* 0x000fe20001f61670 */
[----:B0-----:R-:W-:Y:S01]  /*21d0*/  IMAD.IADD R6, R14, 0x1, R97 ;  /* 0x000000010e067824 */ /* 0x001fe200078e0261 */
[----:B------:R-:W-:Y:S02]  /*21e0*/  FSEL R121, R29, -INF , !P4 ;  /* 0xff8000001d797808 */ /* 0x000fe40006000000 */
[----:B------:R-:W-:Y:S02]  /*21f0*/  ISETP.GE.AND P4, PT, R10, 0x19, PT ;  /* 0x000000190a00780c */ /* 0x000fe40003f86270 */
[----:B------:R-:W-:Y:S02]  /*2200*/  FSEL R119, R32, -INF , !P3 ;  /* 0xff80000020777808 */ /* 0x000fe40005800000 */
[----:B--2---:R-:W-:-:S04]  /*2210*/  LOP3.LUT R20, R20, 0xfffffffb, RZ, 0xc0, !PT ;  /* 0xfffffffb14147812 */ /* 0x004fc800078ec0ff */
[----:B------:R-:W-:-:S04]  /*2220*/  @P6 LOP3.LUT R20, R20, 0x4, RZ, 0xfc, !PT ;  /* 0x0000000414146812 */ /* 0x000fc800078efcff */
[----:B------:R-:W-:-:S04]  /*2230*/  LOP3.LUT R20, R20, 0xfffffff7, RZ, 0xc0, !PT ;  /* 0xfffffff714147812 */ /* 0x000fc800078ec0ff */
[----:B------:R-:W-:Y:S02]  /*2240*/  @P5 LOP3.LUT R20, R20, 0x8, RZ, 0xfc, !PT ;  /* 0x0000000814145812 */ /* 0x000fe400078efcff */
[----:B------:R-:W-:Y:S02]  /*2250*/  ISETP.GE.AND P5, PT, R10, 0x12, PT ;  /* 0x000000120a00780c */ /* 0x000fe40003fa6270 */
[----:B------:R-:W-:Y:S02]  /*2260*/  LOP3.LUT R20, R20, 0xffffffef, RZ, 0xc0, !PT ;  /* 0xffffffef14147812 */ /* 0x000fe400078ec0ff */
[----:B------:R-:W-:-:S04]  /*2270*/  ISETP.GT.AND P3, PT, R4, 0x11, !P5 ;  /* 0x000000110400780c */ /* 0x000fc80006f64270 */
[----:B------:R-:W-:-:S04]  /*2280*/  ISETP.LT.OR P3, PT, R2, 0x12, P3 ;  /* 0x000000120200780c */ /* 0x000fc80001f61670 */
[----:B------:R-:W-:Y:S02]  /*2290*/  FSEL R33, R33, -INF , !P3 ;  /* 0xff80000021217808 */ /* 0x000fe40005800000 */
[----:B------:R-:W-:Y:S02]  /*22a0*/  @P5 LOP3.LUT R20, R20, 0x10, RZ, 0xfc, !PT ;  /* 0x0000001014145812 */ /* 0x000fe400078efcff */
[----:B------:R-:W-:Y:S02]  /*22b0*/  ISETP.GT.AND P3, PT, R4, 0x18, !P4 ;  /* 0x000000180400780c */ /* 0x000fe40006764270 */
[----:B------:R-:W-:Y:S02]  /*22c0*/  LOP3.LUT R20, R20, 0xfdffffff, RZ, 0xc0, !PT ;  /* 0xfdffffff14147812 */ /* 0x000fe400078ec0ff */
[----:B------:R-:W-:Y:S02]  /*22d0*/  ISETP.LT.OR P3, PT, R2, 0x19, P3 ;  /* 0x000000190200780c */ /* 0x000fe40001f61670 */
[----:B------:R-:W-:-:S02]  /*22e0*/  @P4 LOP3.LUT R20, R20, 0x2000000, RZ, 0xfc, !PT ;  /* 0x0200000014144812 */ /* 0x000fc400078efcff */
        /* <DEDUP_REMOVED lines=149> */
[----:B------:R-:W-:Y:S01]  /*2c40*/  VIADDMNMX R4, R97, R95, R12, PT ;  /* 0x0000005f61047246 */ /* 0x000fe2000380010c */
[----:B------:R0:W-:Y:S01]  /*2c50*/  STL [R1], R20 ;  /* 0x0000001401007387 */ /* 0x0001e20000100800 */
[----:B------:R-:W-:-:S04]  /*2c60*/  ISETP.LT.OR P6, PT, R2, 0x7a, P6 ;  /* 0x0000007a0200780c */ /* 0x000fc800037c1670 */
[----:B------:R-:W-:Y:S02]  /*2c70*/  FSEL R85, R85, -INF , !P6 ;  /* 0xff80000055557808 */ /* 0x000fe40007000000 */
[----:B------:R-:W-:-:S13]  /*2c80*/  PLOP3.LUT P6, PT, PT, PT, UP0, 0x40, 0x0 ;  /* 0x000000000000781c */ /* 0x000fda0003fce808 */
[----:B0-----:R-:W-:Y:S05]  /*2c90*/  @P6 BRA `(.L_x_1238) ;  /* 0x0000000000646947 */ /* 0x001fea0003800000 */
        /* <DEDUP_REMOVED lines=14> */
.L_x_1240:
[----:B------:R-:W-:Y:S02]  /*2d80*/  ULDC UR6, c[0x0][0x9e4] ;  /* 0x0002790000067ab9 */ /* 0x000fe40000000800 */
[----:B------:R-:W-:-:S05]  /*2d90*/  IMAD.U32 R2, RZ, RZ, UR6 ;  /* 0x00000006ff027e24 */ /* 0x000fca000f8e00ff */
[----:B------:R-:W-:-:S13]  /*2da0*/  ISETP.NE.AND P6, PT, R2, 0x1, PT ;  /* 0x000000010200780c */ /* 0x000fda0003fc5270 */
[----:B------:R-:W0:Y:S02]  /*2db0*/  @P6 LDC.64 R96, c[0x0][0x9e8] ;  /* 0x00027a00ff606b82 */ /* 0x000e240000000a00 */
[----:B0-----:R-:W-:-:S05]  /*2dc0*/  @P6 IMAD.HI.U32 R0, R95, R96, RZ ;  /* 0x000000605f006227 */ /* 0x001fca00078e00ff */
[----:B------:R-:W-:-:S07]  /*2dd0*/  @P6 SHF.R.U32.HI R95, RZ, R97, R0 ;  /* 0x00000061ff5f6219 */ /* 0x000fce0000011600 */
.L_x_1241:
[----:B------:R-:W-:Y:S05]  /*2de0*/  BSYNC B0 ;  /* 0x0000000000007941 */ /* 0x000fea0003800000 */
.L_x_1239:
[----:B------:R-:W-:-:S04]  /*2df0*/  IMAD R95, R95, R2, -R8 ;  /* 0x000000025f5f7224 */ /* 0x000fc800078e0a08 */
[----:B------:R-:W-:-:S05]  /*2e00*/  IMAD R95, R16, -0x2, R95 ;  /* 0xfffffffe105f7824 */ /* 0x000fca00078e025f */
[----:B------:R-:W-:Y:S02]  /*2e10*/  VIADDMNMX R4, R95, R2, R4, PT ;  /* 0x000000025f047246 */ /* 0x000fe40003800104 */
[----:B------:R-:W-:-:S07]  /*2e20*/  VIMNMX R6, R6, R95, !PT ;  /* 0x0000005f06067248 */ /* 0x000fce0007fe0100 */
.L_x_1238:
        /* <DEDUP_REMOVED lines=29> */
[----:B------:R-:W-:Y:S02]  /*3000*/  LOP3.LUT P1, RZ, R20, 0x2000000, RZ, 0xc0, !PT ;  /* 0x0200000014ff7812 */ /* 0x000fe4000782c0ff */
        /* <DEDUP_REMOVED lines=65> */
[C---:B------:R-:W-:Y:S01]  /*3420*/  LOP3.LUT P2, RZ, R20.reuse, 0x80, RZ, 0xc0, !PT ;  /* 0x0000008014ff7812 */ /* 0x040fe2000784c0ff */
        /* <DEDUP_REMOVED lines=79> */
[-CC-:B------:R-:W-:Y:S01]  /*3920*/  FFMA.FTZ R125, R125, R0.reuse, -R8.reuse ;  /* 0x000000007d7d7223 */ /* 0x180fe20000010808 */
[----:B------:R-:W-:Y:S01]  /*3930*/  ISETP.LT.OR P1, PT, R4, 0x69, P1 ;  /* 0x000000690400780c */ /* 0x000fe20000f21670 */
[--C-:B------:R-:W-:Y:S01]  /*3940*/  FFMA.FTZ R150, R123, R0, -R8.reuse ;  /* 0x000000007b967223 */ /* 0x100fe20000010808 */
[----:B------:R-:W-:Y:S01]  /*3950*/  FMNMX.FTZ R10, R111, R10, !PT ;  /* 0x0000000a6f0a7209 */ /* 0x000fe20007810000 */
[----:B------:R-:W-:Y:S01]  /*3960*/  MUFU.EX2 R148, R148 ;  /* 0x0000009400947308 */ /* 0x000fe20000000800 */
[----:B------:R-:W-:Y:S01]  /*3970*/  FSEL R49, R78, -INF , !P1 ;  /* 0xff8000004e317808 */ /* 0x000fe20004800000 */
[--C-:B------:R-:W-:Y:S01]  /*3980*/  FFMA.FTZ R128, R9, R0, -R8.reuse ;  /* 0x0000000009807223 */ /* 0x100fe20000010808 */
[----:B------:R-:W-:Y:S01]  /*3990*/  FMNMX.FTZ R10, R95, R10, !PT ;  /* 0x0000000a5f0a7209 */ /* 0x000fe20007810000 */
[-CC-:B------:R-:W-:Y:S01]  /*39a0*/  FFMA.FTZ R121, R121, R0.reuse, -R8.reuse ;  /* 0x0000000079797223 */ /* 0x180fe20000010808 */
[----:B------:R-:W-:Y:S01]  /*39b0*/  FSEL R53, R82, -INF , !P3 ;  /* 0xff80000052357808 */ /* 0x000fe20005800000 */
[--C-:B------:R-:W-:Y:S01]  /*39c0*/  FFMA.FTZ R144, R119, R0, -R8.reuse ;  /* 0x0000000077907223 */ /* 0x100fe20000010808 */
[----:B------:R-:W-:Y:S01]  /*39d0*/  FMNMX.FTZ R10, R109, R10, !PT ;  /* 0x0000000a6d0a7209 */ /* 0x000fe20007810000 */
[----:B------:R-:W0:Y:S01]  /*39e0*/  MUFU.EX2 R125, R125 ;  /* 0x0000007d007d7308 */ /* 0x000e220000000800 */
[----:B------:R-:W-:Y:S01]  /*39f0*/  ISETP.GT.AND P6, PT, R6, 0x79, !P6 ;  /* 0x000000790600780c */ /* 0x000fe200077c4270 */
[--C-:B------:R-:W-:Y:S01]  /*3a00*/  FFMA.FTZ R33, R33, R0, -R8.reuse ;  /* 0x0000000021217223 */ /* 0x100fe20000010808 */
[----:B------:R-:W-:Y:S01]  /*3a10*/  FMNMX.FTZ R10, R97, R10, !PT ;  /* 0x0000000a610a7209 */ /* 0x000fe20007810000 */
[-CC-:B------:R-:W-:Y:S01]  /*3a20*/  FFMA.FTZ R146, R93, R0.reuse, -R8.reuse ;  /* 0x000000005d927223 */ /* 0x180fe20000010808 */
[----:B------:R-:W-:Y:S01]  /*3a30*/  ISETP.LT.OR P6, PT, R4, 0x7a, P6 ;  /* 0x0000007a0400780c */ /* 0x000fe200037c1670 */
[--C-:B------:R-:W-:Y:S01]  /*3a40*/  FFMA.FTZ R37, R37, R0, -R8.reuse ;  /* 0x0000000025257223 */ /* 0x100fe20000010808 */
[----:B------:R-:W-:Y:S01]  /*3a50*/  FMNMX.FTZ R10, R107, R10, !PT ;  /* 0x0000000a6b0a7209 */ /* 0x000fe20007810000 */
[----:B------:R-:W1:Y:S01]  /*3a60*/  MUFU.EX2 R150, R150 ;  /* 0x0000009600967308 */ /* 0x000e620000000800 */
[----:B------:R-:W-:Y:S01]  /*3a70*/  FSEL R57, R86, -INF , !P5 ;  /* 0xff80000056397808 */ /* 0x000fe20006800000 */
[--C-:B------:R-:W-:Y:S01]  /*3a80*/  FFMA.FTZ R140, R91, R0, -R8.reuse ;  /* 0x000000005b8c7223 */ /* 0x100fe20000010808 */
[----:B------:R-:W-:Y:S01]  /*3a90*/  FMNMX.FTZ R10, R35, R10, !PT ;  /* 0x0000000a230a7209 */ /* 0x000fe20007810000 */
[-CC-:B------:R-:W-:Y:S01]  /*3aa0*/  FFMA.FTZ R41, R41, R0.reuse, -R8.reuse ;  /* 0x0000000029297223 */ /* 0x180fe20000010808 */
[----:B------:R-:W-:Y:S01]  /*3ab0*/  FSEL R87, R87, -INF , !P6 ;  /* 0xff80000057577808 */ /* 0x000fe20007000000 */
[--C-:B------:R-:W-:Y:S01]  /*3ac0*/  FFMA.FTZ R45, R45, R0, -R8.reuse ;  /* 0x000000002d2d7223 */ /* 0x100fe20000010808 */
[----:B------:R-:W-:Y:S01]  /*3ad0*/  FMNMX.FTZ R10, R105, R10, !PT ;  /* 0x0000000a690a7209 */ /* 0x000fe20007810000 */
[----:B------:R-:W2:Y:S01]  /*3ae0*/  MUFU.EX2 R121, R121 ;  /* 0x0000007900797308 */ /* 0x000ea20000000800 */
[-CC-:B------:R-:W-:Y:S01]  /*3af0*/  FFMA.FTZ R134, R15, R0.reuse, -R8.reuse ;  /* 0x000000000f867223 */ /* 0x180fe20000010808 */
[--C-:B------:R-:W-:Y:S01]  /*3b00*/  FFMA.FTZ R15, R61, R0, -R8.reuse ;  /* 0x000000003d0f7223 */ /* 0x100fe20000010808 */
[----:B------:R-:W-:Y:S01]  /*3b10*/  FMNMX.FTZ R10, R39, R10, !PT ;  /* 0x0000000a270a7209 */ /* 0x000fe20007810000 */
[-CC-:B------:R-:W-:Y:S01]  /*3b20*/  FFMA.FTZ R130, R11, R0.reuse, -R8.reuse ;  /* 0x000000000b827223 */ /* 0x180fe20000010808 */
[-CC-:B------:R-:W-:Y:S01]  /*3b30*/  FFMA.FTZ R124, R5, R0.reuse, -R8.reuse ;  /* 0x00000000057c7223 */ /* 0x180fe20000010808 */
[--C-:B------:R-:W-:Y:S01]  /*3b40*/  FFMA.FTZ R126, R7, R0, -R8.reuse ;  /* 0x00000000077e7223 */ /* 0x100fe20000010808 */
[----:B------:R-:W-:Y:S01]  /*3b50*/  FMNMX.FTZ R10, R103, R10, !PT ;  /* 0x0000000a670a7209 */ /* 0x000fe20007810000 */
[----:B------:R-:W3:Y:S01]  /*3b60*/  MUFU.EX2 R144, R144 ;  /* 0x0000009000907308 */ /* 0x000ee20000000800 */
[-CC-:B------:R-:W-:Y:S01]  /*3b70*/  FFMA.FTZ R120, R13, R0.reuse, -R8.reuse ;  /* 0x000000000d787223 */ /* 0x180fe20000010808 */
[--C-:B------:R-:W-:Y:S01]  /*3b80*/  FFMA.FTZ R122, R3, R0, -R8.reuse ;  /* 0x00000000037a7223 */ /* 0x100fe20000010808 */
[----:B------:R-:W-:Y:S01]  /*3b90*/  FMNMX.FTZ R10, R43, R10, !PT ;  /* 0x0000000a2b0a7209 */ /* 0x000fe20007810000 */
[-CC-:B------:R-:W-:Y:S01]  /*3ba0*/  FFMA.FTZ R61, R65, R0.reuse, -R8.reuse ;  /* 0x00000000413d7223 */ /* 0x180fe20000010808 */
[-CC-:B------:R-:W-:Y:S01]  /*3bb0*/  FFMA.FTZ R11, R69, R0.reuse, -R8.reuse ;  /* 0x00000000450b7223 */ /* 0x180fe20000010808 */
[--C-:B------:R-:W-:Y:S01]  /*3bc0*/  FFMA.FTZ R5, R73, R0, -R8.reuse ;  /* 0x0000000049057223 */ /* 0x100fe20000010808 */
[----:B------:R-:W-:Y:S01]  /*3bd0*/  FMNMX.FTZ R10, R101, R10, !PT ;  /* 0x0000000a650a7209 */ /* 0x000fe20007810000 */
[----:B------:R-:W4:Y:S01]  /*3be0*/  MUFU.EX2 R33, R33 ;  /* 0x0000002100217308 */ /* 0x000f220000000800 */
[-CC-:B------:R-:W-:Y:S01]  /*3bf0*/  FFMA.FTZ R7, R77, R0.reuse, -R8.reuse ;  /* 0x000000004d077223 */ /* 0x180fe20000010808 */
[--C-:B------:R-:W-:Y:S01]  /*3c00*/  FFMA.FTZ R13, R81, R0, -R8.reuse ;  /* 0x00000000510d7223 */ /* 0x100fe20000010808 */
[----:B------:R-:W-:Y:S01]  /*3c10*/  FMNMX.FTZ R10, R51, R10, !PT ;  /* 0x0000000a330a7209 */ /* 0x000fe20007810000 */
[----:B------:R-:W-:-:S03]  /*3c20*/  FFMA.FTZ R3, R85, R0, -R8 ;  /* 0x0000000055037223 */ /* 0x000fc60000010808 */
[----:B------:R-:W-:Y:S01]  /*3c30*/  FMNMX.FTZ R10, R55, R10, !PT ;  /* 0x0000000a370a7209 */ /* 0x000fe20007810000 */
[----:B------:R-:W5:Y:S03]  /*3c40*/  MUFU.EX2 R146, R146 ;  /* 0x0000009200927308 */ /* 0x000f660000000800 */
[----:B------:R-:W-:-:S04]  /*3c50*/  FMNMX.FTZ R10, R47, R10, !PT ;  /* 0x0000000a2f0a7209 */ /* 0x000fc80007810000 */
        /* <DEDUP_REMOVED lines=115> */
[----:B------:R-:W-:Y:S01]  /*4390*/  F2FP.F16.F32.PACK_AB R140, R41, R140 ;  /* 0x0000008c298c723e */ /* 0x000fe200000000ff */
        /* <DEDUP_REMOVED lines=20> */
[----:B------:R-:W-:-:S06]  /*44e0*/  FADD.FTZ R36, R130, R31 ;  /* 0x0000001f82247221 */ /* 0x000fcc0000010000 */
        /* <DEDUP_REMOVED lines=25> */
[----:B------:R-:W-:Y:S01]  /*4680*/  F2FP.F16.F32.PACK_AB R126, R7, R126 ;  /* 0x0000007e077e723e */ /* 0x000fe200000000ff */
[----:B------:R-:W-:-:S05]  /*4690*/  VIADD R7, R88, 0xfffffffe ;  /* 0xfffffffe58077836 */ /* 0x000fca0000000000 */
        /* <DEDUP_REMOVED lines=39> */
[----:B------:R-:W-:-:S03]  /*4910*/  F2FP.F16.F32.PACK_AB R121, R6, R53 ;  /* 0x000000350679723e */ /* 0x000fc600000000ff */
[----:B--2---:R-:W-:-:S04]  /*4920*/  FADD.FTZ R3, R57, R10 ;  /* 0x0000000a39037221 */ /* 0x004fc80000010000 */
[C---:B0-----:R-:W-:Y:S01]  /*4930*/  FADD.FTZ R3, R8.reuse, R3 ;  /* 0x0000000308037221 */ /* 0x041fe20000010000 */
        /* <DEDUP_REMOVED lines=13> */
.L_x_1243:
[----:B------:R-:W-:Y:S02]  /*4a10*/  ULDC UR14, c[0x0][0x9e4] ;  /* 0x00027900000e7ab9 */ /* 0x000fe40000000800 */
[----:B------:R-:W-:-:S11]  /*4a20*/  UISETP.NE.AND UP0, UPT, UR14, 0x1, UPT ;  /* 0x000000010e00788c */ /* 0x000fd6000bf05270 */
[----:B------:R-:W-:Y:S02]  /*4a30*/  @UP0 ULDC.64 UR18, c[0x0][0x9e8] ;  /* 0x00027a0000120ab9 */ /* 0x000fe40000000a00 */
[----:B------:R-:W-:-:S04]  /*4a40*/  UIMAD.WIDE.U32 UR6, UR11, UR18, URZ ;  /* 0x000000120b0672a5 */ /* 0x000fc8000f8e003f */
[----:B------:R-:W-:-:S12]  /*4a50*/  @UP0 USHF.R.U32.HI UR11, URZ, UR19, UR7 ;  /* 0x000000133f0b0299 */ /* 0x000fd80008011607 */
.L_x_1244:
[----:B------:R-:W-:-:S04]  /*4a60*/  UIMAD UR11, UR11, UR14, UR14 ;  /* 0x0000000e0b0b72a4 */ /* 0x000fc8000f8e020e */
[----:B------:R-:W-:-:S04]  /*4a70*/  UISETP.LT.AND UP0, UPT, UR10, UR11, UPT ;  /* 0x0000000b0a00728c */ /* 0x000fc8000bf01270 */
[----:B------:R-:W-:-:S12]  /*4a80*/  USEL UR10, UR10, UR11, UP0 ;  /* 0x0000000b0a0a7287 */ /* 0x000fd80008000000 */
.L_x_1242:
        /* <DEDUP_REMOVED lines=31> */
.L_x_1264:
[----:B------:R-:W-:Y:S01]  /*4c80*/  ISETP.NE.AND P2, PT, RZ, UR44, PT ;  /* 0x0000002cff007c0c */ /* 0x000fe2000bf45270 */
[----:B------:R-:W-:-:S04]  /*4c90*/  UISETP.NE.AND UP0, UPT, UR25, 0x1, UPT ;  /* 0x000000011900788c */ /* 0x000fc8000bf05270 */
[----:B------:R-:W-:-:S04]  /*4ca0*/  USEL UR47, URZ, 0x1, UP0 ;  /* 0x000000013f2f7887 */ /* 0x000fc80008000000 */
[----:B------:R-:W-:-:S04]  /*4cb0*/  ULOP3.LUT UR47, UR26, UR47, URZ, 0x3c, !UPT ;  /* 0x0000002f1a2f7292 */ /* 0x000fc8000f8e3c3f */
[----:B------:R-:W-:Y:S08]  /*4cc0*/  @P2 BRA `(.L_x_1246) ;  /* 0x0000000000382947 */ /* 0x000ff00003800000 */
[----:B------:R-:W-:Y:S05]  /*4cd0*/  @!P0 BRA `(.L_x_1247) ;  /* 0x0000000000048947 */ /* 0x000fea0003800000 */
[----:B------:R-:W-:Y:S01]  /*4ce0*/  BPT.TRAP 0x1 ;  /* 0x000000040000795c */ /* 0x000fe20000300000 */
.L_x_1247:
        /* <DEDUP_REMOVED lines=9> */
.L_x_1248:
[----:B-1----:R-:W-:Y:S05]  /*4d80*/  @P1 BRA `(.L_x_1246) ;  /* 0x0000000000081947 */ /* 0x002fea0003800000 */
[----:B------:R-:W1:Y:S02]  /*4d90*/  SYNCS.PHASECHK.TRANS64.TRYWAIT P1, [UR6+0x16830], R0 ;  /* 0x01683000ff0075a7 */ /* 0x000e640008020146 */
[----:B-1----:R-:W-:Y:S05]  /*4da0*/  @!P1 BRA `(.L_x_1249) ;  /* 0x000000f800dc9947 */ /* 0x002fea0003800000 */
.L_x_1246:
        /* <DEDUP_REMOVED lines=28> */
.L_x_1251:
[----:B------:R-:W-:Y:S01]  /*4f70*/  ULEA UR6, UR25, UR45, 0x3 ;  /* 0x0000002d19067291 */ /* 0x000fe2000f8e183f */
[----:B------:R-:W-:-:S05]  /*4f80*/  IMAD.U32 R0, RZ, RZ, UR26 ;  /* 0x0000001aff007e24 */ /* 0x000fca000f8e00ff */
[----:B------:R-:W-:-:S04]  /*4f90*/  SHF.L.U32 R0, R0, 0x1f, RZ ;  /* 0x0000001f00007819 */ /* 0x000fc800000006ff */
[----:B------:R0:W1:Y:S01]  /*4fa0*/  SYNCS.PHASECHK.TRANS64.TRYWAIT P1, [UR6+0x16850], R0 ;  /* 0x01685000ff0075a7 */ /* 0x0000620008020146 */
[----:B------:R-:W-:Y:S05]  /*4fb0*/  @!P0 BRA `(.L_x_1252) ;  /* 0x0000000000048947 */ /* 0x000fea0003800000 */
[----:B------:R-:W-:Y:S01]  /*4fc0*/  BPT.TRAP 0x1 ;  /* 0x000000040000795c */ /* 0x000fe20000300000 */
.L_x_1252:
[----:B-1----:R-:W-:Y:S05]  /*4fd0*/  @P1 BRA `(.L_x_1250) ;  /* 0x0000000000081947 */ /* 0x002fea0003800000 */
[----:B------:R-:W1:Y:S02]  /*4fe0*/  SYNCS.PHASECHK.TRANS64.TRYWAIT P1, [UR6+0x16850], R0 ;  /* 0x01685000ff0075a7 */ /* 0x000e640008020146 */
[----:B-1----:R-:W-:Y:S05]  /*4ff0*/  @!P1 BRA `(.L_x_1253) ;  /* 0x000000f800609947 */ /* 0x002fea0003800000 */
.L_x_1250:
        /* <DEDUP_REMOVED lines=51> */
.L_x_1254:
[----:B------:R-:W-:Y:S01]  /*5330*/  UISETP.NE.AND UP1, UPT, UR51, URZ, UPT ;  /* 0x0000003f3300728c */ /* 0x000fe2000bf25270 */
[----:B------:R-:W-:Y:S01]  /*5340*/  VIADD R9, R17, UR40 ;  /* 0x0000002811097c36 */ /* 0x000fe20008000000 */
[----:B------:R-:W-:Y:S01]  /*5350*/  ULEA UR6, UR46, UR45, 0x3 ;  /* 0x0000002d2e067291 */ /* 0x000fe2000f8e183f */
[----:B------:R-:W-:Y:S01]  /*5360*/  IMAD.U32 R2, RZ, RZ, UR37 ;  /* 0x00000025ff027e24 */ /* 0x000fe2000f8e00ff */
[----:B------:R-:W-:Y:S02]  /*5370*/  UISETP.NE.AND UP0, UPT, UR50, URZ, UPT ;  /* 0x0000003f3200728c */ /* 0x000fe4000bf05270 */
        /* <DEDUP_REMOVED lines=14> */
[----:B------:R-:W-:-:S05]  /*5460*/  IMAD R11, R16, -0x2, R11 ;  /* 0xfffffffe100b7824 */ /* 0x000fca00078e020b */
[----:B------:R-:W-:-:S05]  /*5470*/  IADD3 R11, -R2, UR41, R11 ;  /* 0x00000029020b7c10 */ /* 0x000fca000fffe10b */
[C---:B------:R-:W-:Y:S02]  /*5480*/  VIADD R10, R11.reuse, UR23 ;  /* 0x000000170b0a7c36 */ /* 0x040fe40008000000 */
[----:B------:R-:W-:Y:S02]  /*5490*/  VIADD R12, R11, UR6 ;  /* 0x000000060b0c7c36 */ /* 0x000fe40008000000 */
[--C-:B0-----:R-:W-:Y:S02]  /*54a0*/  IMAD.IADD R2, R10, 0x1, R13.reuse ;  /* 0x000000010a027824 */ /* 0x101fe400078e020d */
[----:B------:R-:W-:Y:S01]  /*54b0*/  IMAD.IADD R8, R12, 0x1, R13 ;  /* 0x000000010c087824 */ /* 0x000fe200078e020d */
[----:B------:R-:W-:Y:S06]  /*54c0*/  @P1 BRA `(.L_x_1255) ;  /* 0x00000000005c1947 */ /* 0x000fec0003800000 */
[----:B------:R-:W-:Y:S01]  /*54d0*/  IMAD.U32 R14, RZ, RZ, UR37 ;  /* 0x00000025ff0e7e24 */ /* 0x000fe2000f8e00ff */
[----:B------:R-:W-:Y:S04]  /*54e0*/  BSSY B0, `(.L_x_1256) ;  /* 0x0000011000007945 */ /* 0x000fe80003800000 */
[----:B------:R-:W-:-:S04]  /*54f0*/  IADD3 R11, -R14, UR41, R13 ;  /* 0x000000290e0b7c10 */ /* 0x000fc8000fffe10d */
        /* <DEDUP_REMOVED lines=10> */
.L_x_1257:
[----:B------:R-:W-:-:S05]  /*55a0*/  IMAD.U32 R13, RZ, RZ, UR21 ;  /* 0x00000015ff0d7e24 */ /* 0x000fca000f8e00ff */
[----:B------:R-:W-:-:S13]  /*55b0*/  ISETP.NE.AND P1, PT, R13, 0x1, PT ;  /* 0x000000010d00780c */ /* 0x000fda0003f25270 */
[----:B------:R-:W0:Y:S02]  /*55c0*/  @P1 LDC.64 R14, c[0x0][0x9e8] ;  /* 0x00027a00ff0e1b82 */ /* 0x000e240000000a00 */
[----:B0-----:R-:W-:-:S05]  /*55d0*/  @P1 IMAD.HI.U32 R14, R11, R14, RZ ;  /* 0x0000000e0b0e1227 */ /* 0x001fca00078e00ff */
[----:B------:R-:W-:-:S07]  /*55e0*/  @P1 SHF.R.U32.HI R11, RZ, R15, R14 ;  /* 0x0000000fff0b1219 */ /* 0x000fce000001160e */
.L_x_1258:
[----:B------:R-:W-:Y:S05]  /*55f0*/  BSYNC B0 ;  /* 0x0000000000007941 */ /* 0x000fea0003800000 */
.L_x_1256:
[----:B------:R-:W-:-:S04]  /*5600*/  IMAD R11, R11, R13, -R0 ;  /* 0x0000000d0b0b7224 */ /* 0x000fc800078e0a00 */
[----:B------:R-:W-:-:S05]  /*5610*/  IMAD R11, R16, -0x2, R11 ;  /* 0xfffffffe100b7824 */ /* 0x000fca00078e020b */
[----:B------:R-:W-:Y:S02]  /*5620*/  VIADDMNMX R2, R11, R13, R2, PT ;  /* 0x0000000d0b027246 */ /* 0x000fe40003800102 */
[----:B------:R-:W-:-:S07]  /*5630*/  VIMNMX R8, R8, R11, !PT ;  /* 0x0000000b08087248 */ /* 0x000fce0007fe0100 */
.L_x_1255:
        /* <DEDUP_REMOVED lines=116> */
.L_x_1261:
[----:B------:R-:W-:-:S05]  /*5d80*/  IMAD.U32 R2, RZ, RZ, UR21 ;  /* 0x00000015ff027e24 */ /* 0x000fca000f8e00ff */
[----:B------:R-:W-:-:S13]  /*5d90*/  ISETP.NE.AND P2, PT, R2, 0x1, PT ;  /* 0x000000010200780c */ /* 0x000fda0003f45270 */
[----:B------:R-:W0:Y:S02]  /*5da0*/  @P2 LDC.64 R8, c[0x0][0x9e8] ;  /* 0x00027a00ff082b82 */ /* 0x000e240000000a00 */
[----:B0-----:R-:W-:-:S05]  /*5db0*/  @P2 IMAD.HI.U32 R8, R143, R8, RZ ;  /* 0x000000088f082227 */ /* 0x001fca00078e00ff */
[----:B------:R-:W-:-:S07]  /*5dc0*/  @P2 SHF.R.U32.HI R143, RZ, R9, R8 ;  /* 0x00000009ff8f2219 */ /* 0x000fce0000011608 */
.L_x_1262:
[----:B------:R-:W-:Y:S05]  /*5dd0*/  BSYNC B0 ;  /* 0x0000000000007941 */ /* 0x000fea0003800000 */
.L_x_1260:
[----:B------:R-:W-:-:S04]  /*5de0*/  IMAD R143, R143, R2, -R0 ;  /* 0x000000028f8f7224 */ /* 0x000fc800078e0a00 */
[----:B------:R-:W-:-:S05]  /*5df0*/  IMAD R143, R16, -0x2, R143 ;  /* 0xfffffffe108f7824 */ /* 0x000fca00078e028f */
[----:B------:R-:W-:Y:S02]  /*5e00*/  VIADDMNMX R10, R143, R2, R10, PT ;  /* 0x000000028f0a7246 */ /* 0x000fe4000380010a */
[----:B------:R-:W-:-:S07]  /*5e10*/  VIMNMX R12, R12, R143, !PT ;  /* 0x0000008f0c0c7248 */ /* 0x000fce0007fe0100 */
.L_x_1259:
        /* <DEDUP_REMOVED lines=213> */
[-C--:B------:R-:W-:Y:S01]  /*6b70*/  FFMA.FTZ R5, R85, R0.reuse, -R8 ;  /* 0x0000000055057223 */ /* 0x080fe20000010808 */
[----:B------:R-:W1:Y:S02]  /*6b80*/  SHFL.BFLY PT, R9, R10, 0x2, 0x1f ;  /* 0x0c401f000a097f89 */ /* 0x000e6400000e0000 */
[----:B------:R-:W-:Y:S01]  /*6b90*/  FMUL.FTZ R8, R69, R0 ;  /* 0x0000000045087220 */ /* 0x000fe20000410000 */
[----:B------:R-:W-:Y:S08]  /*6ba0*/  MUFU.EX2 R136, R136 ;  /* 0x0000008800887308 */ /* 0x000ff00000000800 */
[----:B------:R-:W2:Y:S08]  /*6bb0*/  MUFU.EX2 R8, R8 ;  /* 0x0000000800087308 */ /* 0x000eb00000000800 */
[----:B------:R-:W-:Y:S01]  /*6bc0*/  MUFU.EX2 R41, R41 ;  /* 0x0000002900297308 */ /* 0x000fe20000000800 */
[----:B-1----:R-:W-:-:S07]  /*6bd0*/  FMNMX.FTZ R9, R10, R9, !PT ;  /* 0x000000090a097209 */ /* 0x002fce0007810000 */
[----:B------:R-:W-:Y:S01]  /*6be0*/  MUFU.EX2 R138, R138 ;  /* 0x0000008a008a7308 */ /* 0x000fe20000000800 */
[----:B------:R-:W1:Y:S07]  /*6bf0*/  SHFL.BFLY PT, R10, R9, 0x1, 0x1f ;  /* 0x0c201f00090a7f89 */ /* 0x000e6e00000e0000 */
[----:B------:R-:W-:Y:S08]  /*6c00*/  MUFU.EX2 R45, R45 ;  /* 0x0000002d002d7308 */ /* 0x000ff00000000800 */
[----:B------:R-:W-:Y:S08]  /*6c10*/  MUFU.EX2 R132, R132 ;  /* 0x0000008400847308 */ /* 0x000ff00000000800 */
[----:B------:R-:W-:Y:S01]  /*6c20*/  MUFU.EX2 R49, R49 ;  /* 0x0000003100317308 */ /* 0x000fe20000000800 */
[----:B-1----:R-:W-:-:S04]  /*6c30*/  FMNMX.FTZ R9, R9, R10, !PT ;  /* 0x0000000a09097209 */ /* 0x002fc80007810000 */
        /* <DEDUP_REMOVED lines=15> */
[----:B------:R-:W-:Y:S01]  /*6d30*/  FMUL.FTZ R6, R25, R0 ;  /* 0x0000000019067220 */ /* 0x000fe20000410000 */
[----:B--2---:R-:W-:Y:S01]  /*6d40*/  FFMA.FTZ R25, R8, R4, R35 ;  /* 0x0000000408197223 */ /* 0x004fe20000010023 */
        /* <DEDUP_REMOVED lines=134> */
.L_x_1263:
        /* <DEDUP_REMOVED lines=75> */
.L_x_1245:
[----:B------:R-:W-:Y:S02]  /*7a60*/  UISETP.NE.AND UP1, UPT, UR51, URZ, UPT ;  /* 0x0000003f3300728c */ /* 0x000fe4000bf25270 */
[----:B------:R-:W-:Y:S02]  /*7a70*/  UISETP.NE.AND UP0, UPT, UR50, URZ, UPT ;  /* 0x0000003f3200728c */ /* 0x000fe4000bf05270 */
[----:B------:R-:W-:Y:S02]  /*7a80*/  UIADD3 UR10, UR40, 0xbf, URZ ;  /* 0x000000bf280a7890 */ /* 0x000fe4000fffe03f */
[----:B------:R-:W-:Y:S02]  /*7a90*/  UIADD3 UR11, UR41, 0x1, -UR37 ;  /* 0x00000001290b7890 */ /* 0x000fe4000fffe825 */
[----:B------:R-:W-:-:S03]  /*7aa0*/  PLOP3.LUT P1, PT, PT, PT, UP0, 0x40, 0x0 ;  /* 0x000000000000781c */ /* 0x000fc60003f2e808 */
[----:B------:R-:W-:Y:S01]  /*7ab0*/  @UP1 ULDC UR6, c[0x0][0x44c] ;  /* 0x0001130000061ab9 */ /* 0x000fe20000000800 */
[----:B------:R-:W-:Y:S01]  /*7ac0*/  @UP1 ULDC UR14, c[0x0][0x450] ;  /* 0x00011400000e1ab9 */ /* 0x000fe20000000800 */
[----:B------:R-:W-:-:S04]  /*7ad0*/  UIMAD.WIDE.U32 UR6, UR10, UR6, URZ ;  /* 0x000000060a0672a5 */ /* 0x000fc8000f8e003f */
[----:B------:R-:W-:-:S04]  /*7ae0*/  @UP1 USHF.R.U32.HI UR10, URZ, UR14, UR7 ;  /* 0x0000000e3f0a1299 */ /* 0x000fc80008011607 */
[----:B------:R-:W-:-:S04]  /*7af0*/  UIADD3 UR10, UR11, UR10, URZ ;  /* 0x0000000a0b0a7290 */ /* 0x000fc8000fffe03f */
[----:B------:R-:W-:Y:S01]  /*7b00*/  UIADD3 UR22, UR10, -UR22, URZ ;  /* 0x800000160a167290 */ /* 0x000fe2000fffe03f */
[----:B------:R-:W-:Y:S11]  /*7b10*/  @P1 BRA `(.L_x_1265) ;  /* 0x00000000004c1947 */ /* 0x000ff60003800000 */
[----:B------:R-:W-:-:S06]  /*7b20*/  UISETP.GT.AND UP0, UPT, UR10, -0x1, UPT ;  /* 0xffffffff0a00788c */ /* 0x000fcc000bf04270 */
[----:B------:R-:W-:-:S13]  /*7b30*/  PLOP3.LUT P1, PT, PT, PT, UP0, 0x80, 0x0 ;  /* 0x000000000000781c */ /* 0x000fda0003f2f008 */
[----:B------:R-:W-:Y:S05]  /*7b40*/  @P1 BRA `(.L_x_1266) ;  /* 0x0000000000201947 */ /* 0x000fea0003800000 */
[----:B------:R-:W-:Y:S01]  /*7b50*/  ULDC UR11, c[0x0][0x9e4] ;  /* 0x00027900000b7ab9 */ /* 0x000fe20000000800 */
[----:B------:R-:W-:Y:S02]  /*7b60*/  ULOP3.LUT UR10, URZ, UR10, URZ, 0x33, !UPT ;  /* 0x0000000a3f0a7292 */ /* 0x000fe4000f8e333f */
[----:B------:R-:W-:-:S11]  /*7b70*/  UISETP.NE.AND UP0, UPT, UR11, 0x1, UPT ;  /* 0x000000010b00788c */ /* 0x000fd6000bf05270 */
[----:B------:R-:W-:Y:S02]  /*7b80*/  @UP0 ULDC.64 UR14, c[0x0][0x9e8] ;  /* 0x00027a00000e0ab9 */ /* 0x000fe40000000a00 */
[----:B------:R-:W-:-:S04]  /*7b90*/  UIMAD.WIDE.U32 UR6, UR10, UR14, URZ ;  /* 0x0000000e0a0672a5 */ /* 0x000fc8000f8e003f */
[----:B------:R-:W-:-:S04]  /*7ba0*/  @UP0 USHF.R.U32.HI UR10, URZ, UR15, UR7 ;  /* 0x0000000f3f0a0299 */ /* 0x000fc80008011607 */
[----:B------:R-:W-:Y:S01]  /*7bb0*/  ULOP3.LUT UR10, URZ, UR10, URZ, 0x33, !UPT ;  /* 0x0000000a3f0a7292 */ /* 0x000fe2000f8e333f */
[----:B------:R-:W-:Y:S11]  /*7bc0*/  BRA `(.L_x_1267) ;  /* 0x0000000000147947 */ /* 0x000ff60003800000 */
.L_x_1266:
[----:B------:R-:W-:Y:S02]  /*7bd0*/  ULDC UR11, c[0x0][0x9e4] ;  /* 0x00027900000b7ab9 */ /* 0x000fe40000000800 */
[----:B------:R-:W-:-:S11]  /*7be0*/  UISETP.NE.AND UP0, UPT, UR11, 0x1, UPT ;  /* 0x000000010b00788c */ /* 0x000fd6000bf05270 */
[----:B------:R-:W-:Y:S02]  /*7bf0*/  @UP0 ULDC.64 UR14, c[0x0][0x9e8] ;  /* 0x00027a00000e0ab9 */ /* 0x000fe40000000a00 */
[----:B------:R-:W-:-:S04]  /*7c00*/  UIMAD.WIDE.U32 UR6, UR10, UR14, URZ ;  /* 0x0000000e0a0672a5 */ /* 0x000fc8000f8e003f */
[----:B------:R-:W-:-:S12]  /*7c10*/  @UP0 USHF.R.U32.HI UR10, URZ, UR15, UR7 ;  /* 0x0000000f3f0a0299 */ /* 0x000fd80008011607 */
.L_x_1267:
[----:B------:R-:W-:-:S04]  /*7c20*/  UIMAD UR10, UR10, UR11, URZ ;  /* 0x0000000b0a0a72a4 */ /* 0x000fc8000f8e023f */
[----:B------:R-:W-:-:S04]  /*7c30*/  UISETP.LT.AND UP0, UPT, UR22, UR10, UPT ;  /* 0x0000000a1600728c */ /* 0x000fc8000bf01270 */
[----:B------:R-:W-:-:S12]  /*7c40*/  USEL UR22, UR22, UR10, !UP0 ;  /* 0x0000000a16167287 */ /* 0x000fd8000c000000 */
.L_x_1265:
[----:B------:R-:W-:-:S04]  /*7c50*/  UIADD3 UR22, UR22, 0x7f, URZ ;  /* 0x0000007f16167890 */ /* 0x000fc8000fffe03f */
[----:B------:R-:W-:-:S04]  /*7c60*/  USHF.R.S32.HI UR6, URZ, 0x1f, UR22 ;  /* 0x0000001f3f067899 */ /* 0x000fc80008011416 */
[----:B------:R-:W-:-:S04]  /*7c70*/  ULEA.HI UR6, UR6, UR22, URZ, 0x7 ;  /* 0x0000001606067291 */ /* 0x000fc8000f8f383f */
[----:B------:R-:W-:-:S04]  /*7c80*/  USHF.R.S32.HI UR6, URZ, 0x7, UR6 ;  /* 0x000000073f067899 */ /* 0x000fc80008011406 */
[----:B------:R-:W-:-:S04]  /*7c90*/  UISETP.LT.AND UP0, UPT, UR42, UR6, UPT ;  /* 0x000000062a00728c */ /* 0x000fc8000bf01270 */
[----:B------:R-:W-:-:S06]  /*7ca0*/  USEL UR21, UR42, UR6, !UP0 ;  /* 0x000000062a157287 */ /* 0x000fcc000c000000 */
[----:B------:R-:W-:-:S13]  /*7cb0*/  ISETP.GE.AND P1, PT, R7, UR21, PT ;  /* 0x0000001507007c0c */ /* 0x000fda000bf26270 */
[----:B------:R-:W-:Y:S05]  /*7cc0*/  @!P1 BRA `(.L_x_1268) ;  /* 0x0000001c00449947 */ /* 0x000fea0003800000 */
[----:B------:R-:W-:Y:S01]  /*7cd0*/  IMAD.MOV.U32 R6, RZ, RZ, R9 ;  /* 0x000000ffff067224 */ /* 0x000fe200078e0009 */
[----:B------:R-:W-:Y:S01]  /*7ce0*/  UMOV UR23, UR47 ;  /* 0x0000002f00177c82 */ /* 0x000fe20008000000 */
[----:B------:R-:W-:Y:S01]  /*7cf0*/  IMAD.MOV.U32 R5, RZ, RZ, R2 ;  /* 0x000000ffff057224 */ /* 0x000fe200078e0002 */
[----:B------:R-:W-:-:S06]  /*7d00*/  UMOV UR22, UR46 ;  /* 0x0000002e00167c82 */ /* 0x000fcc0008000000 */
.L_x_1279:
[----:B------:R-:W-:Y:S01]  /*7d10*/  ISETP.NE.AND P2, PT, RZ, UR44, PT ;  /* 0x0000002cff007c0c */ /* 0x000fe2000bf45270 */
[----:B------:R-:W-:-:S04]  /*7d20*/  UISETP.NE.AND UP0, UPT, UR22, 0x1, UPT ;  /* 0x000000011600788c */ /* 0x000fc8000bf05270 */
[----:B------:R-:W-:-:S04]  /*7d30*/  USEL UR47, URZ, 0x1, UP0 ;  /* 0x000000013f2f7887 */ /* 0x000fc80008000000 */
[----:B------:R-:W-:-:S04]  /*7d40*/  ULOP3.LUT UR47, UR23, UR47, URZ, 0x3c, !UPT ;  /* 0x0000002f172f7292 */ /* 0x000fc8000f8e3c3f */
[----:B------:R-:W-:Y:S08]  /*7d50*/  @P2 BRA `(.L_x_1269) ;  /* 0x0000000000382947 */ /* 0x000ff00003800000 */
[----:B------:R-:W-:Y:S05]  /*7d60*/  @!P0 BRA `(.L_x_1270) ;  /* 0x0000000000048947 */ /* 0x000fea0003800000 */
[----:B------:R-:W-:Y:S01]  /*7d70*/  BPT.TRAP 0x1 ;  /* 0x000000040000795c */ /* 0x000fe20000300000 */
.L_x_1270:
        /* <DEDUP_REMOVED lines=9> */
.L_x_1271:
[----:B-1----:R-:W-:Y:S05]  /*7e10*/  @P1 BRA `(.L_x_1269) ;  /* 0x0000000000081947 */ /* 0x002fea0003800000 */
[----:B------:R-:W1:Y:S02]  /*7e20*/  SYNCS.PHASECHK.TRANS64.TRYWAIT P1, [UR6+0x16830], R0 ;  /* 0x01683000ff0075a7 */ /* 0x000e640008020146 */
[----:B-1----:R-:W-:Y:S05]  /*7e30*/  @!P1 BRA `(.L_x_1272) ;  /* 0x000000c800e89947 */ /* 0x002fea0003800000 */
.L_x_1269:
        /* <DEDUP_REMOVED lines=28> */
.L_x_1274:
[----:B------:R-:W-:Y:S01]  /*8000*/  ULEA UR6, UR22, UR45, 0x3 ;  /* 0x0000002d16067291 */ /* 0x000fe2000f8e183f */
[----:B------:R-:W-:-:S05]  /*8010*/  IMAD.U32 R0, RZ, RZ, UR23 ;  /* 0x00000017ff007e24 */ /* 0x000fca000f8e00ff */
[----:B------:R-:W-:-:S04]  /*8020*/  SHF.L.U32 R0, R0, 0x1f, RZ ;  /* 0x0000001f00007819 */ /* 0x000fc800000006ff */
[----:B------:R0:W1:Y:S01]  /*8030*/  SYNCS.PHASECHK.TRANS64.TRYWAIT P1, [UR6+0x16850], R0 ;  /* 0x01685000ff0075a7 */ /* 0x0000620008020146 */
[----:B------:R-:W-:Y:S05]  /*8040*/  @!P0 BRA `(.L_x_1275) ;  /* 0x0000000000048947 */ /* 0x000fea0003800000 */
[----:B------:R-:W-:Y:S01]  /*8050*/  BPT.TRAP 0x1 ;  /* 0x000000040000795c */ /* 0x000fe20000300000 */
.L_x_1275:
[----:B-1----:R-:W-:Y:S05]  /*8060*/  @P1 BRA `(.L_x_1273) ;  /* 0x0000000000081947 */ /* 0x002fea0003800000 */
[----:B------:R-:W1:Y:S02]  /*8070*/  SYNCS.PHASECHK.TRANS64.TRYWAIT P1, [UR6+0x16850], R0 ;  /* 0x01685000ff0075a7 */ /* 0x000e640008020146 */
[----:B-1----:R-:W-:Y:S05]  /*8080*/  @!P1 BRA `(.L_x_1276) ;  /* 0x000000c8006c9947 */ /* 0x002fea0003800000 */
.L_x_1273:
        /* <DEDUP_REMOVED lines=51> */
.L_x_1277:
        /* <DEDUP_REMOVED lines=80> */
[-CC-:B------:R-:W-:Y:S01]  /*88c0*/  FFMA.FTZ R37, R53, R0.reuse, -R131.reuse ;  /* 0x0000000035257223 */ /* 0x180fe20000010883 */
[C---:B------:R-:W-:Y:S01]  /*88d0*/  FADD.FTZ R15, -R9.reuse, R6 ;  /* 0x00000006090f7221 */ /* 0x040fe20000010100 */
[-C--:B------:R-:W-:Y:S01]  /*88e0*/  FMUL.FTZ R53, R9, R0.reuse ;  /* 0x0000000009357220 */ /* 0x080fe20000410000 */
[-C--:B------:R-:W-:Y:S01]  /*88f0*/  FMUL.FTZ R5, R5, R0.reuse ;  /* 0x0000000005057220 */ /* 0x080fe20000410000 */
[-C--:B------:R-:W-:Y:S01]  /*8900*/  FFMA.FTZ R148, R24, R0.reuse, -R131 ;  /* 0x0000000018947223 */ /* 0x080fe20000010883 */
[-C--:B------:R-:W-:Y:S01]  /*8910*/  FMUL.FTZ R6, R15, R0.reuse ;  /* 0x000000000f067220 */ /* 0x080fe20000410000 */
        /* <DEDUP_REMOVED lines=193> */
.L_x_1278:
[----:B------:R-:W-:Y:S01]  /*9530*/  ULEA UR6, UR22, UR45, 0x3 ;  /* 0x0000002d16067291 */ /* 0x000fe2000f8e183f */
[----:B------:R-:W-:Y:S01]  /*9540*/  ISETP.GT.AND P1, PT, R7, UR21, PT ;  /* 0x0000001507007c0c */ /* 0x000fe2000bf24270 */
        /* <DEDUP_REMOVED lines=73> */
.L_x_1268:
        /* <DEDUP_REMOVED lines=8> */
[----:B------:R-:W-:-:S05]  /*9a60*/  ULDC UR22, c[0x0][0x9e0] ;  /* 0x0002780000167ab9 */ /* 0x000fca0000000800 */
.L_x_1299:
        /* <DEDUP_REMOVED lines=9> */
.L_x_1282:
[----:B------:R-:W-:Y:S01]  /*9b00*/  ULEA UR6, UR46, UR45, 0x3 ;  /* 0x0000002d2e067291 */ /* 0x000fe2000f8e183f */
[----:B------:R-:W-:-:S05]  /*9b10*/  IMAD.U32 R0, RZ, RZ, UR47 ;  /* 0x0000002fff007e24 */ /* 0x000fca000f8e00ff */
[----:B------:R-:W-:-:S04]  /*9b20*/  SHF.L.U32 R0, R0, 0x1f, RZ ;  /* 0x0000001f00007819 */ /* 0x000fc800000006ff */
[----:B------:R0:W1:Y:S01]  /*9b30*/  SYNCS.PHASECHK.TRANS64.TRYWAIT P1, [UR6+0x16830], R0 ;  /* 0x01683000ff0075a7 */ /* 0x0000620008020146 */
[----:B------:R-:W-:Y:S05]  /*9b40*/  @!P0 BRA `(.L_x_1283) ;  /* 0x0000000000048947 */ /* 0x000fea0003800000 */
[----:B------:R-:W-:Y:S01]  /*9b50*/  BPT.TRAP 0x1 ;  /* 0x000000040000795c */ /* 0x000fe20000300000 */
.L_x_1283:
[----:B-1----:R-:W-:Y:S05]  /*9b60*/  @P1 BRA `(.L_x_1281) ;  /* 0x0000000000081947 */ /* 0x002fea0003800000 */
[----:B------:R-:W1:Y:S02]  /*9b70*/  SYNCS.PHASECHK.TRANS64.TRYWAIT P1, [UR6+0x16830], R0 ;  /* 0x01683000ff0075a7 */ /* 0x000e640008020146 */
[----:B-1----:R-:W-:Y:S05]  /*9b80*/  @!P1 BRA `(.L_x_1284) ;  /* 0x000000ac00c49947 */ /* 0x002fea0003800000 */
.L_x_1281:
        /* <DEDUP_REMOVED lines=25> */
.L_x_1286:
[----:B------:R-:W-:Y:S01]  /*9d20*/  ULEA UR6, UR24, UR45, 0x3 ;  /* 0x0000002d18067291 */ /* 0x000fe2000f8e183f */
[----:B------:R-:W-:-:S05]  /*9d30*/  IMAD.U32 R0, RZ, RZ, UR25 ;  /* 0x00000019ff007e24 */ /* 0x000fca000f8e00ff */
[----:B------:R-:W-:-:S04]  /*9d40*/  SHF.L.U32 R0, R0, 0x1f, RZ ;  /* 0x0000001f00007819 */ /* 0x000fc800000006ff */
[----:B------:R0:W1:Y:S01]  /*9d50*/  SYNCS.PHASECHK.TRANS64.TRYWAIT P1, [UR6+0x16850], R0 ;  /* 0x01685000ff0075a7 */ /* 0x0000620008020146 */
[----:B------:R-:W-:Y:S05]  /*9d60*/  @!P0 BRA `(.L_x_1287) ;  /* 0x0000000000048947 */ /* 0x000fea0003800000 */
[----:B------:R-:W-:Y:S01]  /*9d70*/  BPT.TRAP 0x1 ;  /* 0x000000040000795c */ /* 0x000fe20000300000 */
.L_x_1287:
[----:B-1----:R-:W-:Y:S05]  /*9d80*/  @P1 BRA `(.L_x_1285) ;  /* 0x0000000000081947 */ /* 0x002fea0003800000 */
[----:B------:R-:W1:Y:S02]  /*9d90*/  SYNCS.PHASECHK.TRANS64.TRYWAIT P1, [UR6+0x16850], R0 ;  /* 0x01685000ff0075a7 */ /* 0x000e640008020146 */
[----:B-1----:R-:W-:Y:S05]  /*9da0*/  @!P1 BRA `(.L_x_1288) ;  /* 0x000000ac00549947 */ /* 0x002fea0003800000 */
.L_x_1285:
        /* <DEDUP_REMOVED lines=51> */
.L_x_1289:
        /* <DEDUP_REMOVED lines=39> */
.L_x_1292:
[----:B------:R-:W-:-:S05]  /*a350*/  IMAD.U32 R13, RZ, RZ, UR21 ;  /* 0x00000015ff0d7e24 */ /* 0x000fca000f8e00ff */
[----:B------:R-:W-:-:S13]  /*a360*/  ISETP.NE.AND P1, PT, R13, 0x1, PT ;  /* 0x000000010d00780c */ /* 0x000fda0003f25270 */
[----:B------:R-:W0:Y:S02]  /*a370*/  @P1 LDC.64 R14, c[0x0][0x9e8] ;  /* 0x00027a00ff0e1b82 */ /* 0x000e240000000a00 */
[----:B0-----:R-:W-:-:S05]  /*a380*/  @P1 IMAD.HI.U32 R14, R11, R14, RZ ;  /* 0x0000000e0b0e1227 */ /* 0x001fca00078e00ff */
[----:B------:R-:W-:-:S07]  /*a390*/  @P1 SHF.R.U32.HI R11, RZ, R15, R14 ;  /* 0x0000000fff0b1219 */ /* 0x000fce000001160e */
.L_x_1293:
[----:B------:R-:W-:Y:S05]  /*a3a0*/  BSYNC B0 ;  /* 0x0000000000007941 */ /* 0x000fea0003800000 */
.L_x_1291:
[----:B------:R-:W-:-:S04]  /*a3b0*/  IMAD R11, R11, R13, -R0 ;  /* 0x0000000d0b0b7224 */ /* 0x000fc800078e0a00 */
[----:B------:R-:W-:-:S05]  /*a3c0*/  IMAD R11, R16, -0x2, R11 ;  /* 0xfffffffe100b7824 */ /* 0x000fca00078e020b */
[----:B------:R-:W-:Y:S02]  /*a3d0*/  VIADDMNMX R2, R11, R13, R2, PT ;  /* 0x0000000d0b027246 */ /* 0x000fe40003800102 */
[----:B------:R-:W-:-:S07]  /*a3e0*/  VIMNMX R8, R8, R11, !PT ;  /* 0x0000000b08087248 */ /* 0x000fce0007fe0100 */
.L_x_1290:
        /* <DEDUP_REMOVED lines=116> */
.L_x_1296:
[----:B------:R-:W-:-:S05]  /*ab30*/  IMAD.U32 R2, RZ, RZ, UR21 ;  /* 0x00000015ff027e24 */ /* 0x000fca000f8e00ff */
[----:B------:R-:W-:-:S13]  /*ab40*/  ISETP.NE.AND P2, PT, R2, 0x1, PT ;  /* 0x000000010200780c */ /* 0x000fda0003f45270 */
[----:B------:R-:W0:Y:S02]  /*ab50*/  @P2 LDC.64 R8, c[0x0][0x9e8] ;  /* 0x00027a00ff082b82 */ /* 0x000e240000000a00 */
[----:B0-----:R-:W-:-:S05]  /*ab60*/  @P2 IMAD.HI.U32 R8, R143, R8, RZ ;  /* 0x000000088f082227 */ /* 0x001fca00078e00ff */
[----:B------:R-:W-:-:S07]  /*ab70*/  @P2 SHF.R.U32.HI R143, RZ, R9, R8 ;  /* 0x00000009ff8f2219 */ /* 0x000fce0000011608 */
.L_x_1297:
[----:B------:R-:W-:Y:S05]  /*ab80*/  BSYNC B0 ;  /* 0x0000000000007941 */ /* 0x000fea0003800000 */
.L_x_1295:
[----:B------:R-:W-:-:S04]  /*ab90*/  IMAD R143, R143, R2, -R0 ;  /* 0x000000028f8f7224 */ /* 0x000fc800078e0a00 */
[----:B------:R-:W-:-:S05]  /*aba0*/  IMAD R143, R16, -0x2, R143 ;  /* 0xfffffffe108f7824 */ /* 0x000fca00078e028f */
[----:B------:R-:W-:Y:S02]  /*abb0*/  VIADDMNMX R10, R143, R2, R10, PT ;  /* 0x000000028f0a7246 */ /* 0x000fe4000380010a */
[----:B------:R-:W-:-:S07]  /*abc0*/  VIMNMX R12, R12, R143, !PT ;  /* 0x0000008f0c0c7248 */ /* 0x000fce0007fe0100 */
.L_x_1294:
        /* <DEDUP_REMOVED lines=377> */
.L_x_1298:
        /* <DEDUP_REMOVED lines=75> */
.L_x_1280:
[----:B------:R-:W-:Y:S06]  /*c810*/  BAR.ARV 0x8, 0x200 ;  /* 0x0208000000007b1d */ /* 0x000fec0000002000 */
[----:B------:R-:W-:Y:S05]  /*c820*/  @!P0 BRA `(.L_x_1300) ;  /* 0x0000000000048947 */ /* 0x000fea0003800000 */
[----:B------:R-:W-:Y:S01]  /*c830*/  BPT.TRAP 0x1 ;  /* 0x000000040000795c */ /* 0x000fe20000300000 */
.L_x_1300:
[----:B------:R-:W-:Y:S01]  /*c840*/  ULEA UR5, UR46, UR45, 0x3 ;  /* 0x0000002d2e057291 */ /* 0x000fe2000f8e183f */
[----:B------:R-:W-:-:S05]  /*c850*/  IMAD.U32 R5, RZ, RZ, UR47 ;  /* 0x0000002fff057e24 */ /* 0x000fca000f8e00ff */
[----:B------:R-:W-:-:S04]  /*c860*/  SHF.L.U32 R5, R5, 0x1f, RZ ;  /* 0x0000001f05057819 */ /* 0x000fc800000006ff */
[----:B------:R0:W1:Y:S01]  /*c870*/  SYNCS.PHASECHK.TRANS64.TRYWAIT P1, [UR5+0x16850], R5 ;  /* 0x01685005ff0075a7 */ /* 0x0000620008020145 */
[----:B------:R-:W-:Y:S05]  /*c880*/  @!P0 BRA `(.L_x_1301) ;  /* 0x0000000000048947 */ /* 0x000fea0003800000 */
[----:B------:R-:W-:Y:S01]  /*c890*/  BPT.TRAP 0x1 ;  /* 0x000000040000795c */ /* 0x000fe20000300000 */
.L_x_1301:
[----:B-1----:R-:W-:Y:S05]  /*c8a0*/  @P1 BRA `(.L_x_1302) ;  /* 0x0000000000081947 */ /* 0x002fea0003800000 */
[----:B------:R-:W1:Y:S02]  /*c8b0*/  SYNCS.PHASECHK.TRANS64.TRYWAIT P1, [UR5+0x16850], R5 ;  /* 0x01685005ff0075a7 */ /* 0x000e640008020145 */
[----:B-1----:R-:W-:Y:S05]  /*c8c0*/  @!P1 BRA `(.L_x_1303) ;  /* 0x0000008000a49947 */ /* 0x002fea0003800000 */
.L_x_1302:
[----:B------:R-:W-:Y:S01]  /*c8d0*/  UIADD3 UR45, UR45, 0x400, URZ ;  /* 0x000004002d2d7890 */ /* 0x000fe2000fffe03f */
[----:B------:R-:W-:Y:S01]  /*c8e0*/  WARPGROUP.ARRIVE ;  /* 0x00000000000079c5 */ /* 0x000fe20000000000 */
[----:B------:R-:W-:Y:S01]  /*c8f0*/  UMOV UR7, 0x40000040 ;  /* 0x4000004000077882 */ /* 0x000fe20000000000 */
[----:B01----:R-:W0:Y:S01]  /*c900*/  SHFL.BFLY PT, R5, R4, 0x2, 0x1f ;  /* 0x0c401f0004057f89 */ /* 0x003e2200000e0000 */
[----:B------:R-:W-:Y:S01]  /*c910*/  USHF.R.U32.HI UR45, URZ, 0x4, UR45 ;  /* 0x000000043f2d7899 */ /* 0x000fe2000801162d */
[----:B------:R-:W-:Y:S02]  /*c920*/  IMAD.MOV.U32 R21, RZ, RZ, -0x800000 ;  /* 0xff800000ff157424 */ /* 0x000fe400078e00ff */
        /* <DEDUP_REMOVED lines=9> */
[----:B-1----:R-:W-:Y:S01]  /*c9c0*/  FADD.FTZ R7, R6, R3 ;  /* 0x0000000306077221 */ /* 0x002fe20000010000 */
[----:B------:R-:W-:-:S03]  /*c9d0*/  IMAD.MOV.U32 R3, RZ, RZ, RZ ;  /* 0x000000ffff037224 */ /* 0x000fc600078e00ff */
[----:B------:R-:W0:Y:S04]  /*c9e0*/  SHFL.BFLY PT, R6, R5, 0x1, 0x1f ;  /* 0x0c201f0005067f89 */ /* 0x000e2800000e0000 */
[----:B------:R-:W1:Y:S01]  /*c9f0*/  SHFL.BFLY PT, R8, R7, 0x1, 0x1f ;  /* 0x0c201f0007087f89 */ /* 0x000e6200000e0000 */
[----:B0-----:R-:W-:Y:S01]  /*ca00*/  FADD.FTZ R10, R5, R6 ;  /* 0x00000006050a7221 */ /* 0x001fe20000010000 */
[----:B------:R-:W-:Y:S02]  /*ca10*/  IMAD.MOV.U32 R6, RZ, RZ, RZ ;  /* 0x000000ffff067224 */ /* 0x000fe400078e00ff */
[----:B-1----:R-:W-:Y:S02]  /*ca20*/  FADD.FTZ R11, R7, R8 ;  /* 0x00000008070b7221 */ /* 0x002fe40000010000 */
[----:B------:R-:W-:-:S03]  /*ca30*/  FSETP.NE.FTZ.AND P1, PT, R10, RZ, PT ;  /* 0x000000ff0a00720b */ /* 0x000fc60003f35000 */
[----:B------:R-:W-:-:S10]  /*ca40*/  FSETP.NE.FTZ.AND P2, PT, R11, RZ, PT ;  /* 0x000000ff0b00720b */ /* 0x000fd40003f55000 */
[----:B------:R-:W0:Y:S01]  /*ca50*/  @P1 MUFU.LG2 R4, R10 ;  /* 0x0000000a00041308 */ /* 0x000e220000000c00 */
[C---:B------:R-:W-:Y:S02]  /*ca60*/  @P1 FMUL.FTZ R5, R0.reuse, 0.69314718246459960938 ;  /* 0x3f31721800051820 */ /* 0x040fe40000410000 */
[----:B------:R-:W-:-:S05]  /*ca70*/  @P2 FMUL.FTZ R7, R0, 0.69314718246459960938 ;  /* 0x3f31721800072820 */ /* 0x000fca0000410000 */
        /* <DEDUP_REMOVED lines=44> */
.L_x_1304:
        /* <DEDUP_REMOVED lines=42> */
.L_x_1226:
[----:B------:R-:W0:Y:S01]  /*cfe0*/  S2R R3, SR_CgaCtaId ;  /* 0x0000000000037919 */ /* 0x000e220000008800 */
[----:B------:R-:W-:Y:S01]  /*cff0*/  MOV R0, 0x400 ;  /* 0x0000040000007802 */ /* 0x000fe20000000f00 */
[----:B------:R-:W-:Y:S01]  /*d000*/  BSSY B0, `(.L_x_1305) ;  /* 0x000018a000007945 */ /* 0x000fe20003800000 */
[----:B------:R-:W-:Y:S02]  /*d010*/  BAR.SYNC.DEFER_BLOCKING 0x5, 0x200 ;  /* 0x0148000000007b1d */ /* 0x000fe40000010000 */
[----:B0-----:R-:W-:-:S05]  /*d020*/  LEA R0, R3, R0, 0x18 ;  /* 0x0000000003007211 */ /* 0x001fca00078ec0ff */
[----:B------:R-:W0:Y:S02]  /*d030*/  LDS.128 R4, [R0+0x168d0] ;  /* 0x0168d00000047984 */ /* 0x000e240000000c00 */
[----:B0-----:R-:W-:Y:S02]  /*d040*/  R2UR UR5, R5 ;  /* 0x00000000050572ca */ /* 0x001fe400000e0000 */
[----:B------:R-:W-:Y:S02]  /*d050*/  R2UR UR7, R6 ;  /* 0x00000000060772ca */ /* 0x000fe400000e0000 */
        /* <DEDUP_REMOVED lines=9> */
[----:B------:R-:W1:Y:S01]  /*d0f0*/  LDC R33, c[0x0][0xbe8] ;  /* 0x0002fa00ff217b82 */ /* 0x000e620000000800 */
[----:B------:R-:W-:Y:S01]  /*d100*/  F2FP.F16.F32.PACK_AB R14, R14, R25 ;  /* 0x000000190e0e723e */ /* 0x000fe200000000ff */
[----:B------:R-:W-:Y:S01]  /*d110*/  UISETP.NE.AND.EX UP0, UPT, UR9, URZ, UPT, UP0 ;  /* 0x0000003f0900728c */ /* 0x000fe2000bf05300 */
[----:B------:R-:W-:-:S05]  /*d120*/  F2FP.F16.F32.PACK_AB R15, R15, R110 ;  /* 0x0000006e0f0f723e */ /* 0x000fca00000000ff */
[----:B------:R-:W-:Y:S01]  /*d130*/  BAR.SYNC.DEFER_BLOCKING 0x1, 0x180 ;  /* 0x0046000000007b1d */ /* 0x000fe20000010000 */
[----:B------:R-:W-:Y:S02]  /*d140*/  F2FP.F16.F32.PACK_AB R113, R115, R114 ;  /* 0x000000727371723e */ /* 0x000fe400000000ff */
[----:B------:R-:W-:Y:S02]  /*d150*/  F2FP.F16.F32.PACK_AB R114, R117, R116 ;  /* 0x000000747572723e */ /* 0x000fe400000000ff */
[----:B------:R-:W-:Y:S01]  /*d160*/  F2FP.F16.F32.PACK_AB R115, R119, R118 ;  /* 0x000000767773723e */ /* 0x000fe200000000ff */
[----:B------:R-:W-:Y:S01]  /*d170*/  ULDC.64 UR8, c[0x0][0xc00] ;  /* 0x0003000000087ab9 */ /* 0x000fe20000000a00 */
[----:B------:R-:W-:Y:S01]  /*d180*/  UMOV UR4, URZ ;  /* 0x0000003f00047c82 */ /* 0x000fe20008000000 */
[----:B------:R-:W-:Y:S02]  /*d190*/  UIMAD.WIDE UR8, UR39, 0x4, UR8 ;  /* 0x00000004270878a5 */ /* 0x000fe4000f8e0208 */
[----:B------:R-:W-:Y:S01]  /*d1a0*/  USHF.R.S32.HI UR18, URZ, 0x1f, UR38 ;  /* 0x0000001f3f127899 */ /* 0x000fe20008011426 */
[----:B------:R-:W-:Y:S01]  /*d1b0*/  ULDC.64 UR12, c[0x0][0xb90] ;  /* 0x0002e400000c7ab9 */ /* 0x000fe20000000a00 */
[----:B------:R-:W-:-:S02]  /*d1c0*/  USHF.R.S32.HI UR11, URZ, 0x1f, UR39 ;  /* 0x0000001f3f0b7899 */ /* 0x000fc40008011427 */
        /* <DEDUP_REMOVED lines=28> */
[----:B------:R-:W-:Y:S01]  /*d390*/  F2FP.F16.F32.PACK_AB R8, R89, R24 ;  /* 0x000000185908723e */ /* 0x000fe200000000ff */
[----:B------:R-:W-:Y:S01]  /*d3a0*/  IMAD.U32 R24, RZ, RZ, UR8 ;  /* 0x00000008ff187e24 */ /* 0x000fe2000f8e00ff */
        /* <DEDUP_REMOVED lines=8> */
[----:B------:R-:W-:-:S03]  /*d430*/  PLOP3.LUT P2, PT, PT, PT, UP0, 0x80, 0x0 ;  /* 0x000000000000781c */ /* 0x000fc60003f4f008 */
[----:B------:R2:W-:Y:S04]  /*d440*/  STSM.16.M88.4 [R30], R4 ;  /* 0x000000041e007844 */ /* 0x0005e80000000200 */
[----:B------:R3:W-:Y:S04]  /*d450*/  STSM.16.M88.4 [R29], R12 ;  /* 0x0000000c1d007844 */ /* 0x0007e80000000200 */
[----:B------:R3:W-:Y:S01]  /*d460*/  STSM.16.M88.4 [R28], R112 ;  /* 0x000000701c007844 */ /* 0x0007e20000000200 */
[----:B------:R-:W-:Y:S06]  /*d470*/  BAR.SYNC.DEFER_BLOCKING 0x1, 0x180 ;  /* 0x0046000000007b1d */ /* 0x000fec0000010000 */
[----:B------:R-:W4:Y:S01]  /*d480*/  @P2 LDG.E R26, desc[UR52][R24.64] ;  /* 0x00000034181a2981 */ /* 0x000f22000c1e1900 */
[----:B-1----:R-:W-:Y:S01]  /*d490*/  ISETP.NE.AND P1, PT, R33, 0x1, PT ;  /* 0x000000012100780c */ /* 0x002fe20003f25270 */
[----:B0-----:R-:W-:Y:S01]  /*d4a0*/  VIADD R8, R17, UR40 ;  /* 0x0000002811087c36 */ /* 0x001fe20008000000 */
[----:B------:R-:W-:-:S02]  /*d4b0*/  UIMAD UR8, UR18, UR12, URZ ;  /* 0x0000000c120872a4 */ /* 0x000fc4000f8e023f */
[----:B------:R-:W-:Y:S01]  /*d4c0*/  USEL UR11, UR11, URZ, !UP0 ;  /* 0x0000003f0b0b7287 */ /* 0x000fe2000c000000 */
[----:B--2---:R-:W-:Y:S01]  /*d4d0*/  IMAD.MOV.U32 R4, RZ, RZ, R8 ;  /* 0x000000ffff047224 */ /* 0x004fe200078e0008 */
[----:B------:R-:W-:Y:S02]  /*d4e0*/  UIMAD UR14, UR38, UR13, UR8 ;  /* 0x0000000d260e72a4 */ /* 0x000fe4000f8e0208 */
[----:B------:R-:W-:Y:S02]  /*d4f0*/  USEL UR10, UR39, URZ, !UP0 ;  /* 0x0000003f270a7287 */ /* 0x000fe4000c000000 */
[----:B------:R-:W-:-:S03]  /*d500*/  UISETP.NE.U32.AND UP0, UPT, UR20, URZ, UPT ;  /* 0x0000003f1400728c */ /* 0x000fc6000bf05070 */
[----:B------:R-:W0:Y:S01]  /*d510*/  @P1 LDC R27, c[0x0][0xbec] ;  /* 0x0002fb00ff1b1b82 */ /* 0x000e220000000800 */
[----:B------:R-:W-:-:S06]  /*d520*/  UISETP.NE.AND.EX UP0, UPT, UR21, URZ, UPT, UP0 ;  /* 0x0000003f1500728c */ /* 0x000fcc000bf05300 */
[----:B------:R-:W-:Y:S01]  /*d530*/  PLOP3.LUT P3, PT, PT, PT, UP0, 0x80, 0x0 ;  /* 0x000000000000781c */ /* 0x000fe20003f6f008 */
[----:B------:R-:W1:Y:S01]  /*d540*/  @P1 LDC R32, c[0x0][0xbf0] ;  /* 0x0002fc00ff201b82 */ /* 0x000e620000000800 */
[----:B0-----:R-:W-:-:S05]  /*d550*/  @P1 IMAD.HI.U32 R5, R8, R27, RZ ;  /* 0x0000001b08051227 */ /* 0x001fca00078e00ff */
[----:B-1----:R-:W-:-:S05]  /*d560*/  @P1 SHF.R.U32.HI R4, RZ, R32, R5 ;  /* 0x00000020ff041219 */ /* 0x002fca0000011605 */
[----:B------:R-:W-:-:S04]  /*d570*/  IMAD.MOV R6, RZ, RZ, -R4 ;  /* 0x000000ffff067224 */ /* 0x000fc800078e0a04 */
[----:B------:R-:W-:Y:S01]  /*d580*/  IMAD R7, R33, R6, R8 ;  /* 0x0000000621077224 */ /* 0x000fe200078e0208 */
[----:B------:R-:W-:-:S04]  /*d590*/  SHF.R.S32.HI R6, RZ, 0x1f, R4 ;  /* 0x0000001fff067819 */ /* 0x000fc80000011404 */
[----:B------:R-:W-:Y:S02]  /*d5a0*/  SHF.R.S32.HI R5, RZ, 0x1f, R7 ;  /* 0x0000001fff057819 */ /* 0x000fe40000011407 */
[----:B----4-:R-:W-:-:S13]  /*d5b0*/  @P2 R2UR UR4, R26 ;  /* 0x000000001a0422ca */ /* 0x010fda00000e0000 */
[----:B------:R-:W-:Y:S02]  /*d5c0*/  USHF.R.S32.HI UR9, URZ, 0x1f, UR4 ;  /* 0x0000001f3f097899 */ /* 0x000fe40008011404 */
[----:B------:R-:W-:Y:S02]  /*d5d0*/  UMOV UR8, UR4 ;  /* 0x0000000400087c82 */ /* 0x000fe40008000000 */
[----:B------:R-:W-:-:S04]  /*d5e0*/  UIMAD.WIDE.U32 UR12, UR38, UR12, UR8 ;  /* 0x0000000c260c72a5 */ /* 0x000fc8000f8e0008 */
[----:B------:R-:W-:Y:S02]  /*d5f0*/  UIADD3 UR13, UR13, UR14, URZ ;  /* 0x0000000e0d0d7290 */ /* 0x000fe4000fffe03f */
[----:B------:R-:W-:Y:S02]  /*d600*/  UIMAD UR14, UR11, UR16, URZ ;  /* 0x000000100b0e72a4 */ /* 0x000fe4000f8e023f */
[----:B------:R-:W-:Y:S02]  /*d610*/  UIMAD.WIDE.U32 UR12, UR10, UR16, UR12 ;  /* 0x000000100a0c72a5 */ /* 0x000fe4000f8e000c */
[----:B------:R-:W-:Y:S01]  /*d620*/  UIMAD UR14, UR10, UR17, UR14 ;  /* 0x000000110a0e72a4 */ /* 0x000fe2000f8e020e */
[----:B------:R-:W-:-:S03]  /*d630*/  ULDC UR16, c[0x0][0xa88] ;  /* 0x0002a20000107ab9 */ /* 0x000fc60000000800 */
[----:B------:R-:W-:Y:S02]  /*d640*/  IADD3 R4, P0, R4, UR12, RZ ;  /* 0x0000000c04047c10 */ /* 0x000fe4000ff1e0ff */
[----:B------:R-:W-:Y:S01]  /*d650*/  IMAD.U32 R9, RZ, RZ, UR14 ;  /* 0x0000000eff097e24 */ /* 0x000fe2000f8e00ff */
[----:B------:R-:W-:Y:S02]  /*d660*/  ULDC.64 UR14, c[0x0][0xb88] ;  /* 0x0002e200000e7ab9 */ /* 0x000fe40000000a00 */
[----:B------:R-:W-:Y:S02]  /*d670*/  IMAD R8, R5, UR14, RZ ;  /* 0x0000000e05087c24 */ /* 0x000fe4000f8e02ff */
[----:B------:R-:W-:Y:S01]  /*d680*/  IADD3.X R5, R6, UR13, R9, P0, !PT ;  /* 0x0000000d06057c10 */ /* 0x000fe200087fe409 */
[----:B------:R-:W-:Y:S01]  /*d690*/  @UP0 ULDC.64 UR12, c[0x0][0xc08] ;  /* 0x00030200000c0ab9 */ /* 0x000fe20000000a00 */
[----:B------:R-:W-:Y:S01]  /*d6a0*/  IMAD R9, R7, UR15, R8 ;  /* 0x0000000f07097c24 */ /* 0x000fe2000f8e0208 */
[----:B------:R-:W-:Y:S01]  /*d6b0*/  @UP0 UIMAD.WIDE UR12, UR39, 0x4, UR12 ;  /* 0x00000004270c08a5 */ /* 0x000fe2000f8e020c */
[----:B------:R-:W-:-:S02]  /*d6c0*/  IMAD.U32 R6, RZ, RZ, UR16 ;  /* 0x00000010ff067e24 */ /* 0x000fc4000f8e00ff */
[----:B------:R-:W-:Y:S01]  /*d6d0*/  IMAD.WIDE.U32 R4, R7, UR14, R4 ;  /* 0x0000000e07047c25 */ /* 0x000fe2000f8e0004 */
[----:B------:R-:W-:-:S03]  /*d6e0*/  ULDC.64 UR14, c[0x0][0xb50] ;  /* 0x0002d400000e7ab9 */ /* 0x000fc60000000a00 */
[----:B------:R-:W-:Y:S01]  /*d6f0*/  IMAD.IADD R5, R5, 0x1, R9 ;  /* 0x0000000105057824 */ /* 0x000fe200078e0209 */
[C---:B------:R-:W-:Y:S01]  /*d700*/  LEA R7, P0, R4.reuse, UR14, 0x2 ;  /* 0x0000000e04077c11 */ /* 0x040fe2000f8010ff */
[----:B------:R-:W-:Y:S02]  /*d710*/  IMAD.U32 R8, RZ, RZ, UR12 ;  /* 0x0000000cff087e24 */ /* 0x000fe4000f8e00ff */
[----:B------:R-:W-:Y:S01]  /*d720*/  IMAD.U32 R9, RZ, RZ, UR13 ;  /* 0x0000000dff097e24 */ /* 0x000fe2000f8e00ff */
[----:B------:R-:W-:Y:S01]  /*d730*/  LEA.HI.X R10, R4, UR15, R5, 0x2, P0 ;  /* 0x0000000f040a7c11 */ /* 0x000fe200080f1405 */
[----:B------:R-:W-:-:S03]  /*d740*/  IMAD R5, R23, 0x40, R19 ;  /* 0x0000004017057824 */ /* 0x000fc600078e0213 */
[----:B------:R3:W5:Y:S01]  /*d750*/  @P3 LDG.E R6, desc[UR52][R8.64] ;  /* 0x0000003408063981 */ /* 0x000762000c1e1900 */
[----:B------:R-:W-:Y:S05]  /*d760*/  @P3 BRA `(.L_x_1307) ;  /* 0x0000000000103947 */ /* 0x000fea0003800000 */
[----:B------:R-:W-:Y:S05]  /*d770*/  @!P2 BRA `(.L_x_1307) ;  /* 0x00000000000ca947 */ /* 0x000fea0003800000 */
[----:B---3--:R-:W2:Y:S04]  /*d780*/  LDG.E R9, desc[UR52][R24.64] ;  /* 0x0000003418097981 */ /* 0x008ea8000c1e1900 */
[----:B-----5:R-:W2:Y:S02]  /*d790*/  LDG.E R6, desc[UR52][R24.64+0x4] ;  /* 0x0000043418067981 */ /* 0x020ea4000c1e1900 */
[----:B--2---:R-:W-:-:S07]  /*d7a0*/  IMAD.IADD R6, R6, 0x1, -R9 ;  /* 0x0000000106067824 */ /* 0x004fce00078e0a09 */
.L_x_1307:
[----:B---3--:R-:W-:Y:S01]  /*d7b0*/  SHFL.IDX PT, R12, R7, RZ, 0x1c1f ;  /* 0x001c1fff070c7589 */ /* 0x008fe200000e0000 */
[----:B------:R-:W-:Y:S01]  /*d7c0*/  IMAD.WIDE R2, R5, 0x2, R2 ;  /* 0x0000000205027825 */ /* 0x000fe200078e0202 */
[----:B------:R-:W-:Y:S01]  /*d7d0*/  LOP3.LUT P0, RZ, R152, 0x3, RZ, 0xc0, !PT ;  /* 0x0000000398ff7812 */ /* 0x000fe2000780c0ff */
[----:B------:R-:W-:Y:S01]  /*d7e0*/  ULDC.64 UR14, c[0x0][0xaa0] ;  /* 0x0002a800000e7ab9 */ /* 0x000fe20000000a00 */
[----:B------:R-:W0:Y:S01]  /*d7f0*/  SHFL.IDX PT, R13, R10, RZ, 0x1c1f ;  /* 0x001c1fff0a0d7589 */ /* 0x000e2200000e0000 */
[----:B------:R-:W-:Y:S01]  /*d800*/  VIADD R8, R154, UR40 ;  /* 0x000000289a087c36 */ /* 0x000fe20008000000 */
[----:B------:R-:W-:Y:S01]  /*d810*/  IADD3 R9, P3, R2, 0x1800, RZ ;  /* 0x0000180002097810 */ /* 0x000fe20007f7e0ff */
[----:B-----5:R-:W-:Y:S01]  /*d820*/  IMAD R35, R6, R33, RZ ;  /* 0x0000002106237224 */ /* 0x020fe200078e02ff */
[----:B------:R-:W-:Y:S01]  /*d830*/  SHFL.IDX PT, R14, R7, 0x1, 0x1c1f ;  /* 0x003c1f00070e7f89 */ /* 0x000fe200000e0000 */
[----:B------:R-:W-:Y:S01]  /*d840*/  VIADD R4, R8, 0x8 ;  /* 0x0000000808047836 */ /* 0x000fe20000000000 */
[----:B------:R-:W-:-:S02]  /*d850*/  IADD3 R25, P4, R2, 0x3000, RZ ;  /* 0x0000300002197810 */ /* 0x000fc40007f9e0ff */
[----:B------:R-:W1:Y:S01]  /*d860*/  SHFL.IDX PT, R15, R10, 0x1, 0x1c1f ;  /* 0x003c1f000a0f7f89 */ /* 0x000e6200000e0000 */
[-C--:B------:R-:W-:Y:S02]  /*d870*/  ISETP.GE.OR P2, PT, R8, R35.reuse, P0 ;  /* 0x000000230800720c */ /* 0x080fe40000746670 */
[----:B------:R-:W-:Y:S02]  /*d880*/  LOP3.LUT R5, R2, 0x380, RZ, 0xc0, !PT ;  /* 0x0000038002057812 */ /* 0x000fe400078ec0ff */
[----:B------:R-:W-:Y:S02]  /*d890*/  LOP3.LUT R8, R9, 0x380, RZ, 0xc0, !PT ;  /* 0x0000038009087812 */ /* 0x000fe400078ec0ff */
[----:B------:R-:W-:Y:S02]  /*d8a0*/  ISETP.GE.OR P0, PT, R4, R35, P0 ;  /* 0x000000230400720c */ /* 0x000fe40000706670 */
[----:B------:R-:W-:Y:S02]  /*d8b0*/  LOP3.LUT R24, R25, 0x380, RZ, 0xc0, !PT ;  /* 0x0000038019187812 */ /* 0x000fe400078ec0ff */
[----:B------:R-:W-:-:S02]  /*d8c0*/  SHF.R.U64 R5, R5, 0x3, RZ ;  /* 0x0000000305057819 */ /* 0x000fc400000012ff */
[----:B------:R-:W-:Y:S02]  /*d8d0*/  SHF.R.U64 R8, R8, 0x3, RZ ;  /* 0x0000000308087819 */ /* 0x000fe400000012ff */
[----:B------:R-:W-:Y:S01]  /*d8e0*/  SHF.R.U64 R24, R24, 0x3, RZ ;  /* 0x0000000318187819 */ /* 0x000fe200000012ff */
[----:B0-----:R-:W-:Y:S01]  /*d8f0*/  @!P2 ST.E desc[UR52][R12.64], R21 ;  /* 0x000000150c00a985 */ /* 0x001fe2000c101934 */
[----:B------:R-:W-:Y:S01]  /*d900*/  LOP3.LUT R4, R5, R2, RZ, 0x3c, !PT ;  /* 0x0000000205047212 */ /* 0x000fe200078e3cff */
[--C-:B------:R-:W-:Y:S01]  /*d910*/  IMAD.MOV.U32 R5, RZ, RZ, R3.reuse ;  /* 0x000000ffff057224 */ /* 0x100fe200078e0003 */
[----:B------:R-:W-:Y:S01]  /*d920*/  LOP3.LUT R8, R8, R9, RZ, 0x3c, !PT ;  /* 0x0000000908087212 */ /* 0x000fe200078e3cff */
[--C-:B------:R-:W-:Y:S01]  /*d930*/  IMAD.X R9, RZ, RZ, R3.reuse, P3 ;  /* 0x000000ffff097224 */ /* 0x100fe200018e0603 */
[----:B------:R-:W-:Y:S01]  /*d940*/  LOP3.LUT R24, R24, R25, RZ, 0x3c, !PT ;  /* 0x0000001918187212 */ /* 0x000fe200078e3cff */
[--C-:B------:R-:W-:Y:S01]  /*d950*/  IMAD.X R25, RZ, RZ, R3.reuse, P4 ;  /* 0x000000ffff197224 */ /* 0x100fe200020e0603 */
[----:B-1----:R0:W-:Y:S04]  /*d960*/  @!P0 ST.E desc[UR52][R14.64], R20 ;  /* 0x000000140e008985 */ /* 0x0021e8000c101934 */
[----:B------:R-:W2:Y:S04]  /*d970*/  LD.E.128 R4, desc[UR52][R4.64] ;  /* 0x0000003404047980 */ /* 0x000ea8000c101d00 */
[----:B------:R-:W3:Y:S04]  /*d980*/  LD.E.128 R8, desc[UR52][R8.64] ;  /* 0x0000003408087980 */ /* 0x000ee8000c101d00 */
[----:B------:R-:W4:Y:S01]  /*d990*/  LD.E.128 R24, desc[UR52][R24.64] ;  /* 0x0000003418187980 */ /* 0x000f22000c101d00 */
[----:B------:R-:W-:Y:S01]  /*d9a0*/  IADD3 R29, P0, R2, 0x4800, RZ ;  /* 0x00004800021d7810 */ /* 0x000fe20007f1e0ff */
[----:B0-----:R-:W0:Y:S03]  /*d9b0*/  @P1 LDC R20, c[0x0][0xbec] ;  /* 0x0002fb00ff141b82 */ /* 0x001e260000000800 */
[----:B------:R-:W-:Y:S01]  /*d9c0*/  LOP3.LUT R2, R29, 0x380, RZ, 0xc0, !PT ;  /* 0x000003801d027812 */ /* 0x000fe200078ec0ff */
[----:B------:R-:W-:Y:S01]  /*d9d0*/  IMAD.X R13, RZ, RZ, R3, P0 ;  /* 0x000000ffff0d7224 */ /* 0x000fe200000e0603 */
[----:B------:R-:W-:-:S02]  /*d9e0*/  UIMAD UR12, UR9, UR14, URZ ;  /* 0x0000000e090c72a4 */ /* 0x000fc4000f8e023f */
[----:B------:R-:W-:Y:S01]  /*d9f0*/  SHF.R.U64 R2, R2, 0x3, RZ ;  /* 0x0000000302027819 */ /* 0x000fe200000012ff */
[----:B------:R-:W1:Y:S01]  /*da00*/  @P1 LDC R3, c[0x0][0xbf0] ;  /* 0x0002fc00ff031b82 */ /* 0x000e620000000800 */
[----:B------:R-:W-:Y:S02]  /*da10*/  UIMAD.WIDE.U32 UR8, UR4, UR14, URZ ;  /* 0x0000000e040872a5 */ /* 0x000fe4000f8e003f */
[----:B------:R-:W-:Y:S01]  /*da20*/  UIMAD UR12, UR4, UR15, UR12 ;  /* 0x0000000f040c72a4 */ /* 0x000fe2000f8e020c */
[----:B------:R-:W-:Y:S01]  /*da30*/  LOP3.LUT R12, R2, R29, RZ, 0x3c, !PT ;  /* 0x0000001d020c7212 */ /* 0x000fe200078e3cff */
[----:B------:R-:W-:Y:S01]  /*da40*/  IMAD R2, R18, 0x30, R23 ;  /* 0x0000003012027824 */ /* 0x000fe200078e0217 */
[----:B------:R-:W-:Y:S01]  /*da50*/  ULDC.64 UR14, c[0x0][0xae8] ;  /* 0x0002ba00000e7ab9 */ /* 0x000fe20000000a00 */
[----:B------:R-:W-:Y:S02]  /*da60*/  UIADD3 UR9, UR9, UR12, URZ ;  /* 0x0000000c09097290 */ /* 0x000fe4000fffe03f */
[----:B------:R-:W-:Y:S01]  /*da70*/  UIMAD UR4, UR18, UR14, URZ ;  /* 0x0000000e120472a4 */ /* 0x000fe2000f8e023f */
[----:B------:R-:W-:Y:S01]  /*da80*/  VIADD R29, R2, UR40 ;  /* 0x00000028021d7c36 */ /* 0x000fe20008000000 */
[----:B------:R-:W-:Y:S01]  /*da90*/  UIMAD.WIDE.U32 UR8, UR38, UR14, UR8 ;  /* 0x0000000e260872a5 */ /* 0x000fe2000f8e0008 */
[----:B------:R-:W-:Y:S01]  /*daa0*/  VIADD R32, R23, UR40 ;  /* 0x0000002817207c36 */ /* 0x000fe20008000000 */
[----:B------:R-:W-:Y:S01]  /*dab0*/  UIMAD UR4, UR38, UR15, UR4 ;  /* 0x0000000f260472a4 */ /* 0x000fe2000f8e0204 */
[----:B------:R-:W5:Y:S01]  /*dac0*/  LD.E.128 R12, desc[UR52][R12.64] ;  /* 0x000000340c0c7980 */ /* 0x000f62000c101d00 */
[----:B------:R-:W-:Y:S01]  /*dad0*/  ULDC.64 UR12, c[0x0][0xaf0] ;  /* 0x0002bc00000c7ab9 */ /* 0x000fe20000000a00 */
[----:B0-----:R-:W-:Y:S01]  /*dae0*/  @P1 IMAD.HI.U32 R2, R29, R20, RZ ;  /* 0x000000141d021227 */ /* 0x001fe200078e00ff */
[----:B------:R-:W-:Y:S01]  /*daf0*/  UIMAD UR11, UR11, UR12, URZ ;  /* 0x0000000c0b0b72a4 */ /* 0x000fe2000f8e023f */
[----:B------:R-:W-:Y:S01]  /*db00*/  @!PT LDS RZ, [RZ] ;  /* 0x00000000fffff984 */ /* 0x000fe20000000800 */
[----:B------:R-:W-:Y:S01]  /*db10*/  @!PT LDS RZ, [RZ] ;  /* 0x00000000fffff984 */ /* 0x000fe20000000800 */
[----:B------:R-:W-:Y:S01]  /*db20*/  @!PT LDS RZ, [RZ] ;  /* 0x00000000fffff984 */ /* 0x000fe20000000800 */
[----:B------:R-:W-:Y:S01]  /*db30*/  @!PT LDS RZ, [RZ] ;  /* 0x00000000fffff984 */ /* 0x000fe20000000800 */
[----:B------:R0:W-:Y:S06]  /*db40*/  MEMBAR.ALL.CTA ;  /* 0x0000000000007992 */ /* 0x0001ec0000008000 */
[----:B0-----:R-:W0:Y:S01]  /*db50*/  FENCE.VIEW.ASYNC.S ;  /* 0x00000000000073c6 */ /* 0x001e220000000000 */
[----:B------:R-:W-:Y:S01]  /*db60*/  UIADD3 UR9, UR9, UR4, URZ ;  /* 0x0000000409097290 */ /* 0x000fe2000fffe03f */
[----:B------:R-:W-:Y:S01]  /*db70*/  IMAD.MOV.U32 R21, RZ, RZ, R29 ;  /* 0x000000ffff157224 */ /* 0x000fe200078e001d */
[----:B------:R-:W-:Y:S01]  /*db80*/  UIMAD UR4, UR10, UR13, UR11 ;  /* 0x0000000d0a0472a4 */ /* 0x000fe2000f8e020b */
[----:B------:R-:W-:Y:S01]  /*db90*/  VIADD R0, R0, 0x16820 ;  /* 0x0001682000007836 */ /* 0x000fe20000000000 */
[----:B------:R-:W-:Y:S01]  /*dba0*/  UIMAD.WIDE.U32 UR10, UR10, UR12, UR8 ;  /* 0x0000000c0a0a72a5 */ /* 0x000fe2000f8e0008 */
[----:B-1----:R-:W-:-:S02]  /*dbb0*/  @P1 SHF.R.U32.HI R21, RZ, R3, R2 ;  /* 0x00000003ff151219 */ /* 0x002fc40000011602 */
[----:B------:R-:W-:Y:S01]  /*dbc0*/  ULDC.64 UR8, c[0x0][0xae0] ;  /* 0x0002b80000087ab9 */ /* 0x000fe20000000a00 */
[----:B------:R-:W-:Y:S01]  /*dbd0*/  UIADD3 UR4, UR11, UR4, URZ ;  /* 0x000000040b047290 */ /* 0x000fe2000fffe03f */
[--C-:B------:R-:W-:Y:S01]  /*dbe0*/  SHF.R.S32.HI R20, RZ, 0x1f, R21.reuse ;  /* 0x0000001fff147819 */ /* 0x100fe20000011415 */
[----:B------:R-:W-:Y:S01]  /*dbf0*/  IMAD.MOV R28, RZ, RZ, -R21 ;  /* 0x000000ffff1c7224 */ /* 0x000fe200078e0a15 */
[----:B------:R-:W-:Y:S01]  /*dc00*/  PRMT R0, RZ, 0x654, R0 ;  /* 0x00000654ff007816 */ /* 0x000fe20000000000 */
[----:B------:R-:W-:Y:S02]  /*dc10*/  IMAD.U32 R3, RZ, RZ, UR11 ;  /* 0x0000000bff037e24 */ /* 0x000fe4000f8e00ff */
[----:B------:R-:W-:Y:S02]  /*dc20*/  IMAD R20, R20, UR8, RZ ;  /* 0x0000000814147c24 */ /* 0x000fe4000f8e02ff */
[----:B------:R-:W-:Y:S02]  /*dc30*/  IMAD R29, R33, R28, R29 ;  /* 0x0000001c211d7224 */ /* 0x000fe400078e021d */
[----:B------:R-:W-:-:S02]  /*dc40*/  IMAD.U32 R2, RZ, RZ, UR10 ;  /* 0x0000000aff027e24 */ /* 0x000fc4000f8e00ff */
[----:B------:R-:W-:Y:S01]  /*dc50*/  IMAD.U32 R3, RZ, RZ, UR4 ;  /* 0x00000004ff037e24 */ /* 0x000fe2000f8e00ff */
[----:B------:R-:W-:Y:S01]  /*dc60*/  ULDC UR4, c[0x0][0xac8] ;  /* 0x0002b20000047ab9 */ /* 0x000fe20000000800 */
[C---:B------:R-:W-:Y:S01]  /*dc70*/  IMAD R31, R21.reuse, UR9, R20 ;  /* 0x00000009151f7c24 */ /* 0x040fe2000f8e0214 */
[----:B------:R-:W-:Y:S01]  /*dc80*/  SHF.R.S32.HI R20, RZ, 0x1f, R29 ;  /* 0x0000001fff147819 */ /* 0x000fe2000001141d */
[----:B------:R-:W-:Y:S01]  /*dc90*/  IMAD.WIDE.U32 R2, R21, UR8, R2 ;  /* 0x0000000815027c25 */ /* 0x000fe2000f8e0002 */
[----:B------:R-:W-:Y:S01]  /*dca0*/  ULDC.64 UR8, c[0x0][0xad8] ;  /* 0x0002b60000087ab9 */ /* 0x000fe20000000a00 */
[----:B0-----:R0:W-:Y:S02]  /*dcb0*/  SYNCS.ARRIVE.TRANS64.RED.A1T0 RZ, [R0+URZ], RZ ;  /* 0x000000ff00ff79a7 */ /* 0x0011e4000810043f */
[----:B------:R-:W-:Y:S02]  /*dcc0*/  IMAD.IADD R3, R3, 0x1, R31 ;  /* 0x0000000103037824 */ /* 0x000fe400078e021f */
[----:B------:R-:W-:-:S02]  /*dcd0*/  IMAD R20, R20, UR8, RZ ;  /* 0x0000000814147c24 */ /* 0x000fc4000f8e02ff */
[----:B------:R-:W-:-:S04]  /*dce0*/  IMAD.WIDE.U32 R2, R29, UR8, R2 ;  /* 0x000000081d027c25 */ /* 0x000fc8000f8e0002 */
[----:B------:R-:W-:Y:S01]  /*dcf0*/  IMAD R21, R29, UR9, R20 ;  /* 0x000000091d157c24 */ /* 0x000fe2000f8e0214 */
[----:B------:R-:W-:Y:S01]  /*dd00*/  ULDC.64 UR8, c[0x0][0xa80] ;  /* 0x0002a00000087ab9 */ /* 0x000fe20000000a00 */
[----:B0-----:R-:W-:Y:S01]  /*dd10*/  VIADD R0, R32, 0x90 ;  /* 0x0000009020007836 */ /* 0x001fe20000000000 */
[----:B------:R-:W-:Y:S01]  /*dd20*/  LEA R30, P0, R2, UR8, 0x1 ;  /* 0x00000008021e7c11 */ /* 0x000fe2000f8008ff */
[----:B------:R-:W-:-:S04]  /*dd30*/  IMAD.IADD R3, R3, 0x1, R21 ;  /* 0x0000000103037824 */ /* 0x000fc800078e0215 */
[----:B------:R-:W0:Y:S01]  /*dd40*/  SHFL.IDX PT, R20, R30, RZ, 0x181f ;  /* 0x00181fff1e147589 */ /* 0x000e2200000e0000 */
[----:B------:R-:W-:Y:S01]  /*dd50*/  LEA.HI.X R31, R2, UR9, R3, 0x1, P0 ;  /* 0x00000009021f7c11 */ /* 0x000fe200080f0c03 */
[C---:B------:R-:W-:Y:S01]  /*dd60*/  VIADD R2, R32.reuse, 0x30 ;  /* 0x0000003020027836 */ /* 0x040fe20000000000 */
[----:B------:R-:W-:Y:S01]  /*dd70*/  ISETP.GE.AND P0, PT, R19, UR4, PT ;  /* 0x0000000413007c0c */ /* 0x000fe2000bf06270 */
[----:B------:R-:W1:Y:S01]  /*dd80*/  SHFL.IDX PT, R28, R30, 0x1, 0x181f ;  /* 0x00381f001e1c7f89 */ /* 0x000e6200000e0000 */
[C---:B------:R-:W-:Y:S02]  /*dd90*/  VIADD R3, R32.reuse, 0x60 ;  /* 0x0000006020037836 */ /* 0x040fe40000000000 */
[-C--:B------:R-:W-:Y:S01]  /*dda0*/  ISETP.GE.OR P1, PT, R32, R35.reuse, P0 ;  /* 0x000000232000720c */ /* 0x080fe20000726670 */
[----:B------:R-:W1:Y:S01]  /*ddb0*/  SHFL.IDX PT, R34, R30, 0x2, 0x181f ;  /* 0x00581f001e227f89 */ /* 0x000e6200000e0000 */
[-C--:B------:R-:W-:Y:S02]  /*ddc0*/  ISETP.GE.OR P2, PT, R2, R35.reuse, P0 ;  /* 0x000000230200720c */ /* 0x080fe40000746670 */
[-C--:B------:R-:W-:Y:S01]  /*ddd0*/  ISETP.GE.OR P3, PT, R3, R35.reuse, P0 ;  /* 0x000000230300720c */ /* 0x080fe20000766670 */
[----:B------:R-:W1:Y:S01]  /*dde0*/  SHFL.IDX PT, R21, R31, RZ, 0x181f ;  /* 0x00181fff1f157589 */ /* 0x000e6200000e0000 */
[----:B------:R-:W-:-:S03]  /*ddf0*/  ISETP.GE.OR P0, PT, R0, R35, P0 ;  /* 0x000000230000720c */ /* 0x000fc60000706670 */
[----:B------:R-:W1:Y:S04]  /*de00*/  SHFL.IDX PT, R29, R31, 0x1, 0x181f ;  /* 0x00381f001f1d7f89 */ /* 0x000e6800000e0000 */
[----:B------:R-:W1:Y:S01]  /*de10*/  SHFL.IDX PT, R33, R31, 0x2, 0x181f ;  /* 0x00581f001f217f89 */ /* 0x000e6200000e0000 */
[----:B0-----:R-:W-:-:S03]  /*de20*/  @!P1 LEA R2, P4, R19, R20, 0x1 ;  /* 0x0000001413029211 */ /* 0x001fc600078808ff */
[----:B------:R-:W0:Y:S01]  /*de30*/  SHFL.IDX PT, R30, R30, 0x3, 0x181f ;  /* 0x00781f001e1e7f89 */ /* 0x000e2200000e0000 */
[----:B-1----:R-:W-:-:S03]  /*de40*/  @!P2 LEA R20, P5, R19, R28, 0x1 ;  /* 0x0000001c1314a211 */ /* 0x002fc600078a08ff */
[----:B------:R-:W1:Y:S01]  /*de50*/  SHFL.IDX PT, R31, R31, 0x3, 0x181f ;  /* 0x00781f001f1f7f89 */ /* 0x000e6200000e0000 */
[C---:B------:R-:W-:Y:S02]  /*de60*/  @!P3 LEA R28, P6, R19.reuse, R34, 0x1 ;  /* 0x00000022131cb211 */ /* 0x040fe400078c08ff */
[C-C-:B------:R-:W-:Y:S02]  /*de70*/  @!P1 LEA.HI.X R3, R19.reuse, R21, R156.reuse, 0x1, P4 ;  /* 0x0000001513039211 */ /* 0x140fe400020f0c9c */
[C-C-:B------:R-:W-:Y:S02]  /*de80*/  @!P2 LEA.HI.X R21, R19.reuse, R29, R156.reuse, 0x1, P5 ;  /* 0x0000001d1315a211 */ /* 0x140fe400028f0c9c */
[----:B------:R-:W-:Y:S01]  /*de90*/  @!P3 LEA.HI.X R29, R19, R33, R156, 0x1, P6 ;  /* 0x00000021131db211 */ /* 0x000fe200030f0c9c */
[----:B--2---:R2:W-:Y:S04]  /*dea0*/  @!P1 ST.E.128 desc[UR52][R2.64], R4 ;  /* 0x0000000402009985 */ /* 0x0045e8000c101d34 */
[----:B---3--:R2:W-:Y:S04]  /*deb0*/  @!P2 ST.E.128 desc[UR52][R20.64], R8 ;  /* 0x000000081400a985 */ /* 0x0085e8000c101d34 */
[----:B----4-:R2:W-:Y:S01]  /*dec0*/  @!P3 ST.E.128 desc[UR52][R28.64], R24 ;  /* 0x000000181c00b985 */ /* 0x0105e2000c101d34 */
[----:B01----:R-:W-:Y:S05]  /*ded0*/  @P0 BRA `(.L_x_1308) ;  /* 0x0000000800700947 */ /* 0x003fea0003800000 */
[----:B--2---:R-:W-:-:S04]  /*dee0*/  LEA R2, P0, R19, R30, 0x1 ;  /* 0x0000001e13027211 */ /* 0x004fc800078008ff */
[----:B------:R-:W-:-:S05]  /*def0*/  LEA.HI.X R3, R19, R31, R156, 0x1, P0 ;  /* 0x0000001f13037211 */ /* 0x000fca00000f0c9c */
[----:B-----5:R0:W-:Y:S01]  /*df00*/  ST.E.128 desc[UR52][R2.64], R12 ;  /* 0x0000000c02007985 */ /* 0x0201e2000c101d34 */
[----:B------:R-:W-:Y:S05]  /*df10*/  BRA `(.L_x_1308) ;  /* 0x0000000800607947 */ /* 0x000fea0003800000 */
.L_x_1306:
        /* <DEDUP_REMOVED lines=11> */
[----:B------:R-:W-:Y:S01]  /*dfd0*/  UISETP.NE.U32.AND UP1, UPT, UR8, URZ, UPT ;  /* 0x0000003f0800728c */ /* 0x000fe2000bf25070 */
[----:B------:R-:W-:Y:S02]  /*dfe0*/  IMAD.U32 R0, RZ, RZ, UR4 ;  /* 0x00000004ff007e24 */ /* 0x000fe4000f8e00ff */
[----:B------:R-:W2:Y:S01]  /*dff0*/  @P2 LDG.E R6, desc[UR52][R2.64] ;  /* 0x0000003402062981 */ /* 0x000ea2000c1e1900 */
[----:B------:R-:W-:-:S06]  /*e000*/  UISETP.NE.AND.EX UP1, UPT, UR9, URZ, UPT, UP1 ;  /* 0x0000003f0900728c */ /* 0x000fcc000bf25310 */
[----:B------:R-:W-:-:S05]  /*e010*/  PLOP3.LUT P3, PT, PT, PT, UP1, 0x80, 0x0 ;  /* 0x000000000000781c */ /* 0x000fca0003f6f018 */
[----:B------:R-:W-:Y:S02]  /*e020*/  @UP1 ULDC.64 UR8, c[0x0][0xc08] ;  /* 0x0003020000081ab9 */ /* 0x000fe40000000a00 */
[----:B------:R-:W-:-:S06]  /*e030*/  @UP1 UIMAD.WIDE UR8, UR39, 0x4, UR8 ;  /* 0x00000004270818a5 */ /* 0x000fcc000f8e0208 */
[----:B------:R-:W-:Y:S02]  /*e040*/  IMAD.U32 R4, RZ, RZ, UR8 ;  /* 0x00000008ff047e24 */ /* 0x000fe4000f8e00ff */
[----:B------:R-:W-:-:S05]  /*e050*/  IMAD.U32 R5, RZ, RZ, UR9 ;  /* 0x00000009ff057e24 */ /* 0x000fca000f8e00ff */
[----:B------:R1:W5:Y:S01]  /*e060*/  @P3 LDG.E R0, desc[UR52][R4.64] ;  /* 0x0000003404003981 */ /* 0x000362000c1e1900 */
[----:B0-----:R-:W-:Y:S01]  /*e070*/  ISETP.NE.AND P0, PT, R11, 0x1, PT ;  /* 0x000000010b00780c */ /* 0x001fe20003f05270 */
[----:B------:R-:W-:Y:S01]  /*e080*/  UMOV UR4, URZ ;  /* 0x0000003f00047c82 */ /* 0x000fe20008000000 */
[----:B------:R-:W-:Y:S01]  /*e090*/  USHF.R.S32.HI UR12, URZ, 0x1f, UR38 ;  /* 0x0000001f3f0c7899 */ /* 0x000fe20008011426 */
[----:B------:R-:W-:-:S10]  /*e0a0*/  ISETP.GE.AND P1, PT, R157, 0xc0, PT ;  /* 0x000000c09d00780c */ /* 0x000fd40003f26270 */
[----:B------:R-:W0:Y:S01]  /*e0b0*/  @P0 LDC R9, c[0x0][0xbec] ;  /* 0x0002fb00ff090b82 */ /* 0x000e220000000800 */
[----:B--2---:R-:W-:Y:S01]  /*e0c0*/  @P2 R2UR UR4, R6 ;  /* 0x00000000060422ca */ /* 0x004fe200000e0000 */
[----:B01----:R-:W-:-:S14]  /*e0d0*/  @P3 BRA `(.L_x_1309) ;  /* 0x0000000000103947 */ /* 0x003fdc0003800000 */
[----:B------:R-:W-:Y:S05]  /*e0e0*/  @!P2 BRA `(.L_x_1309) ;  /* 0x00000000000ca947 */ /* 0x000fea0003800000 */
[----:B------:R-:W2:Y:S04]  /*e0f0*/  LDG.E R5, desc[UR52][R2.64] ;  /* 0x0000003402057981 */ /* 0x000ea8000c1e1900 */
[----:B-----5:R-:W2:Y:S02]  /*e100*/  LDG.E R0, desc[UR52][R2.64+0x4] ;  /* 0x0000043402007981 */ /* 0x020ea4000c1e1900 */
[----:B--2---:R-:W-:-:S07]  /*e110*/  IMAD.IADD R0, R0, 0x1, -R5 ;  /* 0x0000000100007824 */ /* 0x004fce00078e0a05 */
.L_x_1309:
[----:B------:R-:W-:Y:S01]  /*e120*/  USHF.R.S32.HI UR8, URZ, 0x1f, UR39 ;  /* 0x0000001f3f087899 */ /* 0x000fe20008011427 */
[----:B------:R-:W-:Y:S01]  /*e130*/  BSSY B1, `(.L_x_1310) ;  /* 0x000002e000017945 */ /* 0x000fe20003800000 */
[----:B------:R-:W-:Y:S02]  /*e140*/  USHF.R.S32.HI UR11, URZ, 0x1f, UR4 ;  /* 0x0000001f3f0b7899 */ /* 0x000fe40008011404 */
[----:B------:R-:W-:Y:S02]  /*e150*/  USEL UR13, UR39, URZ, !UP0 ;  /* 0x0000003f270d7287 */ /* 0x000fe4000c000000 */
[----:B------:R-:W-:Y:S01]  /*e160*/  USEL UR14, UR8, URZ, !UP0 ;  /* 0x0000003f080e7287 */ /* 0x000fe2000c000000 */
[----:B------:R-:W-:Y:S11]  /*e170*/  @P1 BRA `(.L_x_1311) ;  /* 0x0000000000a41947 */ /* 0x000ff60003800000 */
[----:B------:R-:W0:Y:S01]  /*e180*/  S2R R3, SR_TID.X ;  /* 0x0000000000037919 */ /* 0x000e220000002100 */
[----:B------:R-:W1:Y:S01]  /*e190*/  LDC R7, c[0x0][0xbe8] ;  /* 0x0002fa00ff077b82 */ /* 0x000e620000000800 */
[----:B------:R-:W-:Y:S02]  /*e1a0*/  IMAD.U32 R4, RZ, RZ, UR40 ;  /* 0x00000028ff047e24 */ /* 0x000fe4000f8e00ff */
[----:B-1---5:R-:W-:-:S03]  /*e1b0*/  IMAD R2, R0, R7, RZ ;  /* 0x0000000700027224 */ /* 0x022fc600078e02ff */
[----:B0-----:R-:W-:-:S04]  /*e1c0*/  IADD3 R4, R4, -0x80, R3 ;  /* 0xffffff8004047810 */ /* 0x001fc80007ffe003 */
[----:B------:R-:W-:-:S13]  /*e1d0*/  ISETP.GE.AND P1, PT, R4, R2, PT ;  /* 0x000000020400720c */ /* 0x000fda0003f26270 */
[----:B------:R-:W-:Y:S05]  /*e1e0*/  @P1 BRA `(.L_x_1311) ;  /* 0x0000000000881947 */ /* 0x000fea0003800000 */
[----:B------:R-:W-:Y:S01]  /*e1f0*/  ISETP.NE.AND P1, PT, R7, 0x1, PT ;  /* 0x000000010700780c */ /* 0x000fe20003f25270 */
[----:B------:R-:W-:Y:S01]  /*e200*/  ULDC.64 UR16, c[0x0][0xb90] ;  /* 0x0002e40000107ab9 */ /* 0x000fe20000000a00 */
[----:B------:R-:W-:Y:S01]  /*e210*/  UMOV UR8, UR4 ;  /* 0x0000000400087c82 */ /* 0x000fe20008000000 */
[----:B------:R-:W-:Y:S01]  /*e220*/  UIMAD UR10, UR12, UR16, URZ ;  /* 0x000000100c0a72a4 */ /* 0x000fe2000f8e023f */
[----:B------:R-:W-:Y:S01]  /*e230*/  IMAD.MOV.U32 R2, RZ, RZ, R4 ;  /* 0x000000ffff027224 */ /* 0x000fe200078e0004 */
[----:B------:R-:W-:Y:S02]  /*e240*/  UMOV UR9, UR11 ;  /* 0x0000000b00097c82 */ /* 0x000fe40008000000 */
[----:B------:R-:W-:Y:S02]  /*e250*/  UIMAD.WIDE.U32 UR8, UR38, UR16, UR8 ;  /* 0x00000010260872a5 */ /* 0x000fe4000f8e0008 */
[----:B------:R-:W-:-:S03]  /*e260*/  UIMAD UR10, UR38, UR17, UR10 ;  /* 0x00000011260a72a4 */ /* 0x000fc6000f8e020a */
[----:B------:R-:W-:Y:S01]  /*e270*/  ULDC.64 UR16, c[0x0][0xb98] ;  /* 0x0002e60000107ab9 */ /* 0x000fe20000000a00 */
[----:B------:R-:W0:Y:S01]  /*e280*/  @P1 LDC R3, c[0x0][0xbec] ;  /* 0x0002fb00ff031b82 */ /* 0x000e220000000800 */
[----:B------:R-:W-:Y:S02]  /*e290*/  UIADD3 UR9, UR9, UR10, URZ ;  /* 0x0000000a09097290 */ /* 0x000fe4000fffe03f */
[----:B------:R-:W-:Y:S02]  /*e2a0*/  UIMAD UR10, UR14, UR16, URZ ;  /* 0x000000100e0a72a4 */ /* 0x000fe4000f8e023f */
[----:B------:R-:W-:Y:S02]  /*e2b0*/  UIMAD.WIDE.U32 UR8, UR13, UR16, UR8 ;  /* 0x000000100d0872a5 */ /* 0x000fe4000f8e0008 */
[----:B------:R-:W-:Y:S01]  /*e2c0*/  UIMAD UR10, UR13, UR17, UR10 ;  /* 0x000000110d0a72a4 */ /* 0x000fe2000f8e020a */
[----:B------:R-:W1:Y:S02]  /*e2d0*/  @P1 LDC R6, c[0x0][0xbf0] ;  /* 0x0002fc00ff061b82 */ /* 0x000e640000000800 */
[----:B------:R-:W-:Y:S01]  /*e2e0*/  ULDC.64 UR16, c[0x0][0xb88] ;  /* 0x0002e20000107ab9 */ /* 0x000fe20000000a00 */
[----:B0-----:R-:W-:-:S05]  /*e2f0*/  @P1 IMAD.HI.U32 R3, R4, R3, RZ ;  /* 0x0000000304031227 */ /* 0x001fca00078e00ff */
[----:B-1----:R-:W-:Y:S01]  /*e300*/  @P1 SHF.R.U32.HI R2, RZ, R6, R3 ;  /* 0x00000006ff021219 */ /* 0x002fe20000011603 */
[----:B------:R-:W-:-:S03]  /*e310*/  IMAD.U32 R6, RZ, RZ, UR10 ;  /* 0x0000000aff067e24 */ /* 0x000fc6000f8e00ff */
[--C-:B------:R-:W-:Y:S01]  /*e320*/  SHF.R.S32.HI R3, RZ, 0x1f, R2.reuse ;  /* 0x0000001fff037819 */ /* 0x100fe20000011402 */
[----:B------:R-:W-:Y:S01]  /*e330*/  IMAD.MOV R5, RZ, RZ, -R2 ;  /* 0x000000ffff057224 */ /* 0x000fe200078e0a02 */
[----:B------:R-:W-:-:S03]  /*e340*/  IADD3 R2, P1, R2, UR8, RZ ;  /* 0x0000000802027c10 */ /* 0x000fc6000ff3e0ff */
[----:B------:R-:W-:Y:S01]  /*e350*/  IMAD R5, R7, R5, R4 ;  /* 0x0000000507057224 */ /* 0x000fe200078e0204 */
[----:B------:R-:W-:Y:S01]  /*e360*/  IADD3.X R3, R3, UR9, R6, P1, !PT ;  /* 0x0000000903037c10 */ /* 0x000fe20008ffe406 */
[----:B------:R-:W-:-:S03]  /*e370*/  ULDC.64 UR8, c[0x0][0xb50] ;  /* 0x0002d40000087ab9 */ /* 0x000fc60000000a00 */
[----:B------:R-:W-:Y:S01]  /*e380*/  SHF.R.S32.HI R4, RZ, 0x1f, R5 ;  /* 0x0000001fff047819 */ /* 0x000fe20000011405 */
[----:B------:R-:W-:-:S04]  /*e390*/  IMAD.WIDE.U32 R2, R5, UR16, R2 ;  /* 0x0000001005027c25 */ /* 0x000fc8000f8e0002 */
[----:B------:R-:W-:-:S04]  /*e3a0*/  IMAD R4, R4, UR16, RZ ;  /* 0x0000001004047c24 */ /* 0x000fc8000f8e02ff */
[----:B------:R-:W-:Y:S01]  /*e3b0*/  IMAD R7, R5, UR17, R4 ;  /* 0x0000001105077c24 */ /* 0x000fe2000f8e0204 */
[----:B------:R-:W-:-:S03]  /*e3c0*/  LEA R4, P1, R2, UR8, 0x2 ;  /* 0x0000000802047c11 */ /* 0x000fc6000f8210ff */
[----:B------:R-:W-:-:S05]  /*e3d0*/  IMAD.IADD R3, R3, 0x1, R7 ;  /* 0x0000000103037824 */ /* 0x000fca00078e0207 */
[----:B------:R-:W-:Y:S01]  /*e3e0*/  LEA.HI.X R5, R2, UR9, R3, 0x2, P1 ;  /* 0x0000000902057c11 */ /* 0x000fe200088f1403 */
[----:B------:R-:W-:-:S05]  /*e3f0*/  IMAD.MOV.U32 R3, RZ, RZ, -0x800000 ;  /* 0xff800000ff037424 */ /* 0x000fca00078e00ff */
[----:B------:R0:W-:Y:S02]  /*e400*/  STG.E desc[UR52][R4.64], R3 ;  /* 0x0000000304007986 */ /* 0x0001e4000c101934 */
.L_x_1311:
[----:B------:R-:W-:Y:S05]  /*e410*/  BSYNC B1 ;  /* 0x0000000000017941 */ /* 0x000fea0003800000 */
.L_x_1310:
[----:B0-----:R-:W0:Y:S01]  /*e420*/  @P0 LDC R3, c[0x0][0xbf0] ;  /* 0x0002fc00ff030b82 */ /* 0x001e220000000800 */
[----:B------:R-:W-:Y:S01]  /*e430*/  ULDC.64 UR16, c[0x0][0xaa0] ;  /* 0x0002a80000107ab9 */ /* 0x000fe20000000a00 */
[----:B------:R-:W-:Y:S01]  /*e440*/  IMAD R2, R18, 0x30, R23 ;  /* 0x0000003012027824 */ /* 0x000fe200078e0217 */
[----:B------:R-:W-:Y:S01]  /*e450*/  UIMAD UR10, UR11, UR16, URZ ;  /* 0x000000100b0a72a4 */ /* 0x000fe2000f8e023f */
[----:B------:R-:W-:Y:S01]  /*e460*/  VIADD R20, R23, UR40 ;  /* 0x0000002817147c36 */ /* 0x000fe20008000000 */
[----:B------:R-:W-:Y:S01]  /*e470*/  UIMAD.WIDE.U32 UR8, UR4, UR16, URZ ;  /* 0x00000010040872a5 */ /* 0x000fe2000f8e003f */
[----:B------:R-:W-:Y:S01]  /*e480*/  VIADD R4, R2, UR40 ;  /* 0x0000002802047c36 */ /* 0x000fe20008000000 */
[----:B------:R-:W-:Y:S01]  /*e490*/  UIMAD UR10, UR4, UR17, UR10 ;  /* 0x00000011040a72a4 */ /* 0x000fe2000f8e020a */
[----:B-----5:R-:W-:Y:S02]  /*e4a0*/  IMAD R13, R0, R11, RZ ;  /* 0x0000000b000d7224 */ /* 0x020fe400078e02ff */
[----:B------:R-:W-:Y:S01]  /*e4b0*/  ULDC.64 UR16, c[0x0][0xae8] ;  /* 0x0002ba0000107ab9 */ /* 0x000fe20000000a00 */
[----:B------:R-:W-:Y:S01]  /*e4c0*/  UIADD3 UR9, UR9, UR10, URZ ;  /* 0x0000000a09097290 */ /* 0x000fe2000fffe03f */
[----:B------:R-:W-:Y:S01]  /*e4d0*/  @P0 IMAD.HI.U32 R2, R4, R9, RZ ;  /* 0x0000000904020227 */ /* 0x000fe200078e00ff */
[----:B------:R-:W-:-:S02]  /*e4e0*/  UIMAD UR4, UR12, UR16, URZ ;  /* 0x000000100c0472a4 */ /* 0x000fc4000f8e023f */
[----:B------:R-:W-:Y:S01]  /*e4f0*/  UIMAD.WIDE.U32 UR8, UR38, UR16, UR8 ;  /* 0x00000010260872a5 */ /* 0x000fe2000f8e0008 */
[----:B------:R-:W-:Y:S01]  /*e500*/  IMAD.MOV.U32 R5, RZ, RZ, R4 ;  /* 0x000000ffff057224 */ /* 0x000fe200078e0004 */
[----:B------:R-:W-:Y:S01]  /*e510*/  UIMAD UR4, UR38, UR17, UR4 ;  /* 0x00000011260472a4 */ /* 0x000fe2000f8e0204 */
[----:B------:R-:W-:Y:S01]  /*e520*/  VIADD R0, R20, 0x30 ;  /* 0x0000003014007836 */ /* 0x000fe20000000000 */
[----:B------:R-:W-:Y:S02]  /*e530*/  ULDC.64 UR10, c[0x0][0xaf0] ;  /* 0x0002bc00000a7ab9 */ /* 0x000fe40000000a00 */
[----:B------:R-:W-:Y:S02]  /*e540*/  UIADD3 UR9, UR9, UR4, URZ ;  /* 0x0000000409097290 */ /* 0x000fe4000fffe03f */
[----:B------:R-:W-:Y:S01]  /*e550*/  UIMAD UR4, UR14, UR10, URZ ;  /* 0x0000000a0e0472a4 */ /* 0x000fe2000f8e023f */
[----:B0-----:R-:W-:Y:S01]  /*e560*/  @P0 SHF.R.U32.HI R5, RZ, R3, R2 ;  /* 0x00000003ff050219 */ /* 0x001fe20000011602 */
[----:B------:R-:W-:-:S02]  /*e570*/  UIMAD.WIDE.U32 UR8, UR13, UR10, UR8 ;  /* 0x0000000a0d0872a5 */ /* 0x000fc4000f8e0008 */
[----:B------:R-:W-:Y:S01]  /*e580*/  UIMAD UR4, UR13, UR11, UR4 ;  /* 0x0000000b0d0472a4 */ /* 0x000fe2000f8e0204 */
[--C-:B------:R-:W-:Y:S01]  /*e590*/  SHF.R.S32.HI R2, RZ, 0x1f, R5.reuse ;  /* 0x0000001fff027819 */ /* 0x100fe20000011405 */
[----:B------:R-:W-:Y:S01]  /*e5a0*/  IMAD.MOV R7, RZ, RZ, -R5 ;  /* 0x000000ffff077224 */ /* 0x000fe200078e0a05 */
[----:B------:R-:W-:Y:S01]  /*e5b0*/  ULDC.64 UR10, c[0x0][0xae0] ;  /* 0x0002b800000a7ab9 */ /* 0x000fe20000000a00 */
[----:B------:R-:W-:Y:S02]  /*e5c0*/  UIADD3 UR4, UR9, UR4, URZ ;  /* 0x0000000409047290 */ /* 0x000fe4000fffe03f */
[----:B------:R-:W-:Y:S02]  /*e5d0*/  IMAD.U32 R3, RZ, RZ, UR9 ;  /* 0x00000009ff037e24 */ /* 0x000fe4000f8e00ff */
[----:B------:R-:W-:Y:S02]  /*e5e0*/  IMAD R7, R11, R7, R4 ;  /* 0x000000070b077224 */ /* 0x000fe400078e0204 */
[----:B------:R-:W-:-:S02]  /*e5f0*/  IMAD R6, R2, UR10, RZ ;  /* 0x0000000a02067c24 */ /* 0x000fc4000f8e02ff */
[----:B------:R-:W-:Y:S01]  /*e600*/  IMAD.U32 R2, RZ, RZ, UR8 ;  /* 0x00000008ff027e24 */ /* 0x000fe2000f8e00ff */
[----:B------:R-:W-:Y:S01]  /*e610*/  SHF.R.S32.HI R4, RZ, 0x1f, R7 ;  /* 0x0000001fff047819 */ /* 0x000fe20000011407 */
[----:B------:R-:W-:Y:S01]  /*e620*/  IMAD.U32 R3, RZ, RZ, UR4 ;  /* 0x00000004ff037e24 */ /* 0x000fe2000f8e00ff */
[----:B------:R-:W-:Y:S01]  /*e630*/  ULDC.64 UR8, c[0x0][0xad8] ;  /* 0x0002b60000087ab9 */ /* 0x000fe20000000a00 */
[C---:B------:R-:W-:Y:S01]  /*e640*/  IMAD R9, R5.reuse, UR11, R6 ;  /* 0x0000000b05097c24 */ /* 0x040fe2000f8e0206 */
[----:B------:R-:W-:Y:S01]  /*e650*/  ULDC UR4, c[0x0][0xac8] ;  /* 0x0002b20000047ab9 */ /* 0x000fe20000000800 */
[----:B------:R-:W-:-:S04]  /*e660*/  IMAD.WIDE.U32 R2, R5, UR10, R2 ;  /* 0x0000000a05027c25 */ /* 0x000fc8000f8e0002 */
[----:B------:R-:W-:Y:S02]  /*e670*/  IMAD R4, R4, UR8, RZ ;  /* 0x0000000804047c24 */ /* 0x000fe4000f8e02ff */
[----:B------:R-:W-:Y:S02]  /*e680*/  IMAD.IADD R3, R3, 0x1, R9 ;  /* 0x0000000103037824 */ /* 0x000fe400078e0209 */
[C---:B------:R-:W-:Y:S02]  /*e690*/  IMAD R5, R7.reuse, UR9, R4 ;  /* 0x0000000907057c24 */ /* 0x040fe4000f8e0204 */
[----:B------:R-:W-:Y:S01]  /*e6a0*/  IMAD.WIDE.U32 R2, R7, UR8, R2 ;  /* 0x0000000807027c25 */ /* 0x000fe2000f8e0002 */
[----:B------:R-:W-:-:S03]  /*e6b0*/  ULDC.64 UR8, c[0x0][0xa80] ;  /* 0x0002a00000087ab9 */ /* 0x000fc60000000a00 */
[----:B------:R-:W-:Y:S01]  /*e6c0*/  IMAD.IADD R3, R3, 0x1, R5 ;  /* 0x0000000103037824 */ /* 0x000fe200078e0205 */
[----:B------:R-:W-:-:S04]  /*e6d0*/  LEA R4, P0, R2, UR8, 0x1 ;  /* 0x0000000802047c11 */ /* 0x000fc8000f8008ff */
[----:B------:R-:W-:Y:S01]  /*e6e0*/  LEA.HI.X R8, R2, UR9, R3, 0x1, P0 ;  /* 0x0000000902087c11 */ /* 0x000fe200080f0c03 */
[----:B------:R-:W0:Y:S01]  /*e6f0*/  SHFL.IDX PT, R6, R4, RZ, 0x181f ;  /* 0x00181fff04067589 */ /* 0x000e2200000e0000 */
[----:B------:R-:W-:Y:S01]  /*e700*/  ISETP.GE.AND P0, PT, R19, UR4, PT ;  /* 0x0000000413007c0c */ /* 0x000fe2000bf06270 */
[C---:B------:R-:W-:Y:S02]  /*e710*/  VIADD R2, R20.reuse, 0x60 ;  /* 0x0000006014027836 */ /* 0x040fe40000000000 */
[----:B------:R-:W1:Y:S01]  /*e720*/  SHFL.IDX PT, R10, R4, 0x1, 0x181f ;  /* 0x00381f00040a7f89 */ /* 0x000e6200000e0000 */
[CC--:B------:R-:W-:Y:S01]  /*e730*/  ISETP.GE.OR P3, PT, R20.reuse, R13.reuse, P0 ;  /* 0x0000000d1400720c */ /* 0x0c0fe20000766670 */
[----:B------:R-:W-:Y:S01]  /*e740*/  VIADD R3, R20, 0x90 ;  /* 0x0000009014037836 */ /* 0x000fe20000000000 */
[-C--:B------:R-:W-:Y:S01]  /*e750*/  ISETP.GE.OR P2, PT, R0, R13.reuse, P0 ;  /* 0x0000000d0000720c */ /* 0x080fe20000746670 */
[----:B------:R-:W2:Y:S01]  /*e760*/  SHFL.IDX PT, R12, R4, 0x2, 0x181f ;  /* 0x00581f00040c7f89 */ /* 0x000ea200000e0000 */
[----:B------:R-:W-:-:S02]  /*e770*/  ISETP.GE.OR P1, PT, R2, R13, P0 ;  /* 0x0000000d0200720c */ /* 0x000fc40000726670 */
[----:B------:R-:W-:Y:S01]  /*e780*/  ISETP.GE.OR P0, PT, R3, R13, P0 ;  /* 0x0000000d0300720c */ /* 0x000fe20000706670 */
[----:B------:R-:W3:Y:S04]  /*e790*/  SHFL.IDX PT, R5, R8, RZ, 0x181f ;  /* 0x00181fff08057589 */ /* 0x000ee800000e0000 */
        /* <DEDUP_REMOVED lines=16> */
.L_x_1308:
[----:B------:R-:W-:Y:S05]  /*e8a0*/  BSYNC B0 ;  /* 0x0000000000007941 */ /* 0x000fea0003800000 */
.L_x_1305:
[----:B------:R-:W-:Y:S02]  /*e8b0*/  ULDC UR4, c[0x0][0xc3c] ;  /* 0x00030f0000047ab9 */ /* 0x000fe40000000800 */
[----:B------:R-:W-:-:S06]  /*e8c0*/  UISETP.GE.AND UP0, UPT, UR6, UR4, UPT ;  /* 0x000000040600728c */ /* 0x000fcc000bf06270 */
[----:B------:R-:W-:-:S13]  /*e8d0*/  PLOP3.LUT P0, PT, PT, PT, UP0, 0x80, 0x0 ;  /* 0x000000000000781c */ /* 0x000fda0003f0f008 */
[----:B------:R-:W-:Y:S05]  /*e8e0*/  @!P0 BRA `(.L_x_1312) ;  /* 0xffffff24000c8947 */ /* 0x000fea000383ffff */
[----:B------:R-:W-:Y:S05]  /*e8f0*/  EXIT ;  /* 0x000000000000794d */ /* 0x000fea0003800000 */
.L_x_1215:
        /* <DEDUP_REMOVED lines=18> */
.L_x_1313:
        /* <DEDUP_REMOVED lines=40> */
.L_x_1319:
        /* <DEDUP_REMOVED lines=12> */
.L_x_1318:
[----:B------:R-:W-:Y:S05]  /*ed60*/  BSYNC B0 ;  /* 0x0000000000007941 */ /* 0x000fea0003800000 */
.L_x_1317:
[----:B0----5:R-:W0:Y:S02]  /*ed70*/  SHFL.UP PT, R2, R0, 0x1, RZ ;  /* 0x0420000000027989 */ /* 0x021e2400000e00ff */
        /* <DEDUP_REMOVED lines=19> */
.L_x_1315:
[----:B------:R-:W-:-:S04]  /*eeb0*/  IMAD.IADD R13, R4, 0x1, -R3 ;  /* 0x00000001040d7824 */ /* 0x000fc800078e0a03 */
[----:B------:R-:W-:-:S05]  /*eec0*/  IMAD R2, R6, UR5, R13 ;  /* 0x0000000506027c24 */ /* 0x000fca000f8e020d */
[----:B------:R-:W-:Y:S02]  /*eed0*/  ISETP.GT.AND P0, PT, R2, UR6, PT ;  /* 0x0000000602007c0c */ /* 0x000fe4000bf04270 */
[----:B------:R-:W0:Y:S11]  /*eee0*/  LDC.64 R2, c[0x0][0xc90] ;  /* 0x00032400ff027b82 */ /* 0x000e360000000a00 */
[----:B------:R-:W-:-:S04]  /*eef0*/  VOTE.ANY R7, PT, !P0 ;  /* 0x0000000000077806 */ /* 0x000fc800040e0100 */
[----:B------:R-:W1:Y:S02]  /*ef00*/  POPC R15, R7 ;  /* 0x00000007000f7309 */ /* 0x000e640000000000 */
[----:B-1----:R-:W-:-:S04]  /*ef10*/  VIADD R19, R15, UR4 ;  /* 0x000000040f137c36 */ /* 0x002fc80008000000 */
[----:B0-----:R-:W-:-:S05]  /*ef20*/  IMAD.WIDE R2, R19, 0x4, R2 ;  /* 0x0000000413027825 */ /* 0x001fca00078e0202 */
[----:B------:R-:W2:Y:S01]  /*ef30*/  LDG.E R9, desc[UR52][R2.64] ;  /* 0x0000003402097981 */ /* 0x000ea2000c1e1900 */
[----:B------:R-:W-:-:S03]  /*ef40*/  ISETP.NE.AND P0, PT, R7, RZ, PT ;  /* 0x000000ff0700720c */ /* 0x000fc60003f05270 */
[----:B------:R-:W2:Y:S02]  /*ef50*/  SHFL.IDX PT, R0, R0, R15, 0x1f ;  /* 0x00001f0f00007589 */ /* 0x000ea400000e0000 */
[----:B--2---:R-:W-:-:S05]  /*ef60*/  IMAD R4, R0, R9, RZ ;  /* 0x0000000900047224 */ /* 0x004fca00078e02ff */
[----:B------:R-:W-:-:S04]  /*ef70*/  IABS R8, R4 ;  /* 0x0000000400087213 */ /* 0x000fc80000000000 */
[----:B------:R-:W0:Y:S08]  /*ef80*/  I2F.RP R10, R8 ;  /* 0x00000008000a7306 */ /* 0x000e300000209400 */
[----:B0-----:R-:W0:Y:S02]  /*ef90*/  MUFU.RCP R10, R10 ;  /* 0x0000000a000a7308 */ /* 0x001e240000001000 */
[----:B0-----:R-:W-:-:S06]  /*efa0*/  VIADD R11, R10, 0xffffffe ;  /* 0x0ffffffe0a0b7836 */ /* 0x001fcc0000000000 */
[----:B------:R0:W1:Y:S01]  /*efb0*/  F2I.FTZ.U32.TRUNC.NTZ R3, R11 ;  /* 0x0000000b00037305 */ /* 0x000062000021f000 */
[----:B------:R-:W-:Y:S05]  /*efc0*/  @!P0 BRA `(.L_x_1320) ;  /* 0x0000000000088947 */ /* 0x000fea0003800000 */
[----:B------:R-:W-:-:S05]  /*efd0*/  VIADD R7, R15, 0xffffffff ;  /* 0xffffffff0f077836 */ /* 0x000fca0000000000 */
[----:B------:R2:W3:Y:S02]  /*efe0*/  SHFL.IDX PT, R16, R6, R7, 0x1f ;  /* 0x00001f0706107589 */ /* 0x0004e400000e0000 */
.L_x_1320:
[----:B---3--:R-:W-:Y:S01]  /*eff0*/  IMAD R16, R16, UR5, R13 ;  /* 0x0000000510107c24 */ /* 0x008fe2000f8e020d */
[----:B------:R-:W-:Y:S01]  /*f000*/  IABS R2, R4 ;  /* 0x0000000400027213 */ /* 0x000fe20000000000 */
[----:B01----:R-:W-:-:S03]  /*f010*/  IMAD.MOV R11, RZ, RZ, -R3 ;  /* 0x000000ffff0b7224 */ /* 0x003fc600078e0a03 */
[----:B--2---:R-:W-:Y:S01]  /*f020*/  IADD3 R7, -R16, UR6, RZ ;  /* 0x0000000610077c10 */ /* 0x004fe2000fffe1ff */
        /* <DEDUP_REMOVED lines=17> */
[----:B------:R-:W-:Y:S01]  /*f140*/  @!P2 IMAD.MOV R2, RZ, RZ, -R2 ;  /* 0x000000ffff02a224 */ /* 0x000fe200078e0a02 */
[----:B------:R-:W-:-:S05]  /*f150*/  @!P1 LOP3.LUT R2, RZ, R4, RZ, 0x33, !PT ;  /* 0x00000004ff029212 */ /* 0x000fca00078e33ff */
[----:B------:R-:W-:Y:S02]  /*f160*/  IMAD R6, R9, R2, RZ ;  /* 0x0000000209067224 */ /* 0x000fe400078e02ff */
[----:B------:R-:W-:Y:S02]  /*f170*/  IMAD.MOV R2, RZ, RZ, -R2 ;  /* 0x000000ffff027224 */ /* 0x000fe400078e0a02 */
[----:B------:R-:W-:Y:S02]  /*f180*/  IMAD.MOV R8, RZ, RZ, -R6 ;  /* 0x000000ffff087224 */ /* 0x000fe400078e0a06 */
[----:B------:R-:W-:Y:S02]  /*f190*/  IMAD R4, R4, R2, R7 ;  /* 0x0000000204047224 */ /* 0x000fe400078e0207 */
[----:B------:R-:W-:Y:S01]  /*f1a0*/  IMAD.MOV.U32 R2, RZ, RZ, RZ ;  /* 0x000000ffff027224 */ /* 0x000fe200078e00ff */
[----:B------:R-:W-:-:S04]  /*f1b0*/  VIADDMNMX R9, R8, UR5, R9, PT ;  /* 0x0000000508097c46 */ /* 0x000fc8000b800109 */
[-C--:B------:R-:W-:Y:S02]  /*f1c0*/  IABS R8, R9.reuse ;  /* 0x0000000900087213 */ /* 0x080fe40000000000 */
[----:B------:R-:W-:Y:S02]  /*f1d0*/  IABS R12, R9 ;  /* 0x00000009000c7213 */ /* 0x000fe40000000000 */
[----:B------:R-:W0:Y:S08]  /*f1e0*/  I2F.RP R10, R8 ;  /* 0x00000008000a7306 */ /* 0x000e300000209400 */
[----:B0-----:R-:W0:Y:S02]  /*f1f0*/  MUFU.RCP R10, R10 ;  /* 0x0000000a000a7308 */ /* 0x001e240000001000 */
[----:B0-----:R-:W-:-:S06]  /*f200*/  VIADD R3, R10, 0xffffffe ;  /* 0x0ffffffe0a037836 */ /* 0x001fcc0000000000 */
[----:B------:R-:W0:Y:S02]  /*f210*/  F2I.FTZ.U32.TRUNC.NTZ R3, R3 ;  /* 0x0000000300037305 */ /* 0x000e24000021f000 */
[----:B0-----:R-:W-:-:S04]  /*f220*/  IMAD.MOV R11, RZ, RZ, -R3 ;  /* 0x000000ffff0b7224 */ /* 0x001fc800078e0a03 */
[----:B------:R-:W-:Y:S01]  /*f230*/  IMAD.MOV.U32 R7, RZ, RZ, R11 ;  /* 0x000000ffff077224 */ /* 0x000fe200078e000b */
[----:B------:R-:W-:-:S03]  /*f240*/  IABS R11, R4 ;  /* 0x00000004000b7213 */ /* 0x000fc60000000000 */
[----:B------:R-:W-:-:S04]  /*f250*/  IMAD R7, R7, R8, RZ ;  /* 0x0000000807077224 */ /* 0x000fc800078e02ff */
[----:B------:R-:W-:-:S04]  /*f260*/  IMAD.HI.U32 R2, R3, R7, R2 ;  /* 0x0000000703027227 */ /* 0x000fc800078e0002 */
[----:B------:R-:W-:Y:S02]  /*f270*/  IMAD.MOV R3, RZ, RZ, -R12 ;  /* 0x000000ffff037224 */ /* 0x000fe400078e0a0c */
        /* <DEDUP_REMOVED lines=8> */
[----:B------:R-:W-:Y:S01]  /*f300*/  ISETP.GE.AND P2, PT, R3, RZ, PT ;  /* 0x000000ff0300720c */ /* 0x000fe20003f46270 */
[----:B------:R-:W-:-:S06]  /*f310*/  IMAD.IADD R3, R4, 0x1, R6 ;  /* 0x0000000104037824 */ /* 0x000fcc00078e0206 */
[----:B------:R-:W-:-:S06]  /*f320*/  @P0 VIADD R2, R2, 0x1 ;  /* 0x0000000102020836 */ /* 0x000fcc0000000000 */
[----:B------:R-:W-:Y:S01]  /*f330*/  @!P2 IMAD.MOV R2, RZ, RZ, -R2 ;  /* 0x000000ffff02a224 */ /* 0x000fe200078e0a02 */
[----:B------:R-:W-:Y:S01]  /*f340*/  @!P1 LOP3.LUT R2, RZ, R9, RZ, 0x33, !PT ;  /* 0x00000009ff029212 */ /* 0x000fe200078e33ff */
[----:B------:R-:W-:-:S03]  /*f350*/  IMAD.MOV R9, RZ, RZ, -R9 ;  /* 0x000000ffff097224 */ /* 0x000fc600078e0a09 */
[----:B------:R-:W-:Y:S01]  /*f360*/  LOP3.LUT R17, RZ, R2, RZ, 0x33, !PT ;  /* 0x00000002ff117212 */ /* 0x000fe200078e33ff */
[----:B------:R-:W-:-:S04]  /*f370*/  IMAD R18, R2, R9, R3 ;  /* 0x0000000902127224 */ /* 0x000fc800078e0203 */
[----:B------:R-:W-:Y:S01]  /*f380*/  IMAD.IADD R17, R0, 0x1, R17 ;  /* 0x0000000100117824 */ /* 0x000fe200078e0211 */
[----:B------:R-:W-:Y:S06]  /*f390*/  BRA `(.L_x_1321) ;  /* 0x0000000000147947 */ /* 0x000fec0003800000 */
.L_x_1316:
[----:B------:R-:W-:Y:S01]  /*f3a0*/  ULDC UR4, c[0x0][0xc3c] ;  /* 0x00030f0000047ab9 */ /* 0x000fe20000000800 */
[----:B------:R-:W-:Y:S02]  /*f3b0*/  IMAD.MOV.U32 R17, RZ, RZ, RZ ;  /* 0x000000ffff117224 */ /* 0x000fe400078e00ff */
[----:B------:R-:W-:Y:S02]  /*f3c0*/  IMAD.U32 R16, RZ, RZ, UR6 ;  /* 0x00000006ff107e24 */ /* 0x000fe4000f8e00ff */
[----:B------:R-:W-:Y:S02]  /*f3d0*/  IMAD.MOV.U32 R18, RZ, RZ, RZ ;  /* 0x000000ffff127224 */ /* 0x000fe400078e00ff */
[----:B------:R-:W-:-:S07]  /*f3e0*/  IMAD.U32 R19, RZ, RZ, UR4 ;  /* 0x00000004ff137e24 */ /* 0x000fce000f8e00ff */
.L_x_1321:
[----:B------:R-:W-:-:S13]  /*f3f0*/  ISETP.NE.AND P0, PT, R5, RZ, PT ;  /* 0x000000ff0500720c */ /* 0x000fda0003f05270 */
[----:B------:R-:W0:Y:S01]  /*f400*/  @!P0 S2R R3, SR_CgaCtaId ;  /* 0x0000000000038919 */ /* 0x000e220000008800 */
[----:B------:R-:W-:-:S04]  /*f410*/  @!P0 MOV R0, 0x400 ;  /* 0x0000040000008802 */ /* 0x000fc80000000f00 */
[----:B0-----:R-:W-:-:S05]  /*f420*/  @!P0 LEA R0, R3, R0, 0x18 ;  /* 0x0000000003008211 */ /* 0x001fca00078ec0ff */
[----:B------:R0:W-:Y:S01]  /*f430*/  @!P0 STS.128 [R0+0x168d0], R16 ;  /* 0x0168d01000008388 */ /* 0x0001e20000000c00 */
[----:B------:R-:W-:Y:S06]  /*f440*/  BAR.ARV 0x5, 0x200 ;  /* 0x0148000000007b1d */ /* 0x000fec0000002000 */
.L_x_1314:
        /* <DEDUP_REMOVED lines=16> */
[----:B------:R-:W-:Y:S01]  /*f550*/  IMAD.U32 R22, RZ, RZ, UR4 ;  /* 0x00000004ff167e24 */ /* 0x000fe2000f8e00ff */
[C---:B-1----:R-:W-:Y:S01]  /*f560*/  LOP3.LUT R4, R3.reuse, 0x7f, RZ, 0xc0, !PT ;  /* 0x0000007f03047812 */ /* 0x042fe200078ec0ff */
[C---:B------:R-:W-:Y:S02]  /*f570*/  IMAD.SHL.U32 R28, R3.reuse, 0x8, RZ ;  /* 0x00000008031c7824 */ /* 0x040fe400078e00ff */
[----:B0-----:R-:W-:Y:S01]  /*f580*/  IMAD.SHL.U32 R2, R3, 0x10, RZ ;  /* 0x0000001003027824 */ /* 0x001fe200078e00ff */
[----:B------:R-:W-:Y:S02]  /*f590*/  SHF.R.U32.HI R4, RZ, 0x3, R4 ;  /* 0x00000003ff047819 */ /* 0x000fe40000011604 */
[----:B------:R-:W-:Y:S02]  /*f5a0*/  LOP3.LUT R0, R28, 0x1f8, RZ, 0xc0, !PT ;  /* 0x000001f81c007812 */ /* 0x000fe400078ec0ff */
[----:B------:R-:W-:Y:S02]  /*f5b0*/  LOP3.LUT R2, R2, 0x70, RZ, 0xc0, !PT ;  /* 0x0000007002027812 */ /* 0x000fe400078ec0ff */
[----:B------:R-:W-:-:S02]  /*f5c0*/  LOP3.LUT R3, R0, 0x38, R3, 0x78, !PT ;  /* 0x0000003800037812 */ /* 0x000fc400078e7803 */
[----:B------:R-:W-:Y:S02]  /*f5d0*/  LOP3.LUT R2, R4, R2, RZ, 0xfc, !PT ;  /* 0x0000000204027212 */ /* 0x000fe400078efcff */
[----:B------:R-:W-:Y:S02]  /*f5e0*/  LOP3.LUT R0, R3, 0x200, R28, 0xf8, !PT ;  /* 0x0000020003007812 */ /* 0x000fe400078ef81c */
[----:B------:R-:W-:-:S03]  /*f5f0*/  LOP3.LUT R28, R28, 0x38, RZ, 0xc0, !PT ;  /* 0x000000381c1c7812 */ /* 0x000fc600078ec0ff */
[----:B------:R-:W-:-:S05]  /*f600*/  IMAD R0, R0, 0x2, R22 ;  /* 0x0000000200007824 */ /* 0x000fca00078e0216 */
[----:B------:R3:W-:Y:S02]  /*f610*/  STL [R1+0x20], R0 ;  /* 0x0000200001007387 */ /* 0x0007e40000100800 */
.L_x_1391:
[----:B------:R-:W-:Y:S05]  /*f620*/  YIELD ;  /* 0x0000000000007946 */ /* 0x000fea0003800000 */
[----:B------:R-:W-:Y:S01]  /*f630*/  ULDC.64 UR4, c[0x0][0xa28] ;  /* 0x00028a0000047ab9 */ /* 0x000fe20000000a00 */
[----:B--2---:R-:W2:Y:S01]  /*f640*/  LDL.LU R6, [R1] ;  /* 0x0000000001067983 */ /* 0x004ea20000300800 */
[----:B------:R-:W-:Y:S01]  /*f650*/  ISETP.NE.U32.AND P0, PT, RZ, UR4, PT ;  /* 0x00000004ff007c0c */ /* 0x000fe2000bf05070 */
[----:B------:R-:W-:-:S03]  /*f660*/  IMAD.MOV.U32 R23, RZ, RZ, RZ ;  /* 0x000000ffff177224 */ /* 0x000fc600078e00ff */
[----:B------:R-:W-:Y:S01]  /*f670*/  ISETP.NE.AND.EX P0, PT, RZ, UR5, PT, P0 ;  /* 0x00000005ff007c0c */ /* 0x000fe2000bf05300 */
[----:B------:R-:W-:-:S12]  /*f680*/  ULDC.64 UR4, c[0x0][0xa18] ;  /* 0x0002860000047ab9 */ /* 0x000fd80000000a00 */
[----:B0-----:R-:W0:Y:S02]  /*f690*/  @P0 LDC.64 R2, c[0x0][0xa28] ;  /* 0x00028a00ff020b82 */ /* 0x001e240000000a00 */
[----:B0-----:R-:W-:-:S05]  /*f6a0*/  @P0 IMAD.WIDE R2, R19, 0x4, R2 ;  /* 0x0000000413020825 */ /* 0x001fca00078e0202 */
[----:B------:R0:W4:Y:S01]  /*f6b0*/  @P0 LDG.E R23, desc[UR52][R2.64] ;  /* 0x0000003402170981 */ /* 0x000122000c1e1900 */
[----:B------:R-:W-:Y:S01]  /*f6c0*/  ISETP.NE.U32.AND P0, PT, RZ, UR4, PT ;  /* 0x00000004ff007c0c */ /* 0x000fe2000bf05070 */
[----:B---3--:R-:W-:-:S03]  /*f6d0*/  IMAD.MOV.U32 R0, RZ, RZ, RZ ;  /* 0x000000ffff007224 */ /* 0x008fc600078e00ff */
[----:B------:R-:W-:Y:S01]  /*f6e0*/  ISETP.NE.AND.EX P1, PT, RZ, UR5, PT, P0 ;  /* 0x00000005ff007c0c */ /* 0x000fe2000bf25300 */
[----:B------:R-:W-:Y:S02]  /*f6f0*/  ULDC.64 UR4, c[0x0][0xa00] ;  /* 0x0002800000047ab9 */ /* 0x000fe40000000a00 */
[----:B------:R-:W-:Y:S01]  /*f700*/  ISETP.NE.U32.AND P0, PT, RZ, UR4, PT ;  /* 0x00000004ff007c0c */ /* 0x000fe2000bf05070 */
[----:B0-----:R-:W0:Y:S03]  /*f710*/  LDC.64 R2, c[0x0][0xa00] ;  /* 0x00028000ff027b82 */ /* 0x001e260000000a00 */
[----:B------:R-:W-:Y:S01]  /*f720*/  ISETP.NE.AND.EX P2, PT, RZ, UR5, PT, P0 ;  /* 0x00000005ff007c0c */ /* 0x000fe2000bf45300 */
[----:B------:R-:W-:-:S05]  /*f730*/  ULDC.64 UR4, c[0x0][0x418] ;  /* 0x0001060000047ab9 */ /* 0x000fca0000000a00 */
[----:B-1----:R-:W1:Y:S01]  /*f740*/  @P1 LDC.64 R4, c[0x0][0xa18] ;  /* 0x00028600ff041b82 */ /* 0x002e620000000a00 */
[----:B0-----:R-:W-:-:S06]  /*f750*/  IMAD.WIDE R2, R19, 0x4, R2 ;  /* 0x0000000413027825 */ /* 0x001fcc00078e0202 */
[----:B------:R-:W3:Y:S01]  /*f760*/  @P2 LDG.E R0, desc[UR52][R2.64] ;  /* 0x0000003402002981 */ /* 0x000ee2000c1e1900 */
[----:B-1----:R-:W-:-:S05]  /*f770*/  @P1 IMAD.WIDE R4, R19, 0x4, R4 ;  /* 0x0000000413041825 */ /* 0x002fca00078e0204 */
[----:B------:R0:W5:Y:S01]  /*f780*/  @P1 LDG.E R29, desc[UR52][R4.64] ;  /* 0x00000034041d1981 */ /* 0x000162000c1e1900 */
[----:B------:R-:W-:-:S03]  /*f790*/  UISETP.NE.U32.AND UP0, UPT, UR4, URZ, UPT ;  /* 0x0000003f0400728c */ /* 0x000fc6000bf05070 */
[----:B------:R-:W-:Y:S01]  /*f7a0*/  ULDC UR4, c[0x0][0x424] ;  /* 0x0001090000047ab9 */ /* 0x000fe20000000800 */
[----:B------:R-:W-:-:S03]  /*f7b0*/  UISETP.NE.AND.EX UP0, UPT, UR5, URZ, UPT, UP0 ;  /* 0x0000003f0500728c */ /* 0x000fc6000bf05300 */
[----:B------:R-:W-:Y:S01]  /*f7c0*/  ULDC UR5, c[0x0][0x2f0] ;  /* 0x0000bc0000057ab9 */ /* 0x000fe20000000800 */
[----:B------:R-:W-:-:S04]  /*f7d0*/  USEL UR4, UR4, 0x1, UP0 ;  /* 0x0000000104047887 */ /* 0x000fc80008000000 */
[----:B------:R-:W-:Y:S01]  /*f7e0*/  UIMAD UR4, UR4, UR5, URZ ;  /* 0x00000005040472a4 */ /* 0x000fe2000f8e023f */
[----:B--2---:R-:W-:-:S04]  /*f7f0*/  LOP3.LUT R6, R6, 0xffffffef, RZ, 0xc0, !PT ;  /* 0xffffffef06067812 */ /* 0x004fc800078ec0ff */
[----:B------:R-:W-:-:S05]  /*f800*/  @P2 LOP3.LUT R6, R6, 0x10, RZ, 0xfc, !PT ;  /* 0x0000001006062812 */ /* 0x000fca00078efcff */
[----:B------:R-:W-:Y:S04]  /*f810*/  STL [R1], R6 ;  /* 0x0000000601007387 */ /* 0x000fe80000100800 */
[----:B---3--:R1:W-:Y:S04]  /*f820*/  STL [R1+0x24], R0 ;  /* 0x0000240001007387 */ /* 0x0083e80000100800 */
[----:B----4-:R0:W-:Y:S01]  /*f830*/  STL [R1+0x18], R23 ;  /* 0x0000181701007387 */ /* 0x0101e20000100800 */
[----:B-1----:R-:W-:Y:S01]  /*f840*/  IMAD.U32 R0, RZ, RZ, UR4 ;  /* 0x00000004ff007e24 */ /* 0x002fe2000f8e00ff */
[----:B------:R-:W-:Y:S06]  /*f850*/  @P1 BRA `(.L_x_1323) ;  /* 0x0000000000181947 */ /* 0x000fec0003800000 */
[----:B------:R-:W-:Y:S02]  /*f860*/  ULDC UR4, c[0x0][0x288] ;  /* 0x0000a20000047ab9 */ /* 0x000fe40000000800 */
[----:B-----5:R-:W-:Y:S01]  /*f870*/  IMAD.U32 R29, RZ, RZ, UR4 ;  /* 0x00000004ff1d7e24 */ /* 0x020fe2000f8e00ff */
[----:B------:R-:W-:Y:S06]  /*f880*/  @!P2 BRA `(.L_x_1323) ;  /* 0x00000000000ca947 */ /* 0x000fec0003800000 */
[----:B0-----:R-:W2:Y:S04]  /*f890*/  LDG.E R4, desc[UR52][R2.64] ;  /* 0x0000003402047981 */ /* 0x001ea8000c1e1900 */
[----:B------:R-:W2:Y:S02]  /*f8a0*/  LDG.E R29, desc[UR52][R2.64+0x4] ;  /* 0x00000434021d7981 */ /* 0x000ea4000c1e1900 */
[----:B--2---:R-:W-:-:S07]  /*f8b0*/  IMAD.IADD R29, R29, 0x1, -R4 ;  /* 0x000000011d1d7824 */ /* 0x004fce00078e0a04 */
.L_x_1323:
[----:B------:R-:W-:Y:S02]  /*f8c0*/  ULDC.64 UR4, c[0x0][0xa20] ;  /* 0x0002880000047ab9 */ /* 0x000fe40000000a00 */
[----:B------:R-:W-:-:S04]  /*f8d0*/  ISETP.NE.U32.AND P0, PT, RZ, UR4, PT ;  /* 0x00000004ff007c0c */ /* 0x000fc8000bf05070 */
[----:B------:R-:W-:-:S13]  /*f8e0*/  ISETP.NE.AND.EX P0, PT, RZ, UR5, PT, P0 ;  /* 0x00000005ff007c0c */ /* 0x000fda000bf05300 */
[----:B------:R-:W-:Y:S05]  /*f8f0*/  @!P0 BRA `(.L_x_1324) ;  /* 0x0000000000108947 */ /* 0x000fea0003800000 */
[----:B------:R-:W1:Y:S02]  /*f900*/  LDC.64 R2, c[0x0][0xa20] ;  /* 0x00028800ff027b82 */ /* 0x000e640000000a00 */
[----:B-1----:R-:W-:-:S05]  /*f910*/  IMAD.WIDE R2, R19, 0x4, R2 ;  /* 0x0000000413027825 */ /* 0x002fca00078e0202 */
[----:B------:R1:W5:Y:S01]  /*f920*/  LDG.E R0, desc[UR52][R2.64] ;  /* 0x0000003402007981 */ /* 0x000362000c1e1900 */
[----:B------:R-:W-:Y:S05]  /*f930*/  BRA `(.L_x_1325) ;  /* 0x0000000000247947 */ /* 0x000fea0003800000 */
.L_x_1324:
[----:B------:R-:W-:Y:S02]  /*f940*/  ULDC.64 UR4, c[0x0][0xa08] ;  /* 0x0002820000047ab9 */ /* 0x000fe40000000a00 */
[----:B------:R-:W-:-:S04]  /*f950*/  ISETP.NE.U32.AND P0, PT, RZ, UR4, PT ;  /* 0x00000004ff007c0c */ /* 0x000fc8000bf05070 */
[----:B------:R-:W-:-:S13]  /*f960*/  ISETP.NE.AND.EX P0, PT, RZ, UR5, PT, P0 ;  /* 0x00000005ff007c0c */ /* 0x000fda000bf05300 */
[----:B------:R-:W-:Y:S05]  /*f970*/  @!P0 BRA `(.L_x_1325) ;  /* 0x0000000000148947 */ /* 0x000fea0003800000 */
[----:B------:R-:W1:Y:S02]  /*f980*/  LDC.64 R2, c[0x0][0xa08] ;  /* 0x00028200ff027b82 */ /* 0x000e640000000a00 */
[----:B-1----:R-:W-:-:S05]  /*f990*/  IMAD.WIDE R2, R19, 0x4, R2 ;  /* 0x0000000413027825 */ /* 0x002fca00078e0202 */
[----:B------:R-:W2:Y:S04]  /*f9a0*/  LDG.E R0, desc[UR52][R2.64] ;  /* 0x0000003402007981 */ /* 0x000ea8000c1e1900 */
[----:B0-----:R-:W2:Y:S02]  /*f9b0*/  LDG.E R5, desc[UR52][R2.64+0x4] ;  /* 0x0000043402057981 */ /* 0x001ea4000c1e1900 */
[----:B--2---:R-:W-:-:S07]  /*f9c0*/  IMAD.IADD R0, R5, 0x1, -R0 ;  /* 0x0000000105007824 */ /* 0x004fce00078e0a00 */
.L_x_1325:
[----:B-1----:R-:W1:Y:S01]  /*f9d0*/  LDC R3, c[0x0][0x448] ;  /* 0x00011200ff037b82 */ /* 0x002e620000000800 */
[----:B------:R-:W-:Y:S02]  /*f9e0*/  IMAD.MOV.U32 R2, RZ, RZ, R6 ;  /* 0x000000ffff027224 */ /* 0x000fe400078e0006 */
[----:B-----5:R-:W-:Y:S02]  /*f9f0*/  IMAD.IADD R8, R0, 0x1, -R23 ;  /* 0x0000000100087824 */ /* 0x020fe400078e0a17 */
[----:B------:R-:W-:Y:S01]  /*fa00*/  IMAD R26, R17, 0xc0, RZ ;  /* 0x000000c0111a7824 */ /* 0x000fe200078e02ff */
[----:B------:R-:W-:Y:S02]  /*fa10*/  LOP3.LUT R2, R2, 0xfffffff7, RZ, 0xc0, !PT ;  /* 0xfffffff702027812 */ /* 0x000fe400078ec0ff */
[----:B------:R-:W-:Y:S01]  /*fa20*/  IADD3 R0, R8, 0x1, -R29 ;  /* 0x0000000108007810 */ /* 0x000fe20007ffe81d */
[----:B------:R-:W-:Y:S01]  /*fa30*/  VIADD R7, R26, 0xbf ;  /* 0x000000bf1a077836 */ /* 0x000fe20000000000 */
[----:B-1----:R-:W-:-:S13]  /*fa40*/  ISETP.NE.AND P2, PT, R3, 0x1, PT ;  /* 0x000000010300780c */ /* 0x002fda0003f45270 */
[----:B------:R-:W-:Y:S01]  /*fa50*/  @P2 LOP3.LUT R2, R2, 0x8, RZ, 0xfc, !PT ;  /* 0x0000000802022812 */ /* 0x000fe200078efcff */
[----:B------:R-:W1:Y:S04]  /*fa60*/  @P2 LDC R6, c[0x0][0x44c] ;  /* 0x00011300ff062b82 */ /* 0x000e680000000800 */
[----:B------:R2:W-:Y:S04]  /*fa70*/  STL [R1], R2 ;  /* 0x0000000201007387 */ /* 0x0005e80000100800 */
[----:B0-----:R-:W0:Y:S01]  /*fa80*/  @P2 LDC R4, c[0x0][0x450] ;  /* 0x00011400ff042b82 */ /* 0x001e220000000800 */
[----:B------:R3:W-:Y:S07]  /*fa90*/  STL [R1+0x10], R8 ;  /* 0x0000100801007387 */ /* 0x0007ee0000100800 */
[----:B--2---:R-:W2:Y:S01]  /*faa0*/  LDC.64 R2, c[0x0][0x9e0] ;  /* 0x00027800ff027b82 */ /* 0x004ea20000000a00 */
[----:B-1----:R-:W-:-:S05]  /*fab0*/  @P2 IMAD.HI.U32 R5, R7, R6, RZ ;  /* 0x0000000607052227 */ /* 0x002fca00078e00ff */
[----:B0-----:R-:W-:-:S05]  /*fac0*/  @P2 SHF.R.U32.HI R7, RZ, R4, R5 ;  /* 0x00000004ff072219 */ /* 0x001fca0000011605 */
[----:B------:R-:W-:Y:S01]  /*fad0*/  IMAD.IADD R7, R0, 0x1, R7 ;  /* 0x0000000100077824 */ /* 0x000fe200078e0207 */
[----:B--2---:R-:W-:-:S03]  /*fae0*/  ISETP.GE.AND P1, PT, R3, 0x1, PT ;  /* 0x000000010300780c */ /* 0x004fc60003f26270 */
[----:B------:R-:W-:-:S10]  /*faf0*/  IMAD.IADD R2, R7, 0x1, R2 ;  /* 0x0000000107027824 */ /* 0x000fd400078e0202 */
[----:B---3--:R-:W-:Y:S05]  /*fb00*/  @!P1 BRA `(.L_x_1326) ;  /* 0x0000000000489947 */ /* 0x008fea0003800000 */
[C---:B------:R-:W-:Y:S01]  /*fb10*/  ISETP.GT.AND P0, PT, R7.reuse, RZ, PT ;  /* 0x000000ff0700720c */ /* 0x040fe20003f04270 */
[----:B------:R-:W-:Y:S01]  /*fb20*/  BSSY B0, `(.L_x_1327) ;  /* 0x000000e000007945 */ /* 0x000fe20003800000 */
[----:B------:R-:W-:-:S11]  /*fb30*/  VIADD R0, R7, 0xffffffff ;  /* 0xffffffff07007836 */ /* 0x000fd60000000000 */
[----:B------:R-:W-:Y:S05]  /*fb40*/  @P0 BRA `(.L_x_1328) ;  /* 0x00000000001c0947 */ /* 0x000fea0003800000 */
[----:B------:R-:W-:Y:S01]  /*fb50*/  ISETP.NE.AND P0, PT, R3, 0x1, PT ;  /* 0x000000010300780c */ /* 0x000fe20003f05270 */
[----:B------:R-:W-:-:S12]  /*fb60*/  IMAD.MOV R7, RZ, RZ, -R7 ;  /* 0x000000ffff077224 */ /* 0x000fd800078e0a07 */
[----:B------:R-:W0:Y:S02]  /*fb70*/  @P0 LDC.64 R4, c[0x0][0x9e8] ;  /* 0x00027a00ff040b82 */ /* 0x000e240000000a00 */
[----:B0-----:R-:W-:-:S05]  /*fb80*/  @P0 IMAD.HI.U32 R4, R7, R4, RZ ;  /* 0x0000000407040227 */ /* 0x001fca00078e00ff */
[----:B------:R-:W-:-:S04]  /*fb90*/  @P0 SHF.R.U32.HI R7, RZ, R5, R4 ;  /* 0x00000005ff070219 */ /* 0x000fc80000011604 */
[----:B------:R-:W-:Y:S01]  /*fba0*/  LOP3.LUT R0, RZ, R7, RZ, 0x33, !PT ;  /* 0x00000007ff007212 */ /* 0x000fe200078e33ff */
[----:B------:R-:W-:Y:S06]  /*fbb0*/  BRA `(.L_x_1329) ;  /* 0x0000000000107947 */ /* 0x000fec0003800000 */
.L_x_1328:
[----:B------:R-:W-:-:S13]  /*fbc0*/  ISETP.NE.AND P0, PT, R3, 0x1, PT ;  /* 0x000000010300780c */ /* 0x000fda0003f05270 */
[----:B------:R-:W0:Y:S02]  /*fbd0*/  @P0 LDC.64 R4, c[0x0][0x9e8] ;  /* 0x00027a00ff040b82 */ /* 0x000e240000000a00 */
[----:B0-----:R-:W-:-:S05]  /*fbe0*/  @P0 IMAD.HI.U32 R4, R0, R4, RZ ;  /* 0x0000000400040227 */ /* 0x001fca00078e00ff */
[----:B------:R-:W-:-:S07]  /*fbf0*/  @P0 SHF.R.U32.HI R0, RZ, R5, R4 ;  /* 0x00000005ff000219 */ /* 0x000fce0000011604 */
.L_x_1329:
[----:B------:R-:W-:Y:S05]  /*fc00*/  BSYNC B0 ;  /* 0x0000000000007941 */ /* 0x000fea0003800000 */
.L_x_1327:
[----:B------:R-:W-:-:S05]  /*fc10*/  IMAD R5, R0, R3, R3 ;  /* 0x0000000300057224 */ /* 0x000fca00078e0203 */
[----:B------:R-:W-:-:S07]  /*fc20*/  VIMNMX R2, R2, R5, PT ;  /* 0x0000000502027248 */ /* 0x000fce0003fe0100 */
.L_x_1326:
[----:B------:R-:W0:Y:S01]  /*fc30*/  @P2 LDC R5, c[0x0][0x44c] ;  /* 0x00011300ff052b82 */ /* 0x000e220000000800 */
[----:B------:R-:W-:Y:S01]  /*fc40*/  VIADD R2, R2, 0x7f ;  /* 0x0000007f02027836 */ /* 0x000fe20000000000 */
[----:B------:R-:W-:Y:S01]  /*fc50*/  ULDC UR4, c[0x0][0x9dc] ;  /* 0x0002770000047ab9 */ /* 0x000fe20000000800 */
[----:B------:R-:W-:-:S05]  /*fc60*/  IMAD.MOV.U32 R0, RZ, RZ, R26 ;  /* 0x000000ffff007224 */ /* 0x000fca00078e001a */
[----:B------:R-:W1:Y:S01]  /*fc70*/  @P2 LDC R7, c[0x0][0x450] ;  /* 0x00011400ff072b82 */ /* 0x000e620000000800 */
[----:B0-----:R-:W-:Y:S01]  /*fc80*/  @P2 IMAD.HI.U32 R4, R26, R5, RZ ;  /* 0x000000051a042227 */ /* 0x001fe200078e00ff */
[----:B------:R-:W-:-:S04]  /*fc90*/  SHF.R.S32.HI R5, RZ, 0x1f, R2 ;  /* 0x0000001fff057819 */ /* 0x000fc80000011402 */
[----:B-1----:R-:W-:Y:S02]  /*fca0*/  @P2 SHF.R.U32.HI R0, RZ, R7, R4 ;  /* 0x00000007ff002219 */ /* 0x002fe40000011604 */
[----:B------:R-:W-:Y:S01]  /*fcb0*/  LEA.HI R4, R5, R2, RZ, 0x7 ;  /* 0x0000000205047211 */ /* 0x000fe200078f38ff */
[----:B------:R-:W-:-:S03]  /*fcc0*/  VIADD R2, R8, 0x7f ;  /* 0x0000007f08027836 */ /* 0x000fc60000000000 */
[----:B------:R-:W-:Y:S02]  /*fcd0*/  SHF.R.S32.HI R4, RZ, 0x7, R4 ;  /* 0x00000007ff047819 */ /* 0x000fe40000011404 */
[----:B------:R-:W-:-:S04]  /*fce0*/  SHF.R.S32.HI R5, RZ, 0x1f, R2 ;  /* 0x0000001fff057819 */ /* 0x000fc80000011402 */
[----:B------:R-:W-:Y:S02]  /*fcf0*/  LEA.HI R5, R5, R2, RZ, 0x7 ;  /* 0x0000000205057211 */ /* 0x000fe400078f38ff */
[----:B------:R-:W-:Y:S02]  /*fd00*/  IADD3 R2, R0, R8, -R29 ;  /* 0x0000000800027210 */ /* 0x000fe40007ffe81d */
[----:B------:R-:W-:-:S03]  /*fd10*/  SHF.R.S32.HI R5, RZ, 0x7, R5 ;  /* 0x00000007ff057819 */ /* 0x000fc60000011405 */
[----:B------:R-:W-:Y:S01]  /*fd20*/  VIADD R0, R2, -UR4 ;  /* 0x8000000402007c36 */ /* 0x000fe20008000000 */
[----:B------:R-:W-:-:S05]  /*fd30*/  VIMNMX R25, R5, R4, PT ;  /* 0x0000000405197248 */ /* 0x000fca0003fe0100 */
[----:B------:R0:W-:Y:S01]  /*fd40*/  STL [R1+0x30], R25 ;  /* 0x0000301901007387 */ /* 0x0001e20000100800 */
[----:B------:R-:W-:Y:S05]  /*fd50*/  @!P1 BRA `(.L_x_1330) ;  /* 0x0000000000449947 */ /* 0x000fea0003800000 */
[----:B------:R-:W-:Y:S01]  /*fd60*/  ISETP.GT.AND P0, PT, R2, -0x1, PT ;  /* 0xffffffff0200780c */ /* 0x000fe20003f04270 */
[----:B------:R-:W-:-:S12]  /*fd70*/  BSSY B0, `(.L_x_1331) ;  /* 0x000000d000007945 */ /* 0x000fd80003800000 */
[----:B------:R-:W-:Y:S05]  /*fd80*/  @P0 BRA `(.L_x_1332) ;  /* 0x00000000001c0947 */ /* 0x000fea0003800000 */
[----:B------:R-:W-:Y:S02]  /*fd90*/  ISETP.NE.AND P0, PT, R3, 0x1, PT ;  /* 0x000000010300780c */ /* 0x000fe40003f05270 */
[----:B------:R-:W-:-:S11]  /*fda0*/  LOP3.LUT R7, RZ, R2, RZ, 0x33, !PT ;  /* 0x00000002ff077212 */ /* 0x000fd600078e33ff */
[----:B------:R-:W1:Y:S02]  /*fdb0*/  @P0 LDC.64 R4, c[0x0][0x9e8] ;  /* 0x00027a00ff040b82 */ /* 0x000e640000000a00 */
[----:B-1----:R-:W-:-:S05]  /*fdc0*/  @P0 IMAD.HI.U32 R4, R7, R4, RZ ;  /* 0x0000000407040227 */ /* 0x002fca00078e00ff */
[----:B------:R-:W-:-:S04]  /*fdd0*/  @P0 SHF.R.U32.HI R7, RZ, R5, R4 ;  /* 0x00000005ff070219 */ /* 0x000fc80000011604 */
[----:B------:R-:W-:Y:S01]  /*fde0*/  LOP3.LUT R2, RZ, R7, RZ, 0x33, !PT ;  /* 0x00000007ff027212 */ /* 0x000fe200078e33ff */
[----:B------:R-:W-:Y:S06]  /*fdf0*/  BRA `(.L_x_1333) ;  /* 0x0000000000107947 */ /* 0x000fec0003800000 */
.L_x_1332:
[----:B------:R-:W-:-:S13]  /*fe00*/  ISETP.NE.AND P0, PT, R3, 0x1, PT ;  /* 0x000000010300780c */ /* 0x000fda0003f05270 */
[----:B------:R-:W1:Y:S02]  /*fe10*/  @P0 LDC.64 R4, c[0x0][0x9e8] ;  /* 0x00027a00ff040b82 */ /* 0x000e640000000a00 */
[----:B-1----:R-:W-:-:S05]  /*fe20*/  @P0 IMAD.HI.U32 R4, R2, R4, RZ ;  /* 0x0000000402040227 */ /* 0x002fca00078e00ff */
[----:B------:R-:W-:-:S07]  /*fe30*/  @P0 SHF.R.U32.HI R2, RZ, R5, R4 ;  /* 0x00000005ff020219 */ /* 0x000fce0000011604 */
.L_x_1333:
[----:B------:R-:W-:Y:S05]  /*fe40*/  BSYNC B0 ;  /* 0x0000000000007941 */ /* 0x000fea0003800000 */
.L_x_1331:
[----:B------:R-:W-:-:S05]  /*fe50*/  IMAD R3, R2, R3, RZ ;  /* 0x0000000302037224 */ /* 0x000fca00078e02ff */
[----:B------:R-:W-:-:S07]  /*fe60*/  VIMNMX R0, R0, R3, !PT ;  /* 0x0000000300007248 */ /* 0x000fce0007fe0100 */
.L_x_1330:
[----:B------:R-:W-:Y:S01]  /*fe70*/  SHF.R.S32.HI R3, RZ, 0x1f, R0 ;  /* 0x0000001fff037819 */ /* 0x000fe20000011400 */
[----:B------:R-:W-:Y:S03]  /*fe80*/  BSSY B7, `(.L_x_1334) ;  /* 0x00003a1000077945 */ /* 0x000fe60003800000 */
[----:B------:R-:W-:-:S04]  /*fe90*/  LEA.HI R3, R3, R0, RZ, 0x7 ;  /* 0x0000000003037211 */ /* 0x000fc800078f38ff */
[----:B------:R-:W-:-:S04]  /*fea0*/  SHF.R.S32.HI R3, RZ, 0x7, R3 ;  /* 0x00000007ff037819 */ /* 0x000fc80000011403 */
[----:B------:R-:W-:-:S04]  /*feb0*/  VIMNMX R2, RZ, R3, !PT ;  /* 0x00000003ff027248 */ /* 0x000fc80007fe0100 */
[----:B------:R-:W-:Y:S01]  /*fec0*/  ISETP.GT.AND P0, PT, R25, R2, PT ;  /* 0x000000021900720c */ /* 0x000fe20003f04270 */
[----:B------:R1:W-:-:S12]  /*fed0*/  STL [R1+0x14], R2 ;  /* 0x0000140201007387 */ /* 0x0003d80000100800 */
[----:B-1----:R-:W-:Y:S05]  /*fee0*/  @P0 BRA `(.L_x_1335) ;  /* 0x0000000000440947 */ /* 0x002fea0003800000 */
[----:B------:R-:W1:Y:S02]  /*fef0*/  S2R R2, SR_TID.X ;  /* 0x0000000000027919 */ /* 0x000e640000002100 */
        /* <DEDUP_REMOVED lines=12> */
[----:B------:R-:W1:Y:S01]  /*ffc0*/  POPC R7, R4 ;  /* 0x0000000400077309 */ /* 0x000e620000000000 */
[----:B--2---:R-:W1:Y:S02]  /*ffd0*/  SHFL.IDX PT, R0, R3, R0, 0x1f ;  /* 0x00001f0003007589 */ /* 0x004e6400000e0000 */
[----:B-1----:R-:W-:Y:S01]  /*ffe0*/  IADD3 R16, R0, UR38, R7 ;  /* 0x0000002600107c10 */ /* 0x002fe2000fffe007 */
[----:B------:R-:W-:Y:S06]  /*fff0*/  BRA `(.L_x_1336) ;  /* 0x0000003800247947 */ /* 0x000fec0003800000 */
.L_x_1335:
        /* <DEDUP_REMOVED lines=20> */
.L_x_1338:
[----:B------:R-:W-:Y:S05]  /*10140*/  BSYNC B6 ;  /* 0x0000000000067941 */ /* 0x000fea0003800000 */
.L_x_1337:
        /* <DEDUP_REMOVED lines=20> */
.L_x_1341:
        /* <DEDUP_REMOVED lines=15> */
.L_x_1340:
[----:B------:R-:W-:Y:S05]  /*10380*/  BSYNC B6 ;  /* 0x0000000000067941 */ /* 0x000fea0003800000 */
.L_x_1339:
[----:B------:R-:W2:Y:S01]  /*10390*/  LDL.LU R2, [R1] ;  /* 0x0000000001027983 */ /* 0x000ea20000300800 */
[----:B------:R-:W-:Y:S01]  /*103a0*/  ULDC.64 UR4, c[0x0][0x9f8] ;  /* 0x00027e0000047ab9 */ /* 0x000fe20000000a00 */
[----:B------:R-:W-:Y:S01]  /*103b0*/  IMAD.MOV.U32 R7, RZ, RZ, R19 ;  /* 0x000000ffff077224 */ /* 0x000fe200078e0013 */
[----:B------:R-:W-:Y:S01]  /*103c0*/  ISETP.NE.U32.AND P0, PT, RZ, UR4, PT ;  /* 0x00000004ff007c0c */ /* 0x000fe2000bf05070 */
[----:B------:R-:W3:Y:S01]  /*103d0*/  LDL R20, [R1+0x10] ;  /* 0x0000100001147983 */ /* 0x000ee20000100800 */
[----:B------:R-:W1:Y:S02]  /*103e0*/  LDC R9, c[0x0][0x430] ;  /* 0x00010c00ff097b82 */ /* 0x000e640000000800 */
[----:B------:R-:W-:Y:S01]  /*103f0*/  ISETP.NE.AND.EX P0, PT, RZ, UR5, PT, P0 ;  /* 0x00000005ff007c0c */ /* 0x000fe2000bf05300 */
[----:B------:R-:W4:Y:S01]  /*10400*/  S2R R0, SR_TID.X ;  /* 0x0000000000007919 */ /* 0x000f220000002100 */
[----:B------:R-:W4:Y:S01]  /*10410*/  S2R R21, SR_TID.X ;  /* 0x0000000000157919 */ /* 0x000f220000002100 */
[----:B0-----:R-:W-:-:S02]  /*10420*/  VIADD R25, R25, 0xffffffff ;  /* 0xffffffff19197836 */ /* 0x001fc40000000000 */
[----:B--2---:R-:W-:-:S08]  /*10430*/  IMAD.MOV.U32 R17, RZ, RZ, R2 ;  /* 0x000000ffff117224 */ /* 0x004fd000078e0002 */
[----:B------:R-:W0:Y:S02]  /*10440*/  @P0 LDC.64 R2, c[0x0][0x9f8] ;  /* 0x00027e00ff020b82 */ /* 0x000e240000000a00 */
[----:B0-----:R-:W-:-:S05]  /*10450*/  @P0 IMAD.WIDE R2, R19, 0x4, R2 ;  /* 0x0000000413020825 */ /* 0x001fca00078e0202 */
[----:B------:R0:W2:Y:S01]  /*10460*/  @P0 LDG.E R7, desc[UR52][R2.64] ;  /* 0x0000003402070981 */ /* 0x0000a2000c1e1900 */
[----:B-1----:R-:W-:Y:S01]  /*10470*/  ISETP.NE.AND P1, PT, R9, 0x1, PT ;  /* 0x000000010900780c */ /* 0x002fe20003f25270 */
[----:B----4-:R-:W-:Y:S01]  /*10480*/  IMAD.SHL.U32 R0, R0, 0x10, RZ ;  /* 0x0000001000007824 */ /* 0x010fe200078e00ff */
[----:B------:R-:W-:Y:S01]  /*10490*/  LOP3.LUT R21, R21, 0x7f, RZ, 0xc0, !PT ;  /* 0x0000007f15157812 */ /* 0x000fe200078ec0ff */
[----:B------:R-:W-:Y:S01]  /*104a0*/  IMAD.SHL.U32 R8, R25, 0x80, RZ ;  /* 0x0000008019087824 */ /* 0x000fe200078e00ff */
[----:B------:R-:W-:Y:S02]  /*104b0*/  LOP3.LUT R17, R17, 0xfffffffb, RZ, 0xc0, !PT ;  /* 0xfffffffb11117812 */ /* 0x000fe400078ec0ff */
[----:B------:R-:W-:Y:S02]  /*104c0*/  SHF.R.U32.HI R21, RZ, 0x3, R21 ;  /* 0x00000003ff157819 */ /* 0x000fe40000011615 */
[----:B------:R-:W-:-:S04]  /*104d0*/  LOP3.LUT R0, R0, 0x70, RZ, 0xc0, !PT ;  /* 0x0000007000007812 */ /* 0x000fc800078ec0ff */
[----:B------:R-:W-:Y:S01]  /*104e0*/  LOP3.LUT R5, R8, R21, R0, 0xfe, !PT ;  /* 0x0000001508057212 */ /* 0x000fe200078efe00 */
[----:B------:R-:W1:Y:S01]  /*104f0*/  @P1 LDC R6, c[0x0][0x434] ;  /* 0x00010d00ff061b82 */ /* 0x000e620000000800 */
[----:B------:R-:W-:Y:S02]  /*10500*/  @P1 LOP3.LUT R17, R17, 0x4, RZ, 0xfc, !PT ;  /* 0x0000000411111812 */ /* 0x000fe400078efcff */
[C---:B---3--:R-:W-:Y:S01]  /*10510*/  ISETP.GE.AND P0, PT, R5.reuse, R20, PT ;  /* 0x000000140500720c */ /* 0x048fe20003f06270 */
[----:B------:R-:W-:-:S04]  /*10520*/  IMAD.IADD R5, R5, 0x1, R23 ;  /* 0x0000000105057824 */ /* 0x000fc800078e0217 */
[----:B------:R-:W3:Y:S01]  /*10530*/  @P1 LDC R0, c[0x0][0x438] ;  /* 0x00010e00ff001b82 */ /* 0x000ee20000000800 */
[----:B------:R-:W-:-:S07]  /*10540*/  IMAD.MOV.U32 R4, RZ, RZ, R5 ;  /* 0x000000ffff047224 */ /* 0x000fce00078e0005 */
[----:B0-----:R-:W0:Y:S01]  /*10550*/  @!P0 LDC.64 R2, c[0x0][0x428] ;  /* 0x00010a00ff028b82 */ /* 0x001e220000000a00 */
[----:B-1----:R-:W-:-:S05]  /*10560*/  @P1 IMAD.HI.U32 R6, R5, R6, RZ ;  /* 0x0000000605061227 */ /* 0x002fca00078e00ff */
[----:B---3--:R-:W-:-:S05]  /*10570*/  @P1 SHF.R.U32.HI R4, RZ, R0, R6 ;  /* 0x00000000ff041219 */ /* 0x008fca0000011606 */
[----:B------:R-:W-:-:S04]  /*10580*/  IMAD.MOV R0, RZ, RZ, -R4 ;  /* 0x000000ffff007224 */ /* 0x000fc800078e0a04 */
[----:B------:R-:W-:Y:S01]  /*10590*/  IMAD R0, R9, R0, R5 ;  /* 0x0000000009007224 */ /* 0x000fe200078e0205 */
[--C-:B------:R-:W-:Y:S02]  /*105a0*/  @!P0 SHF.R.S32.HI R5, RZ, 0x1f, R4.reuse ;  /* 0x0000001fff058819 */ /* 0x100fe40000011404 */
[----:B--2---:R-:W-:Y:S01]  /*105b0*/  SHF.R.S32.HI R6, RZ, 0x1f, R7 ;  /* 0x0000001fff067819 */ /* 0x004fe20000011407 */
[----:B------:R-:W-:Y:S01]  /*105c0*/  STL [R1+0x8], R7 ;  /* 0x0000080701007387 */ /* 0x000fe20000100800 */
[----:B0-----:R-:W-:-:S03]  /*105d0*/  @!P0 IMAD.WIDE.U32 R4, R7, R2, R4 ;  /* 0x0000000207048225 */ /* 0x001fc600078e0004 */
[----:B------:R0:W-:Y:S02]  /*105e0*/  STL [R1+0x1c], R6 ;  /* 0x00001c0601007387 */ /* 0x0001e40000100800 */
[----:B0-----:R-:W-:-:S04]  /*105f0*/  @!P0 IMAD R6, R6, R2, RZ ;  /* 0x0000000206068224 */ /* 0x001fc800078e02ff */
[----:B------:R-:W-:Y:S02]  /*10600*/  @!P0 IMAD R6, R7, R3, R6 ;  /* 0x0000000307068224 */ /* 0x000fe400078e0206 */
[----:B------:R-:W0:Y:S02]  /*10610*/  @!P0 LDC.64 R2, c[0x0][0x418] ;  /* 0x00010600ff028b82 */ /* 0x000e240000000a00 */
[----:B------:R-:W-:Y:S01]  /*10620*/  @!P0 IMAD.IADD R5, R5, 0x1, R6 ;  /* 0x0000000105058824 */ /* 0x000fe200078e0206 */
[----:B0-----:R-:W-:Y:S01]  /*10630*/  @!P0 LEA R6, P1, R4, R2, 0x2 ;  /* 0x0000000204068211 */ /* 0x001fe200078210ff */
[----:B------:R-:W-:-:S03]  /*10640*/  IMAD.MOV.U32 R2, RZ, RZ, RZ ;  /* 0x000000ffff027224 */ /* 0x000fc600078e00ff */
[----:B------:R-:W-:-:S05]  /*10650*/  @!P0 LEA.HI.X R7, R4, R3, R5, 0x2, P1 ;  /* 0x0000000304078211 */ /* 0x000fca00008f1405 */
[----:B------:R0:W5:Y:S01]  /*10660*/  @!P0 LDG.E R2, desc[UR52][R6.64] ;  /* 0x0000003406028981 */ /* 0x000162000c1e1900 */
[----:B------:R-:W-:Y:S01]  /*10670*/  IMAD.U32 R9, RZ, RZ, UR37 ;  /* 0x00000025ff097e24 */ /* 0x000fe2000f8e00ff */
[----:B------:R-:W-:Y:S01]  /*10680*/  LOP3.LUT R17, R17, 0xfffffffd, RZ, 0xc0, !PT ;  /* 0xfffffffd11117812 */ /* 0x000fe200078ec0ff */
[----:B------:R-:W-:-:S03]  /*10690*/  UMOV UR4, 0xffffffff ;  /* 0xffffffff00047882 */ /* 0x000fc60000000000 */
[----:B------:R-:W-:-:S13]  /*106a0*/  ISETP.NE.AND P2, PT, R9, 0x3, PT ;  /* 0x000000030900780c */ /* 0x000fda0003f45270 */
[----:B------:R-:W-:-:S05]  /*106b0*/  @P2 LOP3.LUT R17, R17, 0x2, RZ, 0xfc, !PT ;  /* 0x0000000211112812 */ /* 0x000fca00078efcff */
[----:B------:R0:W-:Y:S01]  /*106c0*/  STL [R1], R17 ;  /* 0x0000001101007387 */ /* 0x0001e20000100800 */
[----:B------:R-:W-:Y:S05]  /*106d0*/  BRA.DIV UR4, `(.L_x_1342) ;  /* 0x0000004604387947 */ /* 0x000fea000b800000 */
.L_x_1408:
[----:B------:R-:W-:-:S05]  /*106e0*/  SHF.R.S32.HI R9, RZ, 0x1f, R18 ;  /* 0x0000001fff097819 */ /* 0x000fca0000011412 */
[----:B------:R1:W-:Y:S01]  /*106f0*/  STL [R1+0x4], R9 ;  /* 0x0000040901007387 */ /* 0x0003e20000100800 */
[----:B------:R-:W-:Y:S05]  /*10700*/  @!P2 BRA `(.L_x_1343) ;  /* 0x000000000004a947 */ /* 0x000fea0003800000 */
[----:B------:R-:W-:Y:S01]  /*10710*/  BPT.TRAP 0x1 ;  /* 0x000000040000795c */ /* 0x000fe20000300000 */
.L_x_1343:
        /* <DEDUP_REMOVED lines=25> */
.L_x_1409:
[----:B------:R-:W-:Y:S05]  /*108b0*/  BSYNC B0 ;  /* 0x0000000000007941 */ /* 0x000fea0003800000 */
.L_x_1344:
[----:B------:R-:W2:Y:S01]  /*108c0*/  LDL R12, [R1+0x4] ;  /* 0x00000400010c7983 */ /* 0x000ea20000100800 */
[----:B------:R-:W-:-:S03]  /*108d0*/  ULDC.64 UR4, c[0x0][0x300] ;  /* 0x0000c00000047ab9 */ /* 0x000fc60000000a00 */
[----:B------:R-:W3:Y:S04]  /*108e0*/  LDL R11, [R1+0x10] ;  /* 0x00001000010b7983 */ /* 0x000ee80000100800 */
[----:B-1----:R-:W4:Y:S01]  /*108f0*/  LDL.LU R9, [R1] ;  /* 0x0000000001097983 */ /* 0x002f220000300800 */
        /* <DEDUP_REMOVED lines=28> */
[----:B------:R1:W-:Y:S01]  /*10ac0*/  STL [R1], R9 ;  /* 0x0000000901007387 */ /* 0x0003e20000100800 */
[C---:B0-----:R-:W-:Y:S02]  /*10ad0*/  IMAD.SHL.U32 R10, R12.reuse, 0x8, RZ ;  /* 0x000000080c0a7824 */ /* 0x041fe400078e00ff */
[----:B------:R-:W-:-:S03]  /*10ae0*/  IMAD.SHL.U32 R11, R12, 0x8, RZ ;  /* 0x000000080c0b7824 */ /* 0x000fc600078e00ff */
        /* <DEDUP_REMOVED lines=77> */
.L_x_1427:
        /* <DEDUP_REMOVED lines=10> */
.L_x_1347:
        /* <DEDUP_REMOVED lines=11> */
.L_x_1348:
[----:B------:R1:W5:Y:S01]  /*11110*/  LDL.LU R4, [R1+0x24] ;  /* 0x0000240001047983 */ /* 0x0003620000300800 */
[----:B------:R1:W-:Y:S02]  /*11120*/  SYNCS.ARRIVE.TRANS64.A1T0 RZ, [R3+URZ+0x16830], RZ ;  /* 0x016830ff03ff79a7 */ /* 0x0003e4000810003f */
[----:B------:R-:W-:Y:S05]  /*11130*/  WARPSYNC.ALL ;  /* 0x0000000000007948 */ /* 0x000fea0003800000 */
[----:B------:R-:W-:Y:S01]  /*11140*/  ULDC.64 UR4, c[0x0][0x298] ;  /* 0x0000a60000047ab9 */ /* 0x000fe20000000a00 */
[----:B------:R-:W-:Y:S01]  /*11150*/  VIADD R2, R22, 0x8400 ;  /* 0x0000840016027836 */ /* 0x000fe20000000000 */
[----:B------:R-:W-:Y:S01]  /*11160*/  BSSY B6, `(.L_x_1349) ;  /* 0x000001b000067945 */ /* 0x000fe20003800000 */
[----:B------:R-:W-:Y:S03]  /*11170*/  BAR.SYNC.DEFER_BLOCKING 0x8, 0x200 ;  /* 0x0208000000007b1d */ /* 0x000fe60000010000 */
[----:B------:R-:W-:-:S02]  /*11180*/  LOP3.LUT P0, RZ, R2, 0x3ff, RZ, 0xc0, !PT ;  /* 0x000003ff02ff7812 */ /* 0x000fc4000780c0ff */
[----:B-----5:R-:W-:Y:S01]  /*11190*/  SHF.R.S32.HI R0, RZ, 0x1f, R4 ;  /* 0x0000001fff007819 */ /* 0x020fe20000011404 */
[----:B-1----:R-:W-:-:S04]  /*111a0*/  IMAD.WIDE.U32 R2, R4, UR4, RZ ;  /* 0x0000000404027c25 */ /* 0x002fc8000f8e00ff */
[----:B------:R-:W-:Y:S01]  /*111b0*/  IMAD R0, R0, UR4, RZ ;  /* 0x0000000400007c24 */ /* 0x000fe2000f8e02ff */
[----:B------:R1:W-:Y:S03]  /*111c0*/  STL.64 [R1+0x28], R2 ;  /* 0x0000280201007387 */ /* 0x0003e60000100a00 */
[----:B------:R-:W-:-:S04]  /*111d0*/  IMAD R0, R4, UR5, R0 ;  /* 0x0000000504007c24 */ /* 0x000fc8000f8e0200 */
[----:B------:R-:W-:-:S05]  /*111e0*/  IMAD.IADD R0, R3, 0x1, R0 ;  /* 0x0000000103007824 */ /* 0x000fca00078e0200 */
[----:B------:R1:W-:Y:S01]  /*111f0*/  STL [R1+0x24], R0 ;  /* 0x0000240001007387 */ /* 0x0003e20000100800 */
[----:B------:R-:W-:Y:S05]  /*11200*/  @!P0 BRA `(.L_x_1350) ;  /* 0x0000000000408947 */ /* 0x000fea0003800000 */
[----:B-1----:R-:W-:Y:S01]  /*11210*/  MOV R2, 0x0 ;  /* 0x0000000000027802 */ /* 0x002fe20000000f00 */
[----:B------:R-:W-:Y:S01]  /*11220*/  ULDC.64 UR6, c[0x4][0x88] ;  /* 0x0100220000067ab9 */ /* 0x000fe20000000a00 */
[----:B------:R-:W-:Y:S01]  /*11230*/  ULDC.64 UR8, c[0x4][0x90] ;  /* 0x0100240000087ab9 */ /* 0x000fe20000000a00 */
[----:B------:R-:W-:Y:S01]  /*11240*/  ULDC.64 UR4, c[0x4][0x20] ;  /* 0x0100080000047ab9 */ /* 0x000fe20000000a00 */
[----:B------:R-:W-:Y:S02]  /*11250*/  IMAD.U32 R4, RZ, RZ, UR6 ;  /* 0x00000006ff047e24 */ /* 0x000fe4000f8e00ff */
[----:B------:R-:W1:Y:S01]  /*11260*/  LDC.64 R2, c[0x4][R2] ;  /* 0x0100000002027b82 */ /* 0x000e620000000a00 */
[----:B0-----:R-:W-:Y:S02]  /*11270*/  IMAD.U32 R5, RZ, RZ, UR7 ;  /* 0x00000007ff057e24 */ /* 0x001fe4000f8e00ff */
        /* <DEDUP_REMOVED lines=8> */
[----:B-1----:R-:W-:Y:S05]  /*11300*/  CALL.ABS.NOINC R2 ;  /* 0x0000000002007343 */ /* 0x002fea0003c00000 */
.L_x_1350:
[----:B------:R-:W-:Y:S05]  /*11310*/  BSYNC B6 ;  /* 0x0000000000067941 */ /* 0x000fea0003800000 */
.L_x_1349:
[----:B------:R-:W2:Y:S01]  /*11320*/  LDL.LU R20, [R1+0x24] ;  /* 0x0000240001147983 */ /* 0x000ea20000300800 */
[----:B------:R-:W-:Y:S01]  /*11330*/  ULDC.64 UR4, c[0x0][0x2d8] ;  /* 0x0000b60000047ab9 */ /* 0x000fe20000000a00 */
[----:B------:R-:W3:Y:S01]  /*11340*/  LDC R4, c[0x0][0x448] ;  /* 0x00011200ff047b82 */ /* 0x000ee20000000800 */
[----:B------:R-:W-:Y:S01]  /*11350*/  ULDC.64 UR6, c[0x0][0x2c8] ;  /* 0x0000b20000067ab9 */ /* 0x000fe20000000a00 */
[----:B-1----:R-:W4:Y:S01]  /*11360*/  LDL.LU.64 R2, [R1+0x28] ;  /* 0x0000280001027983 */ /* 0x002f220000300a00 */
[----:B------:R-:W-:-:S03]  /*11370*/  ULDC.64 UR8, c[0x0][0x280] ;  /* 0x0000a00000087ab9 */ /* 0x000fc60000000a00 */
[----:B------:R-:W4:Y:S02]  /*11380*/  LDL R0, [R1] ;  /* 0x0000000001007983 */ /* 0x000f240000100800 */
[----:B------:R-:W1:Y:S01]  /*11390*/  LDC R10, c[0x0][0x448] ;  /* 0x00011200ff0a7b82 */ /* 0x000e620000000800 */
[----:B--2---:R-:W-:Y:S02]  /*113a0*/  IMAD.MOV.U32 R21, RZ, RZ, R20 ;  /* 0x000000ffff157224 */ /* 0x004fe400078e0014 */
[----:B------:R-:W2:Y:S01]  /*113b0*/  LDL R20, [R1+0x4] ;  /* 0x0000040001147983 */ /* 0x000ea20000100800 */
[----:B---3--:R-:W-:Y:S01]  /*113c0*/  ISETP.NE.AND P6, PT, R4, 0x1, PT ;  /* 0x000000010400780c */ /* 0x008fe20003fc5270 */
[----:B----4-:R-:W-:Y:S02]  /*113d0*/  IMAD.MOV.U32 R3, RZ, RZ, R21 ;  /* 0x000000ffff037224 */ /* 0x010fe400078e0015 */
[----:B------:R-:W3:Y:S01]  /*113e0*/  S2R R21, SR_TID.X ;  /* 0x0000000000157919 */ /* 0x000ee20000002100 */
[----:B------:R-:W-:Y:S01]  /*113f0*/  LOP3.LUT P5, RZ, R0, 0x10, RZ, 0xc0, !PT ;  /* 0x0000001000ff7812 */ /* 0x000fe200078ac0ff */
[----:B------:R-:W-:-:S08]  /*11400*/  IMAD.WIDE.U32 R2, R18, UR4, R2 ;  /* 0x0000000412027c25 */ /* 0x000fd0000f8e0002 */
[----:B------:R-:W4:Y:S01]  /*11410*/  @P6 LDC R4, c[0x0][0x450] ;  /* 0x00011400ff046b82 */ /* 0x000f220000000800 */
[----:B---3--:R-:W-:-:S05]  /*11420*/  IMAD.SHL.U32 R21, R21, 0x10, RZ ;  /* 0x0000001015157824 */ /* 0x008fca00078e00ff */
[----:B------:R-:W-:Y:S01]  /*11430*/  LOP3.LUT R21, R21, 0x70, RZ, 0xc0, !PT ;  /* 0x0000007015157812 */ /* 0x000fe200078ec0ff */
[----:B--2---:R-:W-:Y:S02]  /*11440*/  IMAD R0, R20, UR4, RZ ;  /* 0x0000000414007c24 */ /* 0x004fe4000f8e02ff */
[----:B------:R-:W2:Y:S02]  /*11450*/  S2R R20, SR_TID.X ;  /* 0x0000000000147919 */ /* 0x000ea40000002100 */
[----:B------:R-:W-:Y:S01]  /*11460*/  IMAD R0, R18, UR5, R0 ;  /* 0x0000000512007c24 */ /* 0x000fe2000f8e0200 */
[----:B------:R-:W-:-:S03]  /*11470*/  ULDC.64 UR4, c[0x0][0x2e0] ;  /* 0x0000b80000047ab9 */ /* 0x000fc60000000a00 */
[----:B------:R-:W-:Y:S01]  /*11480*/  IMAD.IADD R3, R3, 0x1, R0 ;  /* 0x0000000103037824 */ /* 0x000fe200078e0200 */
[----:B------:R-:W-:-:S04]  /*11490*/  SHF.R.S32.HI R0, RZ, 0x1f, R19 ;  /* 0x0000001fff007819 */ /* 0x000fc80000011413 */
[----:B------:R-:W-:-:S05]  /*114a0*/  SEL R0, R0, RZ, !P5 ;  /* 0x000000ff00007207 */ /* 0x000fca0006800000 */
[----:B0-----:R-:W-:Y:S01]  /*114b0*/  IMAD R5, R0, UR4, RZ ;  /* 0x0000000400057c24 */ /* 0x001fe2000f8e02ff */
[----:B------:R-:W-:-:S05]  /*114c0*/  SEL R0, R19, RZ, !P5 ;  /* 0x000000ff13007207 */ /* 0x000fca0006800000 */
[C---:B------:R-:W-:Y:S02]  /*114d0*/  IMAD R5, R0.reuse, UR5, R5 ;  /* 0x0000000500057c24 */ /* 0x040fe4000f8e0205 */
[----:B------:R-:W-:Y:S01]  /*114e0*/  IMAD.WIDE.U32 R2, R0, UR4, R2 ;  /* 0x0000000400027c25 */ /* 0x000fe2000f8e0002 */
[----:B------:R-:W-:Y:S01]  /*114f0*/  ULDC.64 UR4, c[0x0][0x2d0] ;  /* 0x0000b40000047ab9 */ /* 0x000fe20000000a00 */
[----:B------:R-:W0:Y:S02]  /*11500*/  @P6 LDC R0, c[0x0][0x44c] ;  /* 0x00011300ff006b82 */ /* 0x000e240000000800 */
[----:B------:R-:W-:Y:S01]  /*11510*/  IMAD.IADD R3, R3, 0x1, R5 ;  /* 0x0000000103037824 */ /* 0x000fe200078e0205 */
[----:B--2---:R-:W-:-:S04]  /*11520*/  LOP3.LUT R20, R20, 0x7f, RZ, 0xc0, !PT ;  /* 0x0000007f14147812 */ /* 0x004fc800078ec0ff */
[----:B------:R-:W-:-:S04]  /*11530*/  SHF.R.U32.HI R20, RZ, 0x3, R20 ;  /* 0x00000003ff147819 */ /* 0x000fc80000011614 */
[----:B------:R-:W-:-:S05]  /*11540*/  LOP3.LUT R20, R20, R21, RZ, 0xfc, !PT ;  /* 0x0000001514147212 */ /* 0x000fca00078efcff */
[----:B------:R-:W-:Y:S02]  /*11550*/  IMAD.IADD R8, R20, 0x1, R26 ;  /* 0x0000000114087824 */ /* 0x000fe400078e021a */
[----:B------:R2:W5:Y:S02]  /*11560*/  LDL R20, [R1+0x20] ;  /* 0x0000200001147983 */ /* 0x0005640000100800 */
[----:B------:R-:W-:Y:S02]  /*11570*/  IMAD.MOV.U32 R5, RZ, RZ, R8 ;  /* 0x000000ffff057224 */ /* 0x000fe400078e0008 */
[----:B0-----:R-:W-:Y:S01]  /*11580*/  @P6 IMAD.HI.U32 R0, R8, R0, RZ ;  /* 0x0000000008006227 */ /* 0x001fe200078e00ff */
[----:B------:R-:W0:Y:S04]  /*11590*/  S2R R21, SR_TID.X ;  /* 0x0000000000157919 */ /* 0x000e280000002100 */
[----:B----4-:R-:W-:-:S04]  /*115a0*/  @P6 SHF.R.U32.HI R5, RZ, R4, R0 ;  /* 0x00000004ff056219 */ /* 0x010fc80000011600 */
[----:B------:R-:W-:-:S05]  /*115b0*/  SHF.R.S32.HI R0, RZ, 0x1f, R5 ;  /* 0x0000001fff007819 */ /* 0x000fca0000011405 */
[----:B------:R-:W-:-:S04]  /*115c0*/  IMAD R0, R0, UR4, RZ ;  /* 0x0000000400007c24 */ /* 0x000fc8000f8e02ff */
[C---:B------:R-:W-:Y:S02]  /*115d0*/  IMAD R6, R5.reuse, UR5, R0 ;  /* 0x0000000505067c24 */ /* 0x040fe4000f8e0200 */
[----:B------:R-:W-:Y:S02]  /*115e0*/  IMAD.MOV R0, RZ, RZ, -R5 ;  /* 0x000000ffff007224 */ /* 0x000fe400078e0a05 */
[----:B------:R-:W-:-:S04]  /*115f0*/  IMAD.WIDE.U32 R4, R5, UR4, R2 ;  /* 0x0000000405047c25 */ /* 0x000fc8000f8e0002 */
[----:B-1----:R-:W-:Y:S02]  /*11600*/  IMAD R0, R10, R0, R8 ;  /* 0x000000000a007224 */ /* 0x002fe400078e0208 */
[----:B------:R-:W-:Y:S02]  /*11610*/  IMAD.IADD R5, R5, 0x1, R6 ;  /* 0x0000000105057824 */ /* 0x000fe400078e0206 */
[----:B------:R-:W-:Y:S01]  /*11620*/  VIADD R8, R8, 0x80 ;  /* 0x0000008008087836 */ /* 0x000fe20000000000 */
[----:B------:R-:W-:Y:S01]  /*11630*/  SHF.R.S32.HI R9, RZ, 0x1f, R0 ;  /* 0x0000001fff097819 */ /* 0x000fe20000011400 */
[----:B------:R-:W-:Y:S01]  /*11640*/  IMAD.WIDE.U32 R6, R0, UR6, R4 ;  /* 0x0000000600067c25 */ /* 0x000fe2000f8e0004 */
[----:B0-----:R-:W-:Y:S01]  /*11650*/  LOP3.LUT R21, R21, 0x7f, RZ, 0xc0, !PT ;  /* 0x0000007f15157812 */ /* 0x001fe200078ec0ff */
[----:B------:R-:W0:Y:S02]  /*11660*/  @P6 LDC R5, c[0x0][0x450] ;  /* 0x00011400ff056b82 */ /* 0x000e240000000800 */
[----:B------:R-:W-:Y:S01]  /*11670*/  IMAD R9, R9, UR6, RZ ;  /* 0x0000000609097c24 */ /* 0x000fe2000f8e02ff */
[----:B------:R-:W-:-:S02]  /*11680*/  LEA R4, P0, R6, UR8, 0x1 ;  /* 0x0000000806047c11 */ /* 0x000fc4000f8008ff */
[----:B------:R-:W-:Y:S01]  /*11690*/  SHF.R.U32.HI R21, RZ, 0x3, R21 ;  /* 0x00000003ff157819 */ /* 0x000fe20000011615 */
[----:B------:R-:W-:-:S04]  /*116a0*/  IMAD R0, R0, UR7, R9 ;  /* 0x0000000700007c24 */ /* 0x000fc8000f8e0209 */
[----:B------:R-:W-:-:S05]  /*116b0*/  IMAD.IADD R0, R7, 0x1, R0 ;  /* 0x0000000107007824 */ /* 0x000fca00078e0200 */
[----:B------:R-:W-:Y:S02]  /*116c0*/  LEA.HI.X R0, R6, UR9, R0, 0x1, P0 ;  /* 0x0000000906007c11 */ /* 0x000fe400080f0c00 */
[----:B------:R-:W1:Y:S02]  /*116d0*/  @P6 LDC R6, c[0x0][0x44c] ;  /* 0x00011300ff066b82 */ /* 0x000e640000000800 */
[----:B-1----:R-:W-:-:S04]  /*116e0*/  @P6 IMAD.HI.U32 R7, R8, R6, RZ ;  /* 0x0000000608076227 */ /* 0x002fc800078e00ff */
[----:B------:R-:W-:Y:S01]  /*116f0*/  IMAD.MOV.U32 R6, RZ, RZ, R8 ;  /* 0x000000ffff067224 */ /* 0x000fe200078e0008 */
[----:B0-----:R-:W-:-:S04]  /*11700*/  @P6 SHF.R.U32.HI R6, RZ, R5, R7 ;  /* 0x00000005ff066219 */ /* 0x001fc80000011607 */
[--C-:B------:R-:W-:Y:S01]  /*11710*/  SHF.R.S32.HI R7, RZ, 0x1f, R6.reuse ;  /* 0x0000001fff077819 */ /* 0x100fe20000011406 */
[----:B------:R-:W-:Y:S02]  /*11720*/  IMAD.MOV R5, RZ, RZ, -R6 ;  /* 0x000000ffff057224 */ /* 0x000fe400078e0a06 */
[----:B------:R-:W-:-:S04]  /*11730*/  IMAD.WIDE.U32 R2, R6, UR4, R2 ;  /* 0x0000000406027c25 */ /* 0x000fc8000f8e0002 */
[----:B------:R-:W-:Y:S02]  /*11740*/  IMAD R5, R10, R5, R8 ;  /* 0x000000050a057224 */ /* 0x000fe400078e0208 */
[----:B------:R-:W-:Y:S01]  /*11750*/  IMAD R7, R7, UR4, RZ ;  /* 0x0000000407077c24 */ /* 0x000fe2000f8e02ff */
[----:B------:R-:W-:Y:S02]  /*11760*/  ULDC UR4, c[0x0][0x2b8] ;  /* 0x0000ae0000047ab9 */ /* 0x000fe40000000800 */
[----:B------:R-:W-:Y:S01]  /*11770*/  ISETP.GE.AND P0, PT, R28, UR4, PT ;  /* 0x000000041c007c0c */ /* 0x000fe2000bf06270 */
[----:B------:R-:W-:Y:S01]  /*11780*/  IMAD R7, R6, UR5, R7 ;  /* 0x0000000506077c24 */ /* 0x000fe2000f8e0207 */
[----:B------:R-:W-:Y:S01]  /*11790*/  SHF.R.S32.HI R6, RZ, 0x1f, R5 ;  /* 0x0000001fff067819 */ /* 0x000fe20000011405 */
[----:B------:R-:W-:Y:S02]  /*117a0*/  UMOV UR4, 0xffffffff ;  /* 0xffffffff00047882 */ /* 0x000fe40000000000 */
[----:B------:R-:W-:-:S02]  /*117b0*/  IMAD.IADD R3, R3, 0x1, R7 ;  /* 0x0000000103037824 */ /* 0x000fc400078e0207 */
[----:B------:R-:W-:Y:S02]  /*117c0*/  IMAD R6, R6, UR6, RZ ;  /* 0x0000000606067c24 */ /* 0x000fe4000f8e02ff */
[----:B------:R-:W-:-:S04]  /*117d0*/  IMAD.WIDE.U32 R2, R5, UR6, R2 ;  /* 0x0000000605027c25 */ /* 0x000fc8000f8e0002 */
[----:B------:R-:W-:Y:S01]  /*117e0*/  IMAD R6, R5, UR7, R6 ;  /* 0x0000000705067c24 */ /* 0x000fe2000f8e0206 */
[----:B------:R-:W-:-:S03]  /*117f0*/  LEA R5, P1, R2, UR8, 0x1 ;  /* 0x0000000802057c11 */ /* 0x000fc6000f8208ff */
[----:B------:R-:W-:-:S05]  /*11800*/  IMAD.IADD R6, R3, 0x1, R6 ;  /* 0x0000000103067824 */ /* 0x000fca00078e0206 */
[----:B------:R-:W-:Y:S01]  /*11810*/  LEA.HI.X R2, R2, UR9, R6, 0x1, P1 ;  /* 0x0000000902027c11 */ /* 0x000fe200088f0c06 */
[----:B--2---:R-:W-:Y:S06]  /*11820*/  BRA.DIV UR4, `(.L_x_1351) ;  /* 0x0000003e04dc7947 */ /* 0x004fec000b800000 */
[----:B------:R-:W0:Y:S01]  /*11830*/  SHFL.IDX PT, R7, R4, RZ, 0x181f ;  /* 0x00181fff04077589 */ /* 0x000e2200000e0000 */
[----:B------:R-:W-:Y:S02]  /*11840*/  IMAD R3, R29, R10, RZ ;  /* 0x0000000a1d037224 */ /* 0x000fe400078e02ff */
[----:B------:R-:W-:Y:S01]  /*11850*/  IMAD.IADD R26, R21, 0x1, R26 ;  /* 0x00000001151a7824 */ /* 0x000fe200078e021a */
        /* <DEDUP_REMOVED lines=8> */
[----:B-----5:R0:W-:Y:S02]  /*118e0*/  @!P2 LDGSTS.E.BYPASS.LTC128B.128 [R20+0x8400], desc[UR52][R6.64], !P0 ;  /* 0x084000000614afae */ /* 0x0201e4000c101d74 */
        /* <DEDUP_REMOVED lines=66> */
[----:B------:R-:W0:Y:S11]  /*11d10*/  SHFL.IDX PT, R4, R5, RZ, 0x181f ;  /* 0x00181fff05047589 */ /* 0x000e3600000e0000 */
[----:B-1----:R-:W-:-:S05]  /*11d20*/  @!P2 LEA R6, P3, R28, R6, 0x1 ;  /* 0x000000061c06a211 */ /* 0x002fca00078608ff */
[----:B------:R-:W-:Y:S02]  /*11d30*/  @!P2 IMAD.X R7, RZ, RZ, R0, P3 ;  /* 0x000000ffff07a224 */ /* 0x000fe400018e0600 */
[----:B------:R-:W1:Y:S04]  /*11d40*/  SHFL.IDX PT, R0, R2, RZ, 0x181f ;  /* 0x00181fff02007589 */ /* 0x000e6800000e0000 */
[----:B------:R2:W-:Y:S01]  /*11d50*/  @!P2 LDGSTS.E.BYPASS.LTC128B.128 [R20+0xbc00], desc[UR52][R6.64], !P0 ;  /* 0x0bc000000614afae */ /* 0x0005e2000c101d74 */
[----:B0-----:R-:W-:-:S05]  /*11d60*/  @!P1 LEA R4, P3, R28, R4, 0x1 ;  /* 0x000000041c049211 */ /* 0x001fca00078608ff */
[----:B--2---:R-:W-:Y:S02]  /*11d70*/  @!P1 IMAD.MOV.U32 R6, RZ, RZ, R4 ;  /* 0x000000ffff069224 */ /* 0x004fe400078e0004 */
[----:B-1----:R-:W-:-:S04]  /*11d80*/  @!P1 IMAD.X R0, RZ, RZ, R0, P3 ;  /* 0x000000ffff009224 */ /* 0x002fc800018e0600 */
        /* <DEDUP_REMOVED lines=20> */
.L_x_1452:
        /* <DEDUP_REMOVED lines=10> */
.L_x_1352:
        /* <DEDUP_REMOVED lines=18> */
.L_x_1453:
[----:B------:R-:W-:Y:S05]  /*12090*/  BSYNC B0 ;  /* 0x0000000000007941 */ /* 0x000fea0003800000 */
.L_x_1353:
[----:B------:R-:W2:Y:S04]  /*120a0*/  LDL.LU R3, [R1+0x30] ;  /* 0x0000300001037983 */ /* 0x000ea80000300800 */
[----:B------:R-:W3:Y:S01]  /*120b0*/  LDL R2, [R1+0x14] ;  /* 0x0000140001027983 */ /* 0x000ee20000100800 */
[----:B------:R-:W-:Y:S01]  /*120c0*/  BSSY B0, `(.L_x_1355) ;  /* 0x0000108000007945 */ /* 0x000fe20003800000 */
[----:B--2---:R-:W-:-:S05]  /*120d0*/  VIADD R7, R3, 0xfffffffe ;  /* 0xfffffffe03077836 */ /* 0x004fca0000000000 */
[----:B---3--:R-:W-:-:S13]  /*120e0*/  ISETP.GE.AND P0, PT, R7, R2, PT ;  /* 0x000000020700720c */ /* 0x008fda0003f06270 */
[----:B------:R-:W-:Y:S05]  /*120f0*/  @!P0 BRA `(.L_x_1356) ;  /* 0x0000001000108947 */ /* 0x000fea0003800000 */
[----:B------:R-:W-:Y:S01]  /*12100*/  ULDC UR4, c[0x0][0x2f4] ;  /* 0x0000bd0000047ab9 */ /* 0x000fe20000000800 */
[----:B------:R-:W-:Y:S01]  /*12110*/  IMAD.MOV.U32 R6, RZ, RZ, R24 ;  /* 0x000000ffff067224 */ /* 0x000fe200078e0018 */
[----:B------:R-:W-:Y:S01]  /*12120*/  ISETP.GE.AND P1, PT, R28, UR4, PT ;  /* 0x000000041c007c0c */ /* 0x000fe2000bf26270 */
[----:B------:R-:W-:Y:S02]  /*12130*/  IMAD.MOV.U32 R20, RZ, RZ, R27 ;  /* 0x000000ffff147224 */ /* 0x000fe400078e001b */
[----:B------:R-:W-:-:S10]  /*12140*/  IMAD.MOV.U32 R29, RZ, RZ, R25 ;  /* 0x000000ffff1d7224 */ /* 0x000fd400078e0019 */
.L_x_1369:
[----:B------:R-:W2:Y:S01]  /*12150*/  LDL R9, [R1+0x18] ;  /* 0x0000180001097983 */ /* 0x000ea20000100800 */
[----:B------:R-:W1:Y:S03]  /*12160*/  LDC R3, c[0x0][0x430] ;  /* 0x00010c00ff037b82 */ /* 0x000e660000000800 */
[----:B------:R-:W3:Y:S04]  /*12170*/  LDL R8, [R1+0x1c] ;  /* 0x00001c0001087983 */ /* 0x000ee80000100800 */
[----:B------:R-:W4:Y:S01]  /*12180*/  LDL R5, [R1+0x8] ;  /* 0x0000080001057983 */ /* 0x000f220000100800 */
[----:B------:R-:W0:Y:S01]  /*12190*/  S2R R2, SR_TID.X ;  /* 0x0000000000027919 */ /* 0x000e220000002100 */
[----:B-1----:R-:W-:-:S13]  /*121a0*/  ISETP.NE.AND P0, PT, R3, 0x1, PT ;  /* 0x000000010300780c */ /* 0x002fda0003f05270 */
[----:B------:R-:W1:Y:S01]  /*121b0*/  @P0 LDC R4, c[0x0][0x434] ;  /* 0x00010d00ff040b82 */ /* 0x000e620000000800 */
[----:B0-----:R-:W-:-:S04]  /*121c0*/  LOP3.LUT R0, R2, 0x7f, RZ, 0xc0, !PT ;  /* 0x0000007f02007812 */ /* 0x001fc800078ec0ff */
[----:B------:R-:W-:-:S03]  /*121d0*/  SHF.R.U32.HI R3, RZ, 0x3, R0 ;  /* 0x00000003ff037819 */ /* 0x000fc60000011600 */
[----:B------:R-:W0:Y:S01]  /*121e0*/  @P0 LDC R0, c[0x0][0x438] ;  /* 0x00010e00ff000b82 */ /* 0x000e220000000800 */
[----:B------:R-:W-:Y:S02]  /*121f0*/  IMAD.SHL.U32 R2, R2, 0x10, RZ ;  /* 0x0000001002027824 */ /* 0x000fe400078e00ff */
[----:B------:R-:W-:-:S03]  /*12200*/  IMAD R3, R7, 0x80, R3 ;  /* 0x0000008007037824 */ /* 0x000fc600078e0203 */
[----:B------:R-:W-:Y:S01]  /*12210*/  LOP3.LUT R2, R2, 0x70, RZ, 0xc0, !PT ;  /* 0x0000007002027812 */ /* 0x000fe200078ec0ff */
[----:B------:R-:W-:Y:S05]  /*12220*/  YIELD ;  /* 0x0000000000007946 */ /* 0x000fea0003800000 */
[----:B------:R-:W-:Y:S01]  /*12230*/  ULDC UR4, c[0x0][0x430] ;  /* 0x00010c0000047ab9 */ /* 0x000fe20000000800 */
[----:B--2---:R-:W-:-:S05]  /*12240*/  IADD3 R3, R2, R3, R9 ;  /* 0x0000000302037210 */ /* 0x004fca0007ffe009 */
[----:B-1----:R-:W-:-:S04]  /*12250*/  @P0 IMAD.HI.U32 R4, R3, R4, RZ ;  /* 0x0000000403040227 */ /* 0x002fc800078e00ff */
[----:B------:R-:W-:Y:S01]  /*12260*/  IMAD.MOV.U32 R2, RZ, RZ, R3 ;  /* 0x000000ffff027224 */ /* 0x000fe200078e0003 */
[----:B0-----:R-:W-:-:S05]  /*12270*/  @P0 SHF.R.U32.HI R2, RZ, R0, R4 ;  /* 0x00000000ff020219 */ /* 0x001fca0000011604 */
[----:B------:R-:W-:-:S04]  /*12280*/  IMAD.MOV R0, RZ, RZ, -R2 ;  /* 0x000000ffff007224 */ /* 0x000fc800078e0a02 */
        /* <DEDUP_REMOVED lines=22> */
.L_x_1357:
[----:B------:R-:W-:Y:S01]  /*123f0*/  IMAD R5, R24, 0x8, R22 ;  /* 0x0000000818057824 */ /* 0x000fe200078e0216 */
[----:B------:R-:W-:Y:S01]  /*12400*/  SHF.L.U32 R2, R27, 0x1f, RZ ;  /* 0x0000001f1b027819 */ /* 0x000fe200000006ff */
[----:B------:R-:W-:Y:S03]  /*12410*/  BSSY B1, `(.L_x_1358) ;  /* 0x0000003000017945 */ /* 0x000fe60003800000 */
[----:B------:R-:W0:Y:S02]  /*12420*/  SYNCS.PHASECHK.TRANS64.TRYWAIT P0, [R5+URZ+0x16840], R2 ;  /* 0x01684002050075a7 */ /* 0x000e24000800017f */
[----:B0-----:R-:W-:Y:S05]  /*12430*/  @!P0 BRA `(.L_x_1359) ;  /* 0x0000004000d08947 */ /* 0x001fea0003800000 */
.L_x_1454:
[----:B------:R-:W-:Y:S05]  /*12440*/  BSYNC B1 ;  /* 0x0000000000017941 */ /* 0x000fea0003800000 */
.L_x_1358:
[----:B------:R-:W2:Y:S04]  /*12450*/  LDL R3, [R1] ;  /* 0x0000000001037983 */ /* 0x000ea80000100800 */
[----:B------:R-:W3:Y:S01]  /*12460*/  LDL R8, [R1+0x4] ;  /* 0x0000040001087983 */ /* 0x000ee20000100800 */
[----:B------:R-:W-:Y:S01]  /*12470*/  SHF.R.S32.HI R21, RZ, 0x1f, R0 ;  /* 0x0000001fff157819 */ /* 0x000fe20000011400 */
[----:B------:R-:W-:Y:S01]  /*12480*/  ULDC.64 UR4, c[0x0][0x300] ;  /* 0x0000c00000047ab9 */ /* 0x000fe20000000a00 */
[----:B------:R-:W1:Y:S03]  /*12490*/  S2R R9, SR_TID.X ;  /* 0x0000000000097919 */ /* 0x000e660000002100 */
[----:B------:R-:W-:-:S04]  /*124a0*/  IMAD R7, R21, UR4, RZ ;  /* 0x0000000415077c24 */ /* 0x000fc8000f8e02ff */
[C---:B------:R-:W-:Y:S02]  /*124b0*/  IMAD R7, R0.reuse, UR5, R7 ;  /* 0x0000000500077c24 */ /* 0x040fe4000f8e0207 */
[----:B-1----:R-:W-:Y:S01]  /*124c0*/  IMAD.SHL.U32 R11, R9, 0x8, RZ ;  /* 0x00000008090b7824 */ /* 0x002fe200078e00ff */
        /* <DEDUP_REMOVED lines=63> */
.L_x_1472:
        /* <DEDUP_REMOVED lines=8> */
.L_x_1361:
        /* <DEDUP_REMOVED lines=11> */
.L_x_1362:
[----:B------:R1:W-:Y:S01]  /*129f0*/  SYNCS.ARRIVE.TRANS64.A1T0 RZ, [R5+URZ+0x16830], RZ ;  /* 0x016830ff05ff79a7 */ /* 0x0003e2000810003f */
[----:B------:R-:W-:Y:S05]  /*12a00*/  @!P3 BRA `(.L_x_1363) ;  /* 0x000000000004b947 */ /* 0x000fea0003800000 */
[----:B------:R-:W-:Y:S01]  /*12a10*/  BPT.TRAP 0x1 ;  /* 0x000000040000795c */ /* 0x000fe20000300000 */
.L_x_1363:
[----:B------:R-:W-:Y:S01]  /*12a20*/  SHF.L.U32 R2, R20, 0x1f, RZ ;  /* 0x0000001f14027819 */ /* 0x000fe200000006ff */
[----:B-1----:R-:W-:Y:S01]  /*12a30*/  IMAD R5, R6, 0x8, R22 ;  /* 0x0000000806057824 */ /* 0x002fe200078e0216 */
[----:B------:R-:W-:Y:S03]  /*12a40*/  BSSY B1, `(.L_x_1364) ;  /* 0x0000003000017945 */ /* 0x000fe60003800000 */
[----:B------:R-:W1:Y:S02]  /*12a50*/  SYNCS.PHASECHK.TRANS64.TRYWAIT P0, [R5+URZ+0x16860], R2 ;  /* 0x01686002050075a7 */ /* 0x000e64000800017f */
[----:B-1----:R-:W-:Y:S05]  /*12a60*/  @!P0 BRA `(.L_x_1365) ;  /* 0x0000004400888947 */ /* 0x002fea0003800000 */
.L_x_1473:
[----:B------:R-:W-:Y:S05]  /*12a70*/  BSYNC B1 ;  /* 0x0000000000017941 */ /* 0x000fea0003800000 */
.L_x_1364:
[----:B------:R-:W2:Y:S01]  /*12a80*/  LDL R8, [R1+0x10] ;  /* 0x0000100001087983 */ /* 0x000ea20000100800 */
[----:B------:R-:W0:Y:S01]  /*12a90*/  S2R R11, SR_TID.X ;  /* 0x00000000000b7919 */ /* 0x000e220000002100 */
[----:B------:R-:W-:Y:S01]  /*12aa0*/  UMOV UR4, 0xffffffff ;  /* 0xffffffff00047882 */ /* 0x000fe20000000000 */
[C---:B0-----:R-:W-:Y:S01]  /*12ab0*/  IMAD.SHL.U32 R9, R11.reuse, 0x8, RZ ;  /* 0x000000080b097824 */ /* 0x041fe200078e00ff */
[C---:B------:R-:W-:Y:S01]  /*12ac0*/  LOP3.LUT R3, R11.reuse, 0x7f, RZ, 0xc0, !PT ;  /* 0x0000007f0b037812 */ /* 0x040fe200078ec0ff */
[----:B------:R-:W-:-:S03]  /*12ad0*/  IMAD.SHL.U32 R10, R11, 0x8, RZ ;  /* 0x000000080b0a7824 */ /* 0x000fc600078e00ff */
[----:B------:R-:W-:-:S04]  /*12ae0*/  LOP3.LUT R9, R9, 0x1f8, RZ, 0xc0, !PT ;  /* 0x000001f809097812 */ /* 0x000fc800078ec0ff */
        /* <DEDUP_REMOVED lines=53> */
.L_x_1491:
        /* <DEDUP_REMOVED lines=28> */
.L_x_1367:
[----:B------:R-:W-:Y:S02]  /*13000*/  PLOP3.LUT P2, PT, P2, P0, PT, 0xa2, 0x0 ;  /* 0x000000000000781c */ /* 0x000fe40001741472 */
[----:B------:R-:W-:-:S08]  /*13010*/  @P0 R2UR P2, UR4, R5 ;  /* 0x00000000050402ca */ /* 0x000fd00000040000 */
[----:B------:R-:W-:-:S05]  /*13020*/  @P0 PLOP3.LUT P0, PT, P2, PT, PT, 0x80, 0x0 ;  /* 0x000000000000081c */ /* 0x000fca000170f070 */
[----:B------:R-:W-:Y:S01]  /*13030*/  @!P2 SYNCS.ARRIVE.TRANS64.RED.A0T1 RZ, [UR4+0x16850], RZ ;  /* 0x016850ffffffa9a7 */ /* 0x000fe20008200404 */
[----:B------:R-:W-:Y:S07]  /*13040*/  @!P2 ARRIVES.LDGSTSBAR.64.TRANSCNT [UR4+0x16850] ;  /* 0x01685000ff00a9b0 */ /* 0x000fee0008000a84 */
[----:B------:R-:W-:Y:S05]  /*13050*/  @P0 BRA.U.ANY `(.L_x_1367) ;  /* 0xfffffffd00e80947 */ /* 0x000fea000393ffff */
[----:B------:R-:W-:Y:S01]  /*13060*/  NOP ;  /* 0x0000000000007918 */ /* 0x000fe20000000000 */
[----:B------:R-:W-:Y:S02]  /*13070*/  IMAD.U32 R2, RZ, RZ, UR37 ;  /* 0x00000025ff027e24 */ /* 0x000fe4000f8e00ff */
[----:B------:R-:W-:-:S03]  /*13080*/  IMAD.MOV.U32 R23, RZ, RZ, R0 ;  /* 0x000000ffff177224 */ /* 0x000fc600078e0000 */
[----:B------:R-:W-:-:S13]  /*13090*/  ISETP.NE.AND P3, PT, R2, 0x3, PT ;  /* 0x000000030200780c */ /* 0x000fda0003f65270 */
[----:B------:R-:W-:Y:S05]  /*130a0*/  @!P3 BRA `(.L_x_1368) ;  /* 0x000000000004b947 */ /* 0x000fea0003800000 */
[----:B------:R-:W-:Y:S01]  /*130b0*/  BPT.TRAP 0x1 ;  /* 0x000000040000795c */ /* 0x000fe20000300000 */
.L_x_1368:
[----:B------:R-:W2:Y:S01]  /*130c0*/  LDL R0, [R1+0x14] ;  /* 0x0000140001007983 */ /* 0x000ea20000100800 */
[----:B------:R1:W-:Y:S01]  /*130d0*/  SYNCS.ARRIVE.TRANS64.A1T0 RZ, [R5+URZ+0x16850], RZ ;  /* 0x016850ff05ff79a7 */ /* 0x0003e2000810003f */
[C---:B------:R-:W-:Y:S02]  /*130e0*/  VIADD R7, R25.reuse, 0xffffffff ;  /* 0xffffffff19077836 */ /* 0x040fe40000000000 */
[----:B------:R-:W-:Y:S02]  /*130f0*/  IMAD.MOV.U32 R6, RZ, RZ, R24 ;  /* 0x000000ffff067224 */ /* 0x000fe400078e0018 */
[----:B------:R-:W-:Y:S02]  /*13100*/  IMAD.MOV.U32 R20, RZ, RZ, R27 ;  /* 0x000000ffff147224 */ /* 0x000fe400078e001b */
[----:B------:R-:W-:Y:S01]  /*13110*/  IMAD.MOV.U32 R29, RZ, RZ, R25 ;  /* 0x000000ffff1d7224 */ /* 0x000fe200078e0019 */
[----:B--2---:R-:W-:-:S13]  /*13120*/  ISETP.GT.AND P0, PT, R25, R0, PT ;  /* 0x000000001900720c */ /* 0x004fda0003f04270 */
[----:B-1----:R-:W-:Y:S05]  /*13130*/  @P0 BRA `(.L_x_1369) ;  /* 0xfffffff000040947 */ /* 0x002fea000383ffff */
.L_x_1356:
[----:B------:R-:W-:Y:S05]  /*13140*/  BSYNC B0 ;  /* 0x0000000000007941 */ /* 0x000fea0003800000 */
.L_x_1355:
[----:B0-----:R-:W0:Y:S01]  /*13150*/  S2R R0, SR_TID.X ;  /* 0x0000000000007919 */ /* 0x001e220000002100 */
[----:B------:R-:W-:Y:S01]  /*13160*/  BSSY B0, `(.L_x_1370) ;  /* 0x0000010000007945 */ /* 0x000fe20003800000 */
        /* <DEDUP_REMOVED lines=14> */
[----:B0-----:R-:W-:-:S07]  /*13250*/  IADD3 R16, R0, UR38, R7 ;  /* 0x0000002600107c10 */ /* 0x001fce000fffe007 */
.L_x_1371:
[----:B------:R-:W-:Y:S05]  /*13260*/  BSYNC B0 ;  /* 0x0000000000007941 */ /* 0x000fea0003800000 */
.L_x_1370:
[----:B------:R-:W-:-:S05]  /*13270*/  IMAD.U32 R0, RZ, RZ, UR37 ;  /* 0x00000025ff007e24 */ /* 0x000fca000f8e00ff */
[----:B------:R-:W-:-:S13]  /*13280*/  ISETP.NE.AND P0, PT, R0, 0x3, PT ;  /* 0x000000030000780c */ /* 0x000fda0003f05270 */
[----:B------:R-:W-:Y:S05]  /*13290*/  @!P0 BRA `(.L_x_1372) ;  /* 0x0000000000048947 */ /* 0x000fea0003800000 */
[----:B------:R-:W-:Y:S01]  /*132a0*/  BPT.TRAP 0x1 ;  /* 0x000000040000795c */ /* 0x000fe20000300000 */
.L_x_1372:
[----:B------:R-:W2:Y:S01]  /*132b0*/  LDL.LU R2, [R1+0x10] ;  /* 0x0000100001027983 */ /* 0x000ea20000300800 */
[----:B------:R-:W-:Y:S01]  /*132c0*/  IMAD R0, R24, 0x8, R22 ;  /* 0x0000000818007824 */ /* 0x000fe200078e0216 */
[----:B------:R-:W-:Y:S01]  /*132d0*/  SHF.L.U32 R3, R27, 0x1f, RZ ;  /* 0x0000001f1b037819 */ /* 0x000fe200000006ff */
[----:B------:R-:W-:Y:S03]  /*132e0*/  BSSY B0, `(.L_x_1373) ;  /* 0x0000004000007945 */ /* 0x000fe60003800000 */
[----:B------:R-:W0:Y:S01]  /*132f0*/  SYNCS.PHASECHK.TRANS64.TRYWAIT P0, [R0+URZ+0x16860], R3 ;  /* 0x01686003000075a7 */ /* 0x000e22000800017f */
[----:B--2---:R-:W-:Y:S01]  /*13300*/  IMAD R6, R25, -0x80, R2 ;  /* 0xffffff8019067824 */ /* 0x004fe200078e0202 */
[----:B0-----:R-:W-:Y:S06]  /*13310*/  @!P0 BRA `(.L_x_1374) ;  /* 0x0000004400b88947 */ /* 0x001fec0003800000 */
.L_x_1492:
[----:B------:R-:W-:Y:S05]  /*13320*/  BSYNC B0 ;  /* 0x0000000000007941 */ /* 0x000fea0003800000 */
.L_x_1373:
[----:B------:R-:W1:Y:S01]  /*13330*/  S2R R7, SR_TID.X ;  /* 0x0000000000077919 */ /* 0x000e620000002100 */
[----:B------:R-:W-:Y:S02]  /*13340*/  ULDC UR4, c[0x0][0x2f4] ;  /* 0x0000bd0000047ab9 */ /* 0x000fe40000000800 */
[----:B------:R-:W-:Y:S01]  /*13350*/  ISETP.GE.AND P0, PT, R28, UR4, PT ;  /* 0x000000041c007c0c */ /* 0x000fe2000bf06270 */
[----:B------:R-:W-:Y:S01]  /*13360*/  UMOV UR4, 0xffffffff ;  /* 0xffffffff00047882 */ /* 0x000fe20000000000 */
        /* <DEDUP_REMOVED lines=31> */
[----:B------:R-:W2:Y:S03]  /*13560*/  SHFL.IDX PT, R10, R17, 0x4, 0x181f ;  /* 0x00981f00110a7f89 */ /* 0x000ea600000e0000 */
[----:B-----5:R-:W-:Y:S02]  /*13570*/  IMAD.X R3, RZ, RZ, R8, P2 ;  /* 0x000000ffff037224 */ /* 0x020fe400010e0608 */
[----:B------:R-:W3:Y:S04]  /*13580*/  SHFL.IDX PT, R8, R23, 0x4, 0x181f ;  /* 0x00981f0017087f89 */ /* 0x000ee800000e0000 */
        /* <DEDUP_REMOVED lines=22> */
.L_x_1510:
        /* <DEDUP_REMOVED lines=9> */
.L_x_1376:
        /* <DEDUP_REMOVED lines=11> */
.L_x_1377:
[----:B------:R-:W-:Y:S01]  /*13830*/  VIADD R24, R24, 0x1 ;  /* 0x0000000118187836 */ /* 0x000fe20000000000 */
[----:B------:R0:W-:Y:S04]  /*13840*/  SYNCS.ARRIVE.TRANS64.A1T0 RZ, [R0+URZ+0x16850], RZ ;  /* 0x016850ff00ff79a7 */ /* 0x0001e8000810003f */
[----:B------:R-:W-:-:S04]  /*13850*/  ISETP.NE.AND P0, PT, R24, 0x2, PT ;  /* 0x000000021800780c */ /* 0x000fc80003f05270 */
[----:B0-----:R-:W-:Y:S02]  /*13860*/  SEL R0, RZ, 0x1, P0 ;  /* 0x00000001ff007807 */ /* 0x001fe40000000000 */
[----:B------:R-:W-:Y:S02]  /*13870*/  SEL R24, R24, RZ, P0 ;  /* 0x000000ff18187207 */ /* 0x000fe40000000000 */
[----:B------:R-:W-:-:S07]  /*13880*/  LOP3.LUT R27, R27, R0, RZ, 0x3c, !PT ;  /* 0x000000001b1b7212 */ /* 0x000fce00078e3cff */
.L_x_1336:
[----:B------:R-:W-:Y:S05]  /*13890*/  BSYNC B7 ;  /* 0x0000000000077941 */ /* 0x000fea0003800000 */
.L_x_1334:
[----:B------:R-:W2:Y:S02]  /*138a0*/  LDL R0, [R1] ;  /* 0x0000000001007983 */ /* 0x000ea40000100800 */
[----:B--2---:R-:W-:-:S13]  /*138b0*/  LOP3.LUT P0, RZ, R0, 0x20, RZ, 0xc0, !PT ;  /* 0x0000002000ff7812 */ /* 0x004fda000780c0ff */
[----:B------:R-:W-:Y:S05]  /*138c0*/  @!P0 BRA `(.L_x_1378) ;  /* 0x0000000000248947 */ /* 0x000fea0003800000 */
[----:B------:R-:W-:Y:S05]  /*138d0*/  WARPSYNC.ALL ;  /* 0x0000000000007948 */ /* 0x000fea0003800000 */
[----:B------:R-:W1:Y:S08]  /*138e0*/  S2UR UR5, SR_CgaCtaId ;  /* 0x00000000000579c3 */ /* 0x000e700000008800 */
[----:B------:R-:W-:Y:S06]  /*138f0*/  BAR.SYNC.DEFER_BLOCKING 0x5, 0x200 ;  /* 0x0148000000007b1d */ /* 0x000fec0000010000 */
[----:B------:R-:W-:-:S02]  /*13900*/  UMOV UR4, 0x400 ;  /* 0x0000040000047882 */ /* 0x000fc40000000000 */
[----:B-1----:R-:W-:-:S06]  /*13910*/  ULEA UR4, UR5, UR4, 0x18 ;  /* 0x0000000405047291 */ /* 0x002fcc000f8ec03f */
[----:B------:R-:W-:-:S05]  /*13920*/  IMAD.U32 R22, RZ, RZ, UR4 ;  /* 0x00000004ff167e24 */ /* 0x000fca000f8e00ff */
[----:B------:R2:W3:Y:S01]  /*13930*/  LDS.128 R16, [R22+0x168d0] ;  /* 0x0168d00016107984 */ /* 0x0004e20000000c00 */
[----:B------:R-:W-:Y:S06]  /*13940*/  BAR.ARV 0x4, 0x200 ;  /* 0x0108000000007b1d */ /* 0x000fec0000002000 */
[----:B------:R-:W-:Y:S05]  /*13950*/  BRA `(.L_x_1379) ;  /* 0x0000000800cc7947 */ /* 0x000fea0003800000 */
.L_x_1378:
[----:B------:R-:W1:Y:S01]  /*13960*/  S2R R0, SR_TID.X ;  /* 0x0000000000007919 */ /* 0x000e620000002100 */
[----:B------:R-:W-:Y:S01]  /*13970*/  UMOV UR4, 0xffffffff ;  /* 0xffffffff00047882 */ /* 0x000fe20000000000 */
[----:B-1----:R-:W-:-:S04]  /*13980*/  LOP3.LUT R8, R0, 0x1f, RZ, 0xc0, !PT ;  /* 0x0000001f00087812 */ /* 0x002fc800078ec0ff */
[----:B------:R-:W-:Y:S01]  /*13990*/  ISETP.NE.AND P0, PT, R8, 0x1f, PT ;  /* 0x0000001f0800780c */ /* 0x000fe20003f05270 */
[----:B------:R-:W-:-:S12]  /*139a0*/  BRA.DIV UR4, `(.L_x_1380) ;  /* 0x0000004a04687947 */ /* 0x000fd8000b800000 */
[----:B------:R-:W-:Y:S01]  /*139b0*/  IMAD.IADD R5, R19, 0x1, R8 ;  /* 0x0000000113057824 */ /* 0x000fe200078e0208 */
[----:B------:R-:W-:-:S04]  /*139c0*/  ULDC UR4, c[0x0][0xc3c] ;  /* 0x00030f0000047ab9 */ /* 0x000fc80000000800 */
[----:B------:R-:W-:-:S13]  /*139d0*/  ISETP.GE.OR P1, PT, R5, UR4, !P0 ;  /* 0x0000000405007c0c */ /* 0x000fda000c726670 */
[----:B------:R-:W1:Y:S02]  /*139e0*/  @!P1 LDC.64 R2, c[0x0][0xc80] ;  /* 0x00032000ff029b82 */ /* 0x000e640000000a00 */
[----:B-1----:R-:W-:-:S06]  /*139f0*/  @!P1 IMAD.WIDE R2, R5, 0x4, R2 ;  /* 0x0000000405029825 */ /* 0x002fcc00078e0202 */
[----:B------:R-:W2:Y:S01]  /*13a00*/  @!P1 LDG.E R2, desc[UR52][R2.64] ;  /* 0x0000003402029981 */ /* 0x000ea2000c1e1900 */
[----:B------:R-:W-:Y:S01]  /*13a10*/  IMAD.MOV.U32 R17, RZ, RZ, RZ ;  /* 0x000000ffff117224 */ /* 0x000fe200078e00ff */
[C---:B------:R-:W-:Y:S02]  /*13a20*/  ISETP.GE.U32.AND P2, PT, R8.reuse, 0x2, PT ;  /* 0x000000020800780c */ /* 0x040fe40003f46070 */
[C---:B------:R-:W-:Y:S01]  /*13a30*/  ISETP.GE.U32.AND P3, PT, R8.reuse, 0x4, PT ;  /* 0x000000040800780c */ /* 0x040fe20003f66070 */
[----:B------:R-:W-:Y:S01]  /*13a40*/  SHFL.IDX PT, R0, R16, RZ, 0x1f ;  /* 0x00001fff10007589 */ /* 0x000fe200000e0000 */
[C---:B------:R-:W-:Y:S02]  /*13a50*/  ISETP.GE.U32.AND P4, PT, R8.reuse, 0x8, PT ;  /* 0x000000080800780c */ /* 0x040fe40003f86070 */
[C---:B------:R-:W-:Y:S01]  /*13a60*/  ISETP.GE.U32.AND P5, PT, R8.reuse, 0x10, PT ;  /* 0x000000100800780c */ /* 0x040fe20003fa6070 */
[----:B--2---:R-:W-:Y:S01]  /*13a70*/  @!P1 IMAD.MOV.U32 R17, RZ, RZ, R2 ;  /* 0x000000ffff119224 */ /* 0x004fe200078e0002 */
[----:B------:R-:W-:-:S04]  /*13a80*/  ISETP.NE.AND P1, PT, R8, RZ, PT ;  /* 0x000000ff0800720c */ /* 0x000fc80003f25270 */
[----:B------:R-:W1:Y:S02]  /*13a90*/  SHFL.UP PT, R14, R17, 0x1, RZ ;  /* 0x04200000110e7989 */ /* 0x000e6400000e00ff */
[----:B-1----:R-:W-:-:S05]  /*13aa0*/  SEL R4, R14, RZ, P1 ;  /* 0x000000ff0e047207 */ /* 0x002fca0000800000 */
[----:B------:R-:W-:-:S05]  /*13ab0*/  IMAD.IADD R4, R17, 0x1, R4 ;  /* 0x0000000111047824 */ /* 0x000fca00078e0204 */
[----:B------:R-:W1:Y:S02]  /*13ac0*/  SHFL.UP PT, R14, R4, 0x2, RZ ;  /* 0x04400000040e7989 */ /* 0x000e6400000e00ff */
[----:B-1----:R-:W-:-:S05]  /*13ad0*/  SEL R5, R14, RZ, P2 ;  /* 0x000000ff0e057207 */ /* 0x002fca0001000000 */
[----:B------:R-:W-:Y:S02]  /*13ae0*/  IMAD.IADD R6, R4, 0x1, R5 ;  /* 0x0000000104067824 */ /* 0x000fe400078e0205 */
[----:B------:R-:W-:Y:S04]  /*13af0*/  SHFL.IDX PT, R5, R16, 0x1, 0x1f ;  /* 0x00201f0010057f89 */ /* 0x000fe800000e0000 */
[----:B------:R-:W1:Y:S02]  /*13b00*/  SHFL.UP PT, R14, R6, 0x4, RZ ;  /* 0x04800000060e7989 */ /* 0x000e6400000e00ff */
[----:B-1----:R-:W-:-:S05]  /*13b10*/  SEL R3, R14, RZ, P3 ;  /* 0x000000ff0e037207 */ /* 0x002fca0001800000 */
[----:B------:R-:W-:-:S05]  /*13b20*/  IMAD.IADD R2, R6, 0x1, R3 ;  /* 0x0000000106027824 */ /* 0x000fca00078e0203 */
[----:B------:R-:W1:Y:S02]  /*13b30*/  SHFL.UP PT, R14, R2, 0x8, RZ ;  /* 0x05000000020e7989 */ /* 0x000e6400000e00ff */
[----:B-1----:R-:W-:-:S05]  /*13b40*/  SEL R3, R14, RZ, P4 ;  /* 0x000000ff0e037207 */ /* 0x002fca0002000000 */
[----:B------:R-:W-:-:S05]  /*13b50*/  IMAD.IADD R3, R2, 0x1, R3 ;  /* 0x0000000102037824 */ /* 0x000fca00078e0203 */
[----:B------:R-:W1:Y:S02]  /*13b60*/  SHFL.UP PT, R14, R3, 0x10, RZ ;  /* 0x06000000030e7989 */ /* 0x000e6400000e00ff */
[----:B-1----:R-:W-:-:S05]  /*13b70*/  SEL R14, R14, RZ, P5 ;  /* 0x000000ff0e0e7207 */ /* 0x002fca0002800000 */
[----:B------:R-:W-:-:S05]  /*13b80*/  IMAD.IADD R3, R3, 0x1, R14 ;  /* 0x0000000103037824 */ /* 0x000fca00078e020e */
[----:B------:R1:W2:Y:S02]  /*13b90*/  SHFL.IDX PT, R14, R3, 0x1f, 0x1f ;  /* 0x03e01f00030e7f89 */ /* 0x0002a400000e0000 */
.L_x_1520:
[----:B------:R-:W-:Y:S02]  /*13ba0*/  ULDC UR4, c[0x0][0xc38] ;  /* 0x00030e0000047ab9 */ /* 0x000fe40000000800 */
[----:B------:R-:W-:-:S04]  /*13bb0*/  IMAD.U32 R4, RZ, RZ, UR4 ;  /* 0x00000004ff047e24 */ /* 0x000fc8000f8e00ff */
[----:B--2---:R-:W-:-:S04]  /*13bc0*/  IMAD R14, R14, R4, RZ ;  /* 0x000000040e0e7224 */ /* 0x004fc800078e02ff */
[----:B------:R-:W-:-:S05]  /*13bd0*/  IMAD.IADD R5, R5, 0x1, R14 ;  /* 0x0000000105057824 */ /* 0x000fca00078e020e */
[----:B------:R-:W-:-:S13]  /*13be0*/  ISETP.GT.AND P6, PT, R5, R0, PT ;  /* 0x000000000500720c */ /* 0x000fda0003fc4270 */
[----:B------:R-:W-:Y:S05]  /*13bf0*/  @P6 BRA `(.L_x_1381) ;  /* 0x00000000009c6947 */ /* 0x000fea0003800000 */
.L_x_1386:
[----:B------:R-:W2:Y:S01]  /*13c00*/  LDC R2, c[0x0][0xc3c] ;  /* 0x00030f00ff027b82 */ /* 0x000ea20000000800 */
[----:B------:R-:W-:-:S05]  /*13c10*/  VIADD R19, R19, 0x1f ;  /* 0x0000001f13137836 */ /* 0x000fca0000000000 */
[----:B--2---:R-:W-:-:S13]  /*13c20*/  ISETP.GE.AND P6, PT, R19, R2, PT ;  /* 0x000000021300720c */ /* 0x004fda0003fc6270 */
[----:B------:R-:W-:Y:S05]  /*13c30*/  @P6 BRA `(.L_x_1382) ;  /* 0x0000000400d06947 */ /* 0x000fea0003800000 */
[----:B-1----:R-:W1:Y:S01]  /*13c40*/  S2R R3, SR_TID.X ;  /* 0x0000000000037919 */ /* 0x002e620000002100 */
[----:B------:R-:W-:Y:S01]  /*13c50*/  BSSY B0, `(.L_x_1383) ;  /* 0x0000009000007945 */ /* 0x000fe20003800000 */
[----:B------:R-:W-:Y:S01]  /*13c60*/  IMAD.MOV.U32 R17, RZ, RZ, RZ ;  /* 0x000000ffff117224 */ /* 0x000fe200078e00ff */
[----:B-1----:R-:W-:-:S05]  /*13c70*/  LOP3.LUT R3, R3, 0x1f, RZ, 0xc0, !PT ;  /* 0x0000001f03037812 */ /* 0x002fca00078ec0ff */
[----:B------:R-:W-:-:S05]  /*13c80*/  IMAD.IADD R7, R19, 0x1, R3 ;  /* 0x0000000113077824 */ /* 0x000fca00078e0203 */
[----:B------:R-:W-:-:S13]  /*13c90*/  ISETP.GE.OR P6, PT, R7, R2, !P0 ;  /* 0x000000020700720c */ /* 0x000fda00047c6670 */
[----:B------:R-:W-:Y:S05]  /*13ca0*/  @P6 BRA `(.L_x_1384) ;  /* 0x00000000000c6947 */ /* 0x000fea0003800000 */
[----:B------:R-:W1:Y:S02]  /*13cb0*/  LDC.64 R2, c[0x0][0xc80] ;  /* 0x00032000ff027b82 */ /* 0x000e640000000a00 */
[----:B-1----:R-:W-:-:S05]  /*13cc0*/  IMAD.WIDE R2, R7, 0x4, R2 ;  /* 0x0000000407027825 */ /* 0x002fca00078e0202 */
[----:B------:R1:W5:Y:S02]  /*13cd0*/  LDG.E R17, desc[UR52][R2.64] ;  /* 0x0000003402117981 */ /* 0x000364000c1e1900 */
.L_x_1384:
[----:B------:R-:W-:Y:S05]  /*13ce0*/  BSYNC B0 ;  /* 0x0000000000007941 */ /* 0x000fea0003800000 */
.L_x_1383:
[----:B------:R-:W-:-:S03]  /*13cf0*/  UMOV UR4, 0xffffffff ;  /* 0xffffffff00047882 */ /* 0x000fc60000000000 */
[----:B------:R-:W-:Y:S05]  /*13d00*/  BRA.DIV UR4, `(.L_x_1385) ;  /* 0x0000004a04b47947 */ /* 0x000fea000b800000 */
[----:B-----5:R-:W2:Y:S02]  /*13d10*/  SHFL.UP PT, R14, R17, 0x1, RZ ;  /* 0x04200000110e7989 */ /* 0x020ea400000e00ff */
[----:B--2---:R-:W-:-:S05]  /*13d20*/  SEL R14, R14, RZ, P1 ;  /* 0x000000ff0e0e7207 */ /* 0x004fca0000800000 */
[----:B------:R-:W-:-:S05]  /*13d30*/  IMAD.IADD R13, R17, 0x1, R14 ;  /* 0x00000001110d7824 */ /* 0x000fca00078e020e */
        /* <DEDUP_REMOVED lines=13> */
.L_x_1528:
[----:B------:R-:W-:Y:S02]  /*13e10*/  ULDC UR4, c[0x0][0xc38] ;  /* 0x00030e0000047ab9 */ /* 0x000fe40000000800 */
[----:B------:R-:W-:-:S04]  /*13e20*/  IMAD.U32 R4, RZ, RZ, UR4 ;  /* 0x00000004ff047e24 */ /* 0x000fc8000f8e00ff */
[----:B--2---:R-:W-:-:S04]  /*13e30*/  IMAD R14, R14, R4, RZ ;  /* 0x000000040e0e7224 */ /* 0x004fc800078e02ff */
[----:B------:R-:W-:-:S05]  /*13e40*/  IMAD.IADD R5, R14, 0x1, R5 ;  /* 0x000000010e057824 */ /* 0x000fca00078e0205 */
[----:B------:R-:W-:-:S13]  /*13e50*/  ISETP.GT.AND P6, PT, R5, R0, PT ;  /* 0x000000000500720c */ /* 0x000fda0003fc4270 */
[----:B------:R-:W-:Y:S05]  /*13e60*/  @!P6 BRA `(.L_x_1386) ;  /* 0xfffffffc0064e947 */ /* 0x000fea000383ffff */
.L_x_1381:
[----:B------:R-:W-:Y:S01]  /*13e70*/  IMAD.IADD R16, R5, 0x1, -R14 ;  /* 0x0000000105107824 */ /* 0x000fe200078e0a0e */
[----:B------:R-:W-:-:S03]  /*13e80*/  UMOV UR4, 0xffffffff ;  /* 0xffffffff00047882 */ /* 0x000fc60000000000 */
[----:B------:R-:W-:-:S05]  /*13e90*/  IMAD R5, R3, R4, R16 ;  /* 0x0000000403057224 */ /* 0x000fca00078e0210 */
[----:B------:R-:W-:Y:S01]  /*13ea0*/  ISETP.GT.AND P6, PT, R5, R0, PT ;  /* 0x000000000500720c */ /* 0x000fe20003fc4270 */
[----:B------:R-:W-:-:S12]  /*13eb0*/  BRA.DIV UR4, `(.L_x_1387) ;  /* 0x0000004e04047947 */ /* 0x000fd8000b800000 */
[----:B------:R-:W-:-:S04]  /*13ec0*/  VOTE.ANY R2, PT, !P6 ;  /* 0x0000000000027806 */ /* 0x000fc800070e0100 */
[----:B------:R-:W2:Y:S02]  /*13ed0*/  POPC R6, R2 ;  /* 0x0000000200067309 */ /* 0x000ea40000000000 */
[----:B--2---:R2:W3:Y:S02]  /*13ee0*/  SHFL.IDX PT, R17, R17, R6, 0x1f ;  /* 0x00001f0611117589 */ /* 0x0044e400000e0000 */
.L_x_1532:
[----:B------:R-:W-:Y:S01]  /*13ef0*/  ISETP.NE.AND P0, PT, R2, RZ, PT ;  /* 0x000000ff0200720c */ /* 0x000fe20003f05270 */
[----:B------:R-:W-:-:S12]  /*13f00*/  IMAD.MOV.U32 R14, RZ, RZ, RZ ;  /* 0x000000ffff0e7224 */ /* 0x000fd800078e00ff */
[----:B------:R-:W-:Y:S05]  /*13f10*/  @!P0 BRA `(.L_x_1388) ;  /* 0x0000000000108947 */ /* 0x000fea0003800000 */
[----:B------:R-:W-:Y:S01]  /*13f20*/  UMOV UR4, 0xffffffff ;  /* 0xffffffff00047882 */ /* 0x000fe20000000000 */
[----:B------:R-:W-:Y:S02]  /*13f30*/  VIADD R12, R6, 0xffffffff ;  /* 0xffffffff060c7836 */ /* 0x000fe40000000000 */
[----:B------:R-:W-:Y:S05]  /*13f40*/  BRA.DIV UR4, `(.L_x_1389) ;  /* 0x0000004e04287947 */ /* 0x000fea000b800000 */
[----:B------:R4:W0:Y:S02]  /*13f50*/  SHFL.IDX PT, R14, R3, R12, 0x1f ;  /* 0x00001f0c030e7589 */ /* 0x00082400000e0000 */
.L_x_1388:
[----:B-1--4-:R-:W1:Y:S01]  /*13f60*/  LDC.64 R2, c[0x0][0xc90] ;  /* 0x00032400ff027b82 */ /* 0x012e620000000a00 */
[----:B------:R-:W-:-:S04]  /*13f70*/  IMAD.IADD R19, R6, 0x1, R19 ;  /* 0x0000000106137824 */ /* 0x000fc800078e0213 */
[----:B-1----:R-:W-:-:S05]  /*13f80*/  IMAD.WIDE R2, R19, 0x4, R2 ;  /* 0x0000000413027825 */ /* 0x002fca00078e0202 */
[----:B--2---:R1:W3:Y:S01]  /*13f90*/  LDG.E R6, desc[UR52][R2.64] ;  /* 0x0000003402067981 */ /* 0x0042e2000c1e1900 */
[----:B0-----:R-:W-:-:S04]  /*13fa0*/  IMAD R16, R14, R4, R16 ;  /* 0x000000040e107224 */ /* 0x001fc800078e0210 */
[----:B------:R-:W-:Y:S02]  /*13fb0*/  IMAD.IADD R0, R0, 0x1, -R16 ;  /* 0x0000000100007824 */ /* 0x000fe400078e0a10 */
[----:B-1----:R-:W-:Y:S02]  /*13fc0*/  IMAD.MOV.U32 R2, RZ, RZ, RZ ;  /* 0x000000ffff027224 */ /* 0x002fe400078e00ff */
[----:B---3--:R-:W-:-:S05]  /*13fd0*/  IMAD R5, R17, R6, RZ ;  /* 0x0000000611057224 */ /* 0x008fca00078e02ff */
[----:B------:R-:W-:-:S04]  /*13fe0*/  IABS R7, R5 ;  /* 0x0000000500077213 */ /* 0x000fc80000000000 */
[----:B------:R-:W0:Y:S08]  /*13ff0*/  I2F.RP R8, R7 ;  /* 0x0000000700087306 */ /* 0x000e300000209400 */
[----:B0-----:R-:W0:Y:S02]  /*14000*/  MUFU.RCP R8, R8 ;  /* 0x0000000800087308 */ /* 0x001e240000001000 */
[----:B0-----:R-:W-:Y:S01]  /*14010*/  VIADD R9, R8, 0xffffffe ;  /* 0x0ffffffe08097836 */ /* 0x001fe20000000000 */
[----:B------:R-:W-:-:S05]  /*14020*/  IABS R8, R5 ;  /* 0x0000000500087213 */ /* 0x000fca0000000000 */
[----:B------:R-:W0:Y:S01]  /*14030*/  F2I.FTZ.U32.TRUNC.NTZ R3, R9 ;  /* 0x0000000900037305 */ /* 0x000e22000021f000 */
[----:B------:R-:W-:Y:S02]  /*14040*/  IMAD.MOV R8, RZ, RZ, -R8 ;  /* 0x000000ffff087224 */ /* 0x000fe400078e0a08 */
[----:B0-----:R-:W-:-:S04]  /*14050*/  IMAD.MOV R10, RZ, RZ, -R3 ;  /* 0x000000ffff0a7224 */ /* 0x001fc800078e0a03 */
[----:B------:R-:W-:-:S04]  /*14060*/  IMAD R11, R10, R7, RZ ;  /* 0x000000070a0b7224 */ /* 0x000fc800078e02ff */
[----:B------:R-:W-:Y:S01]  /*14070*/  IMAD.HI.U32 R2, R3, R11, R2 ;  /* 0x0000000b03027227 */ /* 0x000fe200078e0002 */
[----:B------:R-:W-:-:S05]  /*14080*/  IABS R3, R0 ;  /* 0x0000000000037213 */ /* 0x000fca0000000000 */
        /* <DEDUP_REMOVED lines=15> */
[----:B------:R-:W-:-:S03]  /*14180*/  IMAD R0, R5, R9, R0 ;  /* 0x0000000905007224 */ /* 0x000fc600078e0200 */
[----:B------:R-:W-:-:S04]  /*14190*/  VIADDMNMX R4, R3, R4, R6, PT ;  /* 0x0000000403047246 */ /* 0x000fc80003800106 */
[----:B------:R-:W-:-:S04]  /*141a0*/  IABS R6, R4 ;  /* 0x0000000400067213 */ /* 0x000fc80000000000 */
[----:B------:R-:W0:Y:S08]  /*141b0*/  I2F.RP R8, R6 ;  /* 0x0000000600087306 */ /* 0x000e300000209400 */
[----:B0-----:R-:W0:Y:S02]  /*141c0*/  MUFU.RCP R8, R8 ;  /* 0x0000000800087308 */ /* 0x001e240000001000 */
[----:B0-----:R-:W-:Y:S01]  /*141d0*/  VIADD R2, R8, 0xffffffe ;  /* 0x0ffffffe08027836 */ /* 0x001fe20000000000 */
[----:B------:R-:W-:-:S05]  /*141e0*/  IABS R8, R0 ;  /* 0x0000000000087213 */ /* 0x000fca0000000000 */
[----:B------:R0:W1:Y:S02]  /*141f0*/  F2I.FTZ.U32.TRUNC.NTZ R3, R2 ;  /* 0x0000000200037305 */ /* 0x000064000021f000 */
[----:B0-----:R-:W-:Y:S02]  /*14200*/  IMAD.MOV.U32 R2, RZ, RZ, RZ ;  /* 0x000000ffff027224 */ /* 0x001fe400078e00ff */
[----:B-1----:R-:W-:-:S04]  /*14210*/  IMAD.MOV R5, RZ, RZ, -R3 ;  /* 0x000000ffff057224 */ /* 0x002fc800078e0a03 */
[----:B------:R-:W-:-:S04]  /*14220*/  IMAD R5, R5, R6, RZ ;  /* 0x0000000605057224 */ /* 0x000fc800078e02ff */
[----:B------:R-:W-:Y:S01]  /*14230*/  IMAD.HI.U32 R3, R3, R5, R2 ;  /* 0x0000000503037227 */ /* 0x000fe200078e0002 */
[-C--:B------:R-:W-:Y:S02]  /*14240*/  IABS R5, R4.reuse ;  /* 0x0000000400057213 */ /* 0x080fe40000000000 */
[C---:B------:R-:W-:Y:S01]  /*14250*/  LOP3.LUT R2, R0.reuse, R4, RZ, 0x3c, !PT ;  /* 0x0000000400027212 */ /* 0x040fe200078e3cff */
[----:B------:R-:W-:Y:S02]  /*14260*/  IMAD.IADD R0, R0, 0x1, R7 ;  /* 0x0000000100007824 */ /* 0x000fe400078e0207 */
[----:B------:R-:W-:Y:S01]  /*14270*/  IMAD.MOV R5, RZ, RZ, -R5 ;  /* 0x000000ffff057224 */ /* 0x000fe200078e0a05 */
[----:B------:R-:W-:Y:S01]  /*14280*/  ISETP.GE.AND P2, PT, R2, RZ, PT ;  /* 0x000000ff0200720c */ /* 0x000fe20003f46270 */
[----:B------:R-:W-:-:S04]  /*14290*/  IMAD.HI.U32 R3, R3, R8, RZ ;  /* 0x0000000803037227 */ /* 0x000fc800078e00ff */
[----:B------:R-:W-:-:S05]  /*142a0*/  IMAD R5, R3, R5, R8 ;  /* 0x0000000503057224 */ /* 0x000fca00078e0208 */
[----:B------:R-:W-:-:S13]  /*142b0*/  ISETP.GT.U32.AND P1, PT, R6, R5, PT ;  /* 0x000000050600720c */ /* 0x000fda0003f24070 */
[----:B------:R-:W-:Y:S02]  /*142c0*/  @!P1 IMAD.IADD R5, R5, 0x1, -R6 ;  /* 0x0000000105059824 */ /* 0x000fe400078e0a06 */
[----:B------:R-:W-:Y:S01]  /*142d0*/  @!P1 VIADD R3, R3, 0x1 ;  /* 0x0000000103039836 */ /* 0x000fe20000000000 */
[----:B------:R-:W-:Y:S02]  /*142e0*/  ISETP.NE.AND P1, PT, R4, RZ, PT ;  /* 0x000000ff0400720c */ /* 0x000fe40003f25270 */
[----:B------:R-:W-:-:S13]  /*142f0*/  ISETP.GE.U32.AND P0, PT, R5, R6, PT ;  /* 0x000000060500720c */ /* 0x000fda0003f06070 */
[----:B------:R-:W-:-:S04]  /*14300*/  @P0 VIADD R3, R3, 0x1 ;  /* 0x0000000103030836 */ /* 0x000fc80000000000 */
[----:B------:R-:W-:Y:S01]  /*14310*/  @!P2 IMAD.MOV R3, RZ, RZ, -R3 ;  /* 0x000000ffff03a224 */ /* 0x000fe200078e0a03 */
[----:B------:R-:W-:Y:S01]  /*14320*/  @!P1 LOP3.LUT R3, RZ, R4, RZ, 0x33, !PT ;  /* 0x00000004ff039212 */ /* 0x000fe200078e33ff */
[----:B------:R-:W-:-:S04]  /*14330*/  IMAD.MOV R4, RZ, RZ, -R4 ;  /* 0x000000ffff047224 */ /* 0x000fc800078e0a04 */
[----:B------:R-:W-:Y:S01]  /*14340*/  IMAD R18, R3, R4, R0 ;  /* 0x0000000403127224 */ /* 0x000fe200078e0200 */
[----:B------:R-:W-:-:S05]  /*14350*/  LOP3.LUT R0, RZ, R3, RZ, 0x33, !PT ;  /* 0x00000003ff007212 */ /* 0x000fca00078e33ff */
[----:B------:R-:W-:Y:S01]  /*14360*/  IMAD.IADD R17, R17, 0x1, R0 ;  /* 0x0000000111117824 */ /* 0x000fe200078e0200 */
[----:B------:R-:W-:Y:S06]  /*14370*/  BRA `(.L_x_1390) ;  /* 0x00000000001c7947 */ /* 0x000fec0003800000 */
.L_x_1382:
[----:B------:R-:W-:Y:S01]  /*14380*/  UMOV UR4, URZ ;  /* 0x0000003f00047c82 */ /* 0x000fe20008000000 */
[----:B------:R-:W-:Y:S01]  /*14390*/  UMOV UR5, URZ ;  /* 0x0000003f00057c82 */ /* 0x000fe20008000000 */
[----:B------:R-:W-:Y:S01]  /*143a0*/  ULDC UR6, c[0x0][0xc3c] ;  /* 0x00030f0000067ab9 */ /* 0x000fe20000000800 */
[----:B------:R-:W-:Y:S02]  /*143b0*/  IMAD.MOV.U32 R16, RZ, RZ, R0 ;  /* 0x000000ffff107224 */ /* 0x000fe400078e0000 */
[----:B------:R-:W-:Y:S02]  /*143c0*/  IMAD.U32 R17, RZ, RZ, UR4 ;  /* 0x00000004ff117e24 */ /* 0x000fe4000f8e00ff */
[----:B------:R-:W-:Y:S02]  /*143d0*/  IMAD.U32 R18, RZ, RZ, UR5 ;  /* 0x00000005ff127e24 */ /* 0x000fe4000f8e00ff */
[----:B------:R-:W-:-:S07]  /*143e0*/  IMAD.U32 R19, RZ, RZ, UR6 ;  /* 0x00000006ff137e24 */ /* 0x000fce000f8e00ff */
.L_x_1390:
[----:B------:R-:W2:Y:S01]  /*143f0*/  S2R R0, SR_TID.X ;  /* 0x0000000000007919 */ /* 0x000ea20000002100 */
[----:B------:R-:W-:Y:S05]  /*14400*/  WARPSYNC.ALL ;  /* 0x0000000000007948 */ /* 0x000fea0003800000 */
[----:B------:R-:W-:Y:S01]  /*14410*/  BAR.SYNC.DEFER_BLOCKING 0x4, 0x200 ;  /* 0x0108000000007b1d */ /* 0x000fe20000010000 */
[----:B--2---:R-:W-:-:S04]  /*14420*/  LOP3.LUT R0, R0, 0x1f, RZ, 0xc0, !PT ;  /* 0x0000001f00007812 */ /* 0x004fc800078ec0ff */
[----:B------:R-:W-:-:S13]  /*14430*/  ISETP.NE.AND P0, PT, R0, RZ, PT ;  /* 0x000000ff0000720c */ /* 0x000fda0003f05270 */
[----:B-1----:R-:W1:Y:S01]  /*14440*/  @!P0 S2R R3, SR_CgaCtaId ;  /* 0x0000000000038919 */ /* 0x002e620000008800 */
[----:B------:R-:W-:-:S04]  /*14450*/  @!P0 MOV R0, 0x400 ;  /* 0x0000040000008802 */ /* 0x000fc80000000f00 */
[----:B-1----:R-:W-:-:S05]  /*14460*/  @!P0 LEA R22, R3, R0, 0x18 ;  /* 0x0000000003168211 */ /* 0x002fca00078ec0ff */
[----:B------:R1:W-:Y:S01]  /*14470*/  @!P0 STS.128 [R22+0x168d0], R16 ;  /* 0x0168d01016008388 */ /* 0x0003e20000000c00 */
[----:B------:R-:W-:Y:S06]  /*14480*/  BAR.ARV 0x5, 0x200 ;  /* 0x0148000000007b1d */ /* 0x000fec0000002000 */
.L_x_1379:
[----:B------:R-:W-:Y:S02]  /*14490*/  ULDC UR4, c[0x0][0xc3c] ;  /* 0x00030f0000047ab9 */ /* 0x000fe40000000800 */
[----:B---3--:R-:W-:-:S13]  /*144a0*/  ISETP.GE.AND P0, PT, R19, UR4, PT ;  /* 0x0000000413007c0c */ /* 0x008fda000bf06270 */
[----:B------:R-:W-:Y:S05]  /*144b0*/  @!P0 BRA `(.L_x_1391) ;  /* 0xffffffb000588947 */ /* 0x000fea000383ffff */
[----:B------:R-:W-:Y:S05]  /*144c0*/  BSYNC B8 ;  /* 0x0000000000087941 */ /* 0x000fea0003800000 */
.L_x_1322:
[----:B0-----:R-:W3:Y:S01]  /*144d0*/  LDL.LU R0, [R1+0x34] ;  /* 0x0000340001007983 */ /* 0x001ee20000300800 */
[----:B------:R-:W-:Y:S01]  /*144e0*/  BSSY B0, `(.L_x_1392) ;  /* 0x000000b000007945 */ /* 0x000fe20003800000 */
[----:B------:R-:W0:Y:S01]  /*144f0*/  S2R R5, SR_CgaCtaId ;  /* 0x0000000000057919 */ /* 0x000e220000008800 */
[----:B---3--:R-:W-:-:S05]  /*14500*/  VIADD R0, R0, 0x1 ;  /* 0x0000000100007836 */ /* 0x008fca0000000000 */
[----:B------:R-:W-:-:S04]  /*14510*/  LEA.HI R2, R0, R0, RZ, 0x1 ;  /* 0x0000000000027211 */ /* 0x000fc800078f08ff */
[----:B------:R-:W-:Y:S02]  /*14520*/  LOP3.LUT R3, R2, 0xfffffffe, RZ, 0xc0, !PT ;  /* 0xfffffffe02037812 */ /* 0x000fe400078ec0ff */
[----:B------:R-:W-:-:S03]  /*14530*/  MOV R2, 0x400 ;  /* 0x0000040000027802 */ /* 0x000fc60000000f00 */
[----:B------:R-:W-:Y:S01]  /*14540*/  IMAD.IADD R0, R0, 0x1, -R3 ;  /* 0x0000000100007824 */ /* 0x000fe200078e0a03 */
[----:B0-----:R-:W-:-:S04]  /*14550*/  LEA R5, R5, R2, 0x18 ;  /* 0x0000000205057211 */ /* 0x001fc800078ec0ff */
[----:B------:R-:W-:-:S04]  /*14560*/  SHF.L.U32 R0, R0, 0x1f, RZ ;  /* 0x0000001f00007819 */ /* 0x000fc800000006ff */
[----:B------:R-:W0:Y:S02]  /*14570*/  SYNCS.PHASECHK.TRANS64.TRYWAIT P0, [R5+URZ+0x16820], R0 ;  /* 0x01682000050075a7 */ /* 0x000e24000800017f */
[----:B0-----:R-:W-:Y:S05]  /*14580*/  @!P0 BRA `(.L_x_1393) ;  /* 0x0000004400bc8947 */ /* 0x001fea0003800000 */
.L_x_1535:
[----:B------:R-:W-:Y:S05]  /*14590*/  BSYNC B0 ;  /* 0x0000000000007941 */ /* 0x000fea0003800000 */
.L_x_1392:
[----:B------:R-:W-:-:S03]  /*145a0*/  UMOV UR4, 0xffffffff ;  /* 0xffffffff00047882 */ /* 0x000fc60000000000 */
[----:B------:R-:W-:Y:S05]  /*145b0*/  BRA.DIV UR4, `(.L_x_1394) ;  /* 0x0000004604c47947 */ /* 0x000fea000b800000 */
[----:B0-----:R-:W0:Y:S02]  /*145c0*/  S2R R0, SR_TID.X ;  /* 0x0000000000007919 */ /* 0x001e240000002100 */
[----:B0-----:R-:W-:-:S04]  /*145d0*/  SHF.R.U32.HI R0, RZ, 0x5, R0 ;  /* 0x00000005ff007819 */ /* 0x001fc80000011600 */
[----:B------:R-:W-:-:S05]  /*145e0*/  LOP3.LUT R0, R0, 0x3, RZ, 0xc0, !PT ;  /* 0x0000000300007812 */ /* 0x000fca00078ec0ff */
[----:B------:R0:W3:Y:S02]  /*145f0*/  SHFL.IDX PT, R14, R0, RZ, 0x1f ;  /* 0x00001fff000e7589 */ /* 0x0000e400000e0000 */
.L_x_1538:
[----:B---3--:R-:W-:Y:S01]  /*14600*/  ISETP.NE.AND P0, PT, R14, RZ, PT ;  /* 0x000000ff0e00720c */ /* 0x008fe20003f05270 */
[----:B------:R-:W-:-:S12]  /*14610*/  BSSY B0, `(.L_x_1395) ;  /* 0x0000024000007945 */ /* 0x000fd80003800000 */
[----:B------:R-:W-:Y:S05]  /*14620*/  @P0 BRA `(.L_x_1396) ;  /* 0x0000000000880947 */ /* 0x000fea0003800000 */
[----:B------:R-:W-:-:S03]  /*14630*/  UMOV UR4, 0xffffffff ;  /* 0xffffffff00047882 */ /* 0x000fc60000000000 */
[----:B------:R-:W-:Y:S05]  /*14640*/  BRA.DIV UR4, `(.L_x_1397) ;  /* 0x0000004604d47947 */ /* 0x000fea000b800000 */
[----:B------:R-:W-:-:S13]  /*14650*/  ELECT P6, URZ, PT ;  /* 0x00000000003f782f */ /* 0x000fda00038c0000 */
.L_x_1541:
[----:B------:R-:W-:Y:S05]  /*14660*/  @!P6 BRA `(.L_x_1396) ;  /* 0x000000000078e947 */ /* 0x000fea0003800000 */
[----:B------:R-:W-:-:S06]  /*14670*/  ULOP3.LUT UR4, UR36, 0x2, URZ, 0xfc, !UPT ;  /* 0x0000000224047892 */ /* 0x000fcc000f8efc3f */
[----:B0-----:R-:W-:-:S05]  /*14680*/  IMAD.U32 R0, RZ, RZ, UR4 ;  /* 0x00000004ff007e24 */ /* 0x001fca000f8e00ff */
[----:B------:R-:W-:-:S13]  /*14690*/  ISETP.NE.AND P0, PT, R0, 0x3, PT ;  /* 0x000000030000780c */ /* 0x000fda0003f05270 */
[----:B------:R-:W-:Y:S05]  /*146a0*/  @!P0 BRA `(.L_x_1398) ;  /* 0x0000000000048947 */ /* 0x000fea0003800000 */
[----:B------:R-:W-:Y:S01]  /*146b0*/  BPT.TRAP 0x1 ;  /* 0x000000040000795c */ /* 0x000fe20000300000 */
.L_x_1398:
[C---:B------:R-:W-:Y:S01]  /*146c0*/  IMAD R3, R24.reuse, 0x8, R5 ;  /* 0x0000000818037824 */ /* 0x040fe200078e0205 */
[----:B------:R-:W-:Y:S01]  /*146d0*/  SHF.L.U32 R2, R27, 0x1f, RZ ;  /* 0x0000001f1b027819 */ /* 0x000fe200000006ff */
[----:B------:R-:W-:-:S03]  /*146e0*/  VIADD R24, R24, 0x1 ;  /* 0x0000000118187836 */ /* 0x000fc60000000000 */
[----:B------:R-:W0:Y:S02]  /*146f0*/  SYNCS.PHASECHK.TRANS64.TRYWAIT P1, [R3+URZ+0x16840], R2 ;  /* 0x01684002030075a7 */ /* 0x000e24000802017f */
[----:B------:R-:W-:-:S04]  /*14700*/  ISETP.NE.AND P2, PT, R24, 0x2, PT ;  /* 0x000000021800780c */ /* 0x000fc80003f45270 */
[----:B------:R-:W-:Y:S01]  /*14710*/  SEL R0, RZ, 0x1, P2 ;  /* 0x00000001ff007807 */ /* 0x000fe20001000000 */
[----:B0-----:R-:W-:Y:S08]  /*14720*/  @!P1 BRA `(.L_x_1399) ;  /* 0x0000004400bc9947 */ /* 0x001ff00003800000 */
.L_x_1542:
[----:B------:R-:W-:Y:S02]  /*14730*/  SEL R24, R24, RZ, P2 ;  /* 0x000000ff18187207 */ /* 0x000fe40001000000 */
[----:B------:R-:W-:Y:S01]  /*14740*/  LOP3.LUT R0, R27, R0, RZ, 0x3c, !PT ;  /* 0x000000001b007212 */ /* 0x000fe200078e3cff */
[----:B------:R-:W-:Y:S06]  /*14750*/  @!P0 BRA `(.L_x_1400) ;  /* 0x0000000000048947 */ /* 0x000fec0003800000 */
[----:B------:R-:W-:Y:S01]  /*14760*/  BPT.TRAP 0x1 ;  /* 0x000000040000795c */ /* 0x000fe20000300000 */
.L_x_1400:
[----:B------:R-:W-:Y:S01]  /*14770*/  IMAD R5, R24, 0x8, R5 ;  /* 0x0000000818057824 */ /* 0x000fe200078e0205 */
[----:B------:R-:W-:-:S04]  /*14780*/  SHF.L.U32 R0, R0, 0x1f, RZ ;  /* 0x0000001f00007819 */ /* 0x000fc800000006ff */
[----:B------:R-:W3:Y:S02]  /*14790*/  SYNCS.PHASECHK.TRANS64.TRYWAIT P1, [R5+URZ+0x16840], R0 ;  /* 0x01684000050075a7 */ /* 0x000ee4000802017f */
[----:B---3--:R-:W-:Y:S05]  /*147a0*/  @!P1 BRA `(.L_x_1401) ;  /* 0x0000004400b09947 */ /* 0x008fea0003800000 */
.L_x_1543:
[----:B------:R-:W-:Y:S05]  /*147b0*/  @!P0 BRA `(.L_x_1402) ;  /* 0x0000000000048947 */ /* 0x000fea0003800000 */
[----:B------:R-:W-:Y:S01]  /*147c0*/  BPT.TRAP 0x1 ;  /* 0x000000040000795c */ /* 0x000fe20000300000 */
.L_x_1402:
[----:B------:R-:W4:Y:S02]  /*147d0*/  SYNCS.PHASECHK.TRANS64.TRYWAIT P1, [R3+URZ+0x16860], R2 ;  /* 0x01686002030075a7 */ /* 0x000f24000802017f */
[----:B----4-:R-:W-:Y:S05]  /*147e0*/  @!P1 BRA `(.L_x_1403) ;  /* 0x0000004400b49947 */ /* 0x010fea0003800000 */
.L_x_1544:
[----:B------:R-:W-:Y:S05]  /*147f0*/  @!P0 BRA `(.L_x_1404) ;  /* 0x0000000000048947 */ /* 0x000fea0003800000 */
[----:B------:R-:W-:Y:S01]  /*14800*/  BPT.TRAP 0x1 ;  /* 0x000000040000795c */ /* 0x000fe20000300000 */
.L_x_1404:
[----:B------:R0:W0:Y:S02]  /*14810*/  SYNCS.PHASECHK.TRANS64.TRYWAIT P0, [R5+URZ+0x16860], R0 ;  /* 0x01686000050075a7 */ /* 0x000024000800017f */
[----:B0-----:R-:W-:Y:S05]  /*14820*/  @!P0 NANOSLEEP.SYNCS 0x989680 ;  /* 0x009896800000895d */ /* 0x001fea0003900000 */
[----:B------:R-:W0:Y:S02]  /*14830*/  @!P0 SYNCS.PHASECHK.TRANS64 P0, [R5+URZ+0x16860], R0 ;  /* 0x01686000050085a7 */ /* 0x000e24000800007f */
[----:B0-----:R-:W-:Y:S05]  /*14840*/  @!P0 BRA `(.L_x_1404) ;  /* 0xfffffffc00f08947 */ /* 0x001fea000383ffff */
.L_x_1396:
[----:B------:R-:W-:Y:S05]  /*14850*/  BSYNC B0 ;  /* 0x0000000000007941 */ /* 0x000fea0003800000 */
.L_x_1395:
[----:B------:R-:W-:Y:S05]  /*14860*/  EXIT ;  /* 0x000000000000794d */ /* 0x000fea0003800000 */
.L_x_1228:
[----:B0-----:R-:W-:-:S04]  /*14870*/  IMAD.U32 R3, RZ, RZ, UR45 ;  /* 0x0000002dff037e24 */ /* 0x001fc8000f8e00ff */
[----:B------:R0:W1:Y:S03]  /*14880*/  SYNCS.PHASECHK.TRANS64.TRYWAIT P1, [R3+URZ+0x16800], R0 ;  /* 0x01680000030075a7 */ /* 0x000066000802017f */
[----:B-1----:R-:W-:Y:S05]  /*14890*/  @!P1 NANOSLEEP.SYNCS 0x989680 ;  /* 0x009896800000995d */ /* 0x002fea0003900000 */
[----:B------:R-:W1:Y:S02]  /*148a0*/  @!P1 SYNCS.PHASECHK.TRANS64 P1, [R3+URZ+0x16800], R0 ;  /* 0x01680000030095a7 */ /* 0x000e64000802007f */
[----:B-1----:R-:W-:Y:S05]  /*148b0*/  @!P1 BRA `(.L_x_1228) ;  /* 0xfffffffc00ec9947 */ /* 0x002fea000383ffff */
[----:B------:R-:W-:Y:S05]  /*148c0*/  BRA `(.L_x_1405) ;  /* 0xfffffed0005c7947 */ /* 0x000fea000383ffff */
.L_x_1232:
[----:B-1----:R1:W2:Y:S02]  /*148d0*/  SYNCS.PHASECHK.TRANS64.TRYWAIT P1, [R3+URZ+0x16830], R0 ;  /* 0x01683000030075a7 */ /* 0x0022a4000802017f */
[----:B--2---:R-:W-:Y:S05]  /*148e0*/  @!P1 NANOSLEEP.SYNCS 0x989680 ;  /* 0x009896800000995d */ /* 0x004fea0003900000 */
[----:B------:R-:W2:Y:S02]  /*148f0*/  @!P1 SYNCS.PHASECHK.TRANS64 P1, [R3+URZ+0x16830], R0 ;  /* 0x01683000030095a7 */ /* 0x000ea4000802007f */
[----:B--2---:R-:W-:Y:S05]  /*14900*/  @!P1 BRA `(.L_x_1232) ;  /* 0xfffffffc00f09947 */ /* 0x004fea000383ffff */
[----:B------:R-:W-:Y:S05]  /*14910*/  BRA `(.L_x_1231) ;  /* 0xfffffed000787947 */ /* 0x000fea000383ffff */
.L_x_1249:
[----:B-1----:R-:W-:-:S04]  /*14920*/  IMAD.U32 R9, RZ, RZ, UR6 ;  /* 0x00000006ff097e24 */ /* 0x002fc8000f8e00ff */
[----:B------:R1:W2:Y:S03]  /*14930*/  SYNCS.PHASECHK.TRANS64.TRYWAIT P1, [R9+URZ+0x16830], R0 ;  /* 0x01683000090075a7 */ /* 0x0002a6000802017f */
[----:B--2---:R-:W-:Y:S05]  /*14940*/  @!P1 NANOSLEEP.SYNCS 0x989680 ;  /* 0x009896800000995d */ /* 0x004fea0003900000 */
[----:B------:R-:W2:Y:S02]  /*14950*/  @!P1 SYNCS.PHASECHK.TRANS64 P1, [R9+URZ+0x16830], R0 ;  /* 0x01683000090095a7 */ /* 0x000ea4000802007f */
[----:B--2---:R-:W-:Y:S05]  /*14960*/  @!P1 BRA `(.L_x_1249) ;  /* 0xfffffffc00ec9947 */ /* 0x004fea000383ffff */
[----:B------:R-:W-:Y:S05]  /*14970*/  BRA `(.L_x_1246) ;  /* 0xffffff04000c7947 */ /* 0x000fea000383ffff */
.L_x_1253:
[----:B-1----:R-:W-:-:S04]  /*14980*/  IMAD.U32 R9, RZ, RZ, UR6 ;  /* 0x00000006ff097e24 */ /* 0x002fc8000f8e00ff */
[----:B------:R1:W2:Y:S03]  /*14990*/  SYNCS.PHASECHK.TRANS64.TRYWAIT P1, [R9+URZ+0x16850], R0 ;  /* 0x01685000090075a7 */ /* 0x0002a6000802017f */
[----:B--2---:R-:W-:Y:S05]  /*149a0*/  @!P1 NANOSLEEP.SYNCS 0x989680 ;  /* 0x009896800000995d */ /* 0x004fea0003900000 */
[----:B------:R-:W2:Y:S02]  /*149b0*/  @!P1 SYNCS.PHASECHK.TRANS64 P1, [R9+URZ+0x16850], R0 ;  /* 0x01685000090095a7 */ /* 0x000ea4000802007f */
[----:B--2---:R-:W-:Y:S05]  /*149c0*/  @!P1 BRA `(.L_x_1253) ;  /* 0xfffffffc00ec9947 */ /* 0x004fea000383ffff */
[----:B------:R-:W-:Y:S05]  /*149d0*/  BRA `(.L_x_1250) ;  /* 0xffffff0400887947 */ /* 0x000fea000383ffff */
.L_x_1272:
[----:B-1----:R-:W-:-:S04]  /*149e0*/  IMAD.U32 R9, RZ, RZ, UR6 ;  /* 0x00000006ff097e24 */ /* 0x002fc8000f8e00ff */
[----:B------:R1:W2:Y:S03]  /*149f0*/  SYNCS.PHASECHK.TRANS64.TRYWAIT P1, [R9+URZ+0x16830], R0 ;  /* 0x01683000090075a7 */ /* 0x0002a6000802017f */
[----:B--2---:R-:W-:Y:S05]  /*14a00*/  @!P1 NANOSLEEP.SYNCS 0x989680 ;  /* 0x009896800000995d */ /* 0x004fea0003900000 */
[----:B------:R-:W2:Y:S02]  /*14a10*/  @!P1 SYNCS.PHASECHK.TRANS64 P1, [R9+URZ+0x16830], R0 ;  /* 0x01683000090095a7 */ /* 0x000ea4000802007f */
[----:B--2---:R-:W-:Y:S05]  /*14a20*/  @!P1 BRA `(.L_x_1272) ;  /* 0xfffffffc00ec9947 */ /* 0x004fea000383ffff */
[----:B------:R-:W-:Y:S05]  /*14a30*/  BRA `(.L_x_1269) ;  /* 0xffffff3400007947 */ /* 0x000fea000383ffff */
.L_x_1276:
[----:B-1----:R-:W-:-:S04]  /*14a40*/  IMAD.U32 R9, RZ, RZ, UR6 ;  /* 0x00000006ff097e24 */ /* 0x002fc8000f8e00ff */
[----:B------:R1:W2:Y:S03]  /*14a50*/  SYNCS.PHASECHK.TRANS64.TRYWAIT P1, [R9+URZ+0x16850], R0 ;  /* 0x01685000090075a7 */ /* 0x0002a6000802017f */
[----:B--2---:R-:W-:Y:S05]  /*14a60*/  @!P1 NANOSLEEP.SYNCS 0x989680 ;  /* 0x009896800000995d */ /* 0x004fea0003900000 */
[----:B------:R-:W2:Y:S02]  /*14a70*/  @!P1 SYNCS.PHASECHK.TRANS64 P1, [R9+URZ+0x16850], R0 ;  /* 0x01685000090095a7 */ /* 0x000ea4000802007f */
[----:B--2---:R-:W-:Y:S05]  /*14a80*/  @!P1 BRA `(.L_x_1276) ;  /* 0xfffffffc00ec9947 */ /* 0x004fea000383ffff */
[----:B------:R-:W-:Y:S05]  /*14a90*/  BRA `(.L_x_1273) ;  /* 0xffffff34007c7947 */ /* 0x000fea000383ffff */
.L_x_1284:
[----:B-1----:R-:W-:-:S04]  /*14aa0*/  IMAD.U32 R9, RZ, RZ, UR6 ;  /* 0x00000006ff097e24 */ /* 0x002fc8000f8e00ff */
[----:B------:R1:W2:Y:S03]  /*14ab0*/  SYNCS.PHASECHK.TRANS64.TRYWAIT P1, [R9+URZ+0x16830], R0 ;  /* 0x01683000090075a7 */ /* 0x0002a6000802017f */
[----:B--2---:R-:W-:Y:S05]  /*14ac0*/  @!P1 NANOSLEEP.SYNCS 0x989680 ;  /* 0x009896800000995d */ /* 0x004fea0003900000 */
[----:B------:R-:W2:Y:S02]  /*14ad0*/  @!P1 SYNCS.PHASECHK.TRANS64 P1, [R9+URZ+0x16830], R0 ;  /* 0x01683000090095a7 */ /* 0x000ea4000802007f */
[----:B--2---:R-:W-:Y:S05]  /*14ae0*/  @!P1 BRA `(.L_x_1284) ;  /* 0xfffffffc00ec9947 */ /* 0x004fea000383ffff */
[----:B------:R-:W-:Y:S05]  /*14af0*/  BRA `(.L_x_1281) ;  /* 0xffffff5000247947 */ /* 0x000fea000383ffff */
.L_x_1288:
[----:B-1----:R-:W-:-:S04]  /*14b00*/  IMAD.U32 R9, RZ, RZ, UR6 ;  /* 0x00000006ff097e24 */ /* 0x002fc8000f8e00ff */
[----:B------:R1:W2:Y:S03]  /*14b10*/  SYNCS.PHASECHK.TRANS64.TRYWAIT P1, [R9+URZ+0x16850], R0 ;  /* 0x01685000090075a7 */ /* 0x0002a6000802017f */
[----:B--2---:R-:W-:Y:S05]  /*14b20*/  @!P1 NANOSLEEP.SYNCS 0x989680 ;  /* 0x009896800000995d */ /* 0x004fea0003900000 */
[----:B------:R-:W2:Y:S02]  /*14b30*/  @!P1 SYNCS.PHASECHK.TRANS64 P1, [R9+URZ+0x16850], R0 ;  /* 0x01685000090095a7 */ /* 0x000ea4000802007f */
[----:B--2---:R-:W-:Y:S05]  /*14b40*/  @!P1 BRA `(.L_x_1288) ;  /* 0xfffffffc00ec9947 */ /* 0x004fea000383ffff */
[----:B------:R-:W-:Y:S05]  /*14b50*/  BRA `(.L_x_1285) ;  /* 0xffffff5000947947 */ /* 0x000fea000383ffff */
.L_x_1303:
[----:B-1----:R-:W-:-:S04]  /*14b60*/  IMAD.U32 R6, RZ, RZ, UR5 ;  /* 0x00000005ff067e24 */ /* 0x002fc8000f8e00ff */
[----:B------:R1:W2:Y:S03]  /*14b70*/  SYNCS.PHASECHK.TRANS64.TRYWAIT P1, [R6+URZ+0x16850], R5 ;  /* 0x01685005060075a7 */ /* 0x0002a6000802017f */
[----:B--2---:R-:W-:Y:S05]  /*14b80*/  @!P1 NANOSLEEP.SYNCS 0x989680 ;  /* 0x009896800000995d */ /* 0x004fea0003900000 */
[----:B------:R-:W2:Y:S02]  /*14b90*/  @!P1 SYNCS.PHASECHK.TRANS64 P1, [R6+URZ+0x16850], R5 ;  /* 0x01685005060095a7 */ /* 0x000ea4000802007f */
[----:B--2---:R-:W-:Y:S05]  /*14ba0*/  @!P1 BRA `(.L_x_1303) ;  /* 0xfffffffc00ec9947 */ /* 0x004fea000383ffff */
[----:B------:R-:W-:Y:S05]  /*14bb0*/  BRA `(.L_x_1302) ;  /* 0xffffff7c00447947 */ /* 0x000fea000383ffff */
.L_x_1342:
        /* <DEDUP_REMOVED lines=11> */
.L_x_1407:
[----:B------:R-:W-:Y:S05]  /*14c70*/  BSYNC B0 ;  /* 0x0000000000007941 */ /* 0x000fea0003800000 */
.L_x_1406:
[----:B------:R-:W-:Y:S05]  /*14c80*/  BRA `(.L_x_1408) ;  /* 0xffffffb800947947 */ /* 0x000fea000383ffff */
.L_x_1345:
[----:B0-----:R0:W2:Y:S02]  /*14c90*/  SYNCS.PHASECHK.TRANS64.TRYWAIT P0, [R3+URZ+0x16840], R4 ;  /* 0x01684004030075a7 */ /* 0x0010a4000800017f */
[----:B--2---:R-:W-:Y:S05]  /*14ca0*/  @!P0 NANOSLEEP.SYNCS 0x989680 ;  /* 0x009896800000895d */ /* 0x004fea0003900000 */
[----:B------:R-:W2:Y:S02]  /*14cb0*/  @!P0 SYNCS.PHASECHK.TRANS64 P0, [R3+URZ+0x16840], R4 ;  /* 0x01684004030085a7 */ /* 0x000ea4000800007f */
[----:B--2---:R-:W-:Y:S05]  /*14cc0*/  @!P0 BRA `(.L_x_1345) ;  /* 0xfffffffc00f08947 */ /* 0x004fea000383ffff */
[----:B------:R-:W-:Y:S05]  /*14cd0*/  BRA `(.L_x_1409) ;  /* 0xffffffb800f47947 */ /* 0x000fea000383ffff */
.L_x_1346:
        /* <DEDUP_REMOVED lines=8> */
.L_x_1411:
[----:B------:R-:W-:Y:S05]  /*14d60*/  BSYNC B0 ;  /* 0x0000000000007941 */ /* 0x000fea0003800000 */
.L_x_1410:
        /* <DEDUP_REMOVED lines=9> */
.L_x_1412:
[----:B------:R-:W-:Y:S02]  /*14e00*/  IMAD.MOV.U32 R13, RZ, RZ, R2 ;  /* 0x000000ffff0d7224 */ /* 0x000fe400078e0002 */
[----:B------:R-:W-:Y:S02]  /*14e10*/  IMAD.MOV.U32 R12, RZ, RZ, 0x1 ;  /* 0x00000001ff0c7424 */ /* 0x000fe400078e00ff */
[----:B------:R-:W-:-:S07]  /*14e20*/  IMAD.MOV.U32 R7, RZ, RZ, R14 ;  /* 0x000000ffff077224 */ /* 0x000fce00078e000e */
[----:B------:R-:W-:Y:S05]  /*14e30*/  WARPSYNC.COLLECTIVE R15, `(.L_x_1413) ;  /* 0x000000000f087348 */ /* 0x000fea0003c00000 */
[----:B------:R0:W1:Y:S02]  /*14e40*/  SHFL.IDX P6, R14, R13, R12, R11 ;  /* 0x0000000c0d0e7389 */ /* 0x00006400000c000b */
[----:B01----:R-:W-:Y:S01]  /*14e50*/  ENDCOLLECTIVE ;  /* 0x000000000000791b */ /* 0x003fe20003800000 */
.L_x_1413:
        /* <DEDUP_REMOVED lines=15> */
.L_x_1414:
[----:B------:R-:W-:Y:S02]  /*14f50*/  @P1 IMAD R8, R5, 0x2, R22 ;  /* 0x0000000205081824 */ /* 0x000fe400078e0216 */
[----:B------:R-:W-:Y:S02]  /*14f60*/  IMAD.MOV.U32 R13, RZ, RZ, R2 ;  /* 0x000000ffff0d7224 */ /* 0x000fe400078e0002 */
[----:B------:R-:W-:Y:S02]  /*14f70*/  IMAD.MOV.U32 R12, RZ, RZ, 0x2 ;  /* 0x00000002ff0c7424 */ /* 0x000fe400078e00ff */
[----:B------:R-:W-:-:S07]  /*14f80*/  IMAD.MOV.U32 R7, RZ, RZ, R14 ;  /* 0x000000ffff077224 */ /* 0x000fce00078e000e */
[----:B------:R-:W-:Y:S05]  /*14f90*/  WARPSYNC.COLLECTIVE R15, `(.L_x_1415) ;  /* 0x000000000f087348 */ /* 0x000fea0003c00000 */
[----:B------:R0:W1:Y:S02]  /*14fa0*/  SHFL.IDX P6, R14, R13, R12, R11 ;  /* 0x0000000c0d0e7389 */ /* 0x00006400000c000b */
[----:B01----:R-:W-:Y:S01]  /*14fb0*/  ENDCOLLECTIVE ;  /* 0x000000000000791b */ /* 0x003fe20003800000 */
.L_x_1415:
        /* <DEDUP_REMOVED lines=15> */
.L_x_1416:
[----:B------:R-:W-:Y:S02]  /*150b0*/  @P1 IMAD R8, R5, 0x2, R22 ;  /* 0x0000000205081824 */ /* 0x000fe400078e0216 */
[----:B------:R-:W-:Y:S02]  /*150c0*/  IMAD.MOV.U32 R13, RZ, RZ, R2 ;  /* 0x000000ffff0d7224 */ /* 0x000fe400078e0002 */
[----:B------:R-:W-:Y:S02]  /*150d0*/  IMAD.MOV.U32 R12, RZ, RZ, 0x3 ;  /* 0x00000003ff0c7424 */ /* 0x000fe400078e00ff */
[----:B------:R-:W-:-:S07]  /*150e0*/  IMAD.MOV.U32 R7, RZ, RZ, R14 ;  /* 0x000000ffff077224 */ /* 0x000fce00078e000e */
[----:B------:R-:W-:Y:S05]  /*150f0*/  WARPSYNC.COLLECTIVE R15, `(.L_x_1417) ;  /* 0x000000000f087348 */ /* 0x000fea0003c00000 */
[----:B------:R0:W1:Y:S02]  /*15100*/  SHFL.IDX P6, R14, R13, R12, R11 ;  /* 0x0000000c0d0e7389 */ /* 0x00006400000c000b */
[----:B01----:R-:W-:Y:S01]  /*15110*/  ENDCOLLECTIVE ;  /* 0x000000000000791b */ /* 0x003fe20003800000 */
.L_x_1417:
        /* <DEDUP_REMOVED lines=15> */
.L_x_1418:
[----:B------:R-:W-:Y:S02]  /*15210*/  @P1 IMAD R8, R5, 0x2, R22 ;  /* 0x0000000205081824 */ /* 0x000fe400078e0216 */
[----:B------:R-:W-:Y:S02]  /*15220*/  IMAD.MOV.U32 R13, RZ, RZ, R2 ;  /* 0x000000ffff0d7224 */ /* 0x000fe400078e0002 */
[----:B------:R-:W-:Y:S02]  /*15230*/  IMAD.MOV.U32 R12, RZ, RZ, 0x4 ;  /* 0x00000004ff0c7424 */ /* 0x000fe400078e00ff */
[----:B------:R-:W-:-:S07]  /*15240*/  IMAD.MOV.U32 R7, RZ, RZ, R14 ;  /* 0x000000ffff077224 */ /* 0x000fce00078e000e */
[----:B------:R-:W-:Y:S05]  /*15250*/  WARPSYNC.COLLECTIVE R15, `(.L_x_1419) ;  /* 0x000000000f087348 */ /* 0x000fea0003c00000 */
[----:B------:R0:W1:Y:S02]  /*15260*/  SHFL.IDX P6, R14, R13, R12, R11 ;  /* 0x0000000c0d0e7389 */ /* 0x00006400000c000b */
[----:B01----:R-:W-:Y:S01]  /*15270*/  ENDCOLLECTIVE ;  /* 0x000000000000791b */ /* 0x003fe20003800000 */
.L_x_1419:
        /* <DEDUP_REMOVED lines=15> */
.L_x_1420:
[----:B------:R-:W-:Y:S02]  /*15370*/  @P1 IMAD R8, R5, 0x2, R22 ;  /* 0x0000000205081824 */ /* 0x000fe400078e0216 */
[----:B------:R-:W-:Y:S02]  /*15380*/  IMAD.MOV.U32 R13, RZ, RZ, R2 ;  /* 0x000000ffff0d7224 */ /* 0x000fe400078e0002 */
[----:B------:R-:W-:Y:S02]  /*15390*/  IMAD.MOV.U32 R12, RZ, RZ, 0x5 ;  /* 0x00000005ff0c7424 */ /* 0x000fe400078e00ff */
[----:B------:R-:W-:-:S07]  /*153a0*/  IMAD.MOV.U32 R7, RZ, RZ, R14 ;  /* 0x000000ffff077224 */ /* 0x000fce00078e000e */
[----:B------:R-:W-:Y:S05]  /*153b0*/  WARPSYNC.COLLECTIVE R15, `(.L_x_1421) ;  /* 0x000000000f087348 */ /* 0x000fea0003c00000 */
[----:B------:R0:W1:Y:S02]  /*153c0*/  SHFL.IDX P6, R14, R13, R12, R11 ;  /* 0x0000000c0d0e7389 */ /* 0x00006400000c000b */
[----:B01----:R-:W-:Y:S01]  /*153d0*/  ENDCOLLECTIVE ;  /* 0x000000000000791b */ /* 0x003fe20003800000 */
.L_x_1421:
        /* <DEDUP_REMOVED lines=15> */
.L_x_1422:
[----:B------:R-:W-:Y:S02]  /*154d0*/  @P1 IMAD R8, R5, 0x2, R22 ;  /* 0x0000000205081824 */ /* 0x000fe400078e0216 */
[----:B------:R-:W-:Y:S02]  /*154e0*/  IMAD.MOV.U32 R13, RZ, RZ, R2 ;  /* 0x000000ffff0d7224 */ /* 0x000fe400078e0002 */
[----:B------:R-:W-:Y:S02]  /*154f0*/  IMAD.MOV.U32 R12, RZ, RZ, 0x6 ;  /* 0x00000006ff0c7424 */ /* 0x000fe400078e00ff */
[----:B------:R-:W-:-:S07]  /*15500*/  IMAD.MOV.U32 R7, RZ, RZ, R14 ;  /* 0x000000ffff077224 */ /* 0x000fce00078e000e */
[----:B------:R-:W-:Y:S05]  /*15510*/  WARPSYNC.COLLECTIVE R15, `(.L_x_1423) ;  /* 0x000000000f087348 */ /* 0x000fea0003c00000 */
[----:B------:R0:W1:Y:S02]  /*15520*/  SHFL.IDX P6, R14, R13, R12, R11 ;  /* 0x0000000c0d0e7389 */ /* 0x00006400000c000b */
[----:B01----:R-:W-:Y:S01]  /*15530*/  ENDCOLLECTIVE ;  /* 0x000000000000791b */ /* 0x003fe20003800000 */
.L_x_1423:
        /* <DEDUP_REMOVED lines=15> */
.L_x_1424:
[----:B------:R-:W-:Y:S02]  /*15630*/  @P1 IMAD R8, R5, 0x2, R22 ;  /* 0x0000000205081824 */ /* 0x000fe400078e0216 */
[----:B------:R-:W-:Y:S02]  /*15640*/  IMAD.MOV.U32 R13, RZ, RZ, R2 ;  /* 0x000000ffff0d7224 */ /* 0x000fe400078e0002 */
[----:B------:R-:W-:Y:S02]  /*15650*/  IMAD.MOV.U32 R12, RZ, RZ, 0x7 ;  /* 0x00000007ff0c7424 */ /* 0x000fe400078e00ff */
[----:B------:R-:W-:-:S07]  /*15660*/  IMAD.MOV.U32 R7, RZ, RZ, R14 ;  /* 0x000000ffff077224 */ /* 0x000fce00078e000e */
[----:B------:R-:W-:Y:S05]  /*15670*/  WARPSYNC.COLLECTIVE R15, `(.L_x_1425) ;  /* 0x000000000f087348 */ /* 0x000fea0003c00000 */
[----:B------:R0:W1:Y:S02]  /*15680*/  SHFL.IDX P6, R14, R13, R12, R11 ;  /* 0x0000000c0d0e7389 */ /* 0x00006400000c000b */
[----:B01----:R-:W-:Y:S01]  /*15690*/  ENDCOLLECTIVE ;  /* 0x000000000000791b */ /* 0x003fe20003800000 */
.L_x_1425:
[----:B------:R-:W-:-:S05]  /*156a0*/  @P1 LEA R7, P0, R28, R7, 0x1 ;  /* 0x000000071c071211 */ /* 0x000fca00078008ff */
[----:B------:R-:W-:-:S05]  /*156b0*/  @P1 IMAD.X R6, RZ, RZ, R6, P0 ;  /* 0x000000ffff061224 */ /* 0x000fca00000e0606 */
[----:B------:R-:W-:Y:S01]  /*156c0*/  @P1 LOP3.LUT R7, R7, R6, RZ, 0x3c, !PT ;  /* 0x0000000607071212 */ /* 0x000fe200078e3cff */
[----:B------:R-:W-:-:S03]  /*156d0*/  IMAD.MOV.U32 R13, RZ, RZ, R0 ;  /* 0x000000ffff0d7224 */ /* 0x000fc600078e0000 */
[----:B------:R-:W-:-:S04]  /*156e0*/  @P1 LOP3.LUT R6, R7, R6, RZ, 0x3c, !PT ;  /* 0x0000000607061212 */ /* 0x000fc800078e3cff */
[----:B------:R-:W-:Y:S01]  /*156f0*/  @P1 LOP3.LUT R7, R7, R6, RZ, 0x3c, !PT ;  /* 0x0000000607071212 */ /* 0x000fe200078e3cff */
[----:B------:R-:W-:-:S07]  /*15700*/  IMAD.MOV.U32 R2, RZ, RZ, R14 ;  /* 0x000000ffff027224 */ /* 0x000fce00078e000e */
[----:B------:R-:W-:Y:S05]  /*15710*/  WARPSYNC.COLLECTIVE R15, `(.L_x_1426) ;  /* 0x000000000f087348 */ /* 0x000fea0003c00000 */
[----:B------:R0:W1:Y:S02]  /*15720*/  SHFL.IDX P6, R14, R13, R12, R11 ;  /* 0x0000000c0d0e7389 */ /* 0x00006400000c000b */
[----:B01----:R-:W-:Y:S01]  /*15730*/  ENDCOLLECTIVE ;  /* 0x000000000000791b */ /* 0x003fe20003800000 */
.L_x_1426:
[----:B------:R-:W-:Y:S01]  /*15740*/  @!PT LDS RZ, [RZ] ;  /* 0x00000000fffff984 */ /* 0x000fe20000000800 */
[----:B------:R-:W-:Y:S01]  /*15750*/  @!PT LDS RZ, [RZ] ;  /* 0x00000000fffff984 */ /* 0x000fe20000000800 */
[----:B------:R-:W-:Y:S01]  /*15760*/  @!PT LDS RZ, [RZ] ;  /* 0x00000000fffff984 */ /* 0x000fe20000000800 */
[----:B------:R0:W-:Y:S01]  /*15770*/  @P1 LDGSTS.E.BYPASS.LTC128B.128 [R8+0x11400], desc[UR52][R6.64], !P2 ;  /* 0x1140000006081fae */ /* 0x0001e2000d101d74 */
[----:B------:R-:W-:Y:S01]  /*15780*/  IMAD.MOV.U32 R0, RZ, RZ, R14 ;  /* 0x000000ffff007224 */ /* 0x000fe200078e000e */
[----:B------:R-:W-:Y:S06]  /*15790*/  BRA `(.L_x_1427) ;  /* 0xffffffb800087947 */ /* 0x000fec000383ffff */
.L_x_1351:
[----:B------:R-:W-:Y:S02]  /*157a0*/  IMAD.MOV.U32 R13, RZ, RZ, R0 ;  /* 0x000000ffff0d7224 */ /* 0x000fe400078e0000 */
[----:B------:R-:W-:Y:S02]  /*157b0*/  IMAD.MOV.U32 R12, RZ, RZ, RZ ;  /* 0x000000ffff0c7224 */ /* 0x000fe400078e00ff */
[----:B------:R-:W-:Y:S02]  /*157c0*/  IMAD.MOV.U32 R11, RZ, RZ, 0x181f ;  /* 0x0000181fff0b7424 */ /* 0x000fe400078e00ff */
[----:B------:R-:W-:Y:S02]  /*157d0*/  IMAD.MOV.U32 R15, RZ, RZ, -0x1 ;  /* 0xffffffffff0f7424 */ /* 0x000fe400078e00ff */
[----:B------:R-:W-:Y:S02]  /*157e0*/  IMAD R3, R29, R10, RZ ;  /* 0x0000000a1d037224 */ /* 0x000fe400078e02ff */
[----:B------:R-:W-:-:S07]  /*157f0*/  IMAD.IADD R26, R21, 0x1, R26 ;  /* 0x00000001151a7824 */ /* 0x000fce00078e021a */
[----:B-----5:R-:W-:Y:S05]  /*15800*/  WARPSYNC.COLLECTIVE R15, `(.L_x_1428) ;  /* 0x000000000f087348 */ /* 0x020fea0003c00000 */
[----:B------:R0:W1:Y:S02]  /*15810*/  SHFL.IDX P6, R14, R13, R12, R11 ;  /* 0x0000000c0d0e7389 */ /* 0x00006400000c000b */
[----:B01---5:R-:W-:Y:S01]  /*15820*/  ENDCOLLECTIVE ;  /* 0x000000000000791b */ /* 0x023fe20003800000 */
.L_x_1428:
[C---:B------:R-:W-:Y:S01]  /*15830*/  VIADD R8, R26.reuse, 0x10 ;  /* 0x000000101a087836 */ /* 0x040fe20000000000 */
[----:B------:R-:W-:Y:S01]  /*15840*/  ISETP.GE.AND P2, PT, R26, R3, PT ;  /* 0x000000031a00720c */ /* 0x000fe20003f46270 */
[----:B------:R-:W-:Y:S02]  /*15850*/  IMAD.MOV.U32 R13, RZ, RZ, R4 ;  /* 0x000000ffff0d7224 */ /* 0x000fe400078e0004 */
[----:B------:R-:W-:-:S10]  /*15860*/  IMAD.MOV.U32 R6, RZ, RZ, R14 ;  /* 0x000000ffff067224 */ /* 0x000fd400078e000e */
[----:B------:R-:W-:Y:S05]  /*15870*/  WARPSYNC.COLLECTIVE R15, `(.L_x_1429) ;  /* 0x000000000f087348 */ /* 0x000fea0003c00000 */
[----:B------:R0:W1:Y:S02]  /*15880*/  SHFL.IDX P6, R14, R13, R12, R11 ;  /* 0x0000000c0d0e7389 */ /* 0x00006400000c000b */
[----:B01----:R-:W-:Y:S01]  /*15890*/  ENDCOLLECTIVE ;  /* 0x000000000000791b */ /* 0x003fe20003800000 */
.L_x_1429:
[----:B------:R-:W-:Y:S02]  /*158a0*/  IMAD.MOV.U32 R13, RZ, RZ, R0 ;  /* 0x000000ffff0d7224 */ /* 0x000fe400078e0000 */
[----:B------:R-:W-:Y:S02]  /*158b0*/  IMAD.MOV.U32 R12, RZ, RZ, 0x1 ;  /* 0x00000001ff0c7424 */ /* 0x000fe400078e00ff */
[----:B------:R-:W-:-:S07]  /*158c0*/  IMAD.MOV.U32 R7, RZ, RZ, R14 ;  /* 0x000000ffff077224 */ /* 0x000fce00078e000e */
[----:B------:R-:W-:Y:S05]  /*158d0*/  WARPSYNC.COLLECTIVE R15, `(.L_x_1430) ;  /* 0x000000000f087348 */ /* 0x000fea0003c00000 */
[----:B------:R0:W1:Y:S02]  /*158e0*/  SHFL.IDX P6, R14, R13, R12, R11 ;  /* 0x0000000c0d0e7389 */ /* 0x00006400000c000b */
[----:B01----:R-:W-:Y:S01]  /*158f0*/  ENDCOLLECTIVE ;  /* 0x000000000000791b */ /* 0x003fe20003800000 */
.L_x_1430:
[----:B------:R-:W-:-:S05]  /*15900*/  @!P2 LEA R7, P1, R28, R7, 0x1 ;  /* 0x000000071c07a211 */ /* 0x000fca00078208ff */
[----:B------:R-:W-:Y:S01]  /*15910*/  @!P2 IMAD.X R6, RZ, RZ, R6, P1 ;  /* 0x000000ffff06a224 */ /* 0x000fe200008e0606 */
[----:B------:R-:W-:-:S04]  /*15920*/  ISETP.GE.AND P1, PT, R8, R3, PT ;  /* 0x000000030800720c */ /* 0x000fc80003f26270 */
        /* <DEDUP_REMOVED lines=12> */
.L_x_1431:
[----:B------:R-:W-:Y:S02]  /*159f0*/  IMAD.MOV.U32 R13, RZ, RZ, R0 ;  /* 0x000000ffff0d7224 */ /* 0x000fe400078e0000 */
[----:B------:R-:W-:Y:S02]  /*15a00*/  IMAD.MOV.U32 R12, RZ, RZ, 0x2 ;  /* 0x00000002ff0c7424 */ /* 0x000fe400078e00ff */
[----:B------:R-:W-:-:S07]  /*15a10*/  IMAD.MOV.U32 R7, RZ, RZ, R14 ;  /* 0x000000ffff077224 */ /* 0x000fce00078e000e */
[----:B------:R-:W-:Y:S05]  /*15a20*/  WARPSYNC.COLLECTIVE R15, `(.L_x_1432) ;  /* 0x000000000f087348 */ /* 0x000fea0003c00000 */
[----:B------:R0:W1:Y:S02]  /*15a30*/  SHFL.IDX P6, R14, R13, R12, R11 ;  /* 0x0000000c0d0e7389 */ /* 0x00006400000c000b */
[----:B01----:R-:W-:Y:S01]  /*15a40*/  ENDCOLLECTIVE ;  /* 0x000000000000791b */ /* 0x003fe20003800000 */
.L_x_1432:
        /* <DEDUP_REMOVED lines=16> */
.L_x_1433:
[----:B------:R-:W-:Y:S02]  /*15b50*/  IMAD.MOV.U32 R13, RZ, RZ, R0 ;  /* 0x000000ffff0d7224 */ /* 0x000fe400078e0000 */
[----:B------:R-:W-:Y:S02]  /*15b60*/  IMAD.MOV.U32 R12, RZ, RZ, 0x3 ;  /* 0x00000003ff0c7424 */ /* 0x000fe400078e00ff */
[----:B------:R-:W-:-:S07]  /*15b70*/  IMAD.MOV.U32 R7, RZ, RZ, R14 ;  /* 0x000000ffff077224 */ /* 0x000fce00078e000e */
[----:B------:R-:W-:Y:S05]  /*15b80*/  WARPSYNC.COLLECTIVE R15, `(.L_x_1434) ;  /* 0x000000000f087348 */ /* 0x000fea0003c00000 */
[----:B------:R0:W1:Y:S02]  /*15b90*/  SHFL.IDX P6, R14, R13, R12, R11 ;  /* 0x0000000c0d0e7389 */ /* 0x00006400000c000b */
[----:B01----:R-:W-:Y:S01]  /*15ba0*/  ENDCOLLECTIVE ;  /* 0x000000000000791b */ /* 0x003fe20003800000 */
.L_x_1434:
        /* <DEDUP_REMOVED lines=16> */
.L_x_1435:
[----:B------:R-:W-:Y:S02]  /*15cb0*/  IMAD.MOV.U32 R13, RZ, RZ, R0 ;  /* 0x000000ffff0d7224 */ /* 0x000fe400078e0000 */
[----:B------:R-:W-:Y:S02]  /*15cc0*/  IMAD.MOV.U32 R12, RZ, RZ, 0x4 ;  /* 0x00000004ff0c7424 */ /* 0x000fe400078e00ff */
[----:B------:R-:W-:-:S07]  /*15cd0*/  IMAD.MOV.U32 R7, RZ, RZ, R14 ;  /* 0x000000ffff077224 */ /* 0x000fce00078e000e */
[----:B------:R-:W-:Y:S05]  /*15ce0*/  WARPSYNC.COLLECTIVE R15, `(.L_x_1436) ;  /* 0x000000000f087348 */ /* 0x000fea0003c00000 */
[----:B------:R0:W1:Y:S02]  /*15cf0*/  SHFL.IDX P6, R14, R13, R12, R11 ;  /* 0x0000000c0d0e7389 */ /* 0x00006400000c000b */
[----:B01----:R-:W-:Y:S01]  /*15d00*/  ENDCOLLECTIVE ;  /* 0x000000000000791b */ /* 0x003fe20003800000 */
.L_x_1436:
        /* <DEDUP_REMOVED lines=16> */
.L_x_1437:
[----:B------:R-:W-:Y:S02]  /*15e10*/  IMAD.MOV.U32 R13, RZ, RZ, R0 ;  /* 0x000000ffff0d7224 */ /* 0x000fe400078e0000 */
[----:B------:R-:W-:Y:S02]  /*15e20*/  IMAD.MOV.U32 R12, RZ, RZ, 0x5 ;  /* 0x00000005ff0c7424 */ /* 0x000fe400078e00ff */
[----:B------:R-:W-:-:S07]  /*15e30*/  IMAD.MOV.U32 R7, RZ, RZ, R14 ;  /* 0x000000ffff077224 */ /* 0x000fce00078e000e */
[----:B------:R-:W-:Y:S05]  /*15e40*/  WARPSYNC.COLLECTIVE R15, `(.L_x_1438) ;  /* 0x000000000f087348 */ /* 0x000fea0003c00000 */
[----:B------:R0:W1:Y:S02]  /*15e50*/  SHFL.IDX P6, R14, R13, R12, R11 ;  /* 0x0000000c0d0e7389 */ /* 0x00006400000c000b */
[----:B01----:R-:W-:Y:S01]  /*15e60*/  ENDCOLLECTIVE ;  /* 0x000000000000791b */ /* 0x003fe20003800000 */
.L_x_1438:
        /* <DEDUP_REMOVED lines=16> */
.L_x_1439:
[----:B------:R-:W-:Y:S02]  /*15f70*/  IMAD.MOV.U32 R13, RZ, RZ, R0 ;  /* 0x000000ffff0d7224 */ /* 0x000fe400078e0000 */
[----:B------:R-:W-:Y:S02]  /*15f80*/  IMAD.MOV.U32 R12, RZ, RZ, 0x6 ;  /* 0x00000006ff0c7424 */ /* 0x000fe400078e00ff */
[----:B------:R-:W-:-:S07]  /*15f90*/  IMAD.MOV.U32 R7, RZ, RZ, R14 ;  /* 0x000000ffff077224 */ /* 0x000fce00078e000e */
[----:B------:R-:W-:Y:S05]  /*15fa0*/  WARPSYNC.COLLECTIVE R15, `(.L_x_1440) ;  /* 0x000000000f087348 */ /* 0x000fea0003c00000 */
[----:B------:R0:W1:Y:S02]  /*15fb0*/  SHFL.IDX P6, R14, R13, R12, R11 ;  /* 0x0000000c0d0e7389 */ /* 0x00006400000c000b */
[----:B01----:R-:W-:Y:S01]  /*15fc0*/  ENDCOLLECTIVE ;  /* 0x000000000000791b */ /* 0x003fe20003800000 */
.L_x_1440:
        /* <DEDUP_REMOVED lines=16> */
.L_x_1441:
[----:B------:R-:W-:Y:S02]  /*160d0*/  IMAD.MOV.U32 R13, RZ, RZ, R0 ;  /* 0x000000ffff0d7224 */ /* 0x000fe400078e0000 */
[----:B------:R-:W-:Y:S02]  /*160e0*/  IMAD.MOV.U32 R12, RZ, RZ, 0x7 ;  /* 0x00000007ff0c7424 */ /* 0x000fe400078e00ff */
[----:B------:R-:W-:-:S07]  /*160f0*/  IMAD.MOV.U32 R7, RZ, RZ, R14 ;  /* 0x000000ffff077224 */ /* 0x000fce00078e000e */
[----:B------:R-:W-:Y:S05]  /*16100*/  WARPSYNC.COLLECTIVE R15, `(.L_x_1442) ;  /* 0x000000000f087348 */ /* 0x000fea0003c00000 */
[----:B------:R0:W1:Y:S02]  /*16110*/  SHFL.IDX P6, R14, R13, R12, R11 ;  /* 0x0000000c0d0e7389 */ /* 0x00006400000c000b */
[----:B01----:R-:W-:Y:S01]  /*16120*/  ENDCOLLECTIVE ;  /* 0x000000000000791b */ /* 0x003fe20003800000 */
.L_x_1442:
        /* <DEDUP_REMOVED lines=11> */
.L_x_1443:
[----:B------:R-:W-:Y:S01]  /*161e0*/  @!PT LDS RZ, [RZ] ;  /* 0x00000000fffff984 */ /* 0x000fe20000000800 */
[----:B------:R-:W-:Y:S01]  /*161f0*/  @!PT LDS RZ, [RZ] ;  /* 0x00000000fffff984 */ /* 0x000fe20000000800 */
[----:B------:R-:W-:Y:S01]  /*16200*/  @!PT LDS RZ, [RZ] ;  /* 0x00000000fffff984 */ /* 0x000fe20000000800 */
[----:B------:R0:W-:Y:S01]  /*16210*/  @!P1 LDGSTS.E.BYPASS.LTC128B.128 [R20+0xb400], desc[UR52][R6.64], !P0 ;  /* 0x0b40000006149fae */ /* 0x0001e2000c101d74 */
[----:B------:R-:W-:Y:S01]  /*16220*/  ISETP.GE.AND P1, PT, R4, R3, PT ;  /* 0x000000030400720c */ /* 0x000fe20003f26270 */
[----:B------:R-:W-:Y:S02]  /*16230*/  IMAD.MOV.U32 R13, RZ, RZ, R2 ;  /* 0x000000ffff0d7224 */ /* 0x000fe400078e0002 */
[----:B------:R-:W-:Y:S02]  /*16240*/  IMAD.MOV.U32 R12, RZ, RZ, RZ ;  /* 0x000000ffff0c7224 */ /* 0x000fe400078e00ff */
[----:B0-----:R-:W-:-:S08]  /*16250*/  IMAD.MOV.U32 R6, RZ, RZ, R14 ;  /* 0x000000ffff067224 */ /* 0x001fd000078e000e */
[----:B------:R-:W-:Y:S05]  /*16260*/  WARPSYNC.COLLECTIVE R15, `(.L_x_1444) ;  /* 0x000000000f087348 */ /* 0x000fea0003c00000 */
[----:B------:R0:W1:Y:S02]  /*16270*/  SHFL.IDX P6, R14, R13, R12, R11 ;  /* 0x0000000c0d0e7389 */ /* 0x00006400000c000b */
[----:B01----:R-:W-:Y:S01]  /*16280*/  ENDCOLLECTIVE ;  /* 0x000000000000791b */ /* 0x003fe20003800000 */
.L_x_1444:
[----:B------:R-:W-:-:S05]  /*16290*/  @!P1 LEA R6, P3, R28, R6, 0x1 ;  /* 0x000000061c069211 */ /* 0x000fca00078608ff */
[----:B------:R-:W-:Y:S02]  /*162a0*/  @!P1 IMAD.X R7, RZ, RZ, R0, P3 ;  /* 0x000000ffff079224 */ /* 0x000fe400018e0600 */
[----:B------:R-:W-:-:S03]  /*162b0*/  VIADD R0, R26, 0x80 ;  /* 0x000000801a007836 */ /* 0x000fc60000000000 */
[----:B------:R-:W-:Y:S01]  /*162c0*/  @!PT LDS RZ, [RZ] ;  /* 0x00000000fffff984 */ /* 0x000fe20000000800 */
[----:B------:R-:W-:Y:S01]  /*162d0*/  @!PT LDS RZ, [RZ] ;  /* 0x00000000fffff984 */ /* 0x000fe20000000800 */
[----:B------:R-:W-:Y:S01]  /*162e0*/  @!PT LDS RZ, [RZ] ;  /* 0x00000000fffff984 */ /* 0x000fe20000000800 */
[----:B------:R0:W-:Y:S01]  /*162f0*/  @!P1 LDGSTS.E.BYPASS.LTC128B.128 [R20+0xbc00], desc[UR52][R6.64], !P0 ;  /* 0x0bc0000006149fae */ /* 0x0001e2000c101d74 */
[----:B------:R-:W-:Y:S01]  /*16300*/  IMAD.MOV.U32 R13, RZ, RZ, R5 ;  /* 0x000000ffff0d7224 */ /* 0x000fe200078e0005 */
[----:B------:R-:W-:Y:S01]  /*16310*/  ISETP.GE.AND P1, PT, R0, R3, PT ;  /* 0x000000030000720c */ /* 0x000fe20003f26270 */
[----:B------:R-:W-:-:S12]  /*16320*/  IMAD.MOV.U32 R0, RZ, RZ, R14 ;  /* 0x000000ffff007224 */ /* 0x000fd800078e000e */
[----:B0-----:R-:W-:Y:S05]  /*16330*/  WARPSYNC.COLLECTIVE R15, `(.L_x_1445) ;  /* 0x000000000f087348 */ /* 0x001fea0003c00000 */
[----:B------:R1:W2:Y:S02]  /*16340*/  SHFL.IDX P6, R14, R13, R12, R11 ;  /* 0x0000000c0d0e7389 */ /* 0x0002a400000c000b */
[----:B012---:R-:W-:Y:S01]  /*16350*/  ENDCOLLECTIVE ;  /* 0x000000000000791b */ /* 0x007fe20003800000 */
.L_x_1445:
[----:B------:R-:W-:Y:S02]  /*16360*/  IMAD.MOV.U32 R13, RZ, RZ, R2 ;  /* 0x000000ffff0d7224 */ /* 0x000fe400078e0002 */
[----:B------:R-:W-:Y:S02]  /*16370*/  IMAD.MOV.U32 R12, RZ, RZ, 0x1 ;  /* 0x00000001ff0c7424 */ /* 0x000fe400078e00ff */
[----:B------:R-:W-:-:S07]  /*16380*/  IMAD.MOV.U32 R4, RZ, RZ, R14 ;  /* 0x000000ffff047224 */ /* 0x000fce00078e000e */
[----:B------:R-:W-:Y:S05]  /*16390*/  WARPSYNC.COLLECTIVE R15, `(.L_x_1446) ;  /* 0x000000000f087348 */ /* 0x000fea0003c00000 */
[----:B------:R0:W1:Y:S02]  /*163a0*/  SHFL.IDX P6, R14, R13, R12, R11 ;  /* 0x0000000c0d0e7389 */ /* 0x00006400000c000b */
[----:B01----:R-:W-:Y:S01]  /*163b0*/  ENDCOLLECTIVE ;  /* 0x000000000000791b */ /* 0x003fe20003800000 */
.L_x_1446:
        /* <DEDUP_REMOVED lines=16> */
.L_x_1447:
[----:B------:R-:W-:Y:S02]  /*164c0*/  IMAD.MOV.U32 R13, RZ, RZ, R2 ;  /* 0x000000ffff0d7224 */ /* 0x000fe400078e0002 */
[----:B------:R-:W-:Y:S02]  /*164d0*/  IMAD.MOV.U32 R12, RZ, RZ, 0x2 ;  /* 0x00000002ff0c7424 */ /* 0x000fe400078e00ff */
[----:B------:R-:W-:-:S07]  /*164e0*/  IMAD.MOV.U32 R6, RZ, RZ, R14 ;  /* 0x000000ffff067224 */ /* 0x000fce00078e000e */
[----:B------:R-:W-:Y:S05]  /*164f0*/  WARPSYNC.COLLECTIVE R15, `(.L_x_1448) ;  /* 0x000000000f087348 */ /* 0x000fea0003c00000 */
[----:B------:R0:W1:Y:S02]  /*16500*/  SHFL.IDX P6, R14, R13, R12, R11 ;  /* 0x0000000c0d0e7389 */ /* 0x00006400000c000b */
[----:B01----:R-:W-:Y:S01]  /*16510*/  ENDCOLLECTIVE ;  /* 0x000000000000791b */ /* 0x003fe20003800000 */
.L_x_1448:
        /* <DEDUP_REMOVED lines=13> */
.L_x_1449:
[----:B------:R-:W-:Y:S02]  /*165f0*/  IMAD.MOV.U32 R13, RZ, RZ, R2 ;  /* 0x000000ffff0d7224 */ /* 0x000fe400078e0002 */
[----:B------:R-:W-:Y:S02]  /*16600*/  IMAD.MOV.U32 R12, RZ, RZ, 0x3 ;  /* 0x00000003ff0c7424 */ /* 0x000fe400078e00ff */
[----:B------:R-:W-:-:S07]  /*16610*/  IMAD.MOV.U32 R6, RZ, RZ, R14 ;  /* 0x000000ffff067224 */ /* 0x000fce00078e000e */
[----:B------:R-:W-:Y:S05]  /*16620*/  WARPSYNC.COLLECTIVE R15, `(.L_x_1450) ;  /* 0x000000000f087348 */ /* 0x000fea0003c00000 */
[----:B------:R0:W1:Y:S02]  /*16630*/  SHFL.IDX P6, R14, R13, R12, R11 ;  /* 0x0000000c0d0e7389 */ /* 0x00006400000c000b */
[----:B01----:R-:W-:Y:S01]  /*16640*/  ENDCOLLECTIVE ;  /* 0x000000000000791b */ /* 0x003fe20003800000 */
.L_x_1450:
        /* <DEDUP_REMOVED lines=12> */
.L_x_1451:
[----:B------:R-:W-:Y:S01]  /*16710*/  IMAD.MOV.U32 R2, RZ, RZ, R14 ;  /* 0x000000ffff027224 */ /* 0x000fe200078e000e */
[----:B------:R-:W-:Y:S06]  /*16720*/  BRA `(.L_x_1452) ;  /* 0xffffffb400e87947 */ /* 0x000fec000383ffff */
.L_x_1354:
[----:B0-----:R0:W1:Y:S02]  /*16730*/  SYNCS.PHASECHK.TRANS64.TRYWAIT P0, [R22+URZ+0x16820], R0 ;  /* 0x01682000160075a7 */ /* 0x001064000800017f */
[----:B-1----:R-:W-:Y:S05]  /*16740*/  @!P0 NANOSLEEP.SYNCS 0x989680 ;  /* 0x009896800000895d */ /* 0x002fea0003900000 */
[----:B------:R-:W1:Y:S02]  /*16750*/  @!P0 SYNCS.PHASECHK.TRANS64 P0, [R22+URZ+0x16820], R0 ;  /* 0x01682000160085a7 */ /* 0x000e64000800007f */
[----:B-1----:R-:W-:Y:S05]  /*16760*/  @!P0 BRA `(.L_x_1354) ;  /* 0xfffffffc00f08947 */ /* 0x002fea000383ffff */
[----:B------:R-:W-:Y:S05]  /*16770*/  BRA `(.L_x_1453) ;  /* 0xffffffb800447947 */ /* 0x000fea000383ffff */
.L_x_1359:
[----:B0-----:R0:W1:Y:S02]  /*16780*/  SYNCS.PHASECHK.TRANS64.TRYWAIT P0, [R5+URZ+0x16840], R2 ;  /* 0x01684002050075a7 */ /* 0x001064000800017f */
[----:B-1----:R-:W-:Y:S05]  /*16790*/  @!P0 NANOSLEEP.SYNCS 0x989680 ;  /* 0x009896800000895d */ /* 0x002fea0003900000 */
[----:B------:R-:W1:Y:S02]  /*167a0*/  @!P0 SYNCS.PHASECHK.TRANS64 P0, [R5+URZ+0x16840], R2 ;  /* 0x01684002050085a7 */ /* 0x000e64000800007f */
[----:B-1----:R-:W-:Y:S05]  /*167b0*/  @!P0 BRA `(.L_x_1359) ;  /* 0xfffffffc00f08947 */ /* 0x002fea000383ffff */
[----:B------:R-:W-:Y:S05]  /*167c0*/  BRA `(.L_x_1454) ;  /* 0xffffffbc001c7947 */ /* 0x000fea000383ffff */
.L_x_1360:
        /* <DEDUP_REMOVED lines=8> */
.L_x_1456:
[----:B------:R-:W-:Y:S05]  /*16850*/  BSYNC B1 ;  /* 0x0000000000017941 */ /* 0x000fea0003800000 */
.L_x_1455:
        /* <DEDUP_REMOVED lines=9> */
.L_x_1457:
[----:B------:R-:W-:Y:S02]  /*168f0*/  IMAD R8, R8, 0x2, R22 ;  /* 0x0000000208087824 */ /* 0x000fe400078e0216 */
[----:B------:R-:W-:Y:S02]  /*16900*/  IMAD.MOV.U32 R13, RZ, RZ, R10 ;  /* 0x000000ffff0d7224 */ /* 0x000fe400078e000a */
[----:B------:R-:W-:Y:S02]  /*16910*/  IMAD.MOV.U32 R12, RZ, RZ, 0x1 ;  /* 0x00000001ff0c7424 */ /* 0x000fe400078e00ff */
[----:B------:R-:W-:-:S07]  /*16920*/  IMAD.MOV.U32 R2, RZ, RZ, R14 ;  /* 0x000000ffff027224 */ /* 0x000fce00078e000e */
[----:B------:R-:W-:Y:S05]  /*16930*/  WARPSYNC.COLLECTIVE R15, `(.L_x_1458) ;  /* 0x000000000f087348 */ /* 0x000fea0003c00000 */
[----:B------:R0:W1:Y:S02]  /*16940*/  SHFL.IDX P6, R14, R13, R12, R11 ;  /* 0x0000000c0d0e7389 */ /* 0x00006400000c000b */
[----:B01----:R-:W-:Y:S01]  /*16950*/  ENDCOLLECTIVE ;  /* 0x000000000000791b */ /* 0x003fe20003800000 */
.L_x_1458:
        /* <DEDUP_REMOVED lines=11> */
.L_x_1459:
[----:B------:R-:W-:Y:S02]  /*16a10*/  IMAD.MOV.U32 R13, RZ, RZ, R10 ;  /* 0x000000ffff0d7224 */ /* 0x000fe400078e000a */
[----:B------:R-:W-:Y:S02]  /*16a20*/  IMAD.MOV.U32 R12, RZ, RZ, 0x2 ;  /* 0x00000002ff0c7424 */ /* 0x000fe400078e00ff */
[----:B------:R-:W-:-:S07]  /*16a30*/  IMAD.MOV.U32 R2, RZ, RZ, R14 ;  /* 0x000000ffff027224 */ /* 0x000fce00078e000e */
[----:B------:R-:W-:Y:S05]  /*16a40*/  WARPSYNC.COLLECTIVE R15, `(.L_x_1460) ;  /* 0x000000000f087348 */ /* 0x000fea0003c00000 */
[----:B------:R0:W1:Y:S02]  /*16a50*/  SHFL.IDX P6, R14, R13, R12, R11 ;  /* 0x0000000c0d0e7389 */ /* 0x00006400000c000b */
[----:B01----:R-:W-:Y:S01]  /*16a60*/  ENDCOLLECTIVE ;  /* 0x000000000000791b */ /* 0x003fe20003800000 */
.L_x_1460:
        /* <DEDUP_REMOVED lines=11> */
.L_x_1461:
[----:B------:R-:W-:Y:S02]  /*16b20*/  IMAD.MOV.U32 R13, RZ, RZ, R10 ;  /* 0x000000ffff0d7224 */ /* 0x000fe400078e000a */
[----:B------:R-:W-:Y:S02]  /*16b30*/  IMAD.MOV.U32 R12, RZ, RZ, 0x3 ;  /* 0x00000003ff0c7424 */ /* 0x000fe400078e00ff */
[----:B------:R-:W-:-:S07]  /*16b40*/  IMAD.MOV.U32 R2, RZ, RZ, R14 ;  /* 0x000000ffff027224 */ /* 0x000fce00078e000e */
[----:B------:R-:W-:Y:S05]  /*16b50*/  WARPSYNC.COLLECTIVE R15, `(.L_x_1462) ;  /* 0x000000000f087348 */ /* 0x000fea0003c00000 */
[----:B------:R0:W1:Y:S02]  /*16b60*/  SHFL.IDX P6, R14, R13, R12, R11 ;  /* 0x0000000c0d0e7389 */ /* 0x00006400000c000b */
[----:B01----:R-:W-:Y:S01]  /*16b70*/  ENDCOLLECTIVE ;  /* 0x000000000000791b */ /* 0x003fe20003800000 */
.L_x_1462:
        /* <DEDUP_REMOVED lines=11> */
.L_x_1463:
[----:B------:R-:W-:Y:S02]  /*16c30*/  IMAD.MOV.U32 R13, RZ, RZ, R10 ;  /* 0x000000ffff0d7224 */ /* 0x000fe400078e000a */
[----:B------:R-:W-:Y:S02]  /*16c40*/  IMAD.MOV.U32 R12, RZ, RZ, 0x4 ;  /* 0x00000004ff0c7424 */ /* 0x000fe400078e00ff */
[----:B------:R-:W-:-:S07]  /*16c50*/  IMAD.MOV.U32 R2, RZ, RZ, R14 ;  /* 0x000000ffff027224 */ /* 0x000fce00078e000e */
[----:B------:R-:W-:Y:S05]  /*16c60*/  WARPSYNC.COLLECTIVE R15, `(.L_x_1464) ;  /* 0x000000000f087348 */ /* 0x000fea0003c00000 */
[----:B------:R0:W1:Y:S02]  /*16c70*/  SHFL.IDX P6, R14, R13, R12, R11 ;  /* 0x0000000c0d0e7389 */ /* 0x00006400000c000b */
[----:B01----:R-:W-:Y:S01]  /*16c80*/  ENDCOLLECTIVE ;  /* 0x000000000000791b */ /* 0x003fe20003800000 */
.L_x_1464:
        /* <DEDUP_REMOVED lines=11> */
.L_x_1465:
[----:B------:R-:W-:Y:S02]  /*16d40*/  IMAD.MOV.U32 R13, RZ, RZ, R10 ;  /* 0x000000ffff0d7224 */ /* 0x000fe400078e000a */
[----:B------:R-:W-:Y:S02]  /*16d50*/  IMAD.MOV.U32 R12, RZ, RZ, 0x5 ;  /* 0x00000005ff0c7424 */ /* 0x000fe400078e00ff */
[----:B------:R-:W-:-:S07]  /*16d60*/  IMAD.MOV.U32 R2, RZ, RZ, R14 ;  /* 0x000000ffff027224 */ /* 0x000fce00078e000e */
[----:B------:R-:W-:Y:S05]  /*16d70*/  WARPSYNC.COLLECTIVE R15, `(.L_x_1466) ;  /* 0x000000000f087348 */ /* 0x000fea0003c00000 */
[----:B------:R0:W1:Y:S02]  /*16d80*/  SHFL.IDX P6, R14, R13, R12, R11 ;  /* 0x0000000c0d0e7389 */ /* 0x00006400000c000b */
[----:B01----:R-:W-:Y:S01]  /*16d90*/  ENDCOLLECTIVE ;  /* 0x000000000000791b */ /* 0x003fe20003800000 */
.L_x_1466:
        /* <DEDUP_REMOVED lines=11> */
.L_x_1467:
[----:B------:R-:W-:Y:S02]  /*16e50*/  IMAD.MOV.U32 R13, RZ, RZ, R10 ;  /* 0x000000ffff0d7224 */ /* 0x000fe400078e000a */
[----:B------:R-:W-:Y:S02]  /*16e60*/  IMAD.MOV.U32 R12, RZ, RZ, 0x6 ;  /* 0x00000006ff0c7424 */ /* 0x000fe400078e00ff */
[----:B------:R-:W-:-:S07]  /*16e70*/  IMAD.MOV.U32 R2, RZ, RZ, R14 ;  /* 0x000000ffff027224 */ /* 0x000fce00078e000e */
[----:B------:R-:W-:Y:S05]  /*16e80*/  WARPSYNC.COLLECTIVE R15, `(.L_x_1468) ;  /* 0x000000000f087348 */ /* 0x000fea0003c00000 */
[----:B------:R0:W1:Y:S02]  /*16e90*/  SHFL.IDX P6, R14, R13, R12, R11 ;  /* 0x0000000c0d0e7389 */ /* 0x00006400000c000b */
[----:B01----:R-:W-:Y:S01]  /*16ea0*/  ENDCOLLECTIVE ;  /* 0x000000000000791b */ /* 0x003fe20003800000 */
.L_x_1468:
        /* <DEDUP_REMOVED lines=11> */
.L_x_1469:
[----:B------:R-:W-:Y:S02]  /*16f60*/  IMAD.MOV.U32 R13, RZ, RZ, R10 ;  /* 0x000000ffff0d7224 */ /* 0x000fe400078e000a */
[----:B------:R-:W-:Y:S02]  /*16f70*/  IMAD.MOV.U32 R12, RZ, RZ, 0x7 ;  /* 0x00000007ff0c7424 */ /* 0x000fe400078e00ff */
[----:B------:R-:W-:-:S07]  /*16f80*/  IMAD.MOV.U32 R2, RZ, RZ, R14 ;  /* 0x000000ffff027224 */ /* 0x000fce00078e000e */
[----:B------:R-:W-:Y:S05]  /*16f90*/  WARPSYNC.COLLECTIVE R15, `(.L_x_1470) ;  /* 0x000000000f087348 */ /* 0x000fea0003c00000 */
[----:B------:R0:W1:Y:S02]  /*16fa0*/  SHFL.IDX P6, R14, R13, R12, R11 ;  /* 0x0000000c0d0e7389 */ /* 0x00006400000c000b */
[----:B01----:R-:W-:Y:S01]  /*16fb0*/  ENDCOLLECTIVE ;  /* 0x000000000000791b */ /* 0x003fe20003800000 */
.L_x_1470:
        /* <DEDUP_REMOVED lines=11> */
.L_x_1471:
[----:B------:R-:W-:Y:S01]  /*17070*/  IMAD.MOV.U32 R2, RZ, RZ, R14 ;  /* 0x000000ffff027224 */ /* 0x000fe200078e000e */
[----:B------:R-:W-:Y:S06]  /*17080*/  BRA `(.L_x_1472) ;  /* 0xffffffb8000c7947 */ /* 0x000fec000383ffff */
.L_x_1365:
[----:B-1----:R1:W2:Y:S02]  /*17090*/  SYNCS.PHASECHK.TRANS64.TRYWAIT P0, [R5+URZ+0x16860], R2 ;  /* 0x01686002050075a7 */ /* 0x0022a4000800017f */
[----:B--2---:R-:W-:Y:S05]  /*170a0*/  @!P0 NANOSLEEP.SYNCS 0x989680 ;  /* 0x009896800000895d */ /* 0x004fea0003900000 */
[----:B------:R-:W2:Y:S02]  /*170b0*/  @!P0 SYNCS.PHASECHK.TRANS64 P0, [R5+URZ+0x16860], R2 ;  /* 0x01686002050085a7 */ /* 0x000ea4000800007f */
[----:B--2---:R-:W-:Y:S05]  /*170c0*/  @!P0 BRA `(.L_x_1365) ;  /* 0xfffffffc00f08947 */ /* 0x004fea000383ffff */
[----:B------:R-:W-:Y:S05]  /*170d0*/  BRA `(.L_x_1473) ;  /* 0xffffffb800647947 */ /* 0x000fea000383ffff */
.L_x_1366:
        /* <DEDUP_REMOVED lines=8> */
.L_x_1475:
[----:B------:R-:W-:Y:S05]  /*17160*/  BSYNC B1 ;  /* 0x0000000000017941 */ /* 0x000fea0003800000 */
.L_x_1474:
[----:B------:R-:W-:Y:S01]  /*17170*/  IMAD.MOV.U32 R13, RZ, RZ, R17 ;  /* 0x000000ffff0d7224 */ /* 0x000fe200078e0011 */
[----:B------:R-:W-:Y:S01]  /*17180*/  ISETP.LT.OR P2, PT, R8, 0x1, P1 ;  /* 0x000000010800780c */ /* 0x000fe20000f41670 */
        /* <DEDUP_REMOVED lines=8> */
.L_x_1476:
[----:B------:R-:W-:Y:S02]  /*17210*/  IMAD.MOV.U32 R13, RZ, RZ, R23 ;  /* 0x000000ffff0d7224 */ /* 0x000fe400078e0017 */
[----:B------:R-:W-:Y:S02]  /*17220*/  IMAD.MOV.U32 R12, RZ, RZ, 0x1 ;  /* 0x00000001ff0c7424 */ /* 0x000fe400078e00ff */
[----:B------:R-:W-:-:S07]  /*17230*/  IMAD.MOV.U32 R2, RZ, RZ, R14 ;  /* 0x000000ffff027224 */ /* 0x000fce00078e000e */
[----:B------:R-:W-:Y:S05]  /*17240*/  WARPSYNC.COLLECTIVE R15, `(.L_x_1477) ;  /* 0x000000000f087348 */ /* 0x000fea0003c00000 */
[----:B------:R0:W1:Y:S02]  /*17250*/  SHFL.IDX P6, R14, R13, R12, R11 ;  /* 0x0000000c0d0e7389 */ /* 0x00006400000c000b */
[----:B01----:R-:W-:Y:S01]  /*17260*/  ENDCOLLECTIVE ;  /* 0x000000000000791b */ /* 0x003fe20003800000 */
.L_x_1477:
        /* <DEDUP_REMOVED lines=12> */
.L_x_1478:
[----:B------:R-:W-:Y:S02]  /*17330*/  IMAD.MOV.U32 R13, RZ, RZ, R23 ;  /* 0x000000ffff0d7224 */ /* 0x000fe400078e0017 */
[----:B------:R-:W-:Y:S02]  /*17340*/  IMAD.MOV.U32 R12, RZ, RZ, 0x2 ;  /* 0x00000002ff0c7424 */ /* 0x000fe400078e00ff */
[----:B------:R-:W-:-:S07]  /*17350*/  IMAD.MOV.U32 R2, RZ, RZ, R14 ;  /* 0x000000ffff027224 */ /* 0x000fce00078e000e */
[----:B------:R-:W-:Y:S05]  /*17360*/  WARPSYNC.COLLECTIVE R15, `(.L_x_1479) ;  /* 0x000000000f087348 */ /* 0x000fea0003c00000 */
[----:B------:R0:W1:Y:S02]  /*17370*/  SHFL.IDX P6, R14, R13, R12, R11 ;  /* 0x0000000c0d0e7389 */ /* 0x00006400000c000b */
[----:B01----:R-:W-:Y:S01]  /*17380*/  ENDCOLLECTIVE ;  /* 0x000000000000791b */ /* 0x003fe20003800000 */
.L_x_1479:
        /* <DEDUP_REMOVED lines=12> */
.L_x_1480:
[----:B------:R-:W-:Y:S02]  /*17450*/  IMAD.MOV.U32 R13, RZ, RZ, R23 ;  /* 0x000000ffff0d7224 */ /* 0x000fe400078e0017 */
[----:B------:R-:W-:Y:S02]  /*17460*/  IMAD.MOV.U32 R12, RZ, RZ, 0x3 ;  /* 0x00000003ff0c7424 */ /* 0x000fe400078e00ff */
[----:B------:R-:W-:-:S07]  /*17470*/  IMAD.MOV.U32 R2, RZ, RZ, R14 ;  /* 0x000000ffff027224 */ /* 0x000fce00078e000e */
[----:B------:R-:W-:Y:S05]  /*17480*/  WARPSYNC.COLLECTIVE R15, `(.L_x_1481) ;  /* 0x000000000f087348 */ /* 0x000fea0003c00000 */
[----:B------:R0:W1:Y:S02]  /*17490*/  SHFL.IDX P6, R14, R13, R12, R11 ;  /* 0x0000000c0d0e7389 */ /* 0x00006400000c000b */
[----:B01----:R-:W-:Y:S01]  /*174a0*/  ENDCOLLECTIVE ;  /* 0x000000000000791b */ /* 0x003fe20003800000 */
.L_x_1481:
        /* <DEDUP_REMOVED lines=12> */
.L_x_1482:
[----:B------:R-:W-:Y:S02]  /*17570*/  IMAD.MOV.U32 R13, RZ, RZ, R23 ;  /* 0x000000ffff0d7224 */ /* 0x000fe400078e0017 */
[----:B------:R-:W-:Y:S02]  /*17580*/  IMAD.MOV.U32 R12, RZ, RZ, 0x4 ;  /* 0x00000004ff0c7424 */ /* 0x000fe400078e00ff */
[----:B------:R-:W-:-:S07]  /*17590*/  IMAD.MOV.U32 R2, RZ, RZ, R14 ;  /* 0x000000ffff027224 */ /* 0x000fce00078e000e */
[----:B------:R-:W-:Y:S05]  /*175a0*/  WARPSYNC.COLLECTIVE R15, `(.L_x_1483) ;  /* 0x000000000f087348 */ /* 0x000fea0003c00000 */
[----:B------:R0:W1:Y:S02]  /*175b0*/  SHFL.IDX P6, R14, R13, R12, R11 ;  /* 0x0000000c0d0e7389 */ /* 0x00006400000c000b */
[----:B01----:R-:W-:Y:S01]  /*175c0*/  ENDCOLLECTIVE ;  /* 0x000000000000791b */ /* 0x003fe20003800000 */
.L_x_1483:
        /* <DEDUP_REMOVED lines=12> */
.L_x_1484:
[----:B------:R-:W-:Y:S02]  /*17690*/  IMAD.MOV.U32 R13, RZ, RZ, R23 ;  /* 0x000000ffff0d7224 */ /* 0x000fe400078e0017 */
[----:B------:R-:W-:Y:S02]  /*176a0*/  IMAD.MOV.U32 R12, RZ, RZ, 0x5 ;  /* 0x00000005ff0c7424 */ /* 0x000fe400078e00ff */
[----:B------:R-:W-:-:S07]  /*176b0*/  IMAD.MOV.U32 R2, RZ, RZ, R14 ;  /* 0x000000ffff027224 */ /* 0x000fce00078e000e */
[----:B------:R-:W-:Y:S05]  /*176c0*/  WARPSYNC.COLLECTIVE R15, `(.L_x_1485) ;  /* 0x000000000f087348 */ /* 0x000fea0003c00000 */
[----:B------:R0:W1:Y:S02]  /*176d0*/  SHFL.IDX P6, R14, R13, R12, R11 ;  /* 0x0000000c0d0e7389 */ /* 0x00006400000c000b */
[----:B01----:R-:W-:Y:S01]  /*176e0*/  ENDCOLLECTIVE ;  /* 0x000000000000791b */ /* 0x003fe20003800000 */
.L_x_1485:
        /* <DEDUP_REMOVED lines=12> */
.L_x_1486:
[----:B------:R-:W-:Y:S02]  /*177b0*/  IMAD.MOV.U32 R13, RZ, RZ, R23 ;  /* 0x000000ffff0d7224 */ /* 0x000fe400078e0017 */
[----:B------:R-:W-:Y:S02]  /*177c0*/  IMAD.MOV.U32 R12, RZ, RZ, 0x6 ;  /* 0x00000006ff0c7424 */ /* 0x000fe400078e00ff */
[----:B------:R-:W-:-:S07]  /*177d0*/  IMAD.MOV.U32 R2, RZ, RZ, R14 ;  /* 0x000000ffff027224 */ /* 0x000fce00078e000e */
[----:B------:R-:W-:Y:S05]  /*177e0*/  WARPSYNC.COLLECTIVE R15, `(.L_x_1487) ;  /* 0x000000000f087348 */ /* 0x000fea0003c00000 */
[----:B------:R0:W1:Y:S02]  /*177f0*/  SHFL.IDX P6, R14, R13, R12, R11 ;  /* 0x0000000c0d0e7389 */ /* 0x00006400000c000b */
[----:B01----:R-:W-:Y:S01]  /*17800*/  ENDCOLLECTIVE ;  /* 0x000000000000791b */ /* 0x003fe20003800000 */
.L_x_1487:
        /* <DEDUP_REMOVED lines=12> */
.L_x_1488:
[----:B------:R-:W-:Y:S02]  /*178d0*/  IMAD.MOV.U32 R13, RZ, RZ, R23 ;  /* 0x000000ffff0d7224 */ /* 0x000fe400078e0017 */
[----:B------:R-:W-:Y:S02]  /*178e0*/  IMAD.MOV.U32 R12, RZ, RZ, 0x7 ;  /* 0x00000007ff0c7424 */ /* 0x000fe400078e00ff */
[----:B------:R-:W-:-:S07]  /*178f0*/  IMAD.MOV.U32 R2, RZ, RZ, R14 ;  /* 0x000000ffff027224 */ /* 0x000fce00078e000e */
[----:B------:R-:W-:Y:S05]  /*17900*/  WARPSYNC.COLLECTIVE R15, `(.L_x_1489) ;  /* 0x000000000f087348 */ /* 0x000fea0003c00000 */
[----:B------:R0:W1:Y:S02]  /*17910*/  SHFL.IDX P6, R14, R13, R12, R11 ;  /* 0x0000000c0d0e7389 */ /* 0x00006400000c000b */
[----:B01----:R-:W-:Y:S01]  /*17920*/  ENDCOLLECTIVE ;  /* 0x000000000000791b */ /* 0x003fe20003800000 */
.L_x_1489:
        /* <DEDUP_REMOVED lines=11> */
.L_x_1490:
[----:B------:R-:W-:Y:S01]  /*179e0*/  IMAD.MOV.U32 R2, RZ, RZ, R14 ;  /* 0x000000ffff027224 */ /* 0x000fe200078e000e */
[----:B------:R-:W-:Y:S06]  /*179f0*/  BRA `(.L_x_1491) ;  /* 0xffffffb400107947 */ /* 0x000fec000383ffff */
.L_x_1374:
[----:B0-----:R0:W1:Y:S02]  /*17a00*/  SYNCS.PHASECHK.TRANS64.TRYWAIT P0, [R0+URZ+0x16860], R3 ;  /* 0x01686003000075a7 */ /* 0x001064000800017f */
[----:B-1----:R-:W-:Y:S05]  /*17a10*/  @!P0 NANOSLEEP.SYNCS 0x989680 ;  /* 0x009896800000895d */ /* 0x002fea0003900000 */
[----:B------:R-:W1:Y:S02]  /*17a20*/  @!P0 SYNCS.PHASECHK.TRANS64 P0, [R0+URZ+0x16860], R3 ;  /* 0x01686003000085a7 */ /* 0x000e64000800007f */
[----:B-1----:R-:W-:Y:S05]  /*17a30*/  @!P0 BRA `(.L_x_1374) ;  /* 0xfffffffc00f08947 */ /* 0x002fea000383ffff */
[----:B------:R-:W-:Y:S05]  /*17a40*/  BRA `(.L_x_1492) ;  /* 0xffffffb800347947 */ /* 0x000fea000383ffff */
.L_x_1375:
        /* <DEDUP_REMOVED lines=8> */
.L_x_1494:
[----:B------:R-:W-:Y:S05]  /*17ad0*/  BSYNC B0 ;  /* 0x0000000000007941 */ /* 0x000fea0003800000 */
.L_x_1493:
[----:B------:R-:W-:Y:S01]  /*17ae0*/  IMAD.MOV.U32 R13, RZ, RZ, R17 ;  /* 0x000000ffff0d7224 */ /* 0x000fe200078e0011 */
[----:B------:R-:W-:Y:S01]  /*17af0*/  ISETP.LT.OR P2, PT, R6, 0x1, P0 ;  /* 0x000000010600780c */ /* 0x000fe20000741670 */
        /* <DEDUP_REMOVED lines=8> */
.L_x_1495:
[----:B------:R-:W-:Y:S02]  /*17b80*/  IMAD R4, R4, 0x2, R22 ;  /* 0x0000000204047824 */ /* 0x000fe400078e0216 */
[----:B------:R-:W-:Y:S02]  /*17b90*/  IMAD.MOV.U32 R13, RZ, RZ, R23 ;  /* 0x000000ffff0d7224 */ /* 0x000fe400078e0017 */
[----:B------:R-:W-:Y:S01]  /*17ba0*/  IMAD.MOV.U32 R12, RZ, RZ, 0x1 ;  /* 0x00000001ff0c7424 */ /* 0x000fe200078e00ff */
[----:B------:R-:W-:-:S13]  /*17bb0*/  IADD3 R2, P1, R14, R5, RZ ;  /* 0x000000050e027210 */ /* 0x000fda0007f3e0ff */
[----:B------:R-:W-:Y:S05]  /*17bc0*/  WARPSYNC.COLLECTIVE R15, `(.L_x_1496) ;  /* 0x000000000f087348 */ /* 0x000fea0003c00000 */
[----:B------:R0:W1:Y:S02]  /*17bd0*/  SHFL.IDX P6, R14, R13, R12, R11 ;  /* 0x0000000c0d0e7389 */ /* 0x00006400000c000b */
[----:B01----:R-:W-:Y:S01]  /*17be0*/  ENDCOLLECTIVE ;  /* 0x000000000000791b */ /* 0x003fe20003800000 */
.L_x_1496:
        /* <DEDUP_REMOVED lines=11> */
.L_x_1497:
[----:B------:R-:W-:Y:S02]  /*17ca0*/  IMAD.MOV.U32 R13, RZ, RZ, R23 ;  /* 0x000000ffff0d7224 */ /* 0x000fe400078e0017 */
[----:B------:R-:W-:Y:S02]  /*17cb0*/  IMAD.MOV.U32 R12, RZ, RZ, 0x2 ;  /* 0x00000002ff0c7424 */ /* 0x000fe400078e00ff */
[----:B------:R-:W-:-:S07]  /*17cc0*/  IMAD.MOV.U32 R9, RZ, RZ, R14 ;  /* 0x000000ffff097224 */ /* 0x000fce00078e000e */
[----:B------:R-:W-:Y:S05]  /*17cd0*/  WARPSYNC.COLLECTIVE R15, `(.L_x_1498) ;  /* 0x000000000f087348 */ /* 0x000fea0003c00000 */
[----:B------:R0:W1:Y:S02]  /*17ce0*/  SHFL.IDX P6, R14, R13, R12, R11 ;  /* 0x0000000c0d0e7389 */ /* 0x00006400000c000b */
[----:B01----:R-:W-:Y:S01]  /*17cf0*/  ENDCOLLECTIVE ;  /* 0x000000000000791b */ /* 0x003fe20003800000 */
.L_x_1498:
        /* <DEDUP_REMOVED lines=12> */
.L_x_1499:
[----:B------:R-:W-:Y:S02]  /*17dc0*/  IMAD.MOV.U32 R13, RZ, RZ, R23 ;  /* 0x000000ffff0d7224 */ /* 0x000fe400078e0017 */
[----:B------:R-:W-:Y:S02]  /*17dd0*/  IMAD.MOV.U32 R12, RZ, RZ, 0x3 ;  /* 0x00000003ff0c7424 */ /* 0x000fe400078e00ff */
[----:B------:R-:W-:-:S07]  /*17de0*/  IMAD.MOV.U32 R10, RZ, RZ, R14 ;  /* 0x000000ffff0a7224 */ /* 0x000fce00078e000e */
[----:B------:R-:W-:Y:S05]  /*17df0*/  WARPSYNC.COLLECTIVE R15, `(.L_x_1500) ;  /* 0x000000000f087348 */ /* 0x000fea0003c00000 */
[----:B------:R0:W1:Y:S02]  /*17e00*/  SHFL.IDX P6, R14, R13, R12, R11 ;  /* 0x0000000c0d0e7389 */ /* 0x00006400000c000b */
[----:B01----:R-:W-:Y:S01]  /*17e10*/  ENDCOLLECTIVE ;  /* 0x000000000000791b */ /* 0x003fe20003800000 */
.L_x_1500:
        /* <DEDUP_REMOVED lines=12> */
.L_x_1501:
[----:B------:R-:W-:Y:S02]  /*17ee0*/  IMAD.MOV.U32 R13, RZ, RZ, R23 ;  /* 0x000000ffff0d7224 */ /* 0x000fe400078e0017 */
[----:B------:R-:W-:Y:S02]  /*17ef0*/  IMAD.MOV.U32 R12, RZ, RZ, 0x4 ;  /* 0x00000004ff0c7424 */ /* 0x000fe400078e00ff */
[----:B------:R-:W-:-:S07]  /*17f00*/  IMAD.MOV.U32 R9, RZ, RZ, R14 ;  /* 0x000000ffff097224 */ /* 0x000fce00078e000e */
[----:B------:R-:W-:Y:S05]  /*17f10*/  WARPSYNC.COLLECTIVE R15, `(.L_x_1502) ;  /* 0x000000000f087348 */ /* 0x000fea0003c00000 */
[----:B------:R0:W1:Y:S02]  /*17f20*/  SHFL.IDX P6, R14, R13, R12, R11 ;  /* 0x0000000c0d0e7389 */ /* 0x00006400000c000b */
[----:B01----:R-:W-:Y:S01]  /*17f30*/  ENDCOLLECTIVE ;  /* 0x000000000000791b */ /* 0x003fe20003800000 */
.L_x_1502:
        /* <DEDUP_REMOVED lines=12> */
.L_x_1503:
[----:B------:R-:W-:Y:S02]  /*18000*/  IMAD.MOV.U32 R13, RZ, RZ, R23 ;  /* 0x000000ffff0d7224 */ /* 0x000fe400078e0017 */
[----:B------:R-:W-:Y:S02]  /*18010*/  IMAD.MOV.U32 R12, RZ, RZ, 0x5 ;  /* 0x00000005ff0c7424 */ /* 0x000fe400078e00ff */
[----:B------:R-:W-:-:S07]  /*18020*/  IMAD.MOV.U32 R10, RZ, RZ, R14 ;  /* 0x000000ffff0a7224 */ /* 0x000fce00078e000e */
[----:B------:R-:W-:Y:S05]  /*18030*/  WARPSYNC.COLLECTIVE R15, `(.L_x_1504) ;  /* 0x000000000f087348 */ /* 0x000fea0003c00000 */
[----:B------:R0:W1:Y:S02]  /*18040*/  SHFL.IDX P6, R14, R13, R12, R11 ;  /* 0x0000000c0d0e7389 */ /* 0x00006400000c000b */
[----:B01----:R-:W-:Y:S01]  /*18050*/  ENDCOLLECTIVE ;  /* 0x000000000000791b */ /* 0x003fe20003800000 */
.L_x_1504:
        /* <DEDUP_REMOVED lines=12> */
.L_x_1505:
[----:B------:R-:W-:Y:S02]  /*18120*/  IMAD.MOV.U32 R13, RZ, RZ, R23 ;  /* 0x000000ffff0d7224 */ /* 0x000fe400078e0017 */
[----:B------:R-:W-:Y:S02]  /*18130*/  IMAD.MOV.U32 R12, RZ, RZ, 0x6 ;  /* 0x00000006ff0c7424 */ /* 0x000fe400078e00ff */
[----:B------:R-:W-:-:S07]  /*18140*/  IMAD.MOV.U32 R9, RZ, RZ, R14 ;  /* 0x000000ffff097224 */ /* 0x000fce00078e000e */
[----:B------:R-:W-:Y:S05]  /*18150*/  WARPSYNC.COLLECTIVE R15, `(.L_x_1506) ;  /* 0x000000000f087348 */ /* 0x000fea0003c00000 */
[----:B------:R0:W1:Y:S02]  /*18160*/  SHFL.IDX P6, R14, R13, R12, R11 ;  /* 0x0000000c0d0e7389 */ /* 0x00006400000c000b */
[----:B01----:R-:W-:Y:S01]  /*18170*/  ENDCOLLECTIVE ;  /* 0x000000000000791b */ /* 0x003fe20003800000 */
.L_x_1506:
        /* <DEDUP_REMOVED lines=12> */
.L_x_1507:
[----:B------:R-:W-:Y:S02]  /*18240*/  IMAD.MOV.U32 R13, RZ, RZ, R23 ;  /* 0x000000ffff0d7224 */ /* 0x000fe400078e0017 */
[----:B------:R-:W-:Y:S01]  /*18250*/  IMAD.MOV.U32 R12, RZ, RZ, 0x7 ;  /* 0x00000007ff0c7424 */ /* 0x000fe200078e00ff */
[----:B------:R-:W-:-:S13]  /*18260*/  IADD3 R2, P1, R14, R5, RZ ;  /* 0x000000050e027210 */ /* 0x000fda0007f3e0ff */
[----:B------:R-:W-:Y:S05]  /*18270*/  WARPSYNC.COLLECTIVE R15, `(.L_x_1508) ;  /* 0x000000000f087348 */ /* 0x000fea0003c00000 */
[----:B------:R0:W1:Y:S02]  /*18280*/  SHFL.IDX P6, R14, R13, R12, R11 ;  /* 0x0000000c0d0e7389 */ /* 0x00006400000c000b */
[----:B01----:R-:W-:Y:S01]  /*18290*/  ENDCOLLECTIVE ;  /* 0x000000000000791b */ /* 0x003fe20003800000 */
.L_x_1508:
        /* <DEDUP_REMOVED lines=10> */
.L_x_1509:
[----:B------:R-:W-:Y:S05]  /*18340*/  BRA `(.L_x_1510) ;  /* 0xffffffb000e87947 */ /* 0x000fea000383ffff */
.L_x_1380:
        /* <DEDUP_REMOVED lines=8> */
.L_x_1512:
[----:B------:R-:W-:Y:S05]  /*183d0*/  BSYNC B0 ;  /* 0x0000000000007941 */ /* 0x000fea0003800000 */
.L_x_1511:
[----:B------:R-:W-:Y:S02]  /*183e0*/  IMAD.MOV.U32 R13, RZ, RZ, R16 ;  /* 0x000000ffff0d7224 */ /* 0x000fe400078e0010 */
        /* <DEDUP_REMOVED lines=8> */
.L_x_1513:
[----:B------:R-:W-:Y:S02]  /*18470*/  ULDC UR4, c[0x0][0xc3c] ;  /* 0x00030f0000047ab9 */ /* 0x000fe40000000800 */
[----:B------:R-:W-:-:S13]  /*18480*/  ISETP.GE.OR P1, PT, R7, UR4, !P0 ;  /* 0x0000000407007c0c */ /* 0x000fda000c726670 */
[----:B------:R-:W0:Y:S01]  /*18490*/  @!P1 LDC.64 R2, c[0x0][0xc80] ;  /* 0x00032000ff029b82 */ /* 0x000e220000000a00 */
[----:B------:R-:W-:Y:S02]  /*184a0*/  IMAD.MOV.U32 R17, RZ, RZ, RZ ;  /* 0x000000ffff117224 */ /* 0x000fe400078e00ff */
[----:B------:R-:W-:Y:S02]  /*184b0*/  IMAD.MOV.U32 R11, RZ, RZ, RZ ;  /* 0x000000ffff0b7224 */ /* 0x000fe400078e00ff */
[----:B------:R-:W-:Y:S02]  /*184c0*/  IMAD.MOV.U32 R5, RZ, RZ, R14 ;  /* 0x000000ffff057224 */ /* 0x000fe400078e000e */
[----:B0-----:R-:W-:-:S06]  /*184d0*/  @!P1 IMAD.WIDE R2, R7, 0x4, R2 ;  /* 0x0000000407029825 */ /* 0x001fcc00078e0202 */
[----:B------:R-:W2:Y:S01]  /*184e0*/  @!P1 LDG.E R2, desc[UR52][R2.64] ;  /* 0x0000003402029981 */ /* 0x000ea2000c1e1900 */
[C---:B------:R-:W-:Y:S02]  /*184f0*/  ISETP.GE.U32.AND P2, PT, R8.reuse, 0x2, PT ;  /* 0x000000020800780c */ /* 0x040fe40003f46070 */
[C---:B------:R-:W-:Y:S02]  /*18500*/  ISETP.GE.U32.AND P3, PT, R8.reuse, 0x4, PT ;  /* 0x000000040800780c */ /* 0x040fe40003f66070 */
[C---:B------:R-:W-:Y:S02]  /*18510*/  ISETP.GE.U32.AND P4, PT, R8.reuse, 0x8, PT ;  /* 0x000000080800780c */ /* 0x040fe40003f86070 */
[C---:B------:R-:W-:Y:S01]  /*18520*/  ISETP.GE.U32.AND P5, PT, R8.reuse, 0x10, PT ;  /* 0x000000100800780c */ /* 0x040fe20003fa6070 */
[----:B--2---:R-:W-:Y:S01]  /*18530*/  @!P1 IMAD.MOV.U32 R17, RZ, RZ, R2 ;  /* 0x000000ffff119224 */ /* 0x004fe200078e0002 */
[----:B------:R-:W-:-:S03]  /*18540*/  ISETP.NE.AND P1, PT, R8, RZ, PT ;  /* 0x000000ff0800720c */ /* 0x000fc60003f25270 */
[----:B------:R-:W-:-:S10]  /*18550*/  IMAD.MOV.U32 R13, RZ, RZ, R17 ;  /* 0x000000ffff0d7224 */ /* 0x000fd400078e0011 */
[----:B------:R-:W-:Y:S05]  /*18560*/  WARPSYNC.COLLECTIVE R15, `(.L_x_1514) ;  /* 0x000000000f087348 */ /* 0x000fea0003c00000 */
[----:B------:R0:W1:Y:S02]  /*18570*/  SHFL.UP P6, R14, R13, R12, R11 ;  /* 0x0400000c0d0e7389 */ /* 0x00006400000c000b */
[----:B01----:R-:W-:Y:S01]  /*18580*/  ENDCOLLECTIVE ;  /* 0x000000000000791b */ /* 0x003fe20003800000 */
.L_x_1514:
[----:B------:R-:W-:Y:S01]  /*18590*/  IMAD.MOV.U32 R12, RZ, RZ, 0x2 ;  /* 0x00000002ff0c7424 */ /* 0x000fe200078e00ff */
[----:B------:R-:W-:-:S05]  /*185a0*/  SEL R4, R14, RZ, P1 ;  /* 0x000000ff0e047207 */ /* 0x000fca0000800000 */
[----:B------:R-:W-:-:S04]  /*185b0*/  IMAD.IADD R4, R17, 0x1, R4 ;  /* 0x0000000111047824 */ /* 0x000fc800078e0204 */
[----:B------:R-:W-:-:S07]  /*185c0*/  IMAD.MOV.U32 R13, RZ, RZ, R4 ;  /* 0x000000ffff0d7224 */ /* 0x000fce00078e0004 */
[----:B------:R-:W-:Y:S05]  /*185d0*/  WARPSYNC.COLLECTIVE R15, `(.L_x_1515) ;  /* 0x000000000f087348 */ /* 0x000fea0003c00000 */
[----:B------:R0:W1:Y:S02]  /*185e0*/  SHFL.UP P6, R14, R13, R12, R11 ;  /* 0x0400000c0d0e7389 */ /* 0x00006400000c000b */
[----:B01----:R-:W-:Y:S01]  /*185f0*/  ENDCOLLECTIVE ;  /* 0x000000000000791b */ /* 0x003fe20003800000 */
.L_x_1515:
[----:B------:R-:W-:Y:S01]  /*18600*/  IMAD.MOV.U32 R12, RZ, RZ, 0x4 ;  /* 0x00000004ff0c7424 */ /* 0x000fe200078e00ff */
[----:B------:R-:W-:-:S05]  /*18610*/  SEL R3, R14, RZ, P2 ;  /* 0x000000ff0e037207 */ /* 0x000fca0001000000 */
[----:B------:R-:W-:-:S04]  /*18620*/  IMAD.IADD R6, R4, 0x1, R3 ;  /* 0x0000000104067824 */ /* 0x000fc800078e0203 */
[----:B------:R-:W-:-:S07]  /*18630*/  IMAD.MOV.U32 R13, RZ, RZ, R6 ;  /* 0x000000ffff0d7224 */ /* 0x000fce00078e0006 */
[----:B------:R-:W-:Y:S05]  /*18640*/  WARPSYNC.COLLECTIVE R15, `(.L_x_1516) ;  /* 0x000000000f087348 */ /* 0x000fea0003c00000 */
[----:B------:R0:W1:Y:S02]  /*18650*/  SHFL.UP P6, R14, R13, R12, R11 ;  /* 0x0400000c0d0e7389 */ /* 0x00006400000c000b */
[----:B01----:R-:W-:Y:S01]  /*18660*/  ENDCOLLECTIVE ;  /* 0x000000000000791b */ /* 0x003fe20003800000 */
.L_x_1516:
[----:B------:R-:W-:Y:S01]  /*18670*/  IMAD.MOV.U32 R12, RZ, RZ, 0x8 ;  /* 0x00000008ff0c7424 */ /* 0x000fe200078e00ff */
[----:B------:R-:W-:-:S05]  /*18680*/  SEL R3, R14, RZ, P3 ;  /* 0x000000ff0e037207 */ /* 0x000fca0001800000 */
[----:B------:R-:W-:-:S04]  /*18690*/  IMAD.IADD R2, R6, 0x1, R3 ;  /* 0x0000000106027824 */ /* 0x000fc800078e0203 */
[----:B------:R-:W-:-:S07]  /*186a0*/  IMAD.MOV.U32 R13, RZ, RZ, R2 ;  /* 0x000000ffff0d7224 */ /* 0x000fce00078e0002 */
[----:B------:R-:W-:Y:S05]  /*186b0*/  WARPSYNC.COLLECTIVE R15, `(.L_x_1517) ;  /* 0x000000000f087348 */ /* 0x000fea0003c00000 */
[----:B------:R0:W1:Y:S02]  /*186c0*/  SHFL.UP P6, R14, R13, R12, R11 ;  /* 0x0400000c0d0e7389 */ /* 0x00006400000c000b */
[----:B01----:R-:W-:Y:S01]  /*186d0*/  ENDCOLLECTIVE ;  /* 0x000000000000791b */ /* 0x003fe20003800000 */
.L_x_1517:
[----:B------:R-:W-:Y:S01]  /*186e0*/  IMAD.MOV.U32 R12, RZ, RZ, 0x10 ;  /* 0x00000010ff0c7424 */ /* 0x000fe200078e00ff */
[----:B------:R-:W-:-:S05]  /*186f0*/  SEL R3, R14, RZ, P4 ;  /* 0x000000ff0e037207 */ /* 0x000fca0002000000 */
[----:B------:R-:W-:-:S04]  /*18700*/  IMAD.IADD R3, R2, 0x1, R3 ;  /* 0x0000000102037824 */ /* 0x000fc800078e0203 */
[----:B------:R-:W-:-:S07]  /*18710*/  IMAD.MOV.U32 R13, RZ, RZ, R3 ;  /* 0x000000ffff0d7224 */ /* 0x000fce00078e0003 */
[----:B------:R-:W-:Y:S05]  /*18720*/  WARPSYNC.COLLECTIVE R15, `(.L_x_1518) ;  /* 0x000000000f087348 */ /* 0x000fea0003c00000 */
[----:B------:R0:W1:Y:S02]  /*18730*/  SHFL.UP P6, R14, R13, R12, R11 ;  /* 0x0400000c0d0e7389 */ /* 0x00006400000c000b */
[----:B01----:R-:W-:Y:S01]  /*18740*/  ENDCOLLECTIVE ;  /* 0x000000000000791b */ /* 0x003fe20003800000 */
.L_x_1518:
        /* <DEDUP_REMOVED lines=8> */
.L_x_1519:
[----:B------:R-:W-:Y:S05]  /*187d0*/  BRA `(.L_x_1520) ;  /* 0xffffffb000f07947 */ /* 0x000fea000383ffff */
.L_x_1385:
[----:B------:R-:W-:Y:S01]  /*187e0*/  BSSY B0, `(.L_x_1521) ;  /* 0x0000008000007945 */ /* 0x000fe20003800000 */
[----:B-----5:R-:W-:Y:S02]  /*187f0*/  IMAD.MOV.U32 R13, RZ, RZ, R17 ;  /* 0x000000ffff0d7224 */ /* 0x020fe400078e0011 */
[----:B------:R-:W-:Y:S02]  /*18800*/  IMAD.MOV.U32 R12, RZ, RZ, 0x1 ;  /* 0x00000001ff0c7424 */ /* 0x000fe400078e00ff */
[----:B------:R-:W-:Y:S02]  /*18810*/  IMAD.MOV.U32 R11, RZ, RZ, RZ ;  /* 0x000000ffff0b7224 */ /* 0x000fe400078e00ff */
[----:B------:R-:W-:-:S07]  /*18820*/  IMAD.MOV.U32 R15, RZ, RZ, -0x1 ;  /* 0xffffffffff0f7424 */ /* 0x000fce00078e00ff */
[----:B01----:R-:W-:Y:S05]  /*18830*/  WARPSYNC.COLLECTIVE R15, `(.L_x_1522) ;  /* 0x000000000f087348 */ /* 0x003fea0003c00000 */
[----:B------:R2:W3:Y:S02]  /*18840*/  SHFL.UP P6, R14, R13, R12, R11 ;  /* 0x0400000c0d0e7389 */ /* 0x0004e400000c000b */
[----:B0123--:R-:W-:Y:S01]  /*18850*/  ENDCOLLECTIVE ;  /* 0x000000000000791b */ /* 0x00ffe20003800000 */
.L_x_1522:
[----:B------:R-:W-:Y:S05]  /*18860*/  BSYNC B0 ;  /* 0x0000000000007941 */ /* 0x000fea0003800000 */
.L_x_1521:
        /* <DEDUP_REMOVED lines=8> */
.L_x_1523:
[----:B------:R-:W-:Y:S01]  /*188f0*/  IMAD.MOV.U32 R12, RZ, RZ, 0x4 ;  /* 0x00000004ff0c7424 */ /* 0x000fe200078e00ff */
[----:B------:R-:W-:-:S05]  /*18900*/  SEL R2, R14, RZ, P2 ;  /* 0x000000ff0e027207 */ /* 0x000fca0001000000 */
[----:B------:R-:W-:-:S04]  /*18910*/  IMAD.IADD R2, R13, 0x1, R2 ;  /* 0x000000010d027824 */ /* 0x000fc800078e0202 */
[----:B------:R-:W-:-:S07]  /*18920*/  IMAD.MOV.U32 R13, RZ, RZ, R2 ;  /* 0x000000ffff0d7224 */ /* 0x000fce00078e0002 */
[----:B------:R-:W-:Y:S05]  /*18930*/  WARPSYNC.COLLECTIVE R15, `(.L_x_1524) ;  /* 0x000000000f087348 */ /* 0x000fea0003c00000 */
[----:B------:R0:W1:Y:S02]  /*18940*/  SHFL.UP P6, R14, R13, R12, R11 ;  /* 0x0400000c0d0e7389 */ /* 0x00006400000c000b */
[----:B01----:R-:W-:Y:S01]  /*18950*/  ENDCOLLECTIVE ;  /* 0x000000000000791b */ /* 0x003fe20003800000 */
.L_x_1524:
[----:B------:R-:W-:Y:S01]  /*18960*/  IMAD.MOV.U32 R12, RZ, RZ, 0x8 ;  /* 0x00000008ff0c7424 */ /* 0x000fe200078e00ff */
[----:B------:R-:W-:-:S05]  /*18970*/  SEL R3, R14, RZ, P3 ;  /* 0x000000ff0e037207 */ /* 0x000fca0001800000 */
[----:B------:R-:W-:-:S04]  /*18980*/  IMAD.IADD R3, R2, 0x1, R3 ;  /* 0x0000000102037824 */ /* 0x000fc800078e0203 */
[----:B------:R-:W-:-:S07]  /*18990*/  IMAD.MOV.U32 R13, RZ, RZ, R3 ;  /* 0x000000ffff0d7224 */ /* 0x000fce00078e0003 */
[----:B------:R-:W-:Y:S05]  /*189a0*/  WARPSYNC.COLLECTIVE R15, `(.L_x_1525) ;  /* 0x000000000f087348 */ /* 0x000fea0003c00000 */
[----:B------:R0:W1:Y:S02]  /*189b0*/  SHFL.UP P6, R14, R13, R12, R11 ;  /* 0x0400000c0d0e7389 */ /* 0x00006400000c000b */
[----:B01----:R-:W-:Y:S01]  /*189c0*/  ENDCOLLECTIVE ;  /* 0x000000000000791b */ /* 0x003fe20003800000 */
.L_x_1525:
[----:B------:R-:W-:Y:S01]  /*189d0*/  IMAD.MOV.U32 R12, RZ, RZ, 0x10 ;  /* 0x00000010ff0c7424 */ /* 0x000fe200078e00ff */
[----:B------:R-:W-:-:S05]  /*189e0*/  SEL R4, R14, RZ, P4 ;  /* 0x000000ff0e047207 */ /* 0x000fca0002000000 */
[----:B------:R-:W-:-:S04]  /*189f0*/  IMAD.IADD R4, R3, 0x1, R4 ;  /* 0x0000000103047824 */ /* 0x000fc800078e0204 */
[----:B------:R-:W-:-:S07]  /*18a00*/  IMAD.MOV.U32 R13, RZ, RZ, R4 ;  /* 0x000000ffff0d7224 */ /* 0x000fce00078e0004 */
[----:B------:R-:W-:Y:S05]  /*18a10*/  WARPSYNC.COLLECTIVE R15, `(.L_x_1526) ;  /* 0x000000000f087348 */ /* 0x000fea0003c00000 */
[----:B------:R0:W1:Y:S02]  /*18a20*/  SHFL.UP P6, R14, R13, R12, R11 ;  /* 0x0400000c0d0e7389 */ /* 0x00006400000c000b */
[----:B01----:R-:W-:Y:S01]  /*18a30*/  ENDCOLLECTIVE ;  /* 0x000000000000791b */ /* 0x003fe20003800000 */
.L_x_1526:
        /* <DEDUP_REMOVED lines=8> */
.L_x_1527:
[----:B------:R-:W-:Y:S05]  /*18ac0*/  BRA `(.L_x_1528) ;  /* 0xffffffb000d07947 */ /* 0x000fea000383ffff */
.L_x_1387:
[----:B------:R-:W-:Y:S01]  /*18ad0*/  BSSY B0, `(.L_x_1529) ;  /* 0x0000006000007945 */ /* 0x000fe20003800000 */
[----:B------:R-:W-:Y:S01]  /*18ae0*/  PLOP3.LUT P6, PT, P6, PT, PT, 0x8, 0x0 ;  /* 0x000000000000781c */ /* 0x000fe200037ce170 */
[----:B------:R-:W-:-:S12]  /*18af0*/  IMAD.MOV.U32 R15, RZ, RZ, -0x1 ;  /* 0xffffffffff0f7424 */ /* 0x000fd800078e00ff */
[----:B01----:R-:W-:Y:S05]  /*18b00*/  WARPSYNC.COLLECTIVE R15, `(.L_x_1530) ;  /* 0x000000000f087348 */ /* 0x003fea0003c00000 */
[----:B------:R-:W-:Y:S01]  /*18b10*/  VOTE.ANY R14, PT, P6 ;  /* 0x00000000000e7806 */ /* 0x000fe200030e0100 */
[----:B01----:R-:W-:Y:S06]  /*18b20*/  ENDCOLLECTIVE ;  /* 0x000000000000791b */ /* 0x003fec0003800000 */
.L_x_1530:
[----:B------:R-:W-:Y:S05]  /*18b30*/  BSYNC B0 ;  /* 0x0000000000007941 */ /* 0x000fea0003800000 */
.L_x_1529:
[----:B------:R-:W-:Y:S02]  /*18b40*/  IMAD.MOV.U32 R2, RZ, RZ, R14 ;  /* 0x000000ffff027224 */ /* 0x000fe400078e000e */
[----:B------:R-:W-:Y:S02]  /*18b50*/  IMAD.MOV.U32 R13, RZ, RZ, R17 ;  /* 0x000000ffff0d7224 */ /* 0x000fe400078e0011 */
[----:B------:R-:W0:Y:S01]  /*18b60*/  POPC R6, R2 ;  /* 0x0000000200067309 */ /* 0x000e220000000000 */
[----:B------:R-:W-:Y:S02]  /*18b70*/  IMAD.MOV.U32 R11, RZ, RZ, 0x1f ;  /* 0x0000001fff0b7424 */ /* 0x000fe400078e00ff */
[----:B------:R-:W-:Y:S02]  /*18b80*/  IMAD.MOV.U32 R15, RZ, RZ, -0x1 ;  /* 0xffffffffff0f7424 */ /* 0x000fe400078e00ff */
[----:B0-----:R-:W-:-:S07]  /*18b90*/  IMAD.MOV.U32 R12, RZ, RZ, R6 ;  /* 0x000000ffff0c7224 */ /* 0x001fce00078e0006 */
[----:B------:R-:W-:Y:S05]  /*18ba0*/  WARPSYNC.COLLECTIVE R15, `(.L_x_1531) ;  /* 0x000000000f087348 */ /* 0x000fea0003c00000 */
[----:B------:R0:W1:Y:S02]  /*18bb0*/  SHFL.IDX P6, R14, R13, R12, R11 ;  /* 0x0000000c0d0e7389 */ /* 0x00006400000c000b */
[----:B01----:R-:W-:Y:S01]  /*18bc0*/  ENDCOLLECTIVE ;  /* 0x000000000000791b */ /* 0x003fe20003800000 */
.L_x_1531:
[----:B------:R-:W-:Y:S01]  /*18bd0*/  IMAD.MOV.U32 R17, RZ, RZ, R14 ;  /* 0x000000ffff117224 */ /* 0x000fe200078e000e */
[----:B------:R-:W-:Y:S06]  /*18be0*/  BRA `(.L_x_1532) ;  /* 0xffffffb000c07947 */ /* 0x000fec000383ffff */
.L_x_1389:
[----:B------:R-:W-:Y:S01]  /*18bf0*/  BSSY B0, `(.L_x_1533) ;  /* 0x0000007000007945 */ /* 0x000fe20003800000 */
[----:B------:R-:W-:Y:S02]  /*18c00*/  IMAD.MOV.U32 R13, RZ, RZ, R3 ;  /* 0x000000ffff0d7224 */ /* 0x000fe400078e0003 */
[----:B------:R-:W-:Y:S02]  /*18c10*/  IMAD.MOV.U32 R11, RZ, RZ, 0x1f ;  /* 0x0000001fff0b7424 */ /* 0x000fe400078e00ff */
[----:B------:R-:W-:-:S07]  /*18c20*/  IMAD.MOV.U32 R15, RZ, RZ, -0x1 ;  /* 0xffffffffff0f7424 */ /* 0x000fce00078e00ff */
[----:B0123--:R-:W-:Y:S05]  /*18c30*/  WARPSYNC.COLLECTIVE R15, `(.L_x_1534) ;  /* 0x000000000f087348 */ /* 0x00ffea0003c00000 */
[----:B------:R4:W0:Y:S02]  /*18c40*/  SHFL.IDX P6, R14, R13, R12, R11 ;  /* 0x0000000c0d0e7389 */ /* 0x00082400000c000b */
[----:B01234-:R-:W-:Y:S01]  /*18c50*/  ENDCOLLECTIVE ;  /* 0x000000000000791b */ /* 0x01ffe20003800000 */
.L_x_1534:
[----:B------:R-:W-:Y:S05]  /*18c60*/  BSYNC B0 ;  /* 0x0000000000007941 */ /* 0x000fea0003800000 */
.L_x_1533:
[----:B------:R-:W-:Y:S05]  /*18c70*/  BRA `(.L_x_1388) ;  /* 0xffffffb000b87947 */ /* 0x000fea000383ffff */
.L_x_1393:
[----:B0-----:R0:W3:Y:S02]  /*18c80*/  SYNCS.PHASECHK.TRANS64.TRYWAIT P0, [R5+URZ+0x16820], R0 ;  /* 0x01682000050075a7 */ /* 0x0010e4000800017f */
[----:B---3--:R-:W-:Y:S05]  /*18c90*/  @!P0 NANOSLEEP.SYNCS 0x989680 ;  /* 0x009896800000895d */ /* 0x008fea0003900000 */
[----:B------:R-:W3:Y:S02]  /*18ca0*/  @!P0 SYNCS.PHASECHK.TRANS64 P0, [R5+URZ+0x16820], R0 ;  /* 0x01682000050085a7 */ /* 0x000ee4000800007f */
[----:B---3--:R-:W-:Y:S05]  /*18cb0*/  @!P0 BRA `(.L_x_1393) ;  /* 0xfffffffc00f08947 */ /* 0x008fea000383ffff */
[----:B------:R-:W-:Y:S05]  /*18cc0*/  BRA `(.L_x_1535) ;  /* 0xffffffb800307947 */ /* 0x000fea000383ffff */
.L_x_1394:
        /* <DEDUP_REMOVED lines=11> */
.L_x_1537:
[----:B------:R-:W-:Y:S05]  /*18d80*/  BSYNC B0 ;  /* 0x0000000000007941 */ /* 0x000fea0003800000 */
.L_x_1536:
[----:B------:R-:W-:Y:S05]  /*18d90*/  BRA `(.L_x_1538) ;  /* 0xffffffb800187947 */ /* 0x000fea000383ffff */
.L_x_1397:
[----:B------:R-:W-:Y:S01]  /*18da0*/  BSSY B1, `(.L_x_1539) ;  /* 0x0000006000017945 */ /* 0x000fe20003800000 */
[----:B------:R-:W-:-:S07]  /*18db0*/  IMAD.MOV.U32 R15, RZ, RZ, -0x1 ;  /* 0xffffffffff0f7424 */ /* 0x000fce00078e00ff */
[----:B012---:R-:W-:Y:S05]  /*18dc0*/  WARPSYNC.COLLECTIVE R15, `(.L_x_1540) ;  /* 0x000000000f0c7348 */ /* 0x007fea0003c00000 */
[----:B------:R-:W-:Y:S02]  /*18dd0*/  ELECT P6, UR62, PT ;  /* 0x00000000003e782f */ /* 0x000fe400038c0000 */
[----:B------:R-:W-:Y:S01]  /*18de0*/  MOV R14, UR62 ;  /* 0x0000003e000e7c02 */ /* 0x000fe20008000f00 */
[----:B012---:R-:W-:Y:S10]  /*18df0*/  ENDCOLLECTIVE ;  /* 0x000000000000791b */ /* 0x007ff40003800000 */
.L_x_1540:
[----:B------:R-:W-:Y:S05]  /*18e00*/  BSYNC B1 ;  /* 0x0000000000017941 */ /* 0x000fea0003800000 */
.L_x_1539:
[----:B------:R-:W-:Y:S05]  /*18e10*/  BRA `(.L_x_1541) ;  /* 0xffffffb800107947 */ /* 0x000fea000383ffff */
.L_x_1399:
[----:B0-----:R0:W3:Y:S02]  /*18e20*/  SYNCS.PHASECHK.TRANS64.TRYWAIT P1, [R3+URZ+0x16840], R2 ;  /* 0x01684002030075a7 */ /* 0x0010e4000802017f */
[----:B---3--:R-:W-:Y:S05]  /*18e30*/  @!P1 NANOSLEEP.SYNCS 0x989680 ;  /* 0x009896800000995d */ /* 0x008fea0003900000 */
[----:B------:R-:W3:Y:S02]  /*18e40*/  @!P1 SYNCS.PHASECHK.TRANS64 P1, [R3+URZ+0x16840], R2 ;  /* 0x01684002030095a7 */ /* 0x000ee4000802007f */
[----:B---3--:R-:W-:Y:S05]  /*18e50*/  @!P1 BRA `(.L_x_1399) ;  /* 0xfffffffc00f09947 */ /* 0x008fea000383ffff */
[----:B------:R-:W-:Y:S05]  /*18e60*/  BRA `(.L_x_1542) ;  /* 0xffffffb800307947 */ /* 0x000fea000383ffff */
.L_x_1401:
[----:B---3--:R3:W4:Y:S02]  /*18e70*/  SYNCS.PHASECHK.TRANS64.TRYWAIT P1, [R5+URZ+0x16840], R0 ;  /* 0x01684000050075a7 */ /* 0x008724000802017f */
[----:B----4-:R-:W-:Y:S05]  /*18e80*/  @!P1 NANOSLEEP.SYNCS 0x989680 ;  /* 0x009896800000995d */ /* 0x010fea0003900000 */
[----:B------:R-:W4:Y:S02]  /*18e90*/  @!P1 SYNCS.PHASECHK.TRANS64 P1, [R5+URZ+0x16840], R0 ;  /* 0x01684000050095a7 */ /* 0x000f24000802007f */
[----:B----4-:R-:W-:Y:S05]  /*18ea0*/  @!P1 BRA `(.L_x_1401) ;  /* 0xfffffffc00f09947 */ /* 0x010fea000383ffff */
[----:B------:R-:W-:Y:S05]  /*18eb0*/  BRA `(.L_x_1543) ;  /* 0xffffffb8003c7947 */ /* 0x000fea000383ffff */
.L_x_1403:
[----:B----4-:R4:W0:Y:S02]  /*18ec0*/  SYNCS.PHASECHK.TRANS64.TRYWAIT P1, [R3+URZ+0x16860], R2 ;  /* 0x01686002030075a7 */ /* 0x010824000802017f */
[----:B0-----:R-:W-:Y:S05]  /*18ed0*/  @!P1 NANOSLEEP.SYNCS 0x989680 ;  /* 0x009896800000995d */ /* 0x001fea0003900000 */
[----:B------:R-:W0:Y:S02]  /*18ee0*/  @!P1 SYNCS.PHASECHK.TRANS64 P1, [R3+URZ+0x16860], R2 ;  /* 0x01686002030095a7 */ /* 0x000e24000802007f */
[----:B0-----:R-:W-:Y:S05]  /*18ef0*/  @!P1 BRA `(.L_x_1403) ;  /* 0xfffffffc00f09947 */ /* 0x001fea000383ffff */
[----:B------:R-:W-:Y:S05]  /*18f00*/  BRA `(.L_x_1544) ;  /* 0xffffffb800387947 */ /* 0x000fea000383ffff */
.L_x_1545:
        /* <DEDUP_REMOVED lines=15> */
.L_x_3109:


//--------------------- .text._ZN7cutlass13device_kernelIN5flash11enable_sm90INS1_16FlashAttnFwdSm90INS1_25CollectiveMainloopFwdSm90ILi2EN4cute5tupleIJNS5_1CILi1EEES8_S8_EEENS6_IJNS7_ILi192EEENS7_ILi128EEENS7_ILi64EEEEEELi64ENS_6half_tEfNS_4arch4Sm90ELb0ELb1ELb0ELb1ELb1ELb1ELb0ELb1ELb1ELb1ELb0ELb0EEENS1_21CollectiveEpilogueFwdINS6_IJSA_SC_SB_EEES9_SE_SG_Li384ELb1ELb1ELb0ELb0EEENS1_36VarlenDynamicPersistentTileSchedulerILi192ELi128ELi384ELi128ELb0ELb1ELb1ELb1ELb0ELb1EEEEEEEEEvNT_6ParamsE --------------------------
	.section	.text._ZN7cutlass13device_kernelIN5flash11enable_sm90INS1_16FlashAttnFwdSm90INS1_25CollectiveMainloopFwdSm90ILi2EN4cute5tupleIJNS5_1CILi1EEES8_S8_EEENS6_IJNS7_ILi192EEENS7_ILi128EEENS7_ILi64EEEEEELi64ENS_6half_tEfNS_4arch4Sm90ELb0ELb1ELb0ELb1ELb1ELb1ELb0ELb1ELb1ELb1ELb0ELb0EEENS1_21CollectiveEpilogueFwdINS6_IJSA_SC_SB_EEES9_SE_SG_Li384ELb1ELb1ELb0ELb0EEENS1_36VarlenDynamicPersistentTileSchedulerILi192ELi128ELi384ELi128ELb0ELb1ELb1ELb1ELb0ELb1EEEEEEEEEvNT_6ParamsE,"ax",@progbits
	.align	128
.text._ZN7cutlass13device_kernelIN5flash11enable_sm90INS1_16FlashAttnFwdSm90INS1_25CollectiveMainloopFwdSm90ILi2EN4cute5tupleIJNS5_1CILi1EEES8_S8_EEENS6_IJNS7_ILi192EEENS7_ILi128EEENS7_ILi64EEEEEELi64ENS_6half_tEfNS_4arch4Sm90ELb0ELb1ELb0ELb1ELb1ELb1ELb0ELb1ELb1ELb1ELb0ELb0EEENS1_21CollectiveEpilogueFwdINS6_IJSA_SC_SB_EEES9_SE_SG_Li384ELb1ELb1ELb0ELb0EEENS1_36VarlenDynamicPersistentTileSchedulerILi192ELi128ELi384ELi128ELb0ELb1ELb1ELb1ELb0ELb1EEEEEEEEEvNT_6ParamsE:
        .type           _ZN7cutlass13device_kernelIN5flash11enable_sm90INS1_16FlashAttnFwdSm90INS1_25CollectiveMainloopFwdSm90ILi2EN4cute5tupleIJNS5_1CILi1EEES8_S8_EEENS6_IJNS7_ILi192EEENS7_ILi128EEENS7_ILi64EEEEEELi64ENS_6half_tEfNS_4arch4Sm90ELb0ELb1ELb0ELb1ELb1ELb1ELb0ELb1ELb1ELb1ELb0ELb0EEENS1_21CollectiveEpilogueFwdINS6_IJSA_SC_SB_EEES9_SE_SG_Li384ELb1ELb1ELb0ELb0EEENS1_36VarlenDynamicPersistentTileSchedulerILi192ELi128ELi384ELi128ELb0ELb1ELb1ELb1ELb0ELb1EEEEEEEEEvNT_6ParamsE,@function
        .size           _ZN7cutlass13device_kernelIN5flash11enable_sm90INS1_16FlashAttnFwdSm90INS1_25CollectiveMainloopFwdSm90ILi2EN4cute5tupleIJNS5_1CILi1EEES8_S8_EEENS6_IJNS7_ILi192EEENS7_ILi128EEENS7_ILi64EEEEEELi64ENS_6half_tEfNS_4arch4Sm90ELb0ELb1ELb0ELb1ELb1ELb1ELb0ELb1ELb1ELb1ELb0ELb0EEENS1_21CollectiveEpilogueFwdINS6_IJSA_SC_SB_EEES9_SE_SG_Li384ELb1ELb1ELb0ELb0EEENS1_36VarlenDynamicPersistentTileSchedulerILi192ELi128ELi384ELi128ELb0ELb1ELb1ELb1ELb0ELb1EEEEEEEEEvNT_6ParamsE,(.L_x_3110 - _ZN7cutlass13device_kernelIN5flash11enable_sm90INS1_16FlashAttnFwdSm90INS1_25CollectiveMainloopFwdSm90ILi2EN4cute5tupleIJNS5_1CILi1EEES8_S8_EEENS6_IJNS7_ILi192EEENS7_ILi128EEENS7_ILi64EEEEEELi64ENS_6half_tEfNS_4arch4Sm90ELb0ELb1ELb0ELb1ELb1ELb1ELb0ELb1ELb1ELb1ELb0ELb0EEENS1_21CollectiveEpilogueFwdINS6_IJSA_SC_SB_EEES9_SE_SG_Li384ELb1ELb1ELb0ELb0EEENS1_36VarlenDynamicPersistentTileSchedulerILi192ELi128ELi384ELi128ELb0ELb1ELb1ELb1ELb0ELb1EEEEEEEEEvNT_6ParamsE)
        .other          _ZN7cutlass13device_kernelIN5flash11enable_sm90INS1_16FlashAttnFwdSm90INS1_25CollectiveMainloopFwdSm90ILi2EN4cute5tupleIJNS5_1CILi1EEES8_S8_EEENS6_IJNS7_ILi192EEENS7_ILi128EEENS7_ILi64EEEEEELi64ENS_6half_tEfNS_4arch4Sm90ELb0ELb1ELb0ELb1ELb1ELb1ELb0ELb1ELb1ELb1ELb0ELb0EEENS1_21CollectiveEpilogueFwdINS6_IJSA_SC_SB_EEES9_SE_SG_Li384ELb1ELb1ELb0ELb0EEENS1_36VarlenDynamicPersistentTileSchedulerILi192ELi128ELi384ELi128ELb0ELb1ELb1ELb1ELb0ELb1EEEEEEEEEvNT_6ParamsE,@"STO_CUDA_ENTRY STV_DEFAULT"
_ZN7cutlass13device_kernelIN5flash11enable_sm90INS1_16FlashAttnFwdSm90INS1_25CollectiveMainloopFwdSm90ILi2EN4cute5tupleIJNS5_1CILi1EEES8_S8_EEENS6_IJNS7_ILi192EEENS7_ILi128EEENS7_ILi64EEEEEELi64ENS_6half_tEfNS_4arch4Sm90ELb0ELb1ELb0ELb1ELb1ELb1ELb0ELb1ELb1ELb1ELb0ELb0EEENS1_21CollectiveEpilogueFwdINS6_IJSA_SC_SB_EEES9_SE_SG_Li384ELb1ELb1ELb0ELb0EEENS1_36VarlenDynamicPersistentTileSchedulerILi192ELi128ELi384ELi128ELb0ELb1ELb1ELb1ELb0ELb1EEEEEEEEEvNT_6ParamsE:
        /* <DEDUP_REMOVED lines=18> */
.L_x_1547:
[----:B------:R-:W-:Y:S05]  /*0120*/  BSYNC B0 ;  /* 0x0000000000007941 */ /* 0x000fea0003800000 */
.L_x_1546:
        /* <DEDUP_REMOVED lines=41> */
.L_x_1548:
        /* <DEDUP_REMOVED lines=22> */
.L_x_1549:
        /* <DEDUP_REMOVED lines=18> */
.L_x_1550:
        /* <DEDUP_REMOVED lines=22> */
.L_x_1551:
        /* <DEDUP_REMOVED lines=22> */
.L_x_1552:
        /* <DEDUP_REMOVED lines=8> */
.L_x_1555:
[----:B------:R-:W-:-:S08]  /*0980*/  NOP ;  /* 0x0000000000007918 */ /* 0x000fd00000000000 */
[----:B------:R-:W0:Y:S02]  /*0990*/  USETMAXREG.TRY_ALLOC.CTAPOOL UP0, 0xa0 ;  /* 0x000000a0000079c8 */ /* 0x000e240008000600 */
[----:B0-----:R-:W-:-:S13]  /*09a0*/  PLOP3.LUT P0, PT, PT, PT, UP0, 0x80, 0x0 ;  /* 0x000000000000781c */ /* 0x001fda0003f0f008 */
[----:B------:R-:W-:Y:S05]  /*09b0*/  @!P0 BRA `(.L_x_1555) ;  /* 0xfffffffc00f08947 */ /* 0x000fea000383ffff */
[----:B------:R-:W0:Y:S01]  /*09c0*/  S2R R0, SR_TID.X ;  /* 0x0000000000007919 */ /* 0x000e220000002100 */
[----:B------:R-:W1:Y:S01]  /*09d0*/  S2UR UR38, SR_CgaCtaId ;  /* 0x00000000002679c3 */ /* 0x000e620000008800 */
[----:B------:R-:W-:Y:S01]  /*09e0*/  UMOV UR4, 0x400 ;  /* 0x0000040000047882 */ /* 0x000fe20000000000 */
[----:B------:R-:W-:-:S06]  /*09f0*/  LOP3.LUT R22, R22, 0xdfffffff, RZ, 0xc0, !PT ;  /* 0xdfffffff16167812 */ /* 0x000fcc00078ec0ff */
[----:B------:R-:W-:Y:S06]  /*0a00*/  BAR.ARV 0x8, 0x200 ;  /* 0x0208000000007b1d */ /* 0x000fec0000002000 */
[----:B-1----:R-:W-:-:S06]  /*0a10*/  ULEA UR4, UR38, UR4, 0x18 ;  /* 0x0000000426047291 */ /* 0x002fcc000f8ec03f */
[----:B------:R-:W-:Y:S01]  /*0a20*/  IMAD.U32 R2, RZ, RZ, UR4 ;  /* 0x00000004ff027e24 */ /* 0x000fe2000f8e00ff */
[----:B0-----:R-:W-:Y:S01]  /*0a30*/  SHF.R.U32.HI R0, RZ, 0x7, R0 ;  /* 0x00000007ff007819 */ /* 0x001fe20000011600 */
[----:B------:R-:W-:-:S03]  /*0a40*/  ULDC UR4, c[0x0][0xc3c] ;  /* 0x00030f0000047ab9 */ /* 0x000fc60000000800 */
[----:B------:R-:W-:-:S13]  /*0a50*/  ISETP.NE.AND P0, PT, R0, 0x1, PT ;  /* 0x000000010000780c */ /* 0x000fda0003f05270 */
[----:B------:R-:W-:Y:S01]  /*0a60*/  @P0 LOP3.LUT R22, R22, 0x20000000, RZ, 0xfc, !PT ;  /* 0x2000000016160812 */ /* 0x000fe200078efcff */
[----:B------:R-:W-:Y:S08]  /*0a70*/  @!P0 BAR.ARV 0x9, 0x100 ;  /* 0x0244000000008b1d */ /* 0x000ff00000002000 */
[----:B------:R-:W-:Y:S06]  /*0a80*/  BAR.SYNC.DEFER_BLOCKING 0x5, 0x200 ;  /* 0x0148000000007b1d */ /* 0x000fec0000010000 */
[----:B------:R-:W0:Y:S02]  /*0a90*/  LDS.128 R28, [R2+0x168d0] ;  /* 0x0168d000021c7984 */ /* 0x000e240000000c00 */
[----:B------:R-:W-:Y:S06]  /*0aa0*/  BAR.ARV 0x4, 0x200 ;  /* 0x0108000000007b1d */ /* 0x000fec0000002000 */
[----:B0-----:R-:W-:-:S13]  /*0ab0*/  ISETP.GE.AND P0, PT, R31, UR4, PT ;  /* 0x000000041f007c0c */ /* 0x001fda000bf06270 */
[----:B------:R-:W-:Y:S05]  /*0ac0*/  @P0 BRA `(.L_x_1556) ;  /* 0x000001d400700947 */ /* 0x000fea0003800000 */
[----:B------:R-:W0:Y:S01]  /*0ad0*/  S2R R0, SR_TID.X ;  /* 0x0000000000007919 */ /* 0x000e220000002100 */
[----:B------:R-:W-:Y:S01]  /*0ae0*/  IMAD.MOV.U32 R23, RZ, RZ, RZ ;  /* 0x000000ffff177224 */ /* 0x000fe200078e00ff */
[----:B------:R-:W-:Y:S01]  /*0af0*/  ULOP3.LUT UR39, UR37, 0x1, URZ, 0xfc, !UPT ;  /* 0x0000000125277892 */ /* 0x000fe2000f8efc3f */
[----:B------:R-:W-:Y:S01]  /*0b00*/  IMAD.MOV.U32 R154, RZ, RZ, RZ ;  /* 0x000000ffff9a7224 */ /* 0x000fe200078e00ff */
[----:B------:R-:W-:Y:S01]  /*0b10*/  UMOV UR36, URZ ;  /* 0x0000003f00247c82 */ /* 0x000fe20008000000 */
[----:B------:R-:W-:Y:S02]  /*0b20*/  IMAD.MOV.U32 R19, RZ, RZ, RZ ;  /* 0x000000ffff137224 */ /* 0x000fe400078e00ff */
[----:B0-----:R-:W-:-:S05]  /*0b30*/  VIADD R13, R0, 0xffffff80 ;  /* 0xffffff80000d7836 */ /* 0x001fca0000000000 */
[----:B------:R-:W-:-:S04]  /*0b40*/  SHF.R.S32.HI R0, RZ, 0x1f, R13 ;  /* 0x0000001fff007819 */ /* 0x000fc8000001140d */
[CC--:B------:R-:W-:Y:S02]  /*0b50*/  LEA.HI R3, R0.reuse, R13.reuse, RZ, 0x7 ;  /* 0x0000000d00037211 */ /* 0x0c0fe400078f38ff */
[CC--:B------:R-:W-:Y:S02]  /*0b60*/  LEA.HI R5, R0.reuse, R13.reuse, RZ, 0x5 ;  /* 0x0000000d00057211 */ /* 0x0c0fe400078f28ff */
[----:B------:R-:W-:Y:S02]  /*0b70*/  LOP3.LUT R4, R3, 0xffffff80, RZ, 0xc0, !PT ;  /* 0xffffff8003047812 */ /* 0x000fe400078ec0ff */
[----:B------:R-:W-:Y:S02]  /*0b80*/  SHF.R.S32.HI R12, RZ, 0x7, R3 ;  /* 0x00000007ff0c7819 */ /* 0x000fe40000011403 */
[----:B------:R-:W-:Y:S01]  /*0b90*/  SHF.R.S32.HI R14, RZ, 0x5, R5 ;  /* 0x00000005ff0e7819 */ /* 0x000fe20000011405 */
[----:B------:R-:W-:Y:S01]  /*0ba0*/  IMAD.IADD R11, R13, 0x1, -R4 ;  /* 0x000000010d0b7824 */ /* 0x000fe200078e0a04 */
[----:B------:R-:W-:Y:S01]  /*0bb0*/  LEA.HI R4, R0, R13, RZ, 0x4 ;  /* 0x0000000d00047211 */ /* 0x000fe200078f20ff */
[----:B------:R-:W-:-:S03]  /*0bc0*/  IMAD.HI R5, R12, 0x55555556, RZ ;  /* 0x555555560c057827 */ /* 0x000fc600078e02ff */
[----:B------:R-:W-:Y:S02]  /*0bd0*/  SHF.R.S32.HI R6, RZ, 0x1f, R11 ;  /* 0x0000001fff067819 */ /* 0x000fe4000001140b */
[----:B------:R-:W-:Y:S02]  /*0be0*/  SHF.R.S32.HI R7, RZ, 0x4, R4 ;  /* 0x00000004ff077819 */ /* 0x000fe40000011404 */
[----:B------:R-:W-:Y:S02]  /*0bf0*/  LEA.HI R8, R6, R11, RZ, 0x2 ;  /* 0x0000000b06087211 */ /* 0x000fe400078f10ff */
[C---:B------:R-:W-:Y:S02]  /*0c00*/  LOP3.LUT R3, R4.reuse, 0x3fffff0, RZ, 0xc0, !PT ;  /* 0x03fffff004037812 */ /* 0x040fe400078ec0ff */
[--C-:B------:R-:W-:Y:S02]  /*0c10*/  SHF.R.S32.HI R9, RZ, 0x2, R8.reuse ;  /* 0x00000002ff097819 */ /* 0x100fe40000011408 */
[----:B------:R-:W-:Y:S01]  /*0c20*/  SHF.R.S32.HI R10, RZ, 0x1f, R8 ;  /* 0x0000001fff0a7819 */ /* 0x000fe20000011408 */
[----:B------:R-:W-:Y:S01]  /*0c30*/  IMAD.IADD R3, R13, 0x1, -R3 ;  /* 0x000000010d037824 */ /* 0x000fe200078e0a03 */
[----:B------:R-:W-:-:S02]  /*0c40*/  LEA.HI R4, R4, R7, RZ, 0x1 ;  /* 0x0000000704047211 */ /* 0x000fc400078f08ff */
[----:B------:R-:W-:Y:S01]  /*0c50*/  LEA.HI R10, R10, R9, RZ, 0x3 ;  /* 0x000000090a0a7211 */ /* 0x000fe200078f18ff */
[----:B------:R-:W-:Y:S01]  /*0c60*/  IMAD R3, R14, 0x10, R3 ;  /* 0x000000100e037824 */ /* 0x000fe200078e0203 */
[----:B------:R-:W-:Y:S02]  /*0c70*/  LOP3.LUT R4, R4, 0x1ffffffe, RZ, 0xc0, !PT ;  /* 0x1ffffffe04047812 */ /* 0x000fe400078ec0ff */
[----:B------:R-:W-:Y:S02]  /*0c80*/  LOP3.LUT R10, R10, 0xfffffff8, RZ, 0xc0, !PT ;  /* 0xfffffff80a0a7812 */ /* 0x000fe400078ec0ff */
[----:B------:R-:W-:Y:S01]  /*0c90*/  LEA.HI R6, R6, R11, RZ, 0x5 ;  /* 0x0000000b06067211 */ /* 0x000fe200078f28ff */
[----:B------:R-:W-:Y:S01]  /*0ca0*/  IMAD.IADD R4, R7, 0x1, -R4 ;  /* 0x0000000107047824 */ /* 0x000fe200078e0a04 */
[----:B------:R-:W-:Y:S01]  /*0cb0*/  LEA.HI R5, R5, R5, RZ, 0x1 ;  /* 0x0000000505057211 */ /* 0x000fe200078f08ff */
[----:B------:R-:W-:Y:S01]  /*0cc0*/  IMAD.IADD R9, R9, 0x1, -R10 ;  /* 0x0000000109097824 */ /* 0x000fe200078e0a0a */
[----:B------:R-:W-:Y:S01]  /*0cd0*/  SHF.R.S32.HI R6, RZ, 0x5, R6 ;  /* 0x00000005ff067819 */ /* 0x000fe20000011406 */
[----:B------:R-:W-:Y:S01]  /*0ce0*/  IMAD R7, R3, 0x8, R4 ;  /* 0x0000000803077824 */ /* 0x000fe200078e0204 */
[CC--:B------:R-:W-:Y:S01]  /*0cf0*/  LEA.HI R3, R0.reuse, R13.reuse, RZ, 0x2 ;  /* 0x0000000d00037211 */ /* 0x0c0fe200078f10ff */
[----:B------:R-:W-:Y:S01]  /*0d00*/  IMAD R5, R5, -0x3, R12 ;  /* 0xfffffffd05057824 */ /* 0x000fe200078e020c */
[----:B------:R-:W-:Y:S01]  /*0d10*/  LEA.HI R4, R0, R13, RZ, 0x3 ;  /* 0x0000000d00047211 */ /* 0x000fe200078f18ff */
[----:B------:R-:W-:Y:S01]  /*0d20*/  IMAD R6, R6, 0x10, R9 ;  /* 0x0000001006067824 */ /* 0x000fe200078e0209 */
[----:B------:R-:W-:-:S02]  /*0d30*/  SHF.R.S32.HI R157, RZ, 0x2, R3 ;  /* 0x00000002ff9d7819 */ /* 0x000fc40000011403 */
[----:B------:R-:W-:Y:S01]  /*0d40*/  SHF.R.S32.HI R0, RZ, 0x1f, R3 ;  /* 0x0000001fff007819 */ /* 0x000fe20000011403 */
[----:B------:R-:W-:Y:S01]  /*0d50*/  IMAD R10, R5, 0x40, R6 ;  /* 0x00000040050a7824 */ /* 0x000fe200078e0206 */
[----:B------:R-:W-:Y:S01]  /*0d60*/  SHF.R.S32.HI R5, RZ, 0x3, R4 ;  /* 0x00000003ff057819 */ /* 0x000fe20000011404 */
[----:B------:R-:W-:Y:S01]  /*0d70*/  VIADD R12, R157, 0x60 ;  /* 0x000000609d0c7836 */ /* 0x000fe20000000000 */
[----:B------:R-:W-:Y:S02]  /*0d80*/  LOP3.LUT R4, R4, 0xfffffff8, RZ, 0xc0, !PT ;  /* 0xfffffff804047812 */ /* 0x000fe400078ec0ff */
[----:B------:R-:W-:Y:S01]  /*0d90*/  LEA.HI R0, R0, R157, RZ, 0x3 ;  /* 0x0000009d00007211 */ /* 0x000fe200078f18ff */
[----:B------:R-:W-:Y:S01]  /*0da0*/  STL [R1+0x5c], R10 ;  /* 0x00005c0a01007387 */ /* 0x000fe20000100800 */
[----:B------:R-:W-:Y:S01]  /*0db0*/  LOP3.LUT R3, R3, 0xfffffffc, RZ, 0xc0, !PT ;  /* 0xfffffffc03037812 */ /* 0x000fe200078ec0ff */
[----:B------:R-:W-:Y:S01]  /*0dc0*/  IMAD.IADD R6, R13, 0x1, -R4 ;  /* 0x000000010d067824 */ /* 0x000fe200078e0a04 */
[----:B------:R-:W-:Y:S01]  /*0dd0*/  LOP3.LUT R0, R0, 0xfffffff8, RZ, 0xc0, !PT ;  /* 0xfffffff800007812 */ /* 0x000fe200078ec0ff */
[----:B------:R-:W-:Y:S01]  /*0de0*/  IMAD.SHL.U32 R4, R12, 0x40, RZ ;  /* 0x000000400c047824 */ /* 0x000fe200078e00ff */
[----:B------:R-:W-:Y:S01]  /*0df0*/  SHF.R.S32.HI R5, RZ, 0x1f, R12 ;  /* 0x0000001fff057819 */ /* 0x000fe2000001140c */
[----:B------:R-:W-:Y:S01]  /*0e00*/  IMAD.SHL.U32 R6, R6, 0x8, RZ ;  /* 0x0000000806067824 */ /* 0x000fe200078e00ff */
[----:B------:R-:W-:Y:S01]  /*0e10*/  STL [R1+0x8], RZ ;  /* 0x000008ff01007387 */ /* 0x000fe20000100800 */
[----:B------:R-:W-:Y:S01]  /*0e20*/  IMAD.IADD R0, R157, 0x1, -R0 ;  /* 0x000000019d007824 */ /* 0x000fe200078e0a00 */
[----:B------:R-:W-:Y:S01]  /*0e30*/  LEA.HI R5, R5, R12, RZ, 0x3 ;  /* 0x0000000c05057211 */ /* 0x000fe200078f18ff */
[----:B------:R-:W-:Y:S01]  /*0e40*/  IMAD.IADD R9, R13, 0x1, -R3 ;  /* 0x000000010d097824 */ /* 0x000fe200078e0a03 */
[----:B------:R-:W-:Y:S01]  /*0e50*/  STL [R1+0x50], R6 ;  /* 0x0000500601007387 */ /* 0x000fe20000100800 */
[----:B------:R-:W-:-:S02]  /*0e60*/  LOP3.LUT R8, R8, 0x7ffffffc, RZ, 0xc0, !PT ;  /* 0x7ffffffc08087812 */ /* 0x000fc400078ec0ff */
[----:B------:R-:W-:Y:S01]  /*0e70*/  IMAD.SHL.U32 R152, R9, 0x4, RZ ;  /* 0x0000000409987824 */ /* 0x000fe200078e00ff */
[----:B------:R0:W-:Y:S01]  /*0e80*/  STL [R1+0x40], R0 ;  /* 0x0000400001007387 */ /* 0x0001e20000100800 */
[----:B------:R-:W-:Y:S01]  /*0e90*/  IMAD.SHL.U32 R5, R5, 0x40, RZ ;  /* 0x0000004005057824 */ /* 0x000fe200078e00ff */
[C---:B------:R-:W-:Y:S01]  /*0ea0*/  LEA.HI R3, R9.reuse, R9, RZ, 0x1 ;  /* 0x0000000909037211 */ /* 0x040fe200078f08ff */
[----:B------:R-:W-:-:S03]  /*0eb0*/  IMAD.SHL.U32 R16, R9, 0x8, RZ ;  /* 0x0000000809107824 */ /* 0x000fc600078e00ff */
[----:B------:R-:W-:Y:S01]  /*0ec0*/  LOP3.LUT R3, R3, 0x1ffffffe, RZ, 0xc0, !PT ;  /* 0x1ffffffe03037812 */ /* 0x000fe200078ec0ff */
[----:B------:R-:W-:Y:S01]  /*0ed0*/  VIADD R18, R16, 0x20 ;  /* 0x0000002010127836 */ /* 0x000fe20000000000 */
[----:B------:R-:W-:Y:S02]  /*0ee0*/  LOP3.LUT R5, R5, 0xfffffe00, RZ, 0xc0, !PT ;  /* 0xfffffe0005057812 */ /* 0x000fe400078ec0ff */
[----:B0-----:R-:W-:Y:S02]  /*0ef0*/  LOP3.LUT R0, R4, 0x1c0, RZ, 0xc0, !PT ;  /* 0x000001c004007812 */ /* 0x001fe400078ec0ff */
[----:B------:R-:W-:Y:S02]  /*0f00*/  SHF.R.S32.HI R4, RZ, 0x1f, R6 ;  /* 0x0000001fff047819 */ /* 0x000fe40000011406 */
[----:B------:R-:W-:Y:S02]  /*0f10*/  SHF.R.U32.HI R6, RZ, 0x3, R0 ;  /* 0x00000003ff067819 */ /* 0x000fe40000011600 */
[----:B------:R-:W-:Y:S01]  /*0f20*/  LOP3.LUT R0, R0, 0x38, R16, 0xf8, !PT ;  /* 0x0000003800007812 */ /* 0x000fe200078ef810 */
[----:B------:R0:W-:Y:S01]  /*0f30*/  STL [R1+0x64], R4 ;  /* 0x0000640401007387 */ /* 0x0001e20000100800 */
[----:B------:R-:W-:-:S02]  /*0f40*/  IADD3 R3, R9, -R3, RZ ;  /* 0x8000000309037210 */ /* 0x000fc40007ffe0ff */
[----:B------:R-:W-:Y:S02]  /*0f50*/  SHF.R.S32.HI R9, RZ, 0x1f, R18 ;  /* 0x0000001fff097819 */ /* 0x000fe40000011412 */
[----:B------:R-:W-:Y:S01]  /*0f60*/  SHF.R.S32.HI R17, RZ, 0x1f, R16 ;  /* 0x0000001fff117819 */ /* 0x000fe20000011410 */
[----:B0-----:R-:W-:-:S05]  /*0f70*/  VIADD R4, R152, 0x10 ;  /* 0x0000001098047836 */ /* 0x001fca0000000000 */
[----:B------:R0:W-:Y:S04]  /*0f80*/  STL [R1+0xc], R4 ;  /* 0x00000c0401007387 */ /* 0x0001e80000100800 */
[----:B------:R1:W-:Y:S04]  /*0f90*/  STL [R1+0x44], R5 ;  /* 0x0000440501007387 */ /* 0x0003e80000100800 */
[----:B------:R-:W-:Y:S01]  /*0fa0*/  STL [R1+0x4], R9 ;  /* 0x0000040901007387 */ /* 0x000fe20000100800 */
[----:B0-----:R-:W-:Y:S02]  /*0fb0*/  SHF.R.S32.HI R4, RZ, 0x1f, R4 ;  /* 0x0000001fff047819 */ /* 0x001fe40000011404 */
[----:B-1----:R-:W-:Y:S01]  /*0fc0*/  LOP3.LUT R5, R5, R0, R6, 0xf6, !PT ;  /* 0x0000000005057212 */ /* 0x002fe200078ef606 */
[----:B------:R-:W-:-:S02]  /*0fd0*/  IMAD.IADD R0, R11, 0x1, -R8 ;  /* 0x000000010b007824 */ /* 0x000fc400078e0a08 */
[----:B------:R0:W-:Y:S01]  /*0fe0*/  STL [R1+0x54], R4 ;  /* 0x0000540401007387 */ /* 0x0001e20000100800 */
[----:B------:R-:W-:-:S03]  /*0ff0*/  IMAD.SHL.U32 R6, R7, 0x8, RZ ;  /* 0x0000000807067824 */ /* 0x000fc600078e00ff */
[----:B------:R1:W-:Y:S04]  /*1000*/  STL [R1], R0 ;  /* 0x0000000001007387 */ /* 0x0003e80000100800 */
[----:B------:R2:W-:Y:S01]  /*1010*/  STL [R1+0x60], R6 ;  /* 0x0000600601007387 */ /* 0x0005e20000100800 */
[----:B0-----:R-:W-:Y:S02]  /*1020*/  IMAD R4, R5, 0x2, R2 ;  /* 0x0000000205047824 */ /* 0x001fe400078e0202 */
[----:B-1----:R-:W-:-:S03]  /*1030*/  IMAD R0, R3, 0x8, R10 ;  /* 0x0000000803007824 */ /* 0x002fc600078e020a */
[----:B------:R2:W-:Y:S04]  /*1040*/  STL [R1+0x58], R4 ;  /* 0x0000580401007387 */ /* 0x0005e80000100800 */
[----:B------:R2:W-:Y:S02]  /*1050*/  STL [R1+0x30], R0 ;  /* 0x0000300001007387 */ /* 0x0005e40000100800 */
.L_x_1762:
[----:B------:R-:W-:Y:S05]  /*1060*/  YIELD ;  /* 0x0000000000007946 */ /* 0x000fea0003800000 */
[----:B------:R-:W-:Y:S01]  /*1070*/  ULDC.64 UR4, c[0x0][0xa28] ;  /* 0x00028a0000047ab9 */ /* 0x000fe20000000a00 */
[----:B0-2--5:R-:W0:Y:S01]  /*1080*/  LDC.64 R6, c[0x0][0xa08] ;  /* 0x00028200ff067b82 */ /* 0x025e220000000a00 */
[----:B------:R-:W-:Y:S01]  /*1090*/  ISETP.NE.U32.AND P1, PT, RZ, UR4, PT ;  /* 0x00000004ff007c0c */ /* 0x000fe2000bf25070 */
[----:B------:R-:W-:Y:S02]  /*10a0*/  IMAD.MOV.U32 R0, RZ, RZ, RZ ;  /* 0x000000ffff007224 */ /* 0x000fe400078e00ff */
[----:B------:R-:W-:Y:S01]  /*10b0*/  IMAD.MOV.U32 R68, RZ, RZ, RZ ;  /* 0x000000ffff447224 */ /* 0x000fe200078e00ff */
[----:B------:R-:W-:Y:S01]  /*10c0*/  ISETP.NE.AND.EX P1, PT, RZ, UR5, PT, P1 ;  /* 0x00000005ff007c0c */ /* 0x000fe2000bf25310 */
[----:B------:R-:W-:-:S02]  /*10d0*/  ULDC.64 UR4, c[0x0][0xa18] ;  /* 0x0002860000047ab9 */ /* 0x000fc40000000a00 */
[----:B------:R-:W-:-:S04]  /*10e0*/  ISETP.NE.U32.AND P2, PT, RZ, UR4, PT ;  /* 0x00000004ff007c0c */ /* 0x000fc8000bf45070 */
[----:B------:R-:W-:Y:S01]  /*10f0*/  ISETP.NE.AND.EX P2, PT, RZ, UR5, PT, P2 ;  /* 0x00000005ff007c0c */ /* 0x000fe2000bf45320 */
[----:B------:R-:W-:Y:S02]  /*1100*/  ULDC.64 UR4, c[0x0][0xa08] ;  /* 0x0002820000047ab9 */ /* 0x000fe40000000a00 */
[----:B------:R-:W-:-:S03]  /*1110*/  ISETP.NE.U32.AND P0, PT, RZ, UR4, PT ;  /* 0x00000004ff007c0c */ /* 0x000fc6000bf05070 */
[----:B-1----:R-:W1:Y:S01]  /*1120*/  @P1 LDC.64 R4, c[0x0][0xa28] ;  /* 0x00028a00ff041b82 */ /* 0x002e620000000a00 */
[----:B------:R-:W-:Y:S01]  /*1130*/  ISETP.NE.AND.EX P0, PT, RZ, UR5, PT, P0 ;  /* 0x00000005ff007c0c */ /* 0x000fe2000bf05300 */
[----:B0--3--:R-:W-:-:S06]  /*1140*/  IMAD.WIDE R10, R31, 0x4, R6 ;  /* 0x000000041f0a7825 */ /* 0x009fcc00078e0206 */
[----:B------:R-:W0:Y:S01]  /*1150*/  @P2 LDC.64 R8, c[0x0][0xa18] ;  /* 0x00028600ff082b82 */ /* 0x000e220000000a00 */
[----:B------:R-:W-:Y:S02]  /*1160*/  ULDC UR4, c[0x0][0x288] ;  /* 0x0000a20000047ab9 */ /* 0x000fe40000000800 */
[----:B------:R-:W-:Y:S01]  /*1170*/  IMAD.U32 R155, RZ, RZ, UR4 ;  /* 0x00000004ff9b7e24 */ /* 0x000fe2000f8e00ff */
[----:B------:R-:W-:Y:S02]  /*1180*/  ULDC.64 UR4, c[0x0][0x418] ;  /* 0x0001060000047ab9 */ /* 0x000fe40000000a00 */
[----:B------:R2:W5:Y:S01]  /*1190*/  @P0 LDG.E R68, desc[UR42][R10.64] ;  /* 0x0000002a0a440981 */ /* 0x000562000c1e1900 */
[----:B-1----:R-:W-:-:S05]  /*11a0*/  @P1 IMAD.WIDE R4, R31, 0x4, R4 ;  /* 0x000000041f041825 */ /* 0x002fca00078e0204 */
[----:B------:R2:W5:Y:S01]  /*11b0*/  @P1 LDG.E R0, desc[UR42][R4.64] ;  /* 0x0000002a04001981 */ /* 0x000562000c1e1900 */
[----:B0-----:R-:W-:-:S05]  /*11c0*/  @P2 IMAD.WIDE R6, R31, 0x4, R8 ;  /* 0x000000041f062825 */ /* 0x001fca00078e0208 */
[----:B------:R2:W5:Y:S01]  /*11d0*/  @P2 LDG.E R155, desc[UR42][R6.64] ;  /* 0x0000002a069b2981 */ /* 0x000562000c1e1900 */
[----:B------:R-:W-:-:S03]  /*11e0*/  UISETP.NE.U32.AND UP0, UPT, UR4, URZ, UPT ;  /* 0x0000003f0400728c */ /* 0x000fc6000bf05070 */
        /* <DEDUP_REMOVED lines=8> */
[----:B--2---:R-:W-:Y:S06]  /*1270*/  @P2 BRA `(.L_x_1557) ;  /* 0x0000000000242947 */ /* 0x004fec0003800000 */
        /* <DEDUP_REMOVED lines=9> */
.L_x_1557:
[----:B------:R-:W-:Y:S01]  /*1310*/  ULDC.64 UR4, c[0x0][0xa20] ;  /* 0x0002880000047ab9 */ /* 0x000fe20000000a00 */
[----:B------:R0:W-:Y:S01]  /*1320*/  STL [R1+0x48], R30 ;  /* 0x0000481e01007387 */ /* 0x0001e20000100800 */
[----:B------:R-:W-:-:S03]  /*1330*/  ISETP.NE.U32.AND P1, PT, RZ, UR4, PT ;  /* 0x00000004ff007c0c */ /* 0x000fc6000bf25070 */
[----:B------:R0:W-:Y:S01]  /*1340*/  STL [R1+0x4c], R31 ;  /* 0x00004c1f01007387 */ /* 0x0001e20000100800 */
[----:B------:R-:W-:-:S13]  /*1350*/  ISETP.NE.AND.EX P1, PT, RZ, UR5, PT, P1 ;  /* 0x00000005ff007c0c */ /* 0x000fda000bf25310 */
[----:B0-----:R-:W-:Y:S05]  /*1360*/  @!P1 BRA `(.L_x_1558) ;  /* 0x0000000000109947 */ /* 0x001fea0003800000 */
[----:B------:R-:W0:Y:S02]  /*1370*/  LDC.64 R4, c[0x0][0xa20] ;  /* 0x00028800ff047b82 */ /* 0x000e240000000a00 */
[----:B0-----:R-:W-:-:S05]  /*1380*/  IMAD.WIDE R4, R31, 0x4, R4 ;  /* 0x000000041f047825 */ /* 0x001fca00078e0204 */
[----:B------:R0:W5:Y:S01]  /*1390*/  LDG.E R33, desc[UR42][R4.64] ;  /* 0x0000002a04217981 */ /* 0x000162000c1e1900 */
[----:B------:R-:W-:Y:S05]  /*13a0*/  BRA `(.L_x_1559) ;  /* 0x0000000000107947 */ /* 0x000fea0003800000 */
.L_x_1558:
[----:B------:R-:W-:Y:S05]  /*13b0*/  @!P0 BRA `(.L_x_1559) ;  /* 0x00000000000c8947 */ /* 0x000fea0003800000 */
[----:B------:R-:W2:Y:S04]  /*13c0*/  LDG.E R4, desc[UR42][R10.64] ;  /* 0x0000002a0a047981 */ /* 0x000ea8000c1e1900 */
[----:B------:R-:W2:Y:S02]  /*13d0*/  LDG.E R33, desc[UR42][R10.64+0x4] ;  /* 0x0000042a0a217981 */ /* 0x000ea4000c1e1900 */
[----:B--2---:R-:W-:-:S07]  /*13e0*/  IMAD.IADD R33, R33, 0x1, -R4 ;  /* 0x0000000121217824 */ /* 0x004fce00078e0a04 */
.L_x_1559:
[----:B------:R-:W-:Y:S01]  /*13f0*/  ULDC.64 UR4, c[0x0][0xa10] ;  /* 0x0002840000047ab9 */ /* 0x000fe20000000a00 */
[----:B0-----:R-:W0:Y:S01]  /*1400*/  LDC R4, c[0x0][0x448] ;  /* 0x00011200ff047b82 */ /* 0x001e220000000800 */
[----:B------:R-:W-:-:S04]  /*1410*/  ISETP.NE.U32.AND P0, PT, RZ, UR4, PT ;  /* 0x00000004ff007c0c */ /* 0x000fc8000bf05070 */
[----:B------:R-:W-:Y:S01]  /*1420*/  ISETP.NE.AND.EX P0, PT, RZ, UR5, PT, P0 ;  /* 0x00000005ff007c0c */ /* 0x000fe2000bf05300 */
[----:B------:R-:W-:Y:S02]  /*1430*/  ULDC.64 UR4, c[0x0][0xa30] ;  /* 0x00028c0000047ab9 */ /* 0x000fe40000000a00 */
[----:B------:R-:W-:-:S04]  /*1440*/  ISETP.NE.U32.AND P1, PT, RZ, UR4, PT ;  /* 0x00000004ff007c0c */ /* 0x000fc8000bf25070 */
[----:B------:R-:W-:-:S06]  /*1450*/  ISETP.NE.AND.EX P1, PT, RZ, UR5, PT, P1 ;  /* 0x00000005ff007c0c */ /* 0x000fcc000bf25310 */
[----:B------:R-:W1:Y:S08]  /*1460*/  @P0 LDC.64 R6, c[0x0][0xa10] ;  /* 0x00028400ff060b82 */ /* 0x000e700000000a00 */
[----:B------:R-:W2:Y:S01]  /*1470*/  @P1 LDC.64 R8, c[0x0][0xa30] ;  /* 0x00028c00ff081b82 */ /* 0x000ea20000000a00 */
[----:B-1----:R-:W-:-:S05]  /*1480*/  @P0 IMAD.WIDE R6, R31, 0x4, R6 ;  /* 0x000000041f060825 */ /* 0x002fca00078e0206 */
[----:B------:R-:W3:Y:S04]  /*1490*/  @P0 LDG.E R3, desc[UR42][R6.64] ;  /* 0x0000002a06030981 */ /* 0x000ee8000c1e1900 */
[----:B------:R1:W3:Y:S01]  /*14a0*/  @P0 LDG.E R10, desc[UR42][R6.64+0x4] ;  /* 0x0000042a060a0981 */ /* 0x0002e2000c1e1900 */
[----:B-----5:R-:W-:Y:S02]  /*14b0*/  IMAD.MOV.U32 R24, RZ, RZ, R33 ;  /* 0x000000ffff187224 */ /* 0x020fe400078e0021 */
[----:B--2---:R-:W-:-:S05]  /*14c0*/  @P1 IMAD.WIDE R8, R31, 0x4, R8 ;  /* 0x000000041f081825 */ /* 0x004fca00078e0208 */
[----:B------:R2:W5:Y:S01]  /*14d0*/  @P1 LDG.E R24, desc[UR42][R8.64] ;  /* 0x0000002a08181981 */ /* 0x000562000c1e1900 */
[----:B0-----:R-:W-:Y:S01]  /*14e0*/  ISETP.NE.AND P1, PT, R4, 0x1, PT ;  /* 0x000000010400780c */ /* 0x001fe20003f25270 */
[----:B------:R-:W-:Y:S01]  /*14f0*/  IMAD R14, R29, 0xc0, RZ ;  /* 0x000000c01d0e7824 */ /* 0x000fe200078e02ff */
[----:B------:R-:W0:Y:S01]  /*1500*/  LDC.64 R4, c[0x0][0x9e0] ;  /* 0x00027800ff047b82 */ /* 0x000e220000000a00 */
[----:B------:R-:W-:Y:S02]  /*1510*/  IMAD.IADD R13, R33, 0x1, -R0 ;  /* 0x00000001210d7824 */ /* 0x000fe400078e0a00 */
[----:B------:R-:W-:Y:S01]  /*1520*/  VIADD R0, R14, 0xbf ;  /* 0x000000bf0e007836 */ /* 0x000fe20000000000 */
[----:B------:R4:W-:Y:S03]  /*1530*/  STL [R1+0x24], R14 ;  /* 0x0000240e01007387 */ /* 0x0009e60000100800 */
[----:B-1----:R-:W-:-:S04]  /*1540*/  IMAD.MOV.U32 R6, RZ, RZ, R0 ;  /* 0x000000ffff067224 */ /* 0x002fc800078e0000 */
[----:B------:R-:W1:Y:S08]  /*1550*/  @P1 LDC R11, c[0x0][0x44c] ;  /* 0x00011300ff0b1b82 */ /* 0x000e700000000800 */
[----:B------:R-:W2:Y:S01]  /*1560*/  @P1 LDC R12, c[0x0][0x450] ;  /* 0x00011400ff0c1b82 */ /* 0x000ea20000000800 */
[----:B0-----:R-:W-:Y:S01]  /*1570*/  ISETP.GE.AND P2, PT, R5, 0x1, PT ;  /* 0x000000010500780c */ /* 0x001fe20003f46270 */
[----:B---3--:R-:W-:-:S02]  /*1580*/  @P0 IMAD.IADD R28, R10, 0x1, -R3 ;  /* 0x000000010a1c0824 */ /* 0x008fc400078e0a03 */
[----:B-1----:R-:W-:-:S04]  /*1590*/  @P1 IMAD.HI.U32 R3, R0, R11, RZ ;  /* 0x0000000b00031227 */ /* 0x002fc800078e00ff */
[----:B------:R-:W-:Y:S01]  /*15a0*/  IMAD.IADD R156, R13, 0x1, R28 ;  /* 0x000000010d9c7824 */ /* 0x000fe200078e021c */
[----:B--2---:R-:W-:-:S03]  /*15b0*/  @P1 SHF.R.U32.HI R6, RZ, R12, R3 ;  /* 0x0000000cff061219 */ /* 0x004fc60000011603 */
[C---:B------:R-:W-:Y:S01]  /*15c0*/  VIADD R0, R156.reuse, 0x7f ;  /* 0x0000007f9c007836 */ /* 0x040fe20000000000 */
[----:B------:R-:W-:-:S04]  /*15d0*/  IADD3 R7, R156, 0x1, -R155 ;  /* 0x000000019c077810 */ /* 0x000fc80007ffe89b */
[----:B------:R-:W-:Y:S01]  /*15e0*/  SHF.R.S32.HI R3, RZ, 0x1f, R0 ;  /* 0x0000001fff037819 */ /* 0x000fe20000011400 */
[----:B------:R-:W-:-:S03]  /*15f0*/  IMAD.IADD R9, R7, 0x1, R6 ;  /* 0x0000000107097824 */ /* 0x000fc600078e0206 */
[----:B------:R-:W-:Y:S01]  /*1600*/  LEA.HI R3, R3, R0, RZ, 0x7 ;  /* 0x0000000003037211 */ /* 0x000fe200078f38ff */
[----:B------:R-:W-:-:S03]  /*1610*/  IMAD.IADD R4, R9, 0x1, R4 ;  /* 0x0000000109047824 */ /* 0x000fc600078e0204 */
[----:B------:R-:W-:Y:S01]  /*1620*/  SHF.R.S32.HI R79, RZ, 0x7, R3 ;  /* 0x00000007ff4f7819 */ /* 0x000fe20000011403 */
[----:B----4-:R-:W-:Y:S06]  /*1630*/  @!P2 BRA `(.L_x_1560) ;  /* 0x000000000048a947 */ /* 0x010fec0003800000 */
        /* <DEDUP_REMOVED lines=11> */
.L_x_1562:
[----:B------:R-:W-:-:S13]  /*16f0*/  ISETP.NE.AND P0, PT, R5, 0x1, PT ;  /* 0x000000010500780c */ /* 0x000fda0003f05270 */
[----:B------:R-:W0:Y:S02]  /*1700*/  @P0 LDC.64 R6, c[0x0][0x9e8] ;  /* 0x00027a00ff060b82 */ /* 0x000e240000000a00 */
[----:B0-----:R-:W-:-:S05]  /*1710*/  @P0 IMAD.HI.U32 R6, R0, R6, RZ ;  /* 0x0000000600060227 */ /* 0x001fca00078e00ff */
[----:B------:R-:W-:-:S07]  /*1720*/  @P0 SHF.R.U32.HI R0, RZ, R7, R6 ;  /* 0x00000007ff000219 */ /* 0x000fce0000011606 */
.L_x_1563:
[----:B------:R-:W-:Y:S05]  /*1730*/  BSYNC B0 ;  /* 0x0000000000007941 */ /* 0x000fea0003800000 */
.L_x_1561:
[----:B------:R-:W-:-:S05]  /*1740*/  IMAD R3, R0, R5, R5 ;  /* 0x0000000500037224 */ /* 0x000fca00078e0205 */
[----:B------:R-:W-:-:S07]  /*1750*/  VIMNMX R4, R4, R3, PT ;  /* 0x0000000304047248 */ /* 0x000fce0003fe0100 */
.L_x_1560:
[----:B------:R-:W0:Y:S01]  /*1760*/  @P1 LDC R3, c[0x0][0x44c] ;  /* 0x00011300ff031b82 */ /* 0x000e220000000800 */
[----:B------:R-:W-:Y:S01]  /*1770*/  IMAD.MOV.U32 R0, RZ, RZ, R14 ;  /* 0x000000ffff007224 */ /* 0x000fe200078e000e */
[----:B------:R-:W-:Y:S01]  /*1780*/  ULDC UR4, c[0x0][0x9dc] ;  /* 0x0002770000047ab9 */ /* 0x000fe20000000800 */
[----:B------:R-:W-:-:S05]  /*1790*/  IMAD.IADD R89, R156, 0x1, -R155 ;  /* 0x000000019c597824 */ /* 0x000fca00078e0a9b */
[----:B------:R-:W1:Y:S01]  /*17a0*/  @P1 LDC R6, c[0x0][0x450] ;  /* 0x00011400ff061b82 */ /* 0x000e620000000800 */
[----:B0-----:R-:W-:-:S05]  /*17b0*/  @P1 IMAD.HI.U32 R3, R14, R3, RZ ;  /* 0x000000030e031227 */ /* 0x001fca00078e00ff */
[----:B-1----:R-:W-:-:S05]  /*17c0*/  @P1 SHF.R.U32.HI R0, RZ, R6, R3 ;  /* 0x00000006ff001219 */ /* 0x002fca0000011603 */
[----:B------:R-:W-:-:S05]  /*17d0*/  IMAD.IADD R0, R89, 0x1, R0 ;  /* 0x0000000159007824 */ /* 0x000fca00078e0200 */
[----:B------:R-:W-:Y:S01]  /*17e0*/  IADD3 R3, R0, -UR4, RZ ;  /* 0x8000000400037c10 */ /* 0x000fe2000fffe0ff */
[----:B------:R-:W-:Y:S06]  /*17f0*/  @!P2 BRA `(.L_x_1564) ;  /* 0x000000000044a947 */ /* 0x000fec0003800000 */
[----:B------:R-:W-:Y:S01]  /*1800*/  ISETP.GT.AND P0, PT, R0, -0x1, PT ;  /* 0xffffffff0000780c */ /* 0x000fe20003f04270 */
[----:B------:R-:W-:-:S12]  /*1810*/  BSSY B0, `(.L_x_1565) ;  /* 0x000000d000007945 */ /* 0x000fd80003800000 */
[----:B------:R-:W-:Y:S05]  /*1820*/  @P0 BRA `(.L_x_1566) ;  /* 0x00000000001c0947 */ /* 0x000fea0003800000 */
[----:B------:R-:W-:Y:S02]  /*1830*/  ISETP.NE.AND P0, PT, R5, 0x1, PT ;  /* 0x000000010500780c */ /* 0x000fe40003f05270 */
[----:B------:R-:W-:-:S11]  /*1840*/  LOP3.LUT R7, RZ, R0, RZ, 0x33, !PT ;  /* 0x00000000ff077212 */ /* 0x000fd600078e33ff */
[----:B------:R-:W0:Y:S02]  /*1850*/  @P0 LDC.64 R8, c[0x0][0x9e8] ;  /* 0x00027a00ff080b82 */ /* 0x000e240000000a00 */
[----:B0-----:R-:W-:-:S05]  /*1860*/  @P0 IMAD.HI.U32 R0, R7, R8, RZ ;  /* 0x0000000807000227 */ /* 0x001fca00078e00ff */
[----:B------:R-:W-:-:S04]  /*1870*/  @P0 SHF.R.U32.HI R7, RZ, R9, R0 ;  /* 0x00000009ff070219 */ /* 0x000fc80000011600 */
[----:B------:R-:W-:Y:S01]  /*1880*/  LOP3.LUT R0, RZ, R7, RZ, 0x33, !PT ;  /* 0x00000007ff007212 */ /* 0x000fe200078e33ff */
[----:B------:R-:W-:Y:S06]  /*1890*/  BRA `(.L_x_1567) ;  /* 0x0000000000107947 */ /* 0x000fec0003800000 */
.L_x_1566:
[----:B------:R-:W-:-:S13]  /*18a0*/  ISETP.NE.AND P0, PT, R5, 0x1, PT ;  /* 0x000000010500780c */ /* 0x000fda0003f05270 */
[----:B------:R-:W0:Y:S02]  /*18b0*/  @P0 LDC.64 R6, c[0x0][0x9e8] ;  /* 0x00027a00ff060b82 */ /* 0x000e240000000a00 */
[----:B0-----:R-:W-:-:S05]  /*18c0*/  @P0 IMAD.HI.U32 R6, R0, R6, RZ ;  /* 0x0000000600060227 */ /* 0x001fca00078e00ff */
[----:B------:R-:W-:-:S07]  /*18d0*/  @P0 SHF.R.U32.HI R0, RZ, R7, R6 ;  /* 0x00000007ff000219 */ /* 0x000fce0000011606 */
.L_x_1567:
[----:B------:R-:W-:Y:S05]  /*18e0*/  BSYNC B0 ;  /* 0x0000000000007941 */ /* 0x000fea0003800000 */
.L_x_1565:
[----:B------:R-:W-:-:S05]  /*18f0*/  IMAD R0, R0, R5, RZ ;  /* 0x0000000500007224 */ /* 0x000fca00078e02ff */
[----:B------:R-:W-:-:S07]  /*1900*/  VIMNMX R3, R3, R0, !PT ;  /* 0x0000000003037248 */ /* 0x000fce0007fe0100 */
.L_x_1564:
[----:B------:R-:W-:Y:S01]  /*1910*/  VIADD R4, R4, 0x7f ;  /* 0x0000007f04047836 */ /* 0x000fe20000000000 */
[----:B------:R-:W-:-:S04]  /*1920*/  SHF.R.S32.HI R0, RZ, 0x1f, R3 ;  /* 0x0000001fff007819 */ /* 0x000fc80000011403 */
[----:B------:R-:W-:Y:S02]  /*1930*/  SHF.R.S32.HI R5, RZ, 0x1f, R4 ;  /* 0x0000001fff057819 */ /* 0x000fe40000011404 */
[----:B------:R-:W-:Y:S02]  /*1940*/  LEA.HI R0, R0, R3, RZ, 0x7 ;  /* 0x0000000300007211 */ /* 0x000fe400078f38ff */
[----:B------:R-:W-:Y:S02]  /*1950*/  LEA.HI R5, R5, R4, RZ, 0x7 ;  /* 0x0000000405057211 */ /* 0x000fe400078f38ff */
[----:B------:R-:W-:Y:S02]  /*1960*/  SHF.R.S32.HI R3, RZ, 0x7, R0 ;  /* 0x00000007ff037819 */ /* 0x000fe40000011400 */
[----:B------:R-:W-:Y:S02]  /*1970*/  SHF.R.S32.HI R0, RZ, 0x7, R5 ;  /* 0x00000007ff007819 */ /* 0x000fe40000011405 */
[----:B------:R-:W-:-:S02]  /*1980*/  VIMNMX R3, RZ, R3, !PT ;  /* 0x00000003ff037248 */ /* 0x000fc40007fe0100 */
[----:B------:R-:W-:-:S03]  /*1990*/  VIMNMX R0, R79, R0, PT ;  /* 0x000000004f007248 */ /* 0x000fc60003fe0100 */
[--C-:B------:R-:W-:Y:S02]  /*19a0*/  IMAD R3, R3, 0x80, -R13.reuse ;  /* 0x0000008003037824 */ /* 0x100fe400078e0a0d */
[----:B------:R-:W-:-:S03]  /*19b0*/  IMAD R5, R0, 0x80, -R13 ;  /* 0x0000008000057824 */ /* 0x000fc600078e0a0d */
[----:B------:R-:W-:Y:S02]  /*19c0*/  VIMNMX R3, RZ, R3, !PT ;  /* 0x00000003ff037248 */ /* 0x000fe40007fe0100 */
[----:B------:R-:W-:Y:S02]  /*19d0*/  VIMNMX R0, R5, R28, PT ;  /* 0x0000001c05007248 */ /* 0x000fe40003fe0100 */
[----:B------:R-:W-:Y:S02]  /*19e0*/  SHF.R.U32.HI R27, RZ, 0x7, R3 ;  /* 0x00000007ff1b7819 */ /* 0x000fe40000011603 */
[----:B------:R-:W-:-:S03]  /*19f0*/  ISETP.GT.AND P0, PT, R0, R3, PT ;  /* 0x000000030000720c */ /* 0x000fc60003f04270 */
[----:B------:R-:W-:-:S10]  /*1a00*/  IMAD.MOV.U32 R26, RZ, RZ, R27 ;  /* 0x000000ffff1a7224 */ /* 0x000fd400078e001b */
[----:B------:R-:W-:-:S05]  /*1a10*/  @P0 VIADD R0, R0, 0x7f ;  /* 0x0000007f00000836 */ /* 0x000fca0000000000 */
[----:B------:R-:W-:-:S04]  /*1a20*/  @P0 SHF.R.S32.HI R3, RZ, 0x1f, R0 ;  /* 0x0000001fff030819 */ /* 0x000fc80000011400 */
[----:B------:R-:W-:-:S04]  /*1a30*/  @P0 LEA.HI R3, R3, R0, RZ, 0x7 ;  /* 0x0000000003030211 */ /* 0x000fc800078f38ff */
[----:B------:R-:W-:Y:S02]  /*1a40*/  @P0 SHF.R.S32.HI R26, RZ, 0x7, R3 ;  /* 0x00000007ff1a0819 */ /* 0x000fe40000011403 */
[----:B------:R-:W-:Y:S02]  /*1a50*/  PLOP3.LUT P0, PT, PT, PT, PT, 0x80, 0x0 ;  /* 0x000000000000781c */ /* 0x000fe40003f0f070 */
[----:B------:R-:W-:-:S13]  /*1a60*/  ISETP.GT.AND P1, PT, R26, R27, PT ;  /* 0x0000001b1a00720c */ /* 0x000fda0003f24270 */
[----:B------:R-:W-:Y:S05]  /*1a70*/  @!P1 BRA `(.L_x_1568) ;  /* 0x00000040005c9947 */ /* 0x000fea0003800000 */
[----:B------:R-:W-:Y:S01]  /*1a80*/  VIADD R0, R2, 0xe400 ;  /* 0x0000e40002007836 */ /* 0x000fe20000000000 */
[----:B------:R-:W-:Y:S04]  /*1a90*/  BSSY B6, `(.L_x_1569) ;  /* 0x0000013000067945 */ /* 0x000fe80003800000 */
[----:B------:R-:W-:-:S13]  /*1aa0*/  LOP3.LUT P0, RZ, R0, 0x3ff, RZ, 0xc0, !PT ;  /* 0x000003ff00ff7812 */ /* 0x000fda000780c0ff */
[----:B------:R-:W-:Y:S05]  /*1ab0*/  @!P0 BRA `(.L_x_1570) ;  /* 0x0000000000408947 */ /* 0x000fea0003800000 */
        /* <DEDUP_REMOVED lines=15> */
[----:B-1---5:R-:W-:Y:S05]  /*1bb0*/  CALL.ABS.NOINC R14 ;  /* 0x000000000e007343 */ /* 0x022fea0003c00000 */
.L_x_1570:
[----:B------:R-:W-:Y:S05]  /*1bc0*/  BSYNC B6 ;  /* 0x0000000000067941 */ /* 0x000fea0003800000 */
.L_x_1569:
        /* <DEDUP_REMOVED lines=20> */
.L_x_1572:
[----:B------:R-:W-:Y:S05]  /*1d10*/  BSYNC B6 ;  /* 0x0000000000067941 */ /* 0x000fea0003800000 */
.L_x_1571:
[----:B------:R-:W-:Y:S01]  /*1d20*/  ULDC.64 UR4, c[0x0][0x9f8] ;  /* 0x00027e0000047ab9 */ /* 0x000fe20000000a00 */
[----:B------:R-:W2:Y:S01]  /*1d30*/  LDL R34, [R1+0x40] ;  /* 0x0000400001227983 */ /* 0x000ea20000100800 */
[----:B------:R-:W-:Y:S01]  /*1d40*/  ISETP.NE.U32.AND P0, PT, RZ, UR4, PT ;  /* 0x00000004ff007c0c */ /* 0x000fe2000bf05070 */
[----:B------:R-:W0:Y:S02]  /*1d50*/  LDC.64 R66, c[0x0][0x3f8] ;  /* 0x0000fe00ff427b82 */ /* 0x000e240000000a00 */
[----:B------:R-:W3:Y:S01]  /*1d60*/  LDL R32, [R1+0x44] ;  /* 0x0000440001207983 */ /* 0x000ee20000100800 */
[----:B------:R-:W-:Y:S02]  /*1d70*/  ISETP.NE.AND.EX P0, PT, RZ, UR5, PT, P0 ;  /* 0x00000005ff007c0c */ /* 0x000fe4000bf05300 */
[----:B------:R-:W-:-:S03]  /*1d80*/  MOV R69, R31 ;  /* 0x0000001f00457202 */ /* 0x000fc60000000f00 */
[----:B------:R-:W1:Y:S08]  /*1d90*/  LDC.64 R4, c[0x0][0x408] ;  /* 0x00010200ff047b82 */ /* 0x000e700000000a00 */
[----:B------:R-:W4:Y:S02]  /*1da0*/  @P0 LDC.64 R6, c[0x0][0x9f8] ;  /* 0x00027e00ff060b82 */ /* 0x000f240000000a00 */
[----:B----4-:R-:W-:Y:S01]  /*1db0*/  @P0 IMAD.WIDE R6, R31, 0x4, R6 ;  /* 0x000000041f060825 */ /* 0x010fe200078e0206 */
[----:B------:R-:W4:Y:S05]  /*1dc0*/  S2R R20, SR_TID.X ;  /* 0x0000000000147919 */ /* 0x000f2a0000002100 */
[----:B------:R-:W4:Y:S01]  /*1dd0*/  LDC R31, c[0x0][0x3f4] ;  /* 0x0000fd00ff1f7b82 */ /* 0x000f220000000800 */
[----:B------:R4:W3:Y:S01]  /*1de0*/  @P0 LDG.E R69, desc[UR42][R6.64] ;  /* 0x0000002a06450981 */ /* 0x0008e2000c1e1900 */
[----:B------:R-:W-:Y:S01]  /*1df0*/  SHF.R.S32.HI R3, RZ, 0x1f, R157 ;  /* 0x0000001fff037819 */ /* 0x000fe2000001149d */
[----:B0-----:R-:W-:Y:S01]  /*1e00*/  IMAD.WIDE.U32 R10, R157, R66, R16 ;  /* 0x000000429d0a7225 */ /* 0x001fe200078e0010 */
[----:B------:R-:W-:-:S02]  /*1e10*/  SHF.R.S32.HI R153, RZ, 0x1f, R152 ;  /* 0x0000001fff997819 */ /* 0x000fc40000011498 */
[----:B-1----:R-:W-:Y:S01]  /*1e20*/  SHF.L.U64.HI R64, R4, 0x7, R5 ;  /* 0x0000000704407819 */ /* 0x002fe20000010205 */
[-C--:B------:R-:W-:Y:S01]  /*1e30*/  IMAD R0, R3, R66.reuse, RZ ;  /* 0x0000004203007224 */ /* 0x080fe200078e02ff */
[----:B------:R-:W-:Y:S01]  /*1e40*/  LOP3.LUT R22, R22, 0xfffffffd, RZ, 0xc0, !PT ;  /* 0xfffffffd16167812 */ /* 0x000fe200078ec0ff */
[----:B------:R-:W-:Y:S01]  /*1e50*/  IMAD.WIDE.U32 R8, R157, R66, R152 ;  /* 0x000000429d087225 */ /* 0x000fe200078e0098 */
[----:B------:R-:W-:-:S03]  /*1e60*/  SHF.R.S32.HI R62, RZ, 0x1f, R30 ;  /* 0x0000001fff3e7819 */ /* 0x000fc6000001141e */
[----:B------:R-:W-:Y:S02]  /*1e70*/  IMAD R15, R157, R67, R0 ;  /* 0x000000439d0f7224 */ /* 0x000fe400078e0200 */
[-C--:B------:R-:W-:Y:S02]  /*1e80*/  IMAD R0, R3, R4.reuse, RZ ;  /* 0x0000000403007224 */ /* 0x080fe400078e02ff */
[----:B------:R-:W-:Y:S02]  /*1e90*/  IMAD.IADD R9, R9, 0x1, R15 ;  /* 0x0000000109097824 */ /* 0x000fe400078e020f */
[----:B------:R-:W-:Y:S01]  /*1ea0*/  IMAD.IADD R11, R15, 0x1, R11 ;  /* 0x000000010f0b7824 */ /* 0x000fe200078e020b */
[----:B-----5:R-:W-:Y:S01]  /*1eb0*/  SHF.R.S32.HI R15, RZ, 0x1f, R24 ;  /* 0x0000001fff0f7819 */ /* 0x020fe20000011418 */
[C---:B------:R-:W-:Y:S01]  /*1ec0*/  IMAD R21, R157.reuse, R5, R0 ;  /* 0x000000059d157224 */ /* 0x040fe200078e0200 */
[----:B----4-:R-:W-:Y:S01]  /*1ed0*/  ISETP.GE.AND P0, PT, R16, R31, PT ;  /* 0x0000001f1000720c */ /* 0x010fe20003f06270 */
[----:B------:R-:W-:-:S03]  /*1ee0*/  IMAD.WIDE.U32 R6, R157, R4, R152 ;  /* 0x000000049d067225 */ /* 0x000fc600078e0098 */
[----:B------:R-:W-:Y:S01]  /*1ef0*/  SEL R3, R31, RZ, P0 ;  /* 0x000000ff1f037207 */ /* 0x000fe20000000000 */
[----:B------:R-:W-:Y:S02]  /*1f00*/  IMAD R14, R15, R66, RZ ;  /* 0x000000420f0e7224 */ /* 0x000fe400078e02ff */
[----:B------:R-:W-:Y:S01]  /*1f10*/  VIADD R36, R20, 0xffffff80 ;  /* 0xffffff8014247836 */ /* 0x000fe20000000000 */
[----:B------:R-:W-:Y:S01]  /*1f20*/  SHF.R.U32.HI R35, RZ, 0x7, R20 ;  /* 0x00000007ff237819 */ /* 0x000fe20000011614 */
[----:B------:R-:W-:Y:S02]  /*1f30*/  IMAD.IADD R3, R16, 0x1, R3 ;  /* 0x0000000110037824 */ /* 0x000fe400078e0203 */
[----:B------:R-:W-:Y:S01]  /*1f40*/  IMAD.WIDE.U32 R12, R157, R4, R16 ;  /* 0x000000049d0c7225 */ /* 0x000fe200078e0010 */
[C---:B------:R-:W-:Y:S02]  /*1f50*/  ISETP.NE.AND P6, PT, R35.reuse, 0x1, PT ;  /* 0x000000012300780c */ /* 0x040fe40003fc5270 */
[----:B------:R-:W-:Y:S01]  /*1f60*/  SHF.R.S32.HI R0, RZ, 0x1f, R3 ;  /* 0x0000001fff007819 */ /* 0x000fe20000011403 */
[----:B------:R-:W-:-:S02]  /*1f70*/  VIADD R60, R35, 0x8 ;  /* 0x00000008233c7836 */ /* 0x000fc40000000000 */
[----:B------:R-:W-:Y:S01]  /*1f80*/  VIADD R35, R157, 0x60 ;  /* 0x000000609d237836 */ /* 0x000fe20000000000 */
[----:B------:R-:W-:Y:S01]  /*1f90*/  LEA.HI R0, R0, R3, RZ, 0x3 ;  /* 0x0000000300007211 */ /* 0x000fe200078f18ff */
[-C--:B------:R-:W-:Y:S02]  /*1fa0*/  IMAD R15, R15, R4.reuse, RZ ;  /* 0x000000040f0f7224 */ /* 0x080fe400078e02ff */
[----:B------:R-:W-:Y:S02]  /*1fb0*/  IMAD.SHL.U32 R35, R35, 0x40, RZ ;  /* 0x0000004023237824 */ /* 0x000fe400078e00ff */
[----:B------:R-:W-:Y:S02]  /*1fc0*/  VIADD R20, R20, 0xffffff80 ;  /* 0xffffff8014147836 */ /* 0x000fe40000000000 */
[----:B------:R-:W-:Y:S01]  /*1fd0*/  IMAD.IADD R7, R7, 0x1, R21 ;  /* 0x0000000107077824 */ /* 0x000fe200078e0215 */
[----:B------:R-:W-:Y:S01]  /*1fe0*/  LOP3.LUT R35, R35, 0x1c0, RZ, 0xc0, !PT ;  /* 0x000001c023237812 */ /* 0x000fe200078ec0ff */
[----:B------:R-:W-:Y:S01]  /*1ff0*/  IMAD.IADD R13, R21, 0x1, R13 ;  /* 0x00000001150d7824 */ /* 0x000fe200078e020d */
[----:B------:R-:W-:Y:S05]  /*2000*/  @!P6 WARPSYNC.ALL ;  /* 0x000000000000e948 */ /* 0x000fea0003800000 */
[C---:B------:R-:W-:Y:S01]  /*2010*/  IMAD R15, R24.reuse, R5, R15 ;  /* 0x00000005180f7224 */ /* 0x040fe200078e020f */
[----:B------:R-:W-:Y:S01]  /*2020*/  LOP3.LUT R5, R35, 0x38, R0, 0xf8, !PT ;  /* 0x0000003823057812 */ /* 0x000fe200078ef800 */
[----:B------:R-:W-:Y:S01]  /*2030*/  VIADD R35, R157, 0x60 ;  /* 0x000000609d237836 */ /* 0x000fe20000000000 */
[----:B------:R-:W-:Y:S01]  /*2040*/  ULDC UR4, c[0x0][0x2f4] ;  /* 0x0000bd0000047ab9 */ /* 0x000fe20000000800 */
[----:B------:R-:W-:Y:S01]  /*2050*/  IMAD.WIDE.U32 R52, R24, R4, R6 ;  /* 0x0000000418347225 */ /* 0x000fe200078e0006 */
[----:B------:R-:W-:-:S02]  /*2060*/  LOP3.LUT R6, R0, 0xfffffff8, RZ, 0xc0, !PT ;  /* 0xfffffff800067812 */ /* 0x000fc400078ec0ff */
[----:B------:R-:W-:Y:S01]  /*2070*/  ISETP.GE.AND P2, PT, R18, UR4, PT ;  /* 0x0000000412007c0c */ /* 0x000fe2000bf46270 */
[----:B------:R-:W-:-:S04]  /*2080*/  IMAD.WIDE.U32 R54, R24, R4, R12 ;  /* 0x0000000418367225 */ /* 0x000fc800078e000c */
[----:B------:R-:W-:Y:S02]  /*2090*/  IMAD.SHL.U32 R63, R4, 0x80, RZ ;  /* 0x00000080043f7824 */ /* 0x000fe400078e00ff */
[----:B------:R-:W-:Y:S02]  /*20a0*/  IMAD.SHL.U32 R35, R35, 0x40, RZ ;  /* 0x0000004023237824 */ /* 0x000fe400078e00ff */
[----:B------:R-:W-:-:S03]  /*20b0*/  IMAD.WIDE.U32 R48, R24, R66, R8 ;  /* 0x0000004218307225 */ /* 0x000fc600078e0008 */
[----:B------:R-:W-:Y:S01]  /*20c0*/  LOP3.LUT R35, R35, 0x1c0, RZ, 0xc0, !PT ;  /* 0x000001c023237812 */ /* 0x000fe200078ec0ff */
[----:B------:R-:W-:Y:S01]  /*20d0*/  IMAD R21, R24, R67, R14 ;  /* 0x0000004318157224 */ /* 0x000fe200078e020e */
[----:B------:R-:W-:Y:S01]  /*20e0*/  SHF.L.U64.HI R67, R66, 0x7, R67 ;  /* 0x0000000742437819 */ /* 0x000fe20000010243 */
[----:B------:R-:W-:Y:S01]  /*20f0*/  IMAD.WIDE.U32 R50, R24, R66, R10 ;  /* 0x0000004218327225 */ /* 0x000fe200078e000a */
[----:B------:R-:W-:-:S03]  /*2100*/  SHF.R.U32.HI R35, RZ, 0x3, R35 ;  /* 0x00000003ff237819 */ /* 0x000fc60000011623 */
[----:B------:R-:W-:Y:S01]  /*2110*/  IMAD.SHL.U32 R58, R31, 0x2, RZ ;  /* 0x000000021f3a7824 */ /* 0x000fe200078e00ff */
[----:B------:R-:W-:Y:S01]  /*2120*/  LOP3.LUT R8, R5, R35, RZ, 0x3c, !PT ;  /* 0x0000002305087212 */ /* 0x000fe200078e3cff */
[----:B------:R-:W-:Y:S01]  /*2130*/  IMAD.IADD R31, R49, 0x1, R21 ;  /* 0x00000001311f7824 */ /* 0x000fe200078e0215 */
[----:B------:R-:W-:Y:S01]  /*2140*/  SHF.R.S32.HI R5, RZ, 0x3, R0 ;  /* 0x00000003ff057819 */ /* 0x000fe20000011400 */
[----:B------:R-:W-:Y:S02]  /*2150*/  IMAD.IADD R68, R68, 0x1, R33 ;  /* 0x0000000144447824 */ /* 0x000fe400078e0221 */
[----:B------:R-:W-:Y:S02]  /*2160*/  IMAD.SHL.U32 R66, R66, 0x80, RZ ;  /* 0x0000008042427824 */ /* 0x000fe400078e00ff */
[----:B------:R-:W-:Y:S02]  /*2170*/  IMAD.IADD R21, R21, 0x1, R51 ;  /* 0x0000000115157824 */ /* 0x000fe400078e0233 */
[----:B------:R-:W-:-:S02]  /*2180*/  IMAD.IADD R7, R15, 0x1, R55 ;  /* 0x000000010f077824 */ /* 0x000fc400078e0237 */
[C---:B--2---:R-:W-:Y:S01]  /*2190*/  IMAD.SHL.U32 R65, R34.reuse, 0x40, RZ ;  /* 0x0000004022417824 */ /* 0x044fe200078e00ff */
[----:B------:R-:W-:Y:S01]  /*21a0*/  @!P6 BAR.SYNC.DEFER_BLOCKING 0x9, 0x100 ;  /* 0x024400000000eb1d */ /* 0x000fe20000010000 */
[----:B------:R-:W-:Y:S02]  /*21b0*/  LOP3.LUT P1, RZ, R34, 0x4, RZ, 0xc0, !PT ;  /* 0x0000000422ff7812 */ /* 0x000fe4000782c0ff */
[----:B------:R-:W-:Y:S02]  /*21c0*/  SHF.R.S32.HI R34, RZ, 0x1f, R36 ;  /* 0x0000001fff227819 */ /* 0x000fe40000011424 */
[----:B------:R-:W-:Y:S02]  /*21d0*/  LOP3.LUT R65, R65, 0x1c0, RZ, 0xc0, !PT ;  /* 0x000001c041417812 */ /* 0x000fe400078ec0ff */
[----:B------:R-:W-:Y:S02]  /*21e0*/  LEA.HI R34, R34, R36, RZ, 0x2 ;  /* 0x0000002422227211 */ /* 0x000fe400078f10ff */
[----:B------:R-:W-:-:S02]  /*21f0*/  SHF.R.U32.HI R61, RZ, 0x3, R65 ;  /* 0x00000003ff3d7819 */ /* 0x000fc40000011641 */
[----:B------:R-:W-:Y:S02]  /*2200*/  LOP3.LUT R34, R34, 0xfffffffc, RZ, 0xc0, !PT ;  /* 0xfffffffc22227812 */ /* 0x000fe400078ec0ff */
[----:B------:R-:W-:Y:S02]  /*2210*/  LOP3.LUT R4, R65, 0x18, R16, 0xf8, !PT ;  /* 0x0000001841047812 */ /* 0x000fe400078ef810 */
[----:B------:R-:W-:Y:S01]  /*2220*/  @P1 LOP3.LUT R22, R22, 0x2, RZ, 0xfc, !PT ;  /* 0x0000000216161812 */ /* 0x000fe200078efcff */
[----:B------:R-:W-:Y:S01]  /*2230*/  IMAD.IADD R34, R36, 0x1, -R34 ;  /* 0x0000000124227824 */ /* 0x000fe200078e0a22 */
[----:B------:R-:W-:Y:S02]  /*2240*/  LOP3.LUT R4, R4, R61, RZ, 0x3c, !PT ;  /* 0x0000003d04047212 */ /* 0x000fe400078e3cff */
[----:B------:R-:W-:Y:S01]  /*2250*/  ISETP.GE.AND P1, PT, R16, UR4, PT ;  /* 0x0000000410007c0c */ /* 0x000fe2000bf26270 */
[----:B------:R-:W-:Y:S01]  /*2260*/  IMAD R59, R34, 0x60, R157 ;  /* 0x00000060223b7824 */ /* 0x000fe200078e029d */
[----:B------:R-:W-:-:S04]  /*2270*/  SHF.R.S32.HI R34, RZ, 0x1f, R20 ;  /* 0x0000001fff227819 */ /* 0x000fc80000011414 */
[----:B------:R-:W-:Y:S01]  /*2280*/  LEA.HI R34, R34, R20, RZ, 0x5 ;  /* 0x0000001422227211 */ /* 0x000fe200078f28ff */
[----:B------:R-:W-:-:S03]  /*2290*/  IMAD.IADD R20, R53, 0x1, R15 ;  /* 0x0000000135147824 */ /* 0x000fc600078e020f */
[----:B------:R-:W-:-:S05]  /*22a0*/  SHF.R.S32.HI R34, RZ, 0x5, R34 ;  /* 0x00000005ff227819 */ /* 0x000fca0000011422 */
[----:B------:R-:W-:Y:S01]  /*22b0*/  IMAD R57, R34, 0x200, R4 ;  /* 0x0000020022397824 */ /* 0x000fe200078e0204 */
[----:B------:R-:W-:Y:S01]  /*22c0*/  LOP3.LUT R4, R65, 0x38, R0, 0xf8, !PT ;  /* 0x0000003841047812 */ /* 0x000fe200078ef800 */
[----:B---3--:R-:W-:-:S03]  /*22d0*/  IMAD.IADD R0, R32, 0x1, R8 ;  /* 0x0000000120007824 */ /* 0x008fc600078e0208 */
[----:B------:R-:W-:Y:S02]  /*22e0*/  LOP3.LUT R3, R4, R61, RZ, 0x3c, !PT ;  /* 0x0000003d04037212 */ /* 0x000fe400078e3cff */
[----:B------:R-:W-:-:S03]  /*22f0*/  SHF.R.S32.HI R4, RZ, 0x1f, R6 ;  /* 0x0000001fff047819 */ /* 0x000fc60000011406 */
[----:B------:R-:W-:Y:S01]  /*2300*/  IMAD R3, R34, 0x200, R3 ;  /* 0x0000020022037824 */ /* 0x000fe200078e0203 */
[----:B------:R-:W-:-:S07]  /*2310*/  SHF.R.S32.HI R56, RZ, 0x1f, R69 ;  /* 0x0000001fff387819 */ /* 0x000fce0000011445 */
.L_x_1628:
[----:B--2-4-:R-:W2:Y:S01]  /*2320*/  LDL R33, [R1+0x40] ;  /* 0x0000400001217983 */ /* 0x014ea20000100800 */
[----:B0-----:R-:W0:Y:S01]  /*2330*/  LDC R74, c[0x0][0x430] ;  /* 0x00010c00ff4a7b82 */ /* 0x001e220000000800 */
[----:B------:R-:W-:Y:S01]  /*2340*/  IADD3 R26, R26, -0x1, RZ ;  /* 0xffffffff1a1a7810 */ /* 0x000fe20007ffe0ff */
[----:B------:R-:W-:-:S04]  /*2350*/  IMAD.MOV.U32 R73, RZ, RZ, RZ ;  /* 0x000000ffff497224 */ /* 0x000fc800078e00ff */
[----:B------:R-:W-:Y:S02]  /*2360*/  IMAD R9, R26, 0x80, R59 ;  /* 0x000000801a097824 */ /* 0x000fe400078e023b */
[----:B------:R-:W1:Y:S02]  /*2370*/  LDC R80, c[0x0][0x3f4] ;  /* 0x0000fd00ff507b82 */ /* 0x000e640000000800 */
[----:B------:R-:W-:Y:S01]  /*2380*/  IMAD.IADD R32, R68, 0x1, R9 ;  /* 0x0000000144207824 */ /* 0x000fe200078e0209 */
[----:B------:R-:W-:-:S03]  /*2390*/  ISETP.GE.AND P3, PT, R9, R28, PT ;  /* 0x0000001c0900720c */ /* 0x000fc60003f66270 */
[----:B------:R-:W-:Y:S01]  /*23a0*/  IMAD.MOV.U32 R12, RZ, RZ, R32 ;  /* 0x000000ffff0c7224 */ /* 0x000fe200078e0020 */
[----:B------:R-:W-:Y:S02]  /*23b0*/  ISETP.GT.OR P3, PT, R59, 0x7f, P3 ;  /* 0x0000007f3b00780c */ /* 0x000fe40001f64670 */
[----:B0-----:R-:W-:-:S11]  /*23c0*/  ISETP.NE.AND P4, PT, R74, 0x1, PT ;  /* 0x000000014a00780c */ /* 0x001fd60003f85270 */
[----:B------:R-:W0:Y:S08]  /*23d0*/  @!P3 LDC.64 R10, c[0x0][0x428] ;  /* 0x00010a00ff0abb82 */ /* 0x000e300000000a00 */
[----:B------:R-:W3:Y:S08]  /*23e0*/  @!P3 LDC.64 R8, c[0x0][0x418] ;  /* 0x00010600ff08bb82 */ /* 0x000ef00000000a00 */
[----:B------:R-:W4:Y:S08]  /*23f0*/  @P4 LDC R13, c[0x0][0x434] ;  /* 0x00010d00ff0d4b82 */ /* 0x000f300000000800 */
[----:B------:R-:W1:Y:S01]  /*2400*/  @P4 LDC R14, c[0x0][0x438] ;  /* 0x00010e00ff0e4b82 */ /* 0x000e620000000800 */
[----:B----4-:R-:W-:-:S05]  /*2410*/  @P4 IMAD.HI.U32 R13, R32, R13, RZ ;  /* 0x0000000d200d4227 */ /* 0x010fca00078e00ff */
[----:B-1----:R-:W-:Y:S01]  /*2420*/  @P4 SHF.R.U32.HI R12, RZ, R14, R13 ;  /* 0x0000000eff0c4219 */ /* 0x002fe2000001160d */
[----:B0-----:R-:W-:-:S03]  /*2430*/  @!P3 IMAD R14, R56, R10, RZ ;  /* 0x0000000a380eb224 */ /* 0x001fc600078e02ff */
[----:B------:R-:W-:Y:S01]  /*2440*/  @!P3 SHF.R.S32.HI R13, RZ, 0x1f, R12 ;  /* 0x0000001fff0db819 */ /* 0x000fe2000001140c */
[C---:B------:R-:W-:Y:S02]  /*2450*/  @!P3 IMAD R15, R69.reuse, R11, R14 ;  /* 0x0000000b450fb224 */ /* 0x040fe400078e020e */
[----:B------:R-:W-:-:S04]  /*2460*/  @!P3 IMAD.WIDE.U32 R10, R69, R10, R12 ;  /* 0x0000000a450ab225 */ /* 0x000fc800078e000c */
[----:B------:R-:W-:Y:S01]  /*2470*/  @!P3 IMAD.IADD R11, R11, 0x1, R15 ;  /* 0x000000010b0bb824 */ /* 0x000fe200078e020f */
[----:B---3--:R-:W-:-:S04]  /*2480*/  @!P3 LEA R8, P4, R10, R8, 0x2 ;  /* 0x000000080a08b211 */ /* 0x008fc800078810ff */
[----:B------:R-:W-:-:S05]  /*2490*/  @!P3 LEA.HI.X R9, R10, R9, R11, 0x2, P4 ;  /* 0x000000090a09b211 */ /* 0x000fca00020f140b */
[----:B-----5:R0:W5:Y:S01]  /*24a0*/  @!P3 LDG.E R73, desc[UR42][R8.64] ;  /* 0x0000002a0849b981 */ /* 0x020162000c1e1900 */
[----:B------:R-:W-:Y:S01]  /*24b0*/  ISETP.GT.AND P3, PT, R26, R27, PT ;  /* 0x0000001b1a00720c */ /* 0x000fe20003f64270 */
[----:B------:R-:W-:Y:S01]  /*24c0*/  IMAD R72, R23, 0x2000, R57 ;  /* 0x0000200017487824 */ /* 0x000fe200078e0239 */
[----:B------:R-:W-:Y:S01]  /*24d0*/  LOP3.LUT R22, R22, 0xfffffffe, RZ, 0xc0, !PT ;  /* 0xfffffffe16167812 */ /* 0x000fe200078ec0ff */
[----:B------:R-:W-:Y:S01]  /*24e0*/  IMAD.MOV R11, RZ, RZ, -R12 ;  /* 0x000000ffff0b7224 */ /* 0x000fe200078e0a0c */
[----:B------:R-:W-:Y:S05]  /*24f0*/  YIELD ;  /* 0x0000000000007946 */ /* 0x000fea0003800000 */
[----:B------:R-:W-:Y:S01]  /*2500*/  VIADD R10, R72, 0x20 ;  /* 0x00000020480a7836 */ /* 0x000fe20000000000 */
[----:B------:R-:W-:Y:S01]  /*2510*/  BSSY B0, `(.L_x_1573) ;  /* 0x000030b000007945 */ /* 0x000fe20003800000 */
[----:B------:R-:W-:-:S02]  /*2520*/  IMAD R74, R74, R11, R32 ;  /* 0x0000000b4a4a7224 */ /* 0x000fc400078e0220 */
[----:B------:R-:W-:Y:S02]  /*2530*/  @P3 LOP3.LUT R22, R22, 0x1, RZ, 0xfc, !PT ;  /* 0x0000000116163812 */ /* 0x000fe400078efcff */
[----:B------:R-:W-:Y:S02]  /*2540*/  ISETP.GE.AND P3, PT, R80, 0x1, PT ;  /* 0x000000015000780c */ /* 0x000fe40003f66270 */
[----:B--2---:R-:W-:-:S13]  /*2550*/  LOP3.LUT P5, RZ, R33, 0x4, RZ, 0xc0, !PT ;  /* 0x0000000421ff7812 */ /* 0x004fda00078ac0ff */
[C---:B------:R-:W-:Y:S02]  /*2560*/  @P5 VIADD R10, R72.reuse, 0xffffffe0 ;  /* 0xffffffe0480a5836 */ /* 0x040fe40000000000 */
[--C-:B------:R-:W-:Y:S02]  /*2570*/  IMAD R72, R72, 0x2, R25.reuse ;  /* 0x0000000248487824 */ /* 0x100fe400078e0219 */
[----:B------:R-:W-:Y:S01]  /*2580*/  IMAD R71, R10, 0x2, R25 ;  /* 0x000000020a477824 */ /* 0x000fe200078e0219 */
[----:B0-----:R-:W-:Y:S06]  /*2590*/  @!P3 BRA `(.L_x_1574) ;  /* 0x0000002800e8b947 */ /* 0x001fec0003800000 */
        /* <DEDUP_REMOVED lines=8> */
[----:B------:R-:W-:Y:S02]  /*2620*/  IMAD R77, R26, -0x80, R28 ;  /* 0xffffff801a4d7824 */ /* 0x000fe400078e021c */
[----:B------:R-:W-:Y:S02]  /*2630*/  IMAD R10, R76, UR4, RZ ;  /* 0x000000044c0a7c24 */ /* 0x000fe4000f8e02ff */
[----:B------:R-:W-:Y:S01]  /*2640*/  IMAD.IADD R9, R9, 0x1, R11 ;  /* 0x0000000109097824 */ /* 0x000fe200078e020b */
[----:B------:R-:W-:Y:S01]  /*2650*/  VIMNMX R77, R77, 0x80, PT ;  /* 0x000000804d4d7848 */ /* 0x000fe20003fe0100 */
[C---:B------:R-:W-:Y:S01]  /*2660*/  IMAD R11, R73.reuse, UR5, R10 ;  /* 0x00000005490b7c24 */ /* 0x040fe2000f8e020a */
[----:B------:R-:W-:Y:S01]  /*2670*/  SHF.R.S32.HI R10, RZ, 0x1f, R26 ;  /* 0x0000001fff0a7819 */ /* 0x000fe2000001141a */
        /* <DEDUP_REMOVED lines=8> */
[C---:B------:R-:W-:Y:S01]  /*2700*/  LEA R84, P3, R8.reuse, UR4, 0x1 ;  /* 0x0000000408547c11 */ /* 0x040fe2000f8608ff */
        /* <DEDUP_REMOVED lines=11> */
[----:B------:R0:W5:Y:S01]  /*27c0*/  LDL R83, [R1+0xc] ;  /* 0x00000c0001537983 */ /* 0x0001620000100800 */
        /* <DEDUP_REMOVED lines=10> */
[----:B0-----:R-:W-:Y:S06]  /*2870*/  @P3 BRA `(.L_x_1577) ;  /* 0x0000000000503947 */ /* 0x001fec0003800000 */
[----:B------:R-:W-:Y:S01]  /*2880*/  IADD3 R13, P4, R48, R10, RZ ;  /* 0x0000000a300d7210 */ /* 0x000fe20007f9e0ff */
[----:B------:R-:W-:Y:S01]  /*2890*/  ULDC.64 UR4, c[0x0][0x3e8] ;  /* 0x0000fa0000047ab9 */ /* 0x000fe20000000a00 */
[----:B------:R-:W-:Y:S02]  /*28a0*/  CS2R R44, SRZ ;  /* 0x00000000002c7805 */ /* 0x000fe4000001ff00 */
[----:B------:R-:W-:Y:S01]  /*28b0*/  CS2R R46, SRZ ;  /* 0x00000000002e7805 */ /* 0x000fe2000001ff00 */
[----:B------:R-:W-:Y:S01]  /*28c0*/  IMAD.X R14, R70, 0x1, R31, P4 ;  /* 0x00000001460e7824 */ /* 0x000fe200020e061f */
        /* <DEDUP_REMOVED lines=11> */
[----:B------:R0:W5:Y:S02]  /*2980*/  @!P4 LDG.E.64 R46, desc[UR42][R14.64] ;  /* 0x0000002a0e2ec981 */ /* 0x000164000c1e1b00 */
[----:B-----5:R-:W-:-:S13]  /*2990*/  ISETP.GE.AND P4, PT, R83, R80, PT ;  /* 0x000000505300720c */ /* 0x020fda0003f86270 */
[----:B------:R0:W5:Y:S04]  /*29a0*/  @!P4 LDG.E.64 R40, desc[UR42][R12.64+0x20] ;  /* 0x0000202a0c28c981 */ /* 0x000168000c1e1b00 */
[----:B------:R0:W5:Y:S02]  /*29b0*/  @!P4 LDG.E.64 R42, desc[UR42][R14.64+0x20] ;  /* 0x0000202a0e2ac981 */ /* 0x000164000c1e1b00 */
.L_x_1577:
[----:B------:R-:W-:Y:S05]  /*29c0*/  BSYNC B1 ;  /* 0x0000000000017941 */ /* 0x000fea0003800000 */
.L_x_1576:
[----:B0-----:R-:W-:Y:S01]  /*29d0*/  VIADD R12, R157, 0x60 ;  /* 0x000000609d0c7836 */ /* 0x001fe20000000000 */
[----:B------:R-:W-:Y:S01]  /*29e0*/  BSSY B1, `(.L_x_1578) ;  /* 0x0000021000017945 */ /* 0x000fe20003800000 */
[----:B-----5:R-:W-:Y:S02]  /*29f0*/  IMAD.MOV.U32 R78, RZ, RZ, R40 ;  /* 0x000000ffff4e7224 */ /* 0x020fe400078e0028 */
[----:B------:R-:W-:Y:S01]  /*2a00*/  IMAD.MOV.U32 R82, RZ, RZ, R41 ;  /* 0x000000ffff527224 */ /* 0x000fe200078e0029 */
[----:B------:R-:W-:-:S13]  /*2a10*/  ISETP.GE.AND P4, PT, R12, R77, PT ;  /* 0x0000004d0c00720c */ /* 0x000fda0003f86270 */
[----:B------:R-:W-:Y:S05]  /*2a20*/  @P4 BRA `(.L_x_1579) ;  /* 0x0000000000704947 */ /* 0x000fea0003800000 */
[----:B------:R-:W0:Y:S01]  /*2a30*/  LDC.64 R12, c[0x0][0x3f8] ;  /* 0x0000fe00ff0c7b82 */ /* 0x000e220000000a00 */
[----:B------:R-:W-:Y:S01]  /*2a40*/  IMAD.MOV.U32 R11, RZ, RZ, R70 ;  /* 0x000000ffff0b7224 */ /* 0x000fe200078e0046 */
[----:B------:R-:W-:Y:S01]  /*2a50*/  ULDC.64 UR4, c[0x0][0x3e8] ;  /* 0x0000fa0000047ab9 */ /* 0x000fe20000000a00 */
[----:B------:R-:W-:Y:S01]  /*2a60*/  IMAD.MOV.U32 R9, RZ, RZ, R81 ;  /* 0x000000ffff097224 */ /* 0x000fe200078e0051 */
[----:B------:R-:W-:Y:S02]  /*2a70*/  CS2R R36, SRZ ;  /* 0x0000000000247805 */ /* 0x000fe4000001ff00 */
[----:B------:R-:W-:Y:S01]  /*2a80*/  CS2R R38, SRZ ;  /* 0x0000000000267805 */ /* 0x000fe2000001ff00 */
        /* <DEDUP_REMOVED lines=22> */
.L_x_1579:
[----:B------:R-:W-:Y:S05]  /*2bf0*/  BSYNC B1 ;  /* 0x0000000000017941 */ /* 0x000fea0003800000 */
.L_x_1578:
[----:B0-----:R-:W-:Y:S01]  /*2c00*/  IMAD.MOV.U32 R8, RZ, RZ, R44 ;  /* 0x000000ffff087224 */ /* 0x001fe200078e002c */
[----:B------:R-:W-:Y:S01]  /*2c10*/  UISETP.NE.AND UP0, UPT, UR39, 0x3, UPT ;  /* 0x000000032700788c */ /* 0x000fe2000bf05270 */
[----:B------:R-:W-:Y:S01]  /*2c20*/  IMAD.MOV.U32 R9, RZ, RZ, R45 ;  /* 0x000000ffff097224 */ /* 0x000fe200078e002d */
[----:B------:R-:W-:Y:S01]  /*2c30*/  PRMT R90, R90, 0x5410, R78 ;  /* 0x000054105a5a7816 */ /* 0x000fe2000000004e */
[----:B------:R-:W-:Y:S01]  /*2c40*/  IMAD.MOV.U32 R10, RZ, RZ, R46 ;  /* 0x000000ffff0a7224 */ /* 0x000fe200078e002e */
[----:B------:R-:W-:Y:S01]  /*2c50*/  PRMT R88, R82, 0x7610, R88 ;  /* 0x0000761052587816 */ /* 0x000fe20000000058 */
        /* <DEDUP_REMOVED lines=9> */
[----:B------:R-:W-:Y:S01]  /*2cf0*/  PRMT R99, R10, 0x5410, R11 ;  /* 0x000054100a637816 */ /* 0x000fe2000000000b */
[----:B------:R-:W-:Y:S02]  /*2d00*/  IMAD.MOV.U32 R10, RZ, RZ, R36 ;  /* 0x000000ffff0a7224 */ /* 0x000fe400078e0024 */
[----:B------:R-:W-:Y:S01]  /*2d10*/  IMAD.MOV.U32 R11, RZ, RZ, R37 ;  /* 0x000000ffff0b7224 */ /* 0x000fe200078e0025 */
[----:B------:R-:W-:Y:S01]  /*2d20*/  PRMT R82, R8, 0x5410, R9 ;  /* 0x0000541008527816 */ /* 0x000fe20000000009 */
[----:B------:R-:W-:Y:S02]  /*2d30*/  IMAD.MOV.U32 R8, RZ, RZ, R34 ;  /* 0x000000ffff087224 */ /* 0x000fe400078e0022 */
[----:B------:R-:W-:Y:S01]  /*2d40*/  IMAD.MOV.U32 R9, RZ, RZ, R35 ;  /* 0x000000ffff097224 */ /* 0x000fe200078e0023 */
[----:B------:R-:W-:Y:S01]  /*2d50*/  PRMT R86, R10, 0x5410, R11 ;  /* 0x000054100a567816 */ /* 0x000fe2000000000b */
[----:B------:R-:W-:-:S02]  /*2d60*/  IMAD.MOV.U32 R10, RZ, RZ, R38 ;  /* 0x000000ffff0a7224 */ /* 0x000fc400078e0026 */
[----:B------:R-:W-:Y:S01]  /*2d70*/  IMAD.MOV.U32 R11, RZ, RZ, R39 ;  /* 0x000000ffff0b7224 */ /* 0x000fe200078e0027 */
[----:B------:R-:W-:-:S04]  /*2d80*/  PRMT R83, R8, 0x5410, R9 ;  /* 0x0000541008537816 */ /* 0x000fc80000000009 */
[----:B------:R-:W-:Y:S01]  /*2d90*/  PRMT R87, R10, 0x5410, R11 ;  /* 0x000054100a577816 */ /* 0x000fe2000000000b */
[----:B------:R-:W-:Y:S06]  /*2da0*/  @!P5 BRA `(.L_x_1580) ;  /* 0x000000000004d947 */ /* 0x000fec0003800000 */
[----:B------:R-:W-:Y:S01]  /*2db0*/  BPT.TRAP 0x1 ;  /* 0x000000040000795c */ /* 0x000fe20000300000 */
.L_x_1580:
[----:B------:R-:W2:Y:S01]  /*2dc0*/  LDL R8, [R1+0x8] ;  /* 0x0000080001087983 */ /* 0x000ea20000100800 */
[----:B------:R-:W-:Y:S01]  /*2dd0*/  IMAD R70, R23, 0x8, R2 ;  /* 0x0000000817467824 */ /* 0x000fe200078e0202 */
[----:B------:R-:W-:Y:S01]  /*2de0*/  BSSY B1, `(.L_x_1581) ;  /* 0x0000004000017945 */ /* 0x000fe20003800000 */
[----:B--2---:R-:W-:-:S04]  /*2df0*/  SHF.L.U32 R78, R8, 0x1f, RZ ;  /* 0x0000001f084e7819 */ /* 0x004fc800000006ff */
[----:B------:R-:W0:Y:S02]  /*2e00*/  SYNCS.PHASECHK.TRANS64.TRYWAIT P6, [R70+URZ+0x16890], R78 ;  /* 0x0168904e460075a7 */ /* 0x000e2400080c017f */
[----:B0-----:R-:W-:Y:S05]  /*2e10*/  @!P6 BRA `(.L_x_1582) ;  /* 0x000001b000a4e947 */ /* 0x001fea0003800000 */
.L_x_1893:
[----:B------:R-:W-:Y:S05]  /*2e20*/  BSYNC B1 ;  /* 0x0000000000017941 */ /* 0x000fea0003800000 */
.L_x_1581:
[----:B------:R-:W-:-:S03]  /*2e30*/  UMOV UR4, 0xffffffff ;  /* 0xffffffff00047882 */ /* 0x000fc60000000000 */
[----:B------:R-:W-:Y:S05]  /*2e40*/  BRA.DIV UR4, `(.L_x_1583) ;  /* 0x000001b204ac7947 */ /* 0x000fea000b800000 */
[----:B------:R1:W2:Y:S04]  /*2e50*/  SHFL.IDX PT, R81, R85, RZ, 0x1c1f ;  /* 0x001c1fff55517589 */ /* 0x0002a800000e0000 */
[----:B------:R1:W3:Y:S02]  /*2e60*/  SHFL.IDX PT, R14, R84, RZ, 0x1c1f ;  /* 0x001c1fff540e7589 */ /* 0x0002e400000e0000 */
.L_x_1897:
        /* <DEDUP_REMOVED lines=22> */
[----:B------:R-:W-:Y:S01]  /*2fd0*/  FMUL.FTZ R96, R44, R91 ;  /* 0x0000005b2c607220 */ /* 0x000fe20000410000 */
[----:B------:R-:W-:Y:S02]  /*2fe0*/  HADD2.F32 R46, -RZ, R92.H0_H0 ;  /* 0x2000005cff2e7230 */ /* 0x000fe40000004100 */
[CC--:B------:R-:W-:Y:S01]  /*2ff0*/  FMUL.FTZ R92, R10.reuse, R47.reuse ;  /* 0x0000002f0a5c7220 */ /* 0x0c0fe20000410000 */
[----:B------:R-:W-:Y:S01]  /*3000*/  FMUL.FTZ R47, R9, R47 ;  /* 0x0000002f092f7220 */ /* 0x000fe20000410000 */
[----:B------:R-:W-:Y:S02]  /*3010*/  FMUL.FTZ R95, R11, R91 ;  /* 0x0000005b0b5f7220 */ /* 0x000fe40000410000 */
[-C--:B------:R-:W-:Y:S01]  /*3020*/  FFMA.FTZ R91, R9, R45.reuse, -R92 ;  /* 0x0000002d095b7223 */ /* 0x080fe2000001085c */
[----:B------:R-:W-:Y:S01]  /*3030*/  FFMA.FTZ R94, R10, R45, R47 ;  /* 0x0000002d0a5e7223 */ /* 0x000fe2000001002f */
[----:B------:R-:W-:-:S02]  /*3040*/  HADD2.F32 R9, -RZ, R8.H1_H1 ;  /* 0x30000008ff097230 */ /* 0x000fc40000004100 */
[-C--:B------:R-:W-:Y:S01]  /*3050*/  FFMA.FTZ R93, R11, R46.reuse, -R96 ;  /* 0x0000002e0b5d7223 */ /* 0x080fe20000010860 */
[----:B------:R-:W-:Y:S01]  /*3060*/  FFMA.FTZ R98, R44, R46, R95 ;  /* 0x0000002e2c627223 */ /* 0x000fe2000001005f */
[----:B------:R-:W-:Y:S02]  /*3070*/  HADD2.F32 R45, -RZ, R99.H0_H0 ;  /* 0x20000063ff2d7230 */ /* 0x000fe40000004100 */
[----:B------:R-:W-:Y:S02]  /*3080*/  HADD2.F32 R8, -RZ, R8.H0_H0 ;  /* 0x20000008ff087230 */ /* 0x000fe40000004100 */
[----:B------:R-:W-:Y:S02]  /*3090*/  HADD2.F32 R10, -RZ, R15.H1_H1 ;  /* 0x3000000fff0a7230 */ /* 0x000fe40000004100 */
[-C--:B------:R-:W-:Y:S01]  /*30a0*/  FMUL.FTZ R47, R9, R45.reuse ;  /* 0x0000002d092f7220 */ /* 0x080fe20000410000 */
[----:B------:R-:W-:Y:S02]  /*30b0*/  HADD2.F32 R46, -RZ, R99.H1_H1 ;  /* 0x30000063ff2e7230 */ /* 0x000fe40000004100 */
[----:B------:R-:W-:Y:S01]  /*30c0*/  FMUL.FTZ R92, R8, R45 ;  /* 0x0000002d085c7220 */ /* 0x000fe20000410000 */
[----:B------:R-:W-:-:S02]  /*30d0*/  HADD2.F32 R15, -RZ, R15.H0_H0 ;  /* 0x2000000fff0f7230 */ /* 0x000fc40000004100 */
[--C-:B------:R-:W-:Y:S02]  /*30e0*/  HADD2.F32 R11, -RZ, R97.reuse.H0_H0 ;  /* 0x20000061ff0b7230 */ /* 0x100fe40000004100 */
[-C--:B------:R-:W-:Y:S01]  /*30f0*/  FMUL.FTZ R96, R10, R46.reuse ;  /* 0x0000002e0a607220 */ /* 0x080fe20000410000 */
        /* <DEDUP_REMOVED lines=10> */
.L_x_1589:
[----:B------:R-:W-:Y:S05]  /*31a0*/  BSYNC B3 ;  /* 0x0000000000037941 */ /* 0x000fea0003800000 */
.L_x_1588:
[----:B0-----:R4:W-:Y:S02]  /*31b0*/  ST.E.128 desc[UR42][R12.64], R8 ;  /* 0x000000080c007985 */ /* 0x0019e4000c101d2a */
.L_x_1587:
[----:B------:R-:W-:Y:S05]  /*31c0*/  BSYNC B2 ;  /* 0x0000000000027941 */ /* 0x000fea0003800000 */
.L_x_1586:
[----:B------:R-:W-:Y:S05]  /*31d0*/  @P2 BRA `(.L_x_1585) ;  /* 0x0000000000cc2947 */ /* 0x000fea0003800000 */
[----:B----4-:R-:W2:Y:S04]  /*31e0*/  LDL R8, [R1+0x4] ;  /* 0x0000040001087983 */ /* 0x010ea80000100800 */
[----:B------:R-:W4:Y:S01]  /*31f0*/  LDL R15, [R1+0xc] ;  /* 0x00000c00010f7983 */ /* 0x000f220000100800 */
[C---:B---3--:R-:W-:Y:S01]  /*3200*/  LEA R12, P3, R18.reuse, R14, 0x1 ;  /* 0x0000000e120c7211 */ /* 0x048fe200078608ff */
[----:B------:R-:W-:Y:S03]  /*3210*/  BSSY B2, `(.L_x_1590) ;  /* 0x000002e000027945 */ /* 0x000fe60003800000 */
[----:B--2---:R-:W-:Y:S02]  /*3220*/  LEA.HI.X R13, R18, R81, R8, 0x1, P3 ;  /* 0x00000051120d7211 */ /* 0x004fe400018f0c08 */
[----:B------:R2:W3:Y:S01]  /*3230*/  LDS.128 R8, [R71+0xe000] ;  /* 0x00e0000047087984 */ /* 0x0004e20000000c00 */
[----:B----4-:R-:W-:-:S13]  /*3240*/  ISETP.GE.AND P3, PT, R15, R80, PT ;  /* 0x000000500f00720c */ /* 0x010fda0003f66270 */
[----:B--2---:R-:W-:Y:S05]  /*3250*/  @P3 BRA `(.L_x_1591) ;  /* 0x0000000000a43947 */ /* 0x004fea0003800000 */
[--C-:B------:R-:W-:Y:S01]  /*3260*/  SHF.R.U64 R40, R40, 0x10, R41.reuse ;  /* 0x0000001028287819 */ /* 0x100fe20000001229 */
[----:B---3--:R-:W-:Y:S01]  /*3270*/  IMAD.MOV.U32 R14, RZ, RZ, R10 ;  /* 0x000000ffff0e7224 */ /* 0x008fe200078e000a */
[----:B------:R-:W-:Y:S01]  /*3280*/  SHF.R.U32.HI R45, RZ, 0x10, R41 ;  /* 0x00000010ff2d7819 */ /* 0x000fe20000011629 */
[----:B------:R-:W-:Y:S01]  /*3290*/  HADD2.F32 R10, -RZ, R9.H1_H1 ;  /* 0x30000009ff0a7230 */ /* 0x000fe20000004100 */
[--C-:B------:R-:W-:Y:S01]  /*32a0*/  SHF.R.U64 R41, R42, 0x10, R43.reuse ;  /* 0x000000102a297819 */ /* 0x100fe2000000122b */
[----:B------:R-:W-:Y:S01]  /*32b0*/  HADD2.F32 R15, -RZ, R11.H1_H1 ;  /* 0x3000000bff0f7230 */ /* 0x000fe20000004100 */
        /* <DEDUP_REMOVED lines=13> */
[-C--:B------:R-:W-:Y:S01]  /*3390*/  FFMA.FTZ R46, R9, R40.reuse, -R46 ;  /* 0x00000028092e7223 */ /* 0x080fe2000001082e */
[----:B------:R-:W-:Y:S01]  /*33a0*/  FFMA.FTZ R45, R10, R40, R41 ;  /* 0x000000280a2d7223 */ /* 0x000fe20000010029 */
[----:B------:R-:W-:Y:S02]  /*33b0*/  HADD2.F32 R90, -RZ, R90.H0_H0 ;  /* 0x2000005aff5a7230 */ /* 0x000fe40000004100 */
[----:B------:R-:W-:Y:S01]  /*33c0*/  FFMA.FTZ R81, R15, R42, R44 ;  /* 0x0000002a0f517223 */ /* 0x000fe2000001002c */
[----:B------:R-:W-:Y:S02]  /*33d0*/  HADD2.F32 R41, -RZ, R88.H1_H1 ;  /* 0x30000058ff297230 */ /* 0x000fe40000004100 */
[----:B------:R-:W-:Y:S02]  /*33e0*/  HADD2.F32 R9, -RZ, R8.H1_H1 ;  /* 0x30000008ff097230 */ /* 0x000fe40000004100 */
[----:B------:R-:W-:Y:S02]  /*33f0*/  HADD2.F32 R10, -RZ, R14.H1_H1 ;  /* 0x3000000eff0a7230 */ /* 0x000fe40000004100 */
[----:B------:R-:W-:-:S02]  /*3400*/  HADD2.F32 R8, -RZ, R8.H0_H0 ;  /* 0x20000008ff087230 */ /* 0x000fc40000004100 */
[CC--:B------:R-:W-:Y:S01]  /*3410*/  FMUL.FTZ R43, R9.reuse, R90.reuse ;  /* 0x0000005a092b7220 */ /* 0x0c0fe20000410000 */
[----:B------:R-:W-:Y:S02]  /*3420*/  HADD2.F32 R14, -RZ, R14.H0_H0 ;  /* 0x2000000eff0e7230 */ /* 0x000fe40000004100 */
[----:B------:R-:W-:Y:S01]  /*3430*/  FMUL.FTZ R47, R10, R41 ;  /* 0x000000290a2f7220 */ /* 0x000fe20000410000 */
[----:B------:R-:W-:Y:S02]  /*3440*/  HADD2.F32 R15, -RZ, R88.H0_H0 ;  /* 0x20000058ff0f7230 */ /* 0x000fe40000004100 */
[C---:B------:R-:W-:Y:S01]  /*3450*/  FMUL.FTZ R90, R8.reuse, R90 ;  /* 0x0000005a085a7220 */ /* 0x040fe20000410000 */
[----:B------:R-:W-:Y:S01]  /*3460*/  FFMA.FTZ R43, R8, R11, -R43 ;  /* 0x0000000b082b7223 */ /* 0x000fe2000001082b */
[C---:B------:R-:W-:Y:S02]  /*3470*/  FMUL.FTZ R41, R14.reuse, R41 ;  /* 0x000000290e297220 */ /* 0x040fe40000410000 */
[----:B------:R-:W-:Y:S01]  /*3480*/  FFMA.FTZ R90, R9, R11, R90 ;  /* 0x0000000b095a7223 */ /* 0x000fe2000001005a */
[-C--:B------:R-:W-:Y:S01]  /*3490*/  FFMA.FTZ R47, R14, R15.reuse, -R47 ;  /* 0x0000000f0e2f7223 */ /* 0x080fe2000001082f */
[----:B------:R-:W-:Y:S01]  /*34a0*/  FFMA.FTZ R10, R10, R15, R41 ;  /* 0x0000000f0a0a7223 */ /* 0x000fe20000010029 */
[----:B------:R-:W-:-:S02]  /*34b0*/  F2FP.F16.F32.PACK_AB R9, R45, R46 ;  /* 0x0000002e2d09723e */ /* 0x000fc400000000ff */
[----:B------:R-:W-:Y:S02]  /*34c0*/  F2FP.F16.F32.PACK_AB R11, R81, R92 ;  /* 0x0000005c510b723e */ /* 0x000fe400000000ff */
[----:B------:R-:W-:Y:S02]  /*34d0*/  F2FP.F16.F32.PACK_AB R8, R90, R43 ;  /* 0x0000002b5a08723e */ /* 0x000fe400000000ff */
[----:B------:R-:W-:-:S07]  /*34e0*/  F2FP.F16.F32.PACK_AB R10, R10, R47 ;  /* 0x0000002f0a0a723e */ /* 0x000fce00000000ff */
.L_x_1591:
[----:B------:R-:W-:Y:S05]  /*34f0*/  BSYNC B2 ;  /* 0x0000000000027941 */ /* 0x000fea0003800000 */
.L_x_1590:
[----:B---3--:R2:W-:Y:S02]  /*3500*/  ST.E.128 desc[UR42][R12.64], R8 ;  /* 0x000000080c007985 */ /* 0x0085e4000c101d2a */
.L_x_1585:
[----:B------:R-:W-:Y:S05]  /*3510*/  BSYNC B1 ;  /* 0x0000000000017941 */ /* 0x000fea0003800000 */
.L_x_1584:
[----:B------:R-:W-:-:S03]  /*3520*/  UMOV UR4, 0xffffffff ;  /* 0xffffffff00047882 */ /* 0x000fc60000000000 */
[----:B------:R-:W-:Y:S05]  /*3530*/  BRA.DIV UR4, `(.L_x_1592) ;  /* 0x000001ae04387947 */ /* 0x000fea000b800000 */
[----:B-1----:R-:W1:Y:S04]  /*3540*/  SHFL.IDX PT, R85, R85, 0x1, 0x1c1f ;  /* 0x003c1f0055557f89 */ /* 0x002e6800000e0000 */
[----:B---3--:R3:W0:Y:S02]  /*3550*/  SHFL.IDX PT, R14, R84, 0x1, 0x1c1f ;  /* 0x003c1f00540e7f89 */ /* 0x00862400000e0000 */
.L_x_1901:
[----:B------:R-:W-:Y:S05]  /*3560*/  @P4 BRA `(.L_x_1593) ;  /* 0x0000002000144947 */ /* 0x000fea0003800000 */
[----:B------:R-:W-:Y:S04]  /*3570*/  BSSY B1, `(.L_x_1594) ;  /* 0x0000033000017945 */ /* 0x000fe80003800000 */
[----:B------:R-:W-:Y:S05]  /*3580*/  @P1 BRA `(.L_x_1595) ;  /* 0x0000000000c41947 */ /* 0x000fea0003800000 */
[----:B--2-4-:R2:W4:Y:S01]  /*3590*/  LDS.128 R8, [R72+0x11000] ;  /* 0x0110000048087984 */ /* 0x0145220000000c00 */
[C---:B0-----:R-:W-:Y:S01]  /*35a0*/  LEA R12, P3, R16.reuse, R14, 0x1 ;  /* 0x0000000e100c7211 */ /* 0x041fe200078608ff */
[----:B------:R-:W-:Y:S03]  /*35b0*/  BSSY B2, `(.L_x_1596) ;  /* 0x000002d000027945 */ /* 0x000fe60003800000 */
[----:B-1----:R-:W-:Y:S02]  /*35c0*/  LEA.HI.X R13, R16, R85, R17, 0x1, P3 ;  /* 0x00000055100d7211 */ /* 0x002fe400018f0c11 */
[----:B------:R-:W-:-:S13]  /*35d0*/  ISETP.GE.AND P3, PT, R152, R80, PT ;  /* 0x000000509800720c */ /* 0x000fda0003f66270 */
[----:B--2---:R-:W-:Y:S05]  /*35e0*/  @P3 BRA `(.L_x_1597) ;  /* 0x0000000000a43947 */ /* 0x004fea0003800000 */
        /* <DEDUP_REMOVED lines=41> */
.L_x_1597:
[----:B------:R-:W-:Y:S05]  /*3880*/  BSYNC B2 ;  /* 0x0000000000027941 */ /* 0x000fea0003800000 */
.L_x_1596:
[----:B----4-:R0:W-:Y:S02]  /*3890*/  ST.E.128 desc[UR42][R12.64], R8 ;  /* 0x000000080c007985 */ /* 0x0101e4000c101d2a */
.L_x_1595:
[----:B------:R-:W-:Y:S05]  /*38a0*/  BSYNC B1 ;  /* 0x0000000000017941 */ /* 0x000fea0003800000 */
.L_x_1594:
[----:B------:R-:W-:Y:S05]  /*38b0*/  @P2 BRA `(.L_x_1593) ;  /* 0x0000001c00402947 */ /* 0x000fea0003800000 */
[----:B0-2-4-:R-:W1:Y:S04]  /*38c0*/  LDL R8, [R1+0x4] ;  /* 0x0000040001087983 */ /* 0x015e680000100800 */
[----:B------:R-:W2:Y:S01]  /*38d0*/  LDL R15, [R1+0xc] ;  /* 0x00000c00010f7983 */ /* 0x000ea20000100800 */
[C---:B------:R-:W-:Y:S01]  /*38e0*/  LEA R12, P3, R18.reuse, R14, 0x1 ;  /* 0x0000000e120c7211 */ /* 0x040fe200078608ff */
[----:B------:R-:W-:Y:S03]  /*38f0*/  BSSY B1, `(.L_x_1598) ;  /* 0x000002e000017945 */ /* 0x000fe60003800000 */
[----:B-1----:R-:W-:Y:S02]  /*3900*/  LEA.HI.X R13, R18, R85, R8, 0x1, P3 ;  /* 0x00000055120d7211 */ /* 0x002fe400018f0c08 */
[----:B------:R0:W1:Y:S01]  /*3910*/  LDS.128 R8, [R71+0x11000] ;  /* 0x0110000047087984 */ /* 0x0000620000000c00 */
[----:B--2---:R-:W-:-:S13]  /*3920*/  ISETP.GE.AND P3, PT, R15, R80, PT ;  /* 0x000000500f00720c */ /* 0x004fda0003f66270 */
[----:B0-----:R-:W-:Y:S05]  /*3930*/  @P3 BRA `(.L_x_1599) ;  /* 0x0000000000a43947 */ /* 0x001fea0003800000 */
[--C-:B------:R-:W-:Y:S01]  /*3940*/  SHF.R.U64 R32, R32, 0x10, R33.reuse ;  /* 0x0000001020207819 */ /* 0x100fe20000001221 */
[----:B-1----:R-:W-:Y:S01]  /*3950*/  IMAD.MOV.U32 R14, RZ, RZ, R10 ;  /* 0x000000ffff0e7224 */ /* 0x002fe200078e000a */
[----:B------:R-:W-:Y:S01]  /*3960*/  SHF.R.U32.HI R37, RZ, 0x10, R33 ;  /* 0x00000010ff257819 */ /* 0x000fe20000011621 */
[--C-:B------:R-:W-:Y:S01]  /*3970*/  HADD2.F32 R10, -RZ, R9.reuse.H1_H1 ;  /* 0x30000009ff0a7230 */ /* 0x100fe20000004100 */
[--C-:B------:R-:W-:Y:S01]  /*3980*/  SHF.R.U64 R33, R34, 0x10, R35.reuse ;  /* 0x0000001022217819 */ /* 0x100fe20000001223 */
[----:B------:R-:W-:Y:S01]  /*3990*/  HADD2.F32 R9, -RZ, R9.H0_H0 ;  /* 0x20000009ff097230 */ /* 0x000fe20000004100 */
[----:B------:R-:W-:Y:S01]  /*39a0*/  SHF.R.U32.HI R36, RZ, 0x10, R35 ;  /* 0x00000010ff247819 */ /* 0x000fe20000011623 */
[----:B------:R-:W-:Y:S02]  /*39b0*/  HADD2.F32 R32, -RZ, R32.H0_H0 ;  /* 0x20000020ff207230 */ /* 0x000fe40000004100 */
[----:B------:R-:W-:Y:S02]  /*39c0*/  HADD2.F32 R33, -RZ, R33.H0_H0 ;  /* 0x20000021ff217230 */ /* 0x000fe40000004100 */
[----:B------:R-:W-:-:S02]  /*39d0*/  HADD2.F32 R36, -RZ, R36.H0_H0 ;  /* 0x20000024ff247230 */ /* 0x000fc40000004100 */
[--C-:B------:R-:W-:Y:S02]  /*39e0*/  HADD2.F32 R15, -RZ, R11.reuse.H1_H1 ;  /* 0x3000000bff0f7230 */ /* 0x100fe40000004100 */
[CC--:B------:R-:W-:Y:S01]  /*39f0*/  FMUL.FTZ R38, R10.reuse, R33.reuse ;  /* 0x000000210a267220 */ /* 0x0c0fe20000410000 */
[C---:B------:R-:W-:Y:S01]  /*3a00*/  FMUL.FTZ R33, R9.reuse, R33 ;  /* 0x0000002109217220 */ /* 0x040fe20000410000 */
[----:B------:R-:W-:Y:S02]  /*3a10*/  HADD2.F32 R11, -RZ, R11.H0_H0 ;  /* 0x2000000bff0b7230 */ /* 0x000fe40000004100 */
[-C--:B------:R-:W-:Y:S01]  /*3a20*/  FFMA.FTZ R38, R9, R32.reuse, -R38 ;  /* 0x0000002009267223 */ /* 0x080fe20000010826 */
[----:B------:R-:W-:Y:S01]  /*3a30*/  FFMA.FTZ R35, R10, R32, R33 ;  /* 0x000000200a237223 */ /* 0x000fe20000010021 */
[----:B------:R-:W-:Y:S02]  /*3a40*/  HADD2.F32 R34, -RZ, R37.H0_H0 ;  /* 0x20000025ff227230 */ /* 0x000fe40000004100 */
[----:B------:R-:W-:Y:S01]  /*3a50*/  FMUL.FTZ R40, R15, R36 ;  /* 0x000000240f287220 */ /* 0x000fe20000410000 */
        /* <DEDUP_REMOVED lines=23> */
.L_x_1599:
[----:B------:R-:W-:Y:S05]  /*3bd0*/  BSYNC B1 ;  /* 0x0000000000017941 */ /* 0x000fea0003800000 */
.L_x_1598:
[----:B-1----:R0:W-:Y:S01]  /*3be0*/  ST.E.128 desc[UR42][R12.64], R8 ;  /* 0x000000080c007985 */ /* 0x0021e2000c101d2a */
[----:B------:R-:W-:Y:S05]  /*3bf0*/  BRA `(.L_x_1593) ;  /* 0x0000001800707947 */ /* 0x000fea0003800000 */
.L_x_1575:
        /* <DEDUP_REMOVED lines=30> */
[----:B------:R-:W-:Y:S01]  /*3de0*/  ULDC.64 UR4, c[0x0][0x3e8] ;  /* 0x0000fa0000047ab9 */ /* 0x000fe20000000a00 */
[----:B------:R-:W-:Y:S02]  /*3df0*/  IMAD.MOV.U32 R9, RZ, RZ, R81 ;  /* 0x000000ffff097224 */ /* 0x000fe400078e0051 */
        /* <DEDUP_REMOVED lines=16> */
.L_x_1601:
[----:B------:R-:W-:Y:S05]  /*3f00*/  BSYNC B1 ;  /* 0x0000000000017941 */ /* 0x000fea0003800000 */
.L_x_1600:
        /* <DEDUP_REMOVED lines=29> */
[----:B------:R-:W-:-:S02]  /*40e0*/  PRMT R104, R9, 0x7610, R104 ;  /* 0x0000761009687816 */ /* 0x000fc40000000068 */
[----:B------:R-:W-:Y:S02]  /*40f0*/  PRMT R95, R10, 0x7610, R95 ;  /* 0x000076100a5f7816 */ /* 0x000fe4000000005f */
[----:B------:R-:W-:Y:S01]  /*4100*/  PRMT R100, R11, 0x7610, R100 ;  /* 0x000076100b647816 */ /* 0x000fe20000000064 */
[----:B------:R-:W-:Y:S06]  /*4110*/  @!P5 BRA `(.L_x_1602) ;  /* 0x000000000004d947 */ /* 0x000fec0003800000 */
[----:B------:R-:W-:Y:S01]  /*4120*/  BPT.TRAP 0x1 ;  /* 0x000000040000795c */ /* 0x000fe20000300000 */
.L_x_1602:
[----:B------:R-:W2:Y:S01]  /*4130*/  LDL R8, [R1+0x8] ;  /* 0x0000080001087983 */ /* 0x000ea20000100800 */
[----:B------:R-:W-:Y:S01]  /*4140*/  IMAD R70, R23, 0x8, R2 ;  /* 0x0000000817467824 */ /* 0x000fe200078e0202 */
[----:B------:R-:W1:Y:S01]  /*4150*/  LDC R87, c[0x0][0x2f4] ;  /* 0x0000bd00ff577b82 */ /* 0x000e620000000800 */
[----:B------:R-:W-:Y:S01]  /*4160*/  BSSY B1, `(.L_x_1603) ;  /* 0x0000004000017945 */ /* 0x000fe20003800000 */
[----:B--2---:R-:W-:-:S04]  /*4170*/  SHF.L.U32 R78, R8, 0x1f, RZ ;  /* 0x0000001f084e7819 */ /* 0x004fc800000006ff */
[----:B------:R-:W2:Y:S02]  /*4180*/  SYNCS.PHASECHK.TRANS64.TRYWAIT P4, [R70+URZ+0x16890], R78 ;  /* 0x0168904e460075a7 */ /* 0x000ea4000808017f */
[----:B-12---:R-:W-:Y:S05]  /*4190*/  @!P4 BRA `(.L_x_1604) ;  /* 0x000001a00068c947 */ /* 0x006fea0003800000 */
.L_x_1902:
[----:B------:R-:W-:Y:S05]  /*41a0*/  BSYNC B1 ;  /* 0x0000000000017941 */ /* 0x000fea0003800000 */
.L_x_1603:
[----:B------:R-:W-:Y:S01]  /*41b0*/  UMOV UR4, 0xffffffff ;  /* 0xffffffff00047882 */ /* 0x000fe20000000000 */
[----:B------:R-:W-:Y:S02]  /*41c0*/  IMAD.IADD R91, R87, 0x1, -R58 ;  /* 0x00000001575b7824 */ /* 0x000fe400078e0a3a */
[----:B------:R-:W-:Y:S05]  /*41d0*/  BRA.DIV UR4, `(.L_x_1605) ;  /* 0x000001a2046c7947 */ /* 0x000fea000b800000 */
[----:B------:R2:W3:Y:S04]  /*41e0*/  SHFL.IDX PT, R83, R85, RZ, 0x1c1f ;  /* 0x001c1fff55537589 */ /* 0x0004e800000e0000 */
[----:B------:R2:W4:Y:S02]  /*41f0*/  SHFL.IDX PT, R82, R84, RZ, 0x1c1f ;  /* 0x001c1fff54527589 */ /* 0x00052400000e0000 */
.L_x_1906:
        /* <DEDUP_REMOVED lines=15> */
[----:B------:R-:W-:-:S03]  /*42f0*/  LEA.HI R10, R10, R11, RZ, 0x5 ;  /* 0x0000000b0a0a7211 */ /* 0x000fc600078f28ff */
[----:B------:R-:W-:Y:S01]  /*4300*/  IMAD.SHL.U32 R86, R8, 0x8, RZ ;  /* 0x0000000808567824 */ /* 0x000fe200078e00ff */
[----:B------:R-:W-:-:S04]  /*4310*/  SHF.R.S32.HI R10, RZ, 0x5, R10 ;  /* 0x00000005ff0a7819 */ /* 0x000fc8000001140a */
[----:B------:R-:W-:-:S04]  /*4320*/  LOP3.LUT R8, R65, 0x38, R86, 0xf8, !PT ;  /* 0x0000003841087812 */ /* 0x000fc800078ef856 */
[----:B------:R-:W-:-:S05]  /*4330*/  LOP3.LUT R8, R8, R61, RZ, 0x3c, !PT ;  /* 0x0000003d08087212 */ /* 0x000fca00078e3cff */
[----:B------:R-:W-:-:S04]  /*4340*/  IMAD R8, R10, 0x200, R8 ;  /* 0x000002000a087824 */ /* 0x000fc800078e0208 */
[----:B------:R-:W-:-:S04]  /*4350*/  IMAD R11, R23, 0x2000, R8 ;  /* 0x00002000170b7824 */ /* 0x000fc800078e0208 */
[----:B0-----:R-:W-:Y:S02]  /*4360*/  IMAD R12, R11, 0x2, R2 ;  /* 0x000000020b0c7824 */ /* 0x001fe400078e0202 */
[----:B------:R-:W0:Y:S04]  /*4370*/  LDS.128 R8, [R9+0xe400] ;  /* 0x00e4000009087984 */ /* 0x000e280000000c00 */
[----:B------:R-:W3:Y:S01]  /*4380*/  LDS.128 R12, [R12+0xe400] ;  /* 0x00e400000c0c7984 */ /* 0x000ee20000000c00 */
[----:B------:R-:W-:Y:S05]  /*4390*/  @P3 BRA `(.L_x_1609) ;  /* 0x00000004004c3947 */ /* 0x000fea0003800000 */
[--C-:B------:R-:W-:Y:S01]  /*43a0*/  SHF.R.U64 R36, R36, 0x10, R37.reuse ;  /* 0x0000001024247819 */ /* 0x100fe20000001225 */
[----:B------:R-:W-:Y:S01]  /*43b0*/  HADD2.F32 R100, -RZ, R100.H0_H0 ;  /* 0x20000064ff647230 */ /* 0x000fe20000004100 */
[----:B------:R-:W-:Y:S01]  /*43c0*/  SHF.R.U32.HI R101, RZ, 0x10, R37 ;  /* 0x00000010ff657819 */ /* 0x000fe20000011625 */
[----:B---3--:R-:W-:Y:S01]  /*43d0*/  IMAD.MOV.U32 R37, RZ, RZ, R13 ;  /* 0x000000ffff257224 */ /* 0x008fe200078e000d */
[----:B------:R-:W-:Y:S01]  /*43e0*/  SHF.R.U64 R32, R32, 0x10, R33 ;  /* 0x0000001020207819 */ /* 0x000fe20000001221 */
[----:B0-----:R-:W-:Y:S01]  /*43f0*/  IMAD.MOV.U32 R13, RZ, RZ, R11 ;  /* 0x000000ffff0d7224 */ /* 0x001fe200078e000b */
[----:B------:R-:W-:Y:S01]  /*4400*/  SHF.R.U32.HI R96, RZ, 0x10, R33 ;  /* 0x00000010ff607819 */ /* 0x000fe20000011621 */
[----:B------:R-:W-:Y:S01]  /*4410*/  HADD2.F32 R11, -RZ, R9.H0_H0 ;  /* 0x20000009ff0b7230 */ /* 0x000fe20000004100 */
[----:B------:R-:W-:Y:S01]  /*4420*/  SHF.R.U64 R33, R34, 0x10, R35 ;  /* 0x0000001022217819 */ /* 0x000fe20000001223 */
[--C-:B------:R-:W-:Y:S01]  /*4430*/  HADD2.F32 R98, -RZ, R37.reuse.H0_H0 ;  /* 0x20000025ff627230 */ /* 0x100fe20000004100 */
[----:B------:R-:W-:Y:S01]  /*4440*/  SHF.R.U64 R34, R38, 0x10, R39 ;  /* 0x0000001026227819 */ /* 0x000fe20000001227 */
[----:B------:R-:W-:-:S02]  /*4450*/  HADD2.F32 R37, -RZ, R37.H1_H1 ;  /* 0x30000025ff257230 */ /* 0x000fc40000004100 */
[-C--:B------:R-:W-:Y:S01]  /*4460*/  FMUL.FTZ R103, R11, R100.reuse ;  /* 0x000000640b677220 */ /* 0x080fe20000410000 */
[----:B------:R-:W-:Y:S02]  /*4470*/  HADD2.F32 R101, -RZ, R101.H0_H0 ;  /* 0x20000065ff657230 */ /* 0x000fe40000004100 */
[----:B------:R-:W-:Y:S01]  /*4480*/  FMUL.FTZ R102, R98, R100 ;  /* 0x0000006462667220 */ /* 0x000fe20000410000 */
[----:B------:R-:W-:Y:S01]  /*4490*/  HADD2.F32 R38, -RZ, R9.H1_H1 ;  /* 0x30000009ff267230 */ /* 0x000fe20000004100 */
[----:B------:R-:W-:Y:S01]  /*44a0*/  SHF.R.U32.HI R39, RZ, 0x10, R39 ;  /* 0x00000010ff277819 */ /* 0x000fe20000011627 */
[----:B------:R-:W-:Y:S02]  /*44b0*/  HADD2.F32 R96, -RZ, R96.H0_H0 ;  /* 0x20000060ff607230 */ /* 0x000fe40000004100 */
[-C--:B------:R-:W-:Y:S01]  /*44c0*/  FMUL.FTZ R105, R37, R101.reuse ;  /* 0x0000006525697220 */ /* 0x080fe20000410000 */
[----:B------:R-:W-:Y:S02]  /*44d0*/  HADD2.F32 R99, -RZ, R99.H0_H0 ;  /* 0x20000063ff637230 */ /* 0x000fe40000004100 */
[----:B------:R-:W-:Y:S01]  /*44e0*/  FMUL.FTZ R100, R38, R101 ;  /* 0x0000006526647220 */ /* 0x000fe20000410000 */
[----:B------:R-:W-:-:S02]  /*44f0*/  HADD2.F32 R104, -RZ, R104.H0_H0 ;  /* 0x20000068ff687230 */ /* 0x000fc40000004100 */
[-C--:B------:R-:W-:Y:S01]  /*4500*/  FFMA.FTZ R38, R38, R96.reuse, -R105 ;  /* 0x0000006026267223 */ /* 0x080fe20000010869 */
[----:B------:R-:W-:Y:S01]  /*4510*/  SHF.R.U32.HI R35, RZ, 0x10, R35 ;  /* 0x00000010ff237819 */ /* 0x000fe20000011623 */
[----:B------:R-:W-:Y:S01]  /*4520*/  FFMA.FTZ R96, R37, R96, R100 ;  /* 0x0000006025607223 */ /* 0x000fe20000010064 */
[-C--:B------:R-:W-:Y:S01]  /*4530*/  FFMA.FTZ R9, R11, R99.reuse, -R102 ;  /* 0x000000630b097223 */ /* 0x080fe20000010866 */
[--C-:B------:R-:W-:Y:S02]  /*4540*/  HADD2.F32 R37, -RZ, R15.reuse.H0_H0 ;  /* 0x2000000fff257230 */ /* 0x100fe40000004100 */
[----:B------:R-:W-:Y:S01]  /*4550*/  FFMA.FTZ R11, R98, R99, R103 ;  /* 0x00000063620b7223 */ /* 0x000fe20000010067 */
[----:B------:R-:W-:Y:S02]  /*4560*/  HADD2.F32 R100, -RZ, R15.H1_H1 ;  /* 0x3000000fff647230 */ /* 0x000fe40000004100 */
[----:B------:R-:W-:Y:S02]  /*4570*/  HADD2.F32 R15, -RZ, R13.H0_H0 ;  /* 0x2000000dff0f7230 */ /* 0x000fe40000004100 */
[----:B------:R-:W-:Y:S01]  /*4580*/  FMUL.FTZ R106, R37, R104 ;  /* 0x00000068256a7220 */ /* 0x000fe20000410000 */
[----:B------:R-:W-:Y:S01]  /*4590*/  HADD2.F32 R39, -RZ, R39.H0_H0 ;  /* 0x20000027ff277230 */ /* 0x000fe20000004100 */
[----:B------:R-:W-:Y:S01]  /*45a0*/  F2FP.F16.F32.PACK_AB R9, R38, R9 ;  /* 0x000000092609723e */ /* 0x000fe200000000ff */
[----:B------:R-:W-:-:S02]  /*45b0*/  HADD2.F32 R98, -RZ, R13.H1_H1 ;  /* 0x3000000dff627230 */ /* 0x000fc40000004100 */
[C---:B------:R-:W-:Y:S01]  /*45c0*/  FMUL.FTZ R104, R15.reuse, R104 ;  /* 0x000000680f687220 */ /* 0x040fe20000410000 */
[----:B------:R-:W-:Y:S02]  /*45d0*/  HADD2.F32 R102, -RZ, R97.H0_H0 ;  /* 0x20000061ff667230 */ /* 0x000fe40000004100 */
[-C--:B------:R-:W-:Y:S01]  /*45e0*/  FMUL.FTZ R97, R100, R39.reuse ;  /* 0x0000002764617220 */ /* 0x080fe20000410000 */
[----:B------:R-:W-:Y:S02]  /*45f0*/  HADD2.F32 R35, -RZ, R35.H0_H0 ;  /* 0x20000023ff237230 */ /* 0x000fe40000004100 */
[C---:B------:R-:W-:Y:S01]  /*4600*/  FMUL.FTZ R39, R98.reuse, R39 ;  /* 0x0000002762277220 */ /* 0x040fe20000410000 */
[----:B------:R-:W-:Y:S02]  /*4610*/  HADD2.F32 R32, -RZ, R32.H0_H0 ;  /* 0x20000020ff207230 */ /* 0x000fe40000004100 */
[-C--:B------:R-:W-:Y:S01]  /*4620*/  FFMA.FTZ R13, R15, R102.reuse, -R106 ;  /* 0x000000660f0d7223 */ /* 0x080fe2000001086a */
[----:B------:R-:W-:Y:S01]  /*4630*/  FFMA.FTZ R15, R37, R102, R104 ;  /* 0x00000066250f7223 */ /* 0x000fe20000010068 */
[-C--:B------:R-:W-:Y:S01]  /*4640*/  FFMA.FTZ R98, R98, R35.reuse, -R97 ;  /* 0x0000002362627223 */ /* 0x080fe20000010861 */
[----:B------:R-:W-:Y:S01]  /*4650*/  FFMA.FTZ R100, R100, R35, R39 ;  /* 0x0000002364647223 */ /* 0x000fe20000010027 */
[----:B------:R-:W-:-:S02]  /*4660*/  HADD2.F32 R102, -RZ, R95.H1_H1 ;  /* 0x3000005fff667230 */ /* 0x000fc40000004100 */
[----:B------:R-:W-:Y:S01]  /*4670*/  HADD2.F32 R104, -RZ, R95.H0_H0 ;  /* 0x2000005fff687230 */ /* 0x000fe20000004100 */
[----:B------:R-:W-:Y:S01]  /*4680*/  F2FP.F16.F32.PACK_AB R98, R98, R13 ;  /* 0x0000000d6262723e */ /* 0x000fe200000000ff */
[----:B------:R-:W-:Y:S01]  /*4690*/  HADD2.F32 R95, -RZ, R36.H0_H0 ;  /* 0x20000024ff5f7230 */ /* 0x000fe20000004100 */
[----:B------:R-:W-:Y:S01]  /*46a0*/  F2FP.F16.F32.PACK_AB R13, R96, R11 ;  /* 0x0000000b600d723e */ /* 0x000fe200000000ff */
[----:B------:R-:W-:Y:S01]  /*46b0*/  HADD2.F32 R37, -RZ, R12.H0_H0 ;  /* 0x2000000cff257230 */ /* 0x000fe20000004100 */
[----:B------:R-:W-:Y:S01]  /*46c0*/  F2FP.F16.F32.PACK_AB R15, R100, R15 ;  /* 0x0000000f640f723e */ /* 0x000fe200000000ff */
[--C-:B------:R-:W-:Y:S02]  /*46d0*/  HADD2.F32 R35, -RZ, R8.reuse.H0_H0 ;  /* 0x20000008ff237230 */ /* 0x100fe40000004100 */
[----:B------:R-:W-:Y:S02]  /*46e0*/  HADD2.F32 R36, -RZ, R8.H1_H1 ;  /* 0x30000008ff247230 */ /* 0x000fe40000004100 */
[----:B------:R-:W-:Y:S01]  /*46f0*/  FMUL.FTZ R8, R37, R104 ;  /* 0x0000006825087220 */ /* 0x000fe20000410000 */
[----:B------:R-:W-:-:S02]  /*4700*/  HADD2.F32 R39, -RZ, R12.H1_H1 ;  /* 0x3000000cff277230 */ /* 0x000fc40000004100 */
[C---:B------:R-:W-:Y:S01]  /*4710*/  FMUL.FTZ R12, R35.reuse, R104 ;  /* 0x00000068230c7220 */ /* 0x040fe20000410000 */
[----:B------:R-:W-:Y:S02]  /*4720*/  HADD2.F32 R33, -RZ, R33.H0_H0 ;  /* 0x20000021ff217230 */ /* 0x000fe40000004100 */
[CC--:B------:R-:W-:Y:S01]  /*4730*/  FMUL.FTZ R104, R36.reuse, R95.reuse ;  /* 0x0000005f24687220 */ /* 0x0c0fe20000410000 */
[-C--:B------:R-:W-:Y:S01]  /*4740*/  FFMA.FTZ R8, R35, R102.reuse, -R8 ;  /* 0x0000006623087223 */ /* 0x080fe20000010808 */
[----:B------:R-:W-:Y:S01]  /*4750*/  FMUL.FTZ R97, R39, R95 ;  /* 0x0000005f27617220 */ /* 0x000fe20000410000 */
[----:B------:R-:W-:Y:S01]  /*4760*/  FFMA.FTZ R12, R37, R102, R12 ;  /* 0x00000066250c7223 */ /* 0x000fe2000001000c */
[-C--:B------:R-:W-:Y:S01]  /*4770*/  FFMA.FTZ R95, R39, R32.reuse, R104 ;  /* 0x00000020275f7223 */ /* 0x080fe20000010068 */
[----:B------:R-:W-:Y:S02]  /*4780*/  HADD2.F32 R39, -RZ, R34.H0_H0 ;  /* 0x20000022ff277230 */ /* 0x000fe40000004100 */
[----:B------:R-:W-:Y:S01]  /*4790*/  FFMA.FTZ R97, R36, R32, -R97 ;  /* 0x0000002024617223 */ /* 0x000fe20000010861 */
[----:B------:R-:W-:-:S02]  /*47a0*/  HADD2.F32 R34, -RZ, R14.H0_H0 ;  /* 0x2000000eff227230 */ /* 0x000fc40000004100 */
[----:B------:R-:W-:Y:S01]  /*47b0*/  HADD2.F32 R37, -RZ, R94.H1_H1 ;  /* 0x3000005eff257230 */ /* 0x000fe20000004100 */
[----:B------:R-:W-:Y:S01]  /*47c0*/  F2FP.F16.F32.PACK_AB R12, R95, R12 ;  /* 0x0000000c5f0c723e */ /* 0x000fe200000000ff */
[----:B------:R-:W-:Y:S01]  /*47d0*/  HADD2.F32 R32, -RZ, R10.H0_H0 ;  /* 0x2000000aff207230 */ /* 0x000fe20000004100 */
[----:B------:R-:W-:Y:S01]  /*47e0*/  F2FP.F16.F32.PACK_AB R8, R97, R8 ;  /* 0x000000086108723e */ /* 0x000fe200000000ff */
[----:B------:R-:W-:Y:S02]  /*47f0*/  HADD2.F32 R14, -RZ, R14.H1_H1 ;  /* 0x3000000eff0e7230 */ /* 0x000fe40000004100 */
[-C--:B------:R-:W-:Y:S01]  /*4800*/  FMUL.FTZ R99, R34, R37.reuse ;  /* 0x0000002522637220 */ /* 0x080fe20000410000 */
[----:B------:R-:W-:Y:S02]  /*4810*/  HADD2.F32 R10, -RZ, R10.H1_H1 ;  /* 0x3000000aff0a7230 */ /* 0x000fe40000004100 */
[----:B------:R-:W-:Y:S01]  /*4820*/  FMUL.FTZ R37, R32, R37 ;  /* 0x0000002520257220 */ /* 0x000fe20000410000 */
[----:B------:R-:W-:-:S02]  /*4830*/  HADD2.F32 R35, -RZ, R94.H0_H0 ;  /* 0x2000005eff237230 */ /* 0x000fc40000004100 */
[-C--:B------:R-:W-:Y:S01]  /*4840*/  FMUL.FTZ R101, R14, R39.reuse ;  /* 0x000000270e657220 */ /* 0x080fe20000410000 */
[----:B------:R-:W-:Y:S02]  /*4850*/  IMAD.MOV.U32 R11, RZ, RZ, R98 ;  /* 0x000000ffff0b7224 */ /* 0x000fe400078e0062 */
[----:B------:R-:W-:Y:S01]  /*4860*/  FMUL.FTZ R39, R10, R39 ;  /* 0x000000270a277220 */ /* 0x000fe20000410000 */
[-C--:B------:R-:W-:Y:S01]  /*4870*/  FFMA.FTZ R99, R32, R35.reuse, -R99 ;  /* 0x0000002320637223 */ /* 0x080fe20000010863 */
[----:B------:R-:W-:Y:S01]  /*4880*/  FFMA.FTZ R37, R34, R35, R37 ;  /* 0x0000002322257223 */ /* 0x000fe20000010025 */
[-C--:B------:R-:W-:Y:S01]  /*4890*/  FFMA.FTZ R10, R10, R33.reuse, -R101 ;  /* 0x000000210a0a7223 */ /* 0x080fe20000010865 */
[----:B------:R-:W-:-:S04]  /*48a0*/  FFMA.FTZ R14, R14, R33, R39 ;  /* 0x000000210e0e7223 */ /* 0x000fc80000010027 */
[----:B------:R-:W-:Y:S02]  /*48b0*/  F2FP.F16.F32.PACK_AB R10, R10, R99 ;  /* 0x000000630a0a723e */ /* 0x000fe400000000ff */
[----:B------:R-:W-:-:S07]  /*48c0*/  F2FP.F16.F32.PACK_AB R14, R14, R37 ;  /* 0x000000250e0e723e */ /* 0x000fce00000000ff */
.L_x_1609:
[----:B------:R-:W-:Y:S05]  /*48d0*/  BSYNC B2 ;  /* 0x0000000000027941 */ /* 0x000fea0003800000 */
.L_x_1608:
[----:B------:R-:W-:Y:S01]  /*48e0*/  ISETP.GE.AND P4, PT, R86, R87, PT ;  /* 0x000000575600720c */ /* 0x000fe20003f86270 */
[----:B0-----:R0:W-:-:S12]  /*48f0*/  ST.E.128 desc[UR42][R80.64], R8 ;  /* 0x0000000850007985 */ /* 0x0011d8000c101d2a */
[----:B------:R-:W-:-:S05]  /*4900*/  @!P4 IMAD.WIDE R82, R86, 0x2, R82 ;  /* 0x000000025652c825 */ /* 0x000fca00078e0252 */
[----:B---3--:R0:W-:Y:S02]  /*4910*/  @!P4 ST.E.128 desc[UR42][R82.64], R12 ;  /* 0x0000000c5200c985 */ /* 0x0081e4000c101d2a */
.L_x_1607:
[----:B------:R-:W-:Y:S05]  /*4920*/  BSYNC B1 ;  /* 0x0000000000017941 */ /* 0x000fea0003800000 */
.L_x_1606:
[----:B------:R-:W-:-:S03]  /*4930*/  UMOV UR4, 0xffffffff ;  /* 0xffffffff00047882 */ /* 0x000fc60000000000 */
[----:B------:R-:W-:Y:S05]  /*4940*/  BRA.DIV UR4, `(.L_x_1610) ;  /* 0x0000019a04dc7947 */ /* 0x000fea000b800000 */
[----:B--2---:R-:W2:Y:S04]  /*4950*/  SHFL.IDX PT, R85, R85, 0x1, 0x1c1f ;  /* 0x003c1f0055557f89 */ /* 0x004ea800000e0000 */
[----:B------:R-:W0:Y:S02]  /*4960*/  SHFL.IDX PT, R84, R84, 0x1, 0x1c1f ;  /* 0x003c1f0054547f89 */ /* 0x000e2400000e0000 */
.L_x_1910:
[----:B0-----:R-:W-:-:S05]  /*4970*/  VIADD R8, R157, 0x60 ;  /* 0x000000609d087836 */ /* 0x001fca0000000000 */
[----:B------:R-:W-:-:S13]  /*4980*/  ISETP.GE.OR P4, PT, R8, R77, P1 ;  /* 0x0000004d0800720c */ /* 0x000fda0000f86670 */
[----:B------:R-:W-:Y:S05]  /*4990*/  @P4 BRA `(.L_x_1593) ;  /* 0x0000000c00084947 */ /* 0x000fea0003800000 */
[----:B------:R-:W5:Y:S01]  /*49a0*/  LDL R9, [R1+0x44] ;  /* 0x0000440001097983 */ /* 0x000f620000100800 */
[----:B------:R-:W-:Y:S01]  /*49b0*/  SEL R91, R58, R91, !P0 ;  /* 0x0000005b3a5b7207 */ /* 0x000fe20004000000 */
[C---:B------:R-:W-:Y:S01]  /*49c0*/  VIADD R10, R157.reuse, 0x60 ;  /* 0x000000609d0a7836 */ /* 0x040fe20000000000 */
[----:B------:R-:W-:Y:S01]  /*49d0*/  LEA R32, P4, R6, R84, 0x1 ;  /* 0x0000005406207211 */ /* 0x000fe200078808ff */
[----:B------:R-:W-:Y:S01]  /*49e0*/  VIADD R11, R157, 0x60 ;  /* 0x000000609d0b7836 */ /* 0x000fe20000000000 */
[----:B------:R-:W-:Y:S01]  /*49f0*/  SHF.R.S32.HI R8, RZ, 0x1f, R91 ;  /* 0x0000001fff087819 */ /* 0x000fe2000001145b */
[----:B------:R-:W-:Y:S01]  /*4a00*/  BSSY B1, `(.L_x_1611) ;  /* 0x000006b000017945 */ /* 0x000fe20003800000 */
[----:B------:R-:W-:Y:S01]  /*4a10*/  SHF.L.U32 R10, R10, 0x6, RZ ;  /* 0x000000060a0a7819 */ /* 0x000fe200000006ff */
[----:B------:R-:W-:Y:S01]  /*4a20*/  IMAD.SHL.U32 R11, R11, 0x40, RZ ;  /* 0x000000400b0b7824 */ /* 0x000fe200078e00ff */
[----:B------:R-:W-:Y:S02]  /*4a30*/  LEA.HI R8, R8, R91, RZ, 0x4 ;  /* 0x0000005b08087211 */ /* 0x000fe400078f20ff */
[----:B------:R-:W-:-:S02]  /*4a40*/  LOP3.LUT R10, R10, 0x1c0, RZ, 0xc0, !PT ;  /* 0x000001c00a0a7812 */ /* 0x000fc400078ec0ff */
[----:B------:R-:W-:Y:S02]  /*4a50*/  LEA.HI.SX32 R8, R8, R5, 0x1c ;  /* 0x0000000508087211 */ /* 0x000fe400078fe2ff */
[----:B------:R-:W-:Y:S02]  /*4a60*/  LOP3.LUT R11, R11, 0x1c0, RZ, 0xc0, !PT ;  /* 0x000001c00b0b7812 */ /* 0x000fe400078ec0ff */
[----:B------:R-:W-:Y:S01]  /*4a70*/  SHF.R.U32.HI R10, RZ, 0x3, R10 ;  /* 0x00000003ff0a7819 */ /* 0x000fe2000001160a */
[----:B------:R-:W-:Y:S01]  /*4a80*/  IMAD.SHL.U32 R34, R8, 0x8, RZ ;  /* 0x0000000808227824 */ /* 0x000fe200078e00ff */
[----:B--2---:R-:W-:-:S04]  /*4a90*/  LEA.HI.X R33, R6, R85, R4, 0x1, P4 ;  /* 0x0000005506217211 */ /* 0x004fc800020f0c04 */
[----:B------:R-:W-:-:S04]  /*4aa0*/  LOP3.LUT R8, R11, 0x38, R34, 0xf8, !PT ;  /* 0x000000380b087812 */ /* 0x000fc800078ef822 */
[----:B------:R-:W-:-:S05]  /*4ab0*/  LOP3.LUT R8, R8, R10, RZ, 0x3c, !PT ;  /* 0x0000000a08087212 */ /* 0x000fca00078e3cff */
[----:B-----5:R-:W-:Y:S02]  /*4ac0*/  IMAD.IADD R8, R9, 0x1, R8 ;  /* 0x0000000109087824 */ /* 0x020fe400078e0208 */
[C---:B------:R-:W-:Y:S02]  /*4ad0*/  IMAD R9, R23.reuse, 0x2000, R0 ;  /* 0x0000200017097824 */ /* 0x040fe400078e0200 */
[----:B------:R-:W-:Y:S02]  /*4ae0*/  IMAD R11, R23, 0x2000, R8 ;  /* 0x00002000170b7824 */ /* 0x000fe400078e0208 */
[--C-:B------:R-:W-:Y:S02]  /*4af0*/  IMAD R9, R9, 0x2, R2.reuse ;  /* 0x0000000209097824 */ /* 0x100fe400078e0202 */
[----:B------:R-:W-:-:S04]  /*4b00*/  IMAD R12, R11, 0x2, R2 ;  /* 0x000000020b0c7824 */ /* 0x000fc800078e0202 */
[----:B------:R-:W0:Y:S04]  /*4b10*/  LDS.128 R8, [R9+0xe400] ;  /* 0x00e4000009087984 */ /* 0x000e280000000c00 */
[----:B------:R-:W2:Y:S01]  /*4b20*/  LDS.128 R12, [R12+0xe400] ;  /* 0x00e400000c0c7984 */ /* 0x000ea20000000c00 */
[----:B------:R-:W-:Y:S05]  /*4b30*/  @P3 BRA `(.L_x_1612) ;  /* 0x00000004005c3947 */ /* 0x000fea0003800000 */
[----:B0-----:R-:W-:Y:S01]  /*4b40*/  IMAD.MOV.U32 R39, RZ, RZ, R8 ;  /* 0x000000ffff277224 */ /* 0x001fe200078e0008 */
[----:B------:R-:W-:Y:S01]  /*4b50*/  SHF.R.U64 R38, R44, 0x10, R45 ;  /* 0x000000102c267819 */ /* 0x000fe2000000122d */
[----:B--2---:R-:W-:Y:S01]  /*4b60*/  IMAD.MOV.U32 R8, RZ, RZ, R13 ;  /* 0x000000ffff087224 */ /* 0x004fe200078e000d */
[----:B------:R-:W-:Y:S01]  /*4b70*/  SHF.R.U32.HI R44, RZ, 0x10, R45 ;  /* 0x00000010ff2c7819 */ /* 0x000fe2000001162d */
[----:B------:R-:W-:Y:S01]  /*4b80*/  IMAD.MOV.U32 R13, RZ, RZ, R11 ;  /* 0x000000ffff0d7224 */ /* 0x000fe200078e000b */
[--C-:B------:R-:W-:Y:S01]  /*4b90*/  SHF.R.U64 R36, R40, 0x10, R41.reuse ;  /* 0x0000001028247819 */ /* 0x100fe20000001229 */
[----:B------:R-:W-:Y:S01]  /*4ba0*/  IMAD.MOV.U32 R40, RZ, RZ, R12 ;  /* 0x000000ffff287224 */ /* 0x000fe200078e000c */
[----:B------:R-:W-:Y:S01]  /*4bb0*/  SHF.R.U32.HI R81, RZ, 0x10, R41 ;  /* 0x00000010ff517819 */ /* 0x000fe20000011629 */
        /* <DEDUP_REMOVED lines=9> */
[--C-:B------:R-:W-:Y:S02]  /*4c50*/  HADD2.F32 R8, -RZ, R9.reuse.H0_H0 ;  /* 0x20000009ff087230 */ /* 0x100fe40000004100 */
[----:B------:R-:W-:Y:S02]  /*4c60*/  HADD2.F32 R44, -RZ, R44.H0_H0 ;  /* 0x2000002cff2c7230 */ /* 0x000fe40000004100 */
[----:B------:R-:W-:Y:S02]  /*4c70*/  HADD2.F32 R11, -RZ, R9.H1_H1 ;  /* 0x30000009ff0b7230 */ /* 0x000fe40000004100 */
[-C--:B------:R-:W-:Y:S01]  /*4c80*/  FMUL.FTZ R9, R12, R93.reuse ;  /* 0x0000005d0c097220 */ /* 0x080fe20000410000 */
[----:B------:R-:W-:Y:S02]  /*4c90*/  HADD2.F32 R42, -RZ, R81.H0_H0 ;  /* 0x20000051ff2a7230 */ /* 0x000fe40000004100 */
[C---:B------:R-:W-:Y:S01]  /*4ca0*/  FMUL.FTZ R93, R8.reuse, R93 ;  /* 0x0000005d085d7220 */ /* 0x040fe20000410000 */
[-C--:B------:R-:W-:Y:S01]  /*4cb0*/  FMUL.FTZ R46, R15, R44.reuse ;  /* 0x0000002c0f2e7220 */ /* 0x080fe20000410000 */
[C---:B------:R-:W-:Y:S01]  /*4cc0*/  FMUL.FTZ R44, R11.reuse, R44 ;  /* 0x0000002c0b2c7220 */ /* 0x040fe20000410000 */
[-C--:B------:R-:W-:Y:S01]  /*4cd0*/  FFMA.FTZ R8, R8, R43.reuse, -R9 ;  /* 0x0000002b08087223 */ /* 0x080fe20000010809 */
[----:B------:R-:W-:Y:S01]  /*4ce0*/  FFMA.FTZ R9, R12, R43, R93 ;  /* 0x0000002b0c097223 */ /* 0x000fe2000001005d */
[-C--:B------:R-:W-:Y:S01]  /*4cf0*/  FFMA.FTZ R11, R11, R42.reuse, -R46 ;  /* 0x0000002a0b0b7223 */ /* 0x080fe2000001082e */
[----:B------:R-:W-:Y:S01]  /*4d00*/  FFMA.FTZ R12, R15, R42, R44 ;  /* 0x0000002a0f0c7223 */ /* 0x000fe2000001002c */
[----:B------:R-:W-:-:S02]  /*4d10*/  HADD2.F32 R45, -RZ, R88.H1_H1 ;  /* 0x30000058ff2d7230 */ /* 0x000fc40000004100 */
[--C-:B------:R-:W-:Y:S01]  /*4d20*/  HADD2.F32 R42, -RZ, R41.reuse.H0_H0 ;  /* 0x20000029ff2a7230 */ /* 0x100fe20000004100 */
[----:B------:R-:W-:Y:S01]  /*4d30*/  F2FP.F16.F32.PACK_AB R11, R11, R8 ;  /* 0x000000080b0b723e */ /* 0x000fe200000000ff */
[----:B------:R-:W-:Y:S02]  /*4d40*/  HADD2.F32 R41, -RZ, R41.H1_H1 ;  /* 0x30000029ff297230 */ /* 0x000fe40000004100 */
[----:B------:R-:W-:Y:S02]  /*4d50*/  HADD2.F32 R46, -RZ, R47.H0_H0 ;  /* 0x2000002fff2e7230 */ /* 0x000fe40000004100 */
[----:B------:R-:W-:Y:S02]  /*4d60*/  HADD2.F32 R43, -RZ, R92.H0_H0 ;  /* 0x2000005cff2b7230 */ /* 0x000fe40000004100 */
[----:B------:R-:W-:Y:S02]  /*4d70*/  HADD2.F32 R15, -RZ, R13.H0_H0 ;  /* 0x2000000dff0f7230 */ /* 0x000fe40000004100 */
[----:B----4-:R-:W-:Y:S01]  /*4d80*/  FMUL.FTZ R82, R41, R46 ;  /* 0x0000002e29527220 */ /* 0x010fe20000410000 */
[----:B------:R-:W-:-:S02]  /*4d90*/  HADD2.F32 R44, -RZ, R80.H0_H0 ;  /* 0x20000050ff2c7230 */ /* 0x000fc40000004100 */
[-C--:B------:R-:W-:Y:S01]  /*4da0*/  FMUL.FTZ R80, R42, R45.reuse ;  /* 0x0000002d2a507220 */ /* 0x080fe20000410000 */
[----:B------:R-:W-:Y:S02]  /*4db0*/  HADD2.F32 R13, -RZ, R13.H1_H1 ;  /* 0x3000000dff0d7230 */ /* 0x000fe40000004100 */
[C---:B------:R-:W-:Y:S01]  /*4dc0*/  FMUL.FTZ R45, R15.reuse, R45 ;  /* 0x0000002d0f2d7220 */ /* 0x040fe20000410000 */
[----:B------:R-:W-:Y:S02]  /*4dd0*/  HADD2.F32 R88, -RZ, R88.H0_H0 ;  /* 0x20000058ff587230 */ /* 0x000fe40000004100 */
[----:B------:R-:W-:Y:S01]  /*4de0*/  FFMA.FTZ R80, R15, R43, -R80 ;  /* 0x0000002b0f507223 */ /* 0x000fe20000010850 */
[----:B------:R-:W-:Y:S02]  /*4df0*/  HADD2.F32 R15, -RZ, R40.H0_H0 ;  /* 0x20000028ff0f7230 */ /* 0x000fe40000004100 */
[C---:B------:R-:W-:Y:S01]  /*4e00*/  FMUL.FTZ R46, R13.reuse, R46 ;  /* 0x0000002e0d2e7220 */ /* 0x040fe20000410000 */
[----:B------:R-:W-:Y:S01]  /*4e10*/  FFMA.FTZ R47, R13, R44, -R82 ;  /* 0x0000002c0d2f7223 */ /* 0x000fe20000010852 */
[----:B------:R-:W-:-:S02]  /*4e20*/  HADD2.F32 R13, -RZ, R39.H0_H0 ;  /* 0x20000027ff0d7230 */ /* 0x000fc40000004100 */
[----:B------:R-:W-:Y:S01]  /*4e30*/  FFMA.FTZ R45, R42, R43, R45 ;  /* 0x0000002b2a2d7223 */ /* 0x000fe2000001002d */
[----:B------:R-:W-:Y:S01]  /*4e40*/  FFMA.FTZ R82, R41, R44, R46 ;  /* 0x0000002c29527223 */ /* 0x000fe2000001002e */
[----:B------:R-:W-:Y:S02]  /*4e50*/  HADD2.F32 R42, -RZ, R90.H1_H1 ;  /* 0x3000005aff2a7230 */ /* 0x000fe40000004100 */
[-C--:B------:R-:W-:Y:S01]  /*4e60*/  FMUL.FTZ R44, R15, R88.reuse ;  /* 0x000000580f2c7220 */ /* 0x080fe20000410000 */
[----:B------:R-:W-:Y:S01]  /*4e70*/  FMUL.FTZ R88, R13, R88 ;  /* 0x000000580d587220 */ /* 0x000fe20000410000 */
[----:B------:R-:W-:Y:S01]  /*4e80*/  HADD2.F32 R38, -RZ, R38.H0_H0 ;  /* 0x20000026ff267230 */ /* 0x000fe20000004100 */
[----:B------:R-:W-:Y:S01]  /*4e90*/  F2FP.F16.F32.PACK_AB R47, R47, R80 ;  /* 0x000000502f2f723e */ /* 0x000fe200000000ff */
[----:B------:R-:W-:Y:S02]  /*4ea0*/  HADD2.F32 R40, -RZ, R40.H1_H1 ;  /* 0x30000028ff287230 */ /* 0x000fe40000004100 */
[----:B------:R-:W-:Y:S01]  /*4eb0*/  FFMA.FTZ R88, R15, R42, R88 ;  /* 0x0000002a0f587223 */ /* 0x000fe20000010058 */
[----:B------:R-:W-:-:S02]  /*4ec0*/  HADD2.F32 R39, -RZ, R39.H1_H1 ;  /* 0x30000027ff277230 */ /* 0x000fc40000004100 */
[----:B------:R-:W-:Y:S01]  /*4ed0*/  FFMA.FTZ R44, R13, R42, -R44 ;  /* 0x0000002a0d2c7223 */ /* 0x000fe2000001082c */
[----:B------:R-:W-:Y:S02]  /*4ee0*/  HADD2.F32 R36, -RZ, R36.H0_H0 ;  /* 0x20000024ff247230 */ /* 0x000fe40000004100 */
[-C--:B------:R-:W-:Y:S01]  /*4ef0*/  FMUL.FTZ R46, R40, R38.reuse ;  /* 0x00000026282e7220 */ /* 0x080fe20000410000 */
[----:B------:R-:W-:Y:S02]  /*4f00*/  HADD2.F32 R15, -RZ, R14.H0_H0 ;  /* 0x2000000eff0f7230 */ /* 0x000fe40000004100 */
[C---:B------:R-:W-:Y:S01]  /*4f10*/  FMUL.FTZ R41, R39.reuse, R38 ;  /* 0x0000002627297220 */ /* 0x040fe20000410000 */
[----:B------:R-:W-:Y:S02]  /*4f20*/  HADD2.F32 R90, -RZ, R90.H0_H0 ;  /* 0x2000005aff5a7230 */ /* 0x000fe40000004100 */
[----:B------:R-:W-:Y:S01]  /*4f30*/  FFMA.FTZ R39, R39, R36, -R46 ;  /* 0x0000002427277223 */ /* 0x000fe2000001082e */
[----:B------:R-:W-:-:S02]  /*4f40*/  HADD2.F32 R37, -RZ, R37.H0_H0 ;  /* 0x20000025ff257230 */ /* 0x000fc40000004100 */
[----:B------:R-:W-:Y:S01]  /*4f50*/  FFMA.FTZ R41, R40, R36, R41 ;  /* 0x0000002428297223 */ /* 0x000fe20000010029 */
[----:B------:R-:W-:Y:S02]  /*4f60*/  HADD2.F32 R13, -RZ, R10.H0_H0 ;  /* 0x2000000aff0d7230 */ /* 0x000fe40000004100 */
[----:B------:R-:W-:Y:S01]  /*4f70*/  FMUL.FTZ R36, R15, R90 ;  /* 0x0000005a0f247220 */ /* 0x000fe20000410000 */
[----:B------:R-:W-:Y:S01]  /*4f80*/  HADD2.F32 R14, -RZ, R14.H1_H1 ;  /* 0x3000000eff0e7230 */ /* 0x000fe20000004100 */
[----:B------:R-:W-:Y:S01]  /*4f90*/  F2FP.F16.F32.PACK_AB R8, R39, R44 ;  /* 0x0000002c2708723e */ /* 0x000fe200000000ff */
[----:B------:R-:W-:Y:S02]  /*4fa0*/  HADD2.F32 R10, -RZ, R10.H1_H1 ;  /* 0x3000000aff0a7230 */ /* 0x000fe40000004100 */
[----:B------:R-:W-:Y:S01]  /*4fb0*/  FMUL.FTZ R90, R13, R90 ;  /* 0x0000005a0d5a7220 */ /* 0x000fe20000410000 */
[----:B------:R-:W-:Y:S02]  /*4fc0*/  HADD2.F32 R92, -RZ, R92.H1_H1 ;  /* 0x3000005cff5c7230 */ /* 0x000fe40000004100 */
[----:B------:R-:W-:Y:S01]  /*4fd0*/  FMUL.FTZ R43, R14, R37 ;  /* 0x000000250e2b7220 */ /* 0x000fe20000410000 */
[----:B------:R-:W-:-:S02]  /*4fe0*/  HADD2.F32 R35, -RZ, R35.H0_H0 ;  /* 0x20000023ff237230 */ /* 0x000fc40000004100 */
[C---:B------:R-:W-:Y:S01]  /*4ff0*/  FMUL.FTZ R37, R10.reuse, R37 ;  /* 0x000000250a257220 */ /* 0x040fe20000410000 */
[-C--:B------:R-:W-:Y:S01]  /*5000*/  FFMA.FTZ R36, R13, R92.reuse, -R36 ;  /* 0x0000005c0d247223 */ /* 0x080fe20000010824 */
[----:B------:R-:W-:Y:S01]  /*5010*/  FFMA.FTZ R90, R15, R92, R90 ;  /* 0x0000005c0f5a7223 */ /* 0x000fe2000001005a */
[-C--:B------:R-:W-:Y:S01]  /*5020*/  FFMA.FTZ R43, R10, R35.reuse, -R43 ;  /* 0x000000230a2b7223 */ /* 0x080fe2000001082b */
[----:B------:R-:W-:Y:S01]  /*5030*/  FFMA.FTZ R37, R14, R35, R37 ;  /* 0x000000230e257223 */ /* 0x000fe20000010025 */
[----:B------:R-:W-:Y:S01]  /*5040*/  F2FP.F16.F32.PACK_AB R13, R12, R9 ;  /* 0x000000090c0d723e */ /* 0x000fe200000000ff */
[----:B------:R-:W-:Y:S01]  /*5050*/  IMAD.MOV.U32 R9, RZ, RZ, R11 ;  /* 0x000000ffff097224 */ /* 0x000fe200078e000b */
[----:B------:R-:W-:Y:S01]  /*5060*/  F2FP.F16.F32.PACK_AB R15, R82, R45 ;  /* 0x0000002d520f723e */ /* 0x000fe200000000ff */
[----:B------:R-:W-:Y:S01]  /*5070*/  IMAD.MOV.U32 R11, RZ, RZ, R47 ;  /* 0x000000ffff0b7224 */ /* 0x000fe200078e002f */
[----:B------:R-:W-:Y:S02]  /*5080*/  F2FP.F16.F32.PACK_AB R12, R41, R88 ;  /* 0x00000058290c723e */ /* 0x000fe400000000ff */
[----:B------:R-:W-:-:S02]  /*5090*/  F2FP.F16.F32.PACK_AB R10, R43, R36 ;  /* 0x000000242b0a723e */ /* 0x000fc400000000ff */
[----:B------:R-:W-:-:S07]  /*50a0*/  F2FP.F16.F32.PACK_AB R14, R37, R90 ;  /* 0x0000005a250e723e */ /* 0x000fce00000000ff */
.L_x_1612:
[----:B------:R-:W-:Y:S05]  /*50b0*/  BSYNC B1 ;  /* 0x0000000000017941 */ /* 0x000fea0003800000 */
.L_x_1611:
[----:B------:R-:W-:Y:S01]  /*50c0*/  ISETP.GE.AND P3, PT, R34, R87, PT ;  /* 0x000000572200720c */ /* 0x000fe20003f66270 */
[----:B0-----:R0:W-:Y:S02]  /*50d0*/  ST.E.128 desc[UR42][R32.64], R8 ;  /* 0x0000000820007985 */ /* 0x0011e4000c101d2a */
[----:B0-----:R-:W-:Y:S02]  /*50e0*/  IMAD.MOV.U32 R8, RZ, RZ, R84 ;  /* 0x000000ffff087224 */ /* 0x001fe400078e0054 */
[----:B------:R-:W-:-:S08]  /*50f0*/  IMAD.MOV.U32 R9, RZ, RZ, R85 ;  /* 0x000000ffff097224 */ /* 0x000fd000078e0055 */
[----:B------:R-:W-:Y:S05]  /*5100*/  @P3 BRA `(.L_x_1593) ;  /* 0x00000004002c3947 */ /* 0x000fea0003800000 */
[----:B------:R-:W-:-:S05]  /*5110*/  IMAD.WIDE R8, R34, 0x2, R8 ;  /* 0x0000000222087825 */ /* 0x000fca00078e0208 */
[----:B--2---:R0:W-:Y:S01]  /*5120*/  ST.E.128 desc[UR42][R8.64], R12 ;  /* 0x0000000c08007985 */ /* 0x0041e2000c101d2a */
[----:B------:R-:W-:Y:S05]  /*5130*/  BRA `(.L_x_1593) ;  /* 0x0000000400207947 */ /* 0x000fea0003800000 */
.L_x_1574:
[----:B------:R-:W-:-:S06]  /*5140*/  UISETP.NE.AND UP0, UPT, UR39, 0x3, UPT ;  /* 0x000000032700788c */ /* 0x000fcc000bf05270 */
[----:B------:R-:W-:-:S13]  /*5150*/  PLOP3.LUT P5, PT, PT, PT, UP0, 0x80, 0x0 ;  /* 0x000000000000781c */ /* 0x000fda0003faf008 */
[----:B------:R-:W-:Y:S05]  /*5160*/  @!P5 BRA `(.L_x_1613) ;  /* 0x000000000004d947 */ /* 0x000fea0003800000 */
[----:B------:R-:W-:Y:S01]  /*5170*/  BPT.TRAP 0x1 ;  /* 0x000000040000795c */ /* 0x000fe20000300000 */
.L_x_1613:
[----:B------:R-:W2:Y:S01]  /*5180*/  LDL R8, [R1+0x8] ;  /* 0x0000080001087983 */ /* 0x000ea20000100800 */
[----:B------:R-:W-:Y:S01]  /*5190*/  IMAD R70, R23, 0x8, R2 ;  /* 0x0000000817467824 */ /* 0x000fe200078e0202 */
[----:B------:R-:W-:Y:S01]  /*51a0*/  BSSY B1, `(.L_x_1614) ;  /* 0x0000005000017945 */ /* 0x000fe20003800000 */
[----:B------:R-:W-:Y:S02]  /*51b0*/  SHF.R.S32.HI R75, RZ, 0x1f, R74 ;  /* 0x0000001fff4b7819 */ /* 0x000fe4000001144a */
[----:B--2---:R-:W-:-:S04]  /*51c0*/  SHF.L.U32 R78, R8, 0x1f, RZ ;  /* 0x0000001f084e7819 */ /* 0x004fc800000006ff */
[----:B------:R-:W0:Y:S02]  /*51d0*/  SYNCS.PHASECHK.TRANS64.TRYWAIT P3, [R70+URZ+0x16890], R78 ;  /* 0x0168904e460075a7 */ /* 0x000e24000806017f */
[----:B0-----:R-:W-:Y:S05]  /*51e0*/  @!P3 BRA `(.L_x_1615) ;  /* 0x000001940000b947 */ /* 0x001fea0003800000 */
.L_x_1911:
[----:B------:R-:W-:Y:S05]  /*51f0*/  BSYNC B1 ;  /* 0x0000000000017941 */ /* 0x000fea0003800000 */
.L_x_1614:
[----:B------:R-:W-:Y:S01]  /*5200*/  ULDC.64 UR4, c[0x0][0x300] ;  /* 0x0000c00000047ab9 */ /* 0x000fe20000000a00 */
[----:B-----5:R-:W-:Y:S01]  /*5210*/  SHF.R.S32.HI R76, RZ, 0x1f, R73 ;  /* 0x0000001fff4c7819 */ /* 0x020fe20000011449 */
[----:B------:R-:W-:Y:S02]  /*5220*/  IMAD R11, R75, UR4, RZ ;  /* 0x000000044b0b7c24 */ /* 0x000fe4000f8e02ff */
[----:B------:R-:W-:-:S04]  /*5230*/  IMAD.WIDE.U32 R8, R74, UR4, RZ ;  /* 0x000000044a087c25 */ /* 0x000fc8000f8e00ff */
[----:B------:R-:W-:Y:S01]  /*5240*/  IMAD R11, R74, UR5, R11 ;  /* 0x000000054a0b7c24 */ /* 0x000fe2000f8e020b */
[----:B------:R-:W-:Y:S01]  /*5250*/  ULDC.64 UR4, c[0x0][0x310] ;  /* 0x0000c40000047ab9 */ /* 0x000fe20000000a00 */
[----:B------:R-:W-:Y:S02]  /*5260*/  IMAD R77, R26, -0x80, R28 ;  /* 0xffffff801a4d7824 */ /* 0x000fe400078e021c */
[----:B------:R-:W-:Y:S02]  /*5270*/  IMAD R10, R76, UR4, RZ ;  /* 0x000000044c0a7c24 */ /* 0x000fe4000f8e02ff */
[----:B------:R-:W-:Y:S01]  /*5280*/  IMAD.IADD R9, R9, 0x1, R11 ;  /* 0x0000000109097824 */ /* 0x000fe200078e020b */
        /* <DEDUP_REMOVED lines=11> */
[----:B------:R-:W-:Y:S01]  /*5340*/  IMAD.IADD R35, R77, 0x1, -R157 ;  /* 0x000000014d237824 */ /* 0x000fe200078e0a9d */
[----:B------:R-:W-:Y:S02]  /*5350*/  UMOV UR4, 0xffffffff ;  /* 0xffffffff00047882 */ /* 0x000fe40000000000 */
[----:B------:R-:W-:Y:S02]  /*5360*/  LEA.HI.X R34, R8, UR5, R13, 0x1, P3 ;  /* 0x0000000508227c11 */ /* 0x000fe400098f0c0d */
[----:B------:R-:W-:Y:S01]  /*5370*/  ISETP.GE.AND P3, PT, R35, 0x1, PT ;  /* 0x000000012300780c */ /* 0x000fe20003f66270 */
[----:B------:R-:W-:-:S12]  /*5380*/  BRA.DIV UR4, `(.L_x_1616) ;  /* 0x0000019204ac7947 */ /* 0x000fd8000b800000 */
[----:B------:R1:W2:Y:S04]  /*5390*/  SHFL.IDX PT, R9, R34, RZ, 0x1c1f ;  /* 0x001c1fff22097589 */ /* 0x0002a800000e0000 */
[----:B------:R1:W3:Y:S02]  /*53a0*/  SHFL.IDX PT, R33, R32, RZ, 0x1c1f ;  /* 0x001c1fff20217589 */ /* 0x0002e400000e0000 */
.L_x_1915:
[----:B------:R-:W-:Y:S04]  /*53b0*/  BSSY B1, `(.L_x_1617) ;  /* 0x000000e000017945 */ /* 0x000fe80003800000 */
[----:B------:R-:W-:Y:S05]  /*53c0*/  @!P3 BRA `(.L_x_1618) ;  /* 0x000000000030b947 */ /* 0x000fea0003800000 */
[----:B------:R-:W4:Y:S01]  /*53d0*/  LDL R8, [R1+0x4] ;  /* 0x0000040001087983 */ /* 0x000f220000100800 */
[----:B------:R-:W-:Y:S02]  /*53e0*/  ULDC UR4, c[0x0][0x2f4] ;  /* 0x0000bd0000047ab9 */ /* 0x000fe40000000800 */
[----:B------:R-:W-:-:S13]  /*53f0*/  ISETP.GE.AND P3, PT, R16, UR4, PT ;  /* 0x0000000410007c0c */ /* 0x000fda000bf66270 */
[----:B---3--:R-:W-:-:S04]  /*5400*/  @!P3 LEA R14, P4, R16, R33, 0x1 ;  /* 0x00000021100eb211 */ /* 0x008fc800078808ff */
[----:B--2---:R-:W-:Y:S02]  /*5410*/  @!P3 LEA.HI.X R15, R16, R9, R17, 0x1, P4 ;  /* 0x00000009100fb211 */ /* 0x004fe400020f0c11 */
[----:B------:R-:W-:-:S13]  /*5420*/  ISETP.GE.AND P4, PT, R18, UR4, PT ;  /* 0x0000000412007c0c */ /* 0x000fda000bf86270 */
[----:B------:R-:W-:-:S04]  /*5430*/  @!P4 LEA R12, P6, R18, R33, 0x1 ;  /* 0x00000021120cc211 */ /* 0x000fc800078c08ff */
[----:B----4-:R-:W-:Y:S02]  /*5440*/  @!P4 LEA.HI.X R13, R18, R9, R8, 0x1, P6 ;  /* 0x00000009120dc211 */ /* 0x010fe400030f0c08 */
[----:B------:R-:W2:Y:S04]  /*5450*/  @!P3 LDS.128 R8, [R72+0xe000] ;  /* 0x00e000004808b984 */ /* 0x000ea80000000c00 */
[----:B--2---:R-:W-:Y:S04]  /*5460*/  @!P3 ST.E.128 desc[UR42][R14.64], R8 ;  /* 0x000000080e00b985 */ /* 0x004fe8000c101d2a */
[----:B------:R-:W2:Y:S04]  /*5470*/  @!P4 LDS.128 R8, [R71+0xe000] ;  /* 0x00e000004708c984 */ /* 0x000ea80000000c00 */
[----:B--2---:R4:W-:Y:S02]  /*5480*/  @!P4 ST.E.128 desc[UR42][R12.64], R8 ;  /* 0x000000080c00c985 */ /* 0x0049e4000c101d2a */
.L_x_1618:
[----:B------:R-:W-:Y:S05]  /*5490*/  BSYNC B1 ;  /* 0x0000000000017941 */ /* 0x000fea0003800000 */
.L_x_1617:
[----:B------:R-:W-:-:S03]  /*54a0*/  UMOV UR4, 0xffffffff ;  /* 0xffffffff00047882 */ /* 0x000fc60000000000 */
[----:B------:R-:W-:Y:S05]  /*54b0*/  BRA.DIV UR4, `(.L_x_1619) ;  /* 0x0000019204ac7947 */ /* 0x000fea000b800000 */
[----:B--2-4-:R2:W4:Y:S04]  /*54c0*/  SHFL.IDX PT, R9, R34, 0x1, 0x1c1f ;  /* 0x003c1f0022097f89 */ /* 0x01452800000e0000 */
[----:B---3--:R2:W3:Y:S02]  /*54d0*/  SHFL.IDX PT, R33, R32, 0x1, 0x1c1f ;  /* 0x003c1f0020217f89 */ /* 0x0084e400000e0000 */
.L_x_1919:
[----:B------:R-:W-:-:S13]  /*54e0*/  ISETP.GE.AND P3, PT, R35, 0x61, PT ;  /* 0x000000612300780c */ /* 0x000fda0003f66270 */
[----:B------:R-:W-:Y:S05]  /*54f0*/  @!P3 BRA `(.L_x_1593) ;  /* 0x000000000030b947 */ /* 0x000fea0003800000 */
[----:B------:R-:W5:Y:S01]  /*5500*/  LDL R8, [R1+0x4] ;  /* 0x0000040001087983 */ /* 0x000f620000100800 */
[----:B------:R-:W-:Y:S02]  /*5510*/  ULDC UR4, c[0x0][0x2f4] ;  /* 0x0000bd0000047ab9 */ /* 0x000fe40000000800 */
[----:B------:R-:W-:-:S13]  /*5520*/  ISETP.GE.AND P3, PT, R16, UR4, PT ;  /* 0x0000000410007c0c */ /* 0x000fda000bf66270 */
[----:B---3--:R-:W-:-:S04]  /*5530*/  @!P3 LEA R14, P4, R16, R33, 0x1 ;  /* 0x00000021100eb211 */ /* 0x008fc800078808ff */
[----:B----4-:R-:W-:Y:S02]  /*5540*/  @!P3 LEA.HI.X R15, R16, R9, R17, 0x1, P4 ;  /* 0x00000009100fb211 */ /* 0x010fe400020f0c11 */
[----:B------:R-:W-:-:S13]  /*5550*/  ISETP.GE.AND P4, PT, R18, UR4, PT ;  /* 0x0000000412007c0c */ /* 0x000fda000bf86270 */
[----:B------:R-:W-:-:S04]  /*5560*/  @!P4 LEA R12, P6, R18, R33, 0x1 ;  /* 0x00000021120cc211 */ /* 0x000fc800078c08ff */
[----:B-----5:R-:W-:Y:S02]  /*5570*/  @!P4 LEA.HI.X R13, R18, R9, R8, 0x1, P6 ;  /* 0x00000009120dc211 */ /* 0x020fe400030f0c08 */
[----:B------:R-:W3:Y:S04]  /*5580*/  @!P3 LDS.128 R8, [R72+0x11000] ;  /* 0x011000004808b984 */ /* 0x000ee80000000c00 */
[----:B---3--:R-:W-:Y:S04]  /*5590*/  @!P3 ST.E.128 desc[UR42][R14.64], R8 ;  /* 0x000000080e00b985 */ /* 0x008fe8000c101d2a */
[----:B------:R-:W3:Y:S04]  /*55a0*/  @!P4 LDS.128 R8, [R71+0x11000] ;  /* 0x011000004708c984 */ /* 0x000ee80000000c00 */
[----:B---3--:R3:W-:Y:S02]  /*55b0*/  @!P4 ST.E.128 desc[UR42][R12.64], R8 ;  /* 0x000000080c00c985 */ /* 0x0087e4000c101d2a */
.L_x_1593:
[----:B------:R-:W-:Y:S05]  /*55c0*/  BSYNC B0 ;  /* 0x0000000000007941 */ /* 0x000fea0003800000 */
.L_x_1573:
[----:B0-234-:R-:W0:Y:S01]  /*55d0*/  S2R R8, SR_TID.X ;  /* 0x0000000000087919 */ /* 0x01de220000002100 */
[----:B------:R-:W-:Y:S01]  /*55e0*/  @!PT LDS RZ, [RZ] ;  /* 0x00000000fffff984 */ /* 0x000fe20000000800 */
[----:B------:R-:W-:Y:S01]  /*55f0*/  @!PT LDS RZ, [RZ] ;  /* 0x00000000fffff984 */ /* 0x000fe20000000800 */
[----:B------:R-:W-:Y:S01]  /*5600*/  @!PT LDS RZ, [RZ] ;  /* 0x00000000fffff984 */ /* 0x000fe20000000800 */
[----:B------:R-:W-:Y:S01]  /*5610*/  @!PT LDS RZ, [RZ] ;  /* 0x00000000fffff984 */ /* 0x000fe20000000800 */
[----:B------:R2:W-:Y:S06]  /*5620*/  MEMBAR.ALL.CTA ;  /* 0x0000000000007992 */ /* 0x0005ec0000008000 */
[----:B--2---:R-:W2:Y:S01]  /*5630*/  FENCE.VIEW.ASYNC.S ;  /* 0x00000000000073c6 */ /* 0x004ea20000000000 */
[----:B------:R-:W-:Y:S05]  /*5640*/  WARPSYNC.ALL ;  /* 0x0000000000007948 */ /* 0x000fea0003800000 */
[----:B------:R-:W-:Y:S01]  /*5650*/  BSSY B0, `(.L_x_1620) ;  /* 0x0000008000007945 */ /* 0x000fe20003800000 */
[----:B--2---:R2:W-:Y:S01]  /*5660*/  BAR.SYNC.DEFER_BLOCKING R60, 0x80 ;  /* 0x0002003c0000751d */ /* 0x0045e20000010000 */
[----:B0-----:R-:W-:-:S13]  /*5670*/  LOP3.LUT P3, RZ, R8, 0x7f, RZ, 0xc0, !PT ;  /* 0x0000007f08ff7812 */ /* 0x001fda000786c0ff */
[----:B------:R-:W-:-:S05]  /*5680*/  @!P3 VIADD R8, R70, 0x168a0 ;  /* 0x000168a04608b836 */ /* 0x000fca0000000000 */
[----:B------:R-:W-:-:S04]  /*5690*/  @!P3 PRMT R8, RZ, 0x654, R8 ;  /* 0x00000654ff08b816 */ /* 0x000fc80000000008 */
[----:B------:R2:W-:Y:S01]  /*56a0*/  @!P3 SYNCS.ARRIVE.TRANS64.RED.A1T0 RZ, [R8+URZ], RZ ;  /* 0x000000ff08ffb9a7 */ /* 0x0005e2000810043f */
[----:B------:R-:W-:Y:S05]  /*56b0*/  @!P5 BRA `(.L_x_1621) ;  /* 0x000000000004d947 */ /* 0x000fea0003800000 */
[----:B------:R-:W-:Y:S01]  /*56c0*/  BPT.TRAP 0x1 ;  /* 0x000000040000795c */ /* 0x000fe20000300000 */
.L_x_1621:
[----:B------:R-:W-:Y:S05]  /*56d0*/  BSYNC B0 ;  /* 0x0000000000007941 */ /* 0x000fea0003800000 */
.L_x_1620:
[----:B------:R-:W0:Y:S01]  /*56e0*/  SYNCS.PHASECHK.TRANS64.TRYWAIT P4, [R70+URZ+0x168b0], R78 ;  /* 0x0168b04e460075a7 */ /* 0x000e22000808017f */
[----:B------:R-:W-:Y:S01]  /*56f0*/  ULDC UR40, c[0x0][0x2f4] ;  /* 0x0000bd0000287ab9 */ /* 0x000fe20000000800 */
[----:B------:R-:W-:Y:S04]  /*5700*/  BSSY B0, `(.L_x_1622) ;  /* 0x0000002000007945 */ /* 0x000fe80003800000 */
[----:B0-----:R-:W-:Y:S05]  /*5710*/  @!P4 BRA `(.L_x_1623) ;  /* 0x000001900060c947 */ /* 0x001fea0003800000 */
.L_x_1920:
[----:B------:R-:W-:Y:S05]  /*5720*/  BSYNC B0 ;  /* 0x0000000000007941 */ /* 0x000fea0003800000 */
.L_x_1622:
[----:B-1----:R1:W5:Y:S01]  /*5730*/  LDL R34, [R1+0x4] ;  /* 0x0000040001227983 */ /* 0x0023620000100800 */
[----:B------:R-:W-:Y:S01]  /*5740*/  ULDC.64 UR4, c[0x0][0x328] ;  /* 0x0000ca0000047ab9 */ /* 0x000fe20000000a00 */
[----:B------:R-:W-:Y:S01]  /*5750*/  IMAD.IADD R77, R77, 0x1, -R157 ;  /* 0x000000014d4d7824 */ /* 0x000fe200078e0a9d */
[----:B------:R-:W-:Y:S01]  /*5760*/  BSSY B0, `(.L_x_1624) ;  /* 0x0000020000007945 */ /* 0x000fe20003800000 */
[----:B------:R-:W-:Y:S02]  /*5770*/  IMAD R75, R75, UR4, RZ ;  /* 0x000000044b4b7c24 */ /* 0x000fe4000f8e02ff */
[----:B--2---:R-:W-:-:S04]  /*5780*/  IMAD.WIDE.U32 R8, R74, UR4, RZ ;  /* 0x000000044a087c25 */ /* 0x004fc8000f8e00ff */
[----:B------:R-:W-:Y:S01]  /*5790*/  IMAD R75, R74, UR5, R75 ;  /* 0x000000054a4b7c24 */ /* 0x000fe2000f8e024b */
[----:B------:R-:W-:Y:S02]  /*57a0*/  ULDC.64 UR4, c[0x0][0x338] ;  /* 0x0000ce0000047ab9 */ /* 0x000fe40000000a00 */
[----:B------:R-:W-:Y:S02]  /*57b0*/  IMAD R76, R76, UR4, RZ ;  /* 0x000000044c4c7c24 */ /* 0x000fe4000f8e02ff */
[----:B------:R-:W-:Y:S02]  /*57c0*/  IMAD.IADD R9, R9, 0x1, R75 ;  /* 0x0000000109097824 */ /* 0x000fe400078e024b */
[C---:B------:R-:W-:Y:S02]  /*57d0*/  IMAD R11, R73.reuse, UR5, R76 ;  /* 0x00000005490b7c24 */ /* 0x040fe4000f8e024c */
[----:B------:R-:W-:Y:S01]  /*57e0*/  IMAD.WIDE.U32 R8, R73, UR4, R8 ;  /* 0x0000000449087c25 */ /* 0x000fe2000f8e0008 */
[----:B------:R-:W-:-:S03]  /*57f0*/  ULDC.64 UR4, c[0x0][0x330] ;  /* 0x0000cc0000047ab9 */ /* 0x000fc60000000a00 */
[----:B------:R-:W-:Y:S02]  /*5800*/  IMAD R13, R62, UR4, RZ ;  /* 0x000000043e0d7c24 */ /* 0x000fe4000f8e02ff */
[----:B------:R-:W-:Y:S02]  /*5810*/  IMAD.IADD R9, R9, 0x1, R11 ;  /* 0x0000000109097824 */ /* 0x000fe400078e020b */
[C---:B------:R-:W-:Y:S02]  /*5820*/  IMAD R13, R30.reuse, UR5, R13 ;  /* 0x000000051e0d7c24 */ /* 0x040fe4000f8e020d */
[----:B------:R-:W-:Y:S01]  /*5830*/  IMAD.WIDE.U32 R8, R30, UR4, R8 ;  /* 0x000000041e087c25 */ /* 0x000fe2000f8e0008 */
[----:B------:R-:W-:-:S04]  /*5840*/  ULDC.64 UR4, c[0x0][0x318] ;  /* 0x0000c60000047ab9 */ /* 0x000fc80000000a00 */
[----:B------:R-:W-:Y:S02]  /*5850*/  IADD3 R9, R9, R13, RZ ;  /* 0x0000000d09097210 */ /* 0x000fe40007ffe0ff */
[----:B------:R-:W-:-:S04]  /*5860*/  LEA R32, P4, R8, UR4, 0x1 ;  /* 0x0000000408207c11 */ /* 0x000fc8000f8808ff */
        /* <DEDUP_REMOVED lines=10> */
[----:B-----5:R-:W-:Y:S02]  /*5910*/  @!P5 LEA.HI.X R13, R18, R9, R34, 0x1, P6 ;  /* 0x00000009120dd211 */ /* 0x020fe400030f0c22 */
[----:B------:R-:W1:Y:S04]  /*5920*/  @!P4 LDS.128 R8, [R72] ;  /* 0x000000004808c984 */ /* 0x000e680000000c00 */
[----:B-1----:R-:W-:Y:S04]  /*5930*/  @!P4 ST.E.128 desc[UR42][R14.64], R8 ;  /* 0x000000080e00c985 */ /* 0x002fe8000c101d2a */
[----:B------:R-:W1:Y:S04]  /*5940*/  @!P5 LDS.128 R8, [R71] ;  /* 0x000000004708d984 */ /* 0x000e680000000c00 */
[----:B-1----:R1:W-:Y:S02]  /*5950*/  @!P5 ST.E.128 desc[UR42][R12.64], R8 ;  /* 0x000000080c00d985 */ /* 0x0023e4000c101d2a */
.L_x_1625:
[----:B------:R-:W-:Y:S05]  /*5960*/  BSYNC B0 ;  /* 0x0000000000007941 */ /* 0x000fea0003800000 */
.L_x_1624:
        /* <DEDUP_REMOVED lines=11> */
[----:B-----5:R-:W-:Y:S01]  /*5a20*/  @!P5 LEA.HI.X R13, R18, R33, R34, 0x1, P6 ;  /* 0x00000021120dd211 */ /* 0x020fe200030f0c22 */
[----:B-1----:R-:W-:Y:S04]  /*5a30*/  @!P4 ST.E.128 desc[UR42][R14.64], R8 ;  /* 0x000000080e00c985 */ /* 0x002fe8000c101d2a */
[----:B------:R-:W1:Y:S04]  /*5a40*/  @!P5 LDS.128 R8, [R71+0x3000] ;  /* 0x003000004708d984 */ /* 0x000e680000000c00 */
[----:B-1----:R1:W-:Y:S02]  /*5a50*/  @!P5 ST.E.128 desc[UR42][R12.64], R8 ;  /* 0x000000080c00d985 */ /* 0x0023e4000c101d2a */
.L_x_1627:
[----:B------:R-:W-:Y:S05]  /*5a60*/  BSYNC B0 ;  /* 0x0000000000007941 */ /* 0x000fea0003800000 */
.L_x_1626:
[----:B-1-3--:R-:W3:Y:S01]  /*5a70*/  LDL.LU R9, [R1+0x8] ;  /* 0x0000080001097983 */ /* 0x00aee20000300800 */
[----:B0-----:R-:W-:Y:S01]  /*5a80*/  @!P3 VIADD R70, R70, 0x168c0 ;  /* 0x000168c04646b836 */ /* 0x001fe20000000000 */
[----:B------:R-:W-:Y:S01]  /*5a90*/  LOP3.LUT P4, RZ, R22, 0x1, RZ, 0xc0, !PT ;  /* 0x0000000116ff7812 */ /* 0x000fe2000788c0ff */
[----:B------:R-:W-:Y:S01]  /*5aa0*/  VIADD R23, R23, 0x1 ;  /* 0x0000000117177836 */ /* 0x000fe20000000000 */
        /* <DEDUP_REMOVED lines=10> */
[----:B------:R-:W-:Y:S02]  /*5b50*/  SEL R8, RZ, 0x1, P3 ;  /* 0x00000001ff087807 */ /* 0x000fe40001800000 */
[----:B------:R-:W-:Y:S02]  /*5b60*/  SEL R23, R23, RZ, P3 ;  /* 0x000000ff17177207 */ /* 0x000fe40001800000 */
[----:B---3--:R-:W-:-:S05]  /*5b70*/  LOP3.LUT R9, R9, R8, RZ, 0x3c, !PT ;  /* 0x0000000809097212 */ /* 0x008fca00078e3cff */
[----:B------:R0:W-:Y:S01]  /*5b80*/  STL [R1+0x8], R9 ;  /* 0x0000080901007387 */ /* 0x0001e20000100800 */
[----:B------:R-:W-:Y:S05]  /*5b90*/  @P4 BRA `(.L_x_1628) ;  /* 0xffffffc400e04947 */ /* 0x000fea000383ffff */
[----:B0-----:R-:W0:Y:S01]  /*5ba0*/  S2R R9, SR_TID.X ;  /* 0x0000000000097919 */ /* 0x001e220000002100 */
[----:B------:R-:W-:Y:S02]  /*5bb0*/  PLOP3.LUT P0, PT, PT, PT, PT, 0x8, 0x0 ;  /* 0x000000000000781c */ /* 0x000fe40003f0e170 */
[----:B0-----:R-:W-:-:S04]  /*5bc0*/  SHF.R.U32.HI R9, RZ, 0x7, R9 ;  /* 0x00000007ff097819 */ /* 0x001fc80000011609 */
[----:B------:R-:W-:-:S13]  /*5bd0*/  ISETP.NE.AND P4, PT, R9, 0x1, PT ;  /* 0x000000010900780c */ /* 0x000fda0003f85270 */
[----:B------:R-:W-:Y:S06]  /*5be0*/  @!P4 BAR.ARV 0x9, 0x100 ;  /* 0x024400000000cb1d */ /* 0x000fec0000002000 */
.L_x_1568:
[----:B------:R-:W3:Y:S01]  /*5bf0*/  LDL R10, [R1+0x24] ;  /* 0x00002400010a7983 */ /* 0x000ee20000100800 */
[----:B------:R-:W0:Y:S01]  /*5c00*/  LDC R0, c[0x0][0x448] ;  /* 0x00011200ff007b82 */ /* 0x000e220000000800 */
[----:B------:R-:W-:-:S07]  /*5c10*/  IADD3 R5, R156, 0x1, -R155 ;  /* 0x000000019c057810 */ /* 0x000fce0007ffe89b */
[----:B------:R-:W1:Y:S01]  /*5c20*/  LDC.64 R6, c[0x0][0x9e0] ;  /* 0x00027800ff067b82 */ /* 0x000e620000000a00 */
[----:B0-----:R-:W-:Y:S02]  /*5c30*/  ISETP.NE.AND P1, PT, R0, 0x1, PT ;  /* 0x000000010000780c */ /* 0x001fe40003f25270 */
[----:B-1----:R-:W-:-:S11]  /*5c40*/  ISETP.GE.AND P2, PT, R7, 0x1, PT ;  /* 0x000000010700780c */ /* 0x002fd60003f46270 */
[----:B------:R-:W0:Y:S08]  /*5c50*/  @P1 LDC R3, c[0x0][0x44c] ;  /* 0x00011300ff031b82 */ /* 0x000e300000000800 */
[----:B------:R-:W1:Y:S01]  /*5c60*/  @P1 LDC R4, c[0x0][0x450] ;  /* 0x00011400ff041b82 */ /* 0x000e620000000800 */
[----:B---3--:R-:W-:-:S04]  /*5c70*/  VIADD R0, R10, 0xbf ;  /* 0x000000bf0a007836 */ /* 0x008fc80000000000 */
[----:B0-----:R-:W-:-:S05]  /*5c80*/  @P1 IMAD.HI.U32 R3, R0, R3, RZ ;  /* 0x0000000300031227 */ /* 0x001fca00078e00ff */
[----:B-1----:R-:W-:-:S05]  /*5c90*/  @P1 SHF.R.U32.HI R0, RZ, R4, R3 ;  /* 0x00000004ff001219 */ /* 0x002fca0000011603 */
[----:B------:R-:W-:Y:S01]  /*5ca0*/  IMAD.IADD R5, R5, 0x1, R0 ;  /* 0x0000000105057824 */ /* 0x000fe200078e0200 */
[----:B------:R-:W-:Y:S06]  /*5cb0*/  @P0 BRA `(.L_x_1629) ;  /* 0x00000000000c0947 */ /* 0x000fec0003800000 */
[----:B------:R-:W0:Y:S01]  /*5cc0*/  FENCE.VIEW.ASYNC.G ;  /* 0x00000000000073c6 */ /* 0x000e220000000100 */
[----:B------:R-:W-:Y:S05]  /*5cd0*/  WARPSYNC.ALL ;  /* 0x0000000000007948 */ /* 0x000fea0003800000 */
[----:B0-----:R-:W-:Y:S06]  /*5ce0*/  BAR.ARV 0xc, 0x200 ;  /* 0x0308000000007b1d */ /* 0x001fec0000002000 */
.L_x_1629:
[----:B------:R-:W-:Y:S01]  /*5cf0*/  IMAD.IADD R0, R5, 0x1, R6 ;  /* 0x0000000105007824 */ /* 0x000fe200078e0206 */
[----:B------:R-:W-:Y:S06]  /*5d00*/  @!P2 BRA `(.L_x_1630) ;  /* 0x000000000048a947 */ /* 0x000fec0003800000 */
        /* <DEDUP_REMOVED lines=11> */
.L_x_1632:
[----:B------:R-:W-:-:S13]  /*5dc0*/  ISETP.NE.AND P0, PT, R7, 0x1, PT ;  /* 0x000000010700780c */ /* 0x000fda0003f05270 */
[----:B------:R-:W0:Y:S02]  /*5dd0*/  @P0 LDC.64 R4, c[0x0][0x9e8] ;  /* 0x00027a00ff040b82 */ /* 0x000e240000000a00 */
[----:B0-----:R-:W-:-:S05]  /*5de0*/  @P0 IMAD.HI.U32 R4, R3, R4, RZ ;  /* 0x0000000403040227 */ /* 0x001fca00078e00ff */
[----:B------:R-:W-:-:S07]  /*5df0*/  @P0 SHF.R.U32.HI R3, RZ, R5, R4 ;  /* 0x00000005ff030219 */ /* 0x000fce0000011604 */
.L_x_1633:
[----:B------:R-:W-:Y:S05]  /*5e00*/  BSYNC B0 ;  /* 0x0000000000007941 */ /* 0x000fea0003800000 */
.L_x_1631:
[----:B------:R-:W-:-:S05]  /*5e10*/  IMAD R3, R3, R7, R7 ;  /* 0x0000000703037224 */ /* 0x000fca00078e0207 */
[----:B------:R-:W-:-:S07]  /*5e20*/  VIMNMX R0, R0, R3, PT ;  /* 0x0000000300007248 */ /* 0x000fce0003fe0100 */
.L_x_1630:
[----:B------:R-:W0:Y:S01]  /*5e30*/  @P1 LDC R4, c[0x0][0x44c] ;  /* 0x00011300ff041b82 */ /* 0x000e220000000800 */
[----:B------:R-:W-:Y:S01]  /*5e40*/  VIADD R0, R0, 0x7f ;  /* 0x0000007f00007836 */ /* 0x000fe20000000000 */
[----:B------:R-:W-:-:S04]  /*5e50*/  ULDC UR4, c[0x0][0x9dc] ;  /* 0x0002770000047ab9 */ /* 0x000fc80000000800 */
[----:B------:R-:W-:Y:S02]  /*5e60*/  SHF.R.S32.HI R3, RZ, 0x1f, R0 ;  /* 0x0000001fff037819 */ /* 0x000fe40000011400 */
[----:B------:R-:W1:Y:S02]  /*5e70*/  @P1 LDC R6, c[0x0][0x450] ;  /* 0x00011400ff061b82 */ /* 0x000e640000000800 */
[----:B------:R-:W-:-:S04]  /*5e80*/  LEA.HI R3, R3, R0, RZ, 0x7 ;  /* 0x0000000003037211 */ /* 0x000fc800078f38ff */
[----:B------:R-:W-:-:S04]  /*5e90*/  SHF.R.S32.HI R88, RZ, 0x7, R3 ;  /* 0x00000007ff587819 */ /* 0x000fc80000011403 */
[----:B------:R-:W-:Y:S01]  /*5ea0*/  VIMNMX R88, R79, R88, PT ;  /* 0x000000584f587248 */ /* 0x000fe20003fe0100 */
[----:B0-----:R-:W-:-:S04]  /*5eb0*/  @P1 IMAD.HI.U32 R5, R10, R4, RZ ;  /* 0x000000040a051227 */ /* 0x001fc800078e00ff */
[----:B------:R-:W-:Y:S01]  /*5ec0*/  IMAD.MOV.U32 R4, RZ, RZ, R10 ;  /* 0x000000ffff047224 */ /* 0x000fe200078e000a */
[----:B-1----:R-:W-:-:S05]  /*5ed0*/  @P1 SHF.R.U32.HI R4, RZ, R6, R5 ;  /* 0x00000006ff041219 */ /* 0x002fca0000011605 */
[----:B------:R-:W-:-:S04]  /*5ee0*/  IMAD.IADD R0, R89, 0x1, R4 ;  /* 0x0000000159007824 */ /* 0x000fc800078e0204 */
[----:B------:R-:W-:Y:S01]  /*5ef0*/  VIADD R3, R0, -UR4 ;  /* 0x8000000400037c36 */ /* 0x000fe20008000000 */
        /* <DEDUP_REMOVED lines=11> */
.L_x_1636:
[----:B------:R-:W-:-:S13]  /*5fb0*/  ISETP.NE.AND P0, PT, R7, 0x1, PT ;  /* 0x000000010700780c */ /* 0x000fda0003f05270 */
[----:B------:R-:W0:Y:S02]  /*5fc0*/  @P0 LDC.64 R4, c[0x0][0x9e8] ;  /* 0x00027a00ff040b82 */ /* 0x000e240000000a00 */
[----:B0-----:R-:W-:-:S05]  /*5fd0*/  @P0 IMAD.HI.U32 R4, R0, R4, RZ ;  /* 0x0000000400040227 */ /* 0x001fca00078e00ff */
[----:B------:R-:W-:-:S07]  /*5fe0*/  @P0 SHF.R.U32.HI R0, RZ, R5, R4 ;  /* 0x00000005ff000219 */ /* 0x000fce0000011604 */
.L_x_1637:
[----:B------:R-:W-:Y:S05]  /*5ff0*/  BSYNC B0 ;  /* 0x0000000000007941 */ /* 0x000fea0003800000 */
.L_x_1635:
[----:B------:R-:W-:-:S05]  /*6000*/  IMAD R0, R0, R7, RZ ;  /* 0x0000000700007224 */ /* 0x000fca00078e02ff */
[----:B------:R-:W-:-:S07]  /*6010*/  VIMNMX R3, R3, R0, !PT ;  /* 0x0000000003037248 */ /* 0x000fce0007fe0100 */
.L_x_1634:
[----:B------:R-:W-:Y:S02]  /*6020*/  SHF.R.S32.HI R0, RZ, 0x1f, R3 ;  /* 0x0000001fff007819 */ /* 0x000fe40000011403 */
[----:B------:R-:W-:Y:S02]  /*6030*/  CS2R R20, SRZ ;  /* 0x0000000000147805 */ /* 0x000fe4000001ff00 */
[----:B------:R-:W-:Y:S02]  /*6040*/  PLOP3.LUT P0, PT, PT, PT, PT, 0x80, 0x0 ;  /* 0x000000000000781c */ /* 0x000fe40003f0f070 */
[----:B------:R-:W-:Y:S02]  /*6050*/  CS2R R14, SRZ ;  /* 0x00000000000e7805 */ /* 0x000fe4000001ff00 */
[----:B------:R-:W-:Y:S01]  /*6060*/  LEA.HI R0, R0, R3, RZ, 0x7 ;  /* 0x0000000300007211 */ /* 0x000fe200078f38ff */
[----:B------:R-:W-:Y:S01]  /*6070*/  IMAD.MOV.U32 R118, RZ, RZ, RZ ;  /* 0x000000ffff767224 */ /* 0x000fe200078e00ff */
[----:B------:R-:W-:Y:S01]  /*6080*/  CS2R R114, SRZ ;  /* 0x0000000000727805 */ /* 0x000fe2000001ff00 */
[----:B------:R-:W-:Y:S01]  /*6090*/  IMAD.MOV.U32 R3, RZ, RZ, RZ ;  /* 0x000000ffff037224 */ /* 0x000fe200078e00ff */
[----:B------:R-:W-:-:S02]  /*60a0*/  SHF.R.S32.HI R0, RZ, 0x7, R0 ;  /* 0x00000007ff007819 */ /* 0x000fc40000011400 */
[----:B------:R-:W-:Y:S02]  /*60b0*/  CS2R R112, SRZ ;  /* 0x0000000000707805 */ /* 0x000fe4000001ff00 */
[----:B------:R-:W-:Y:S02]  /*60c0*/  CS2R R110, SRZ ;  /* 0x00000000006e7805 */ /* 0x000fe4000001ff00 */
[----:B------:R-:W-:Y:S02]  /*60d0*/  CS2R R108, SRZ ;  /* 0x00000000006c7805 */ /* 0x000fe4000001ff00 */
[----:B------:R-:W-:Y:S02]  /*60e0*/  VIMNMX R4, RZ, R0, !PT ;  /* 0x00000000ff047248 */ /* 0x000fe40007fe0100 */
[----:B------:R-:W-:Y:S02]  /*60f0*/  CS2R R106, SRZ ;  /* 0x00000000006a7805 */ /* 0x000fe4000001ff00 */
[----:B------:R-:W-:-:S02]  /*6100*/  CS2R R104, SRZ ;  /* 0x0000000000687805 */ /* 0x000fc4000001ff00 */
[----:B------:R-:W-:Y:S02]  /*6110*/  CS2R R102, SRZ ;  /* 0x0000000000667805 */ /* 0x000fe4000001ff00 */
[----:B------:R-:W-:Y:S01]  /*6120*/  ISETP.GT.AND P1, PT, R88, R4, PT ;  /* 0x000000045800720c */ /* 0x000fe20003f24270 */
[----:B------:R0:W-:Y:S01]  /*6130*/  STL [R1+0x38], R4 ;  /* 0x0000380401007387 */ /* 0x0001e20000100800 */
[----:B------:R-:W-:Y:S02]  /*6140*/  CS2R R100, SRZ ;  /* 0x0000000000647805 */ /* 0x000fe4000001ff00 */
[----:B------:R-:W-:Y:S02]  /*6150*/  CS2R R98, SRZ ;  /* 0x0000000000627805 */ /* 0x000fe4000001ff00 */
[----:B------:R-:W-:Y:S02]  /*6160*/  CS2R R96, SRZ ;  /* 0x0000000000607805 */ /* 0x000fe4000001ff00 */
[----:B------:R-:W-:Y:S01]  /*6170*/  CS2R R10, SRZ ;  /* 0x00000000000a7805 */ /* 0x000fe2000001ff00 */
[----:B------:R-:W-:Y:S01]  /*6180*/  IMAD.MOV.U32 R94, RZ, RZ, RZ ;  /* 0x000000ffff5e7224 */ /* 0x000fe200078e00ff */
[----:B------:R-:W-:Y:S01]  /*6190*/  CS2R R90, SRZ ;  /* 0x00000000005a7805 */ /* 0x000fe2000001ff00 */
[----:B------:R-:W-:-:S02]  /*61a0*/  IMAD.MOV.U32 R27, RZ, RZ, RZ ;  /* 0x000000ffff1b7224 */ /* 0x000fc400078e00ff */
[----:B------:R-:W-:Y:S02]  /*61b0*/  IMAD.MOV.U32 R0, RZ, RZ, RZ ;  /* 0x000000ffff007224 */ /* 0x000fe400078e00ff */
[----:B----4-:R-:W-:Y:S01]  /*61c0*/  IMAD.MOV.U32 R33, RZ, RZ, RZ ;  /* 0x000000ffff217224 */ /* 0x010fe200078e00ff */
[----:B0-----:R-:W-:Y:S06]  /*61d0*/  @!P1 BRA `(.L_x_1638) ;  /* 0x000000f000989947 */ /* 0x001fec0003800000 */
        /* <DEDUP_REMOVED lines=9> */
.L_x_1923:
[----:B------:R-:W0:Y:S01]  /*6270*/  LDL R3, [R1+0x28] ;  /* 0x0000280001037983 */ /* 0x000e220000100800 */
[----:B------:R-:W-:Y:S01]  /*6280*/  BSSY B6, `(.L_x_1640) ;  /* 0x000001b000067945 */ /* 0x000fe20003800000 */
[----:B0-----:R-:W-:-:S05]  /*6290*/  IMAD.HI R0, R3, 0x55555556, RZ ;  /* 0x5555555603007827 */ /* 0x001fca00078e02ff */
[----:B------:R-:W-:-:S05]  /*62a0*/  LEA.HI R0, R0, R0, RZ, 0x1 ;  /* 0x0000000000007211 */ /* 0x000fca00078f08ff */
[----:B------:R-:W-:Y:S02]  /*62b0*/  IMAD R0, R0, -0x3, R3 ;  /* 0xfffffffd00007824 */ /* 0x000fe400078e0203 */
[----:B------:R-:W-:-:S04]  /*62c0*/  VIADD R3, R2, 0x8400 ;  /* 0x0000840002037836 */ /* 0x000fc80000000000 */
[----:B------:R-:W-:Y:S01]  /*62d0*/  IMAD R0, R0, 0x2000, R3 ;  /* 0x0000200000007824 */ /* 0x000fe200078e0203 */
[----:B------:R-:W-:-:S04]  /*62e0*/  LOP3.LUT P0, RZ, R3, 0x3ff, RZ, 0xc0, !PT ;  /* 0x000003ff03ff7812 */ /* 0x000fc8000780c0ff */
[----:B------:R-:W-:Y:S02]  /*62f0*/  SHF.R.U32.HI R0, RZ, 0x4, R0 ;  /* 0x00000004ff007819 */ /* 0x000fe40000011600 */
[----:B------:R-:W-:Y:S02]  /*6300*/  P2R R25, PR, RZ, 0x1 ;  /* 0x00000001ff197803 */ /* 0x000fe40000000000 */
[----:B------:R-:W-:-:S05]  /*6310*/  LOP3.LUT R28, R0, 0x3fff, RZ, 0xc0, !PT ;  /* 0x00003fff001c7812 */ /* 0x000fca00078ec0ff */
        /* <DEDUP_REMOVED lines=14> */
[----:B0-2---:R-:W-:-:S07]  /*6400*/  IMAD.MOV.U32 R13, RZ, RZ, RZ ;  /* 0x000000ffff0d7224 */ /* 0x005fce00078e00ff */
[----:B------:R-:W-:-:S07]  /*6410*/  LEPC R20, `(.L_x_1641) ;  /* 0x000000001014794e */ /* 0x000fce0000000000 */
[----:B-1---5:R-:W-:Y:S05]  /*6420*/  CALL.ABS.NOINC R14 ;  /* 0x000000000e007343 */ /* 0x022fea0003c00000 */
.L_x_1641:
[----:B------:R-:W-:Y:S05]  /*6430*/  BSYNC B6 ;  /* 0x0000000000067941 */ /* 0x000fea0003800000 */
.L_x_1640:
        /* <DEDUP_REMOVED lines=8> */
[----:B------:R0:W3:Y:S03]  /*64c0*/  SYNCS.PHASECHK.TRANS64.TRYWAIT P0, [R2+URZ+0x16800], R3 ;  /* 0x01680003020075a7 */ /* 0x0000e6000800017f */
[----:B---3--:R-:W-:Y:S05]  /*64d0*/  @!P0 NANOSLEEP.SYNCS 0x989680 ;  /* 0x009896800000895d */ /* 0x008fea0003900000 */
[----:B------:R-:W3:Y:S01]  /*64e0*/  @!P0 SYNCS.PHASECHK.TRANS64 P0, [R2+URZ+0x16800], R3 ;  /* 0x01680003020085a7 */ /* 0x000ee2000800007f */
[----:B------:R-:W-:Y:S04]  /*64f0*/  BSSY B0, `(.L_x_1643) ;  /* 0x0000006000007945 */ /* 0x000fe80003800000 */
[----:B---3--:R-:W-:Y:S05]  /*6500*/  @P0 BRA `(.L_x_1644) ;  /* 0x0000000000100947 */ /* 0x008fea0003800000 */
.L_x_1645:
[----:B---3--:R3:W4:Y:S02]  /*6510*/  SYNCS.PHASECHK.TRANS64.TRYWAIT P0, [R2+URZ+0x16800], R3 ;  /* 0x01680003020075a7 */ /* 0x008724000800017f */
[----:B----4-:R-:W-:Y:S05]  /*6520*/  @!P0 NANOSLEEP.SYNCS 0x989680 ;  /* 0x009896800000895d */ /* 0x010fea0003900000 */
[----:B------:R-:W4:Y:S02]  /*6530*/  @!P0 SYNCS.PHASECHK.TRANS64 P0, [R2+URZ+0x16800], R3 ;  /* 0x01680003020085a7 */ /* 0x000f24000800007f */
[----:B----4-:R-:W-:Y:S05]  /*6540*/  @!P0 BRA `(.L_x_1645) ;  /* 0xfffffffc00f08947 */ /* 0x010fea000383ffff */
.L_x_1644:
[----:B------:R-:W-:Y:S05]  /*6550*/  BSYNC B0 ;  /* 0x0000000000007941 */ /* 0x000fea0003800000 */
.L_x_1643:
[----:B------:R-:W-:Y:S05]  /*6560*/  BRA `(.L_x_1646) ;  /* 0x0000002c00947947 */ /* 0x000fea0003800000 */
.L_x_1642:
[----:B------:R-:W-:Y:S01]  /*6570*/  ISETP.NE.AND P0, PT, R25, RZ, PT ;  /* 0x000000ff1900720c */ /* 0x000fe20003f05270 */
[----:B------:R-:W-:Y:S01]  /*6580*/  ULDC.64 UR4, c[0x0][0x3f8] ;  /* 0x0000fe0000047ab9 */ /* 0x000fe20000000a00 */
[----:B-----5:R-:W-:Y:S01]  /*6590*/  SHF.R.S32.HI R0, RZ, 0x1f, R24 ;  /* 0x0000001fff007819 */ /* 0x020fe20000011418 */
[----:B------:R-:W-:Y:S01]  /*65a0*/  ULDC.64 UR6, c[0x0][0x408] ;  /* 0x0001020000067ab9 */ /* 0x000fe20000000a00 */
[----:B------:R-:W-:Y:S01]  /*65b0*/  IMAD.WIDE.U32 R26, R24, UR4, RZ ;  /* 0x00000004181a7c25 */ /* 0x000fe2000f8e00ff */
[----:B------:R-:W-:Y:S03]  /*65c0*/  BSSY B6, `(.L_x_1647) ;  /* 0x0000019000067945 */ /* 0x000fe60003800000 */
[C---:B------:R-:W-:Y:S02]  /*65d0*/  IMAD R3, R0.reuse, UR4, RZ ;  /* 0x0000000400037c24 */ /* 0x040fe4000f8e02ff */
[----:B------:R-:W-:-:S02]  /*65e0*/  IMAD R5, R0, UR6, RZ ;  /* 0x0000000600057c24 */ /* 0x000fc4000f8e02ff */
[C---:B------:R-:W-:Y:S02]  /*65f0*/  IMAD R3, R24.reuse, UR5, R3 ;  /* 0x0000000518037c24 */ /* 0x040fe4000f8e0203 */
[C---:B------:R-:W-:Y:S02]  /*6600*/  IMAD R5, R24.reuse, UR7, R5 ;  /* 0x0000000718057c24 */ /* 0x040fe4000f8e0205 */
[----:B------:R-:W-:-:S04]  /*6610*/  IMAD.WIDE.U32 R24, R24, UR6, RZ ;  /* 0x0000000618187c25 */ /* 0x000fc8000f8e00ff */
[----:B------:R-:W-:Y:S02]  /*6620*/  IMAD.IADD R31, R3, 0x1, R27 ;  /* 0x00000001031f7824 */ /* 0x000fe400078e021b */
[----:B------:R-:W-:Y:S01]  /*6630*/  IMAD.IADD R33, R5, 0x1, R25 ;  /* 0x0000000105217824 */ /* 0x000fe200078e0219 */
[----:B------:R-:W-:Y:S06]  /*6640*/  @!P0 BRA `(.L_x_1648) ;  /* 0x0000000000408947 */ /* 0x000fec0003800000 */
[----:B------:R-:W-:Y:S01]  /*6650*/  MOV R0, 0x0 ;  /* 0x0000000000007802 */ /* 0x000fe20000000f00 */
[----:B------:R-:W-:Y:S01]  /*6660*/  ULDC.64 UR4, c[0x4][0x88] ;  /* 0x0100220000047ab9 */ /* 0x000fe20000000a00 */
[----:B------:R-:W-:Y:S01]  /*6670*/  ULDC.64 UR6, c[0x4][0x90] ;  /* 0x0100240000067ab9 */ /* 0x000fe20000000a00 */
[----:B------:R-:W-:Y:S01]  /*6680*/  IMAD.U32 R4, RZ, RZ, UR4 ;  /* 0x00000004ff047e24 */ /* 0x000fe2000f8e00ff */
[----:B-1----:R0:W1:Y:S01]  /*6690*/  LDC.64 R14, c[0x4][R0] ;  /* 0x01000000000e7b82 */ /* 0x0020620000000a00 */
        /* <DEDUP_REMOVED lines=8> */
[----:B0-2---:R-:W-:-:S07]  /*6720*/  IMAD.MOV.U32 R13, RZ, RZ, RZ ;  /* 0x000000ffff0d7224 */ /* 0x005fce00078e00ff */
[----:B------:R-:W-:-:S07]  /*6730*/  LEPC R20, `(.L_x_1648) ;  /* 0x000000001014794e */ /* 0x000fce0000000000 */
[----:B-1----:R-:W-:Y:S05]  /*6740*/  CALL.ABS.NOINC R14 ;  /* 0x000000000e007343 */ /* 0x002fea0003c00000 */
.L_x_1648:
[----:B------:R-:W-:Y:S05]  /*6750*/  BSYNC B6 ;  /* 0x0000000000067941 */ /* 0x000fea0003800000 */
.L_x_1647:
[----:B------:R-:W3:Y:S01]  /*6760*/  LDL R20, [R1+0x24] ;  /* 0x0000240001147983 */ /* 0x000ee20000100800 */
[----:B------:R-:W-:Y:S01]  /*6770*/  ULDC.U8 UR4, c[0x0][0x410] ;  /* 0x0001040000047ab9 */ /* 0x000fe20000000000 */
[----:B------:R-:W-:Y:S01]  /*6780*/  BSSY B0, `(.L_x_1649) ;  /* 0x00002bb000007945 */ /* 0x000fe20003800000 */
[----:B------:R-:W-:Y:S01]  /*6790*/  ISETP.NE.AND P0, PT, RZ, UR4, PT ;  /* 0x00000004ff007c0c */ /* 0x000fe2000bf05270 */
[----:B---3--:R-:W-:-:S12]  /*67a0*/  IMAD.IADD R39, R157, 0x1, R20 ;  /* 0x000000019d277824 */ /* 0x008fd800078e0214 */
[----:B------:R-:W-:Y:S05]  /*67b0*/  @!P0 BRA `(.L_x_1650) ;  /* 0x0000001400a48947 */ /* 0x000fea0003800000 */
[----:B------:R-:W0:Y:S01]  /*67c0*/  LDC R38, c[0x0][0x448] ;  /* 0x00011200ff267b82 */ /* 0x000e220000000800 */
[----:B------:R-:W3:Y:S01]  /*67d0*/  S2R R20, SR_TID.X ;  /* 0x0000000000147919 */ /* 0x000ee20000002100 */
[----:B------:R-:W-:Y:S01]  /*67e0*/  ULDC.64 UR4, c[0x0][0x3f8] ;  /* 0x0000fe0000047ab9 */ /* 0x000fe20000000a00 */
[----:B------:R-:W-:Y:S01]  /*67f0*/  ULDC.64 UR6, c[0x0][0x408] ;  /* 0x0001020000067ab9 */ /* 0x000fe20000000a00 */
[----:B------:R-:W-:Y:S02]  /*6800*/  IMAD.MOV.U32 R8, RZ, RZ, R26 ;  /* 0x000000ffff087224 */ /* 0x000fe400078e001a */
[----:B------:R-:W-:Y:S02]  /*6810*/  IMAD.MOV.U32 R9, RZ, RZ, R31 ;  /* 0x000000ffff097224 */ /* 0x000fe400078e001f */
[----:B------:R-:W-:Y:S02]  /*6820*/  IMAD.MOV.U32 R10, RZ, RZ, R24 ;  /* 0x000000ffff0a7224 */ /* 0x000fe400078e0018 */
[----:B------:R-:W-:Y:S01]  /*6830*/  IMAD.MOV.U32 R11, RZ, RZ, R33 ;  /* 0x000000ffff0b7224 */ /* 0x000fe200078e0021 */
[----:B0-----:R-:W-:Y:S01]  /*6840*/  ISETP.NE.AND P0, PT, R38, 0x1, PT ;  /* 0x000000012600780c */ /* 0x001fe20003f05270 */
[----:B---3--:R-:W-:-:S12]  /*6850*/  VIADD R21, R20, 0xffffff80 ;  /* 0xffffff8014157836 */ /* 0x008fd80000000000 */
[----:B------:R-:W0:Y:S01]  /*6860*/  @P0 LDC R0, c[0x0][0x44c] ;  /* 0x00011300ff000b82 */ /* 0x000e220000000800 */
[----:B------:R-:W-:-:S04]  /*6870*/  SHF.R.S32.HI R20, RZ, 0x1f, R21 ;  /* 0x0000001fff147819 */ /* 0x000fc80000011415 */
[----:B------:R-:W-:-:S03]  /*6880*/  LEA.HI R20, R20, R21, RZ, 0x2 ;  /* 0x0000001514147211 */ /* 0x000fc600078f10ff */
[----:B------:R-:W3:Y:S01]  /*6890*/  @P0 LDC R5, c[0x0][0x450] ;  /* 0x00011400ff050b82 */ /* 0x000ee20000000800 */
[----:B------:R-:W-:-:S05]  /*68a0*/  LOP3.LUT R20, R20, 0xfffffffc, RZ, 0xc0, !PT ;  /* 0xfffffffc14147812 */ /* 0x000fca00078ec0ff */
[----:B------:R-:W-:-:S04]  /*68b0*/  IMAD.IADD R20, R21, 0x1, -R20 ;  /* 0x0000000115147824 */ /* 0x000fc800078e0a14 */
[----:B------:R-:W-:-:S04]  /*68c0*/  IMAD R3, R20, 0x60, R39 ;  /* 0x0000006014037824 */ /* 0x000fc800078e0227 */
[----:B0-----:R-:W-:-:S05]  /*68d0*/  @P0 IMAD.HI.U32 R0, R3, R0, RZ ;  /* 0x0000000003000227 */ /* 0x001fca00078e00ff */
[----:B---3--:R-:W-:-:S04]  /*68e0*/  @P0 SHF.R.U32.HI R3, RZ, R5, R0 ;  /* 0x00000005ff030219 */ /* 0x008fc80000011600 */
[----:B------:R-:W-:Y:S01]  /*68f0*/  SHF.R.S32.HI R0, RZ, 0x1f, R3 ;  /* 0x0000001fff007819 */ /* 0x000fe20000011403 */
[----:B------:R-:W-:-:S04]  /*6900*/  IMAD.WIDE.U32 R8, R3, UR4, R8 ;  /* 0x0000000403087c25 */ /* 0x000fc8000f8e0008 */
[C---:B------:R-:W-:Y:S02]  /*6910*/  IMAD R4, R0.reuse, UR4, RZ ;  /* 0x0000000400047c24 */ /* 0x040fe4000f8e02ff */
[----:B------:R-:W-:Y:S02]  /*6920*/  IMAD R0, R0, UR6, RZ ;  /* 0x0000000600007c24 */ /* 0x000fe4000f8e02ff */
[C---:B------:R-:W-:Y:S01]  /*6930*/  IMAD R5, R3.reuse, UR5, R4 ;  /* 0x0000000503057c24 */ /* 0x040fe2000f8e0204 */
[----:B------:R-:W-:Y:S01]  /*6940*/  ULDC.64 UR4, c[0x0][0x3e8] ;  /* 0x0000fa0000047ab9 */ /* 0x000fe20000000a00 */
[C---:B------:R-:W-:Y:S01]  /*6950*/  IMAD.WIDE.U32 R10, R3.reuse, UR6, R10 ;  /* 0x00000006030a7c25 */ /* 0x040fe2000f8e000a */
[----:B------:R-:W-:Y:S01]  /*6960*/  LEA R4, P0, R8, UR4, 0x1 ;  /* 0x0000000408047c11 */ /* 0x000fe2000f8008ff */
[----:B------:R-:W-:Y:S02]  /*6970*/  UMOV UR4, 0xffffffff ;  /* 0xffffffff00047882 */ /* 0x000fe40000000000 */
[----:B------:R-:W-:Y:S01]  /*6980*/  IMAD R3, R3, UR7, R0 ;  /* 0x0000000703037c24 */ /* 0x000fe2000f8e0200 */
[----:B------:R-:W-:Y:S01]  /*6990*/  ULDC.64 UR6, c[0x0][0x400] ;  /* 0x0001000000067ab9 */ /* 0x000fe20000000a00 */
[----:B------:R-:W-:Y:S01]  /*69a0*/  IMAD.IADD R5, R9, 0x1, R5 ;  /* 0x0000000109057824 */ /* 0x000fe200078e0205 */
[----:B------:R-:W-:Y:S01]  /*69b0*/  LEA R7, P1, R10, UR6, 0x1 ;  /* 0x000000060a077c11 */ /* 0x000fe2000f8208ff */
[----:B------:R-:W-:-:S03]  /*69c0*/  IMAD.IADD R3, R11, 0x1, R3 ;  /* 0x000000010b037824 */ /* 0x000fc600078e0203 */
[----:B------:R-:W-:Y:S02]  /*69d0*/  LEA.HI.X R6, R8, UR5, R5, 0x1, P0 ;  /* 0x0000000508067c11 */ /* 0x000fe400080f0c05 */
[----:B------:R-:W-:Y:S01]  /*69e0*/  LEA.HI.X R8, R10, UR7, R3, 0x1, P1 ;  /* 0x000000070a087c11 */ /* 0x000fe200088f0c03 */
[----:B------:R-:W-:Y:S06]  /*69f0*/  BRA.DIV UR4, `(.L_x_1651) ;  /* 0x0000017e04fc7947 */ /* 0x000fec000b800000 */
[----:B------:R0:W3:Y:S04]  /*6a00*/  SHFL.IDX PT, R3, R6, RZ, 0x1c1f ;  /* 0x001c1fff06037589 */ /* 0x0000e800000e0000 */
[----:B------:R0:W4:Y:S04]  /*6a10*/  SHFL.IDX PT, R0, R4, RZ, 0x1c1f ;  /* 0x001c1fff04007589 */ /* 0x00012800000e0000 */
[----:B------:R0:W0:Y:S04]  /*6a20*/  SHFL.IDX PT, R5, R8, RZ, 0x1c1f ;  /* 0x001c1fff08057589 */ /* 0x00002800000e0000 */
[----:B-1----:R1:W0:Y:S02]  /*6a30*/  SHFL.IDX PT, R14, R7, RZ, 0x1c1f ;  /* 0x001c1fff070e7589 */ /* 0x00222400000e0000 */
.L_x_1929:
[----:B------:R-:W-:Y:S01]  /*6a40*/  IMAD R38, R155, R38, RZ ;  /* 0x000000269b267224 */ /* 0x000fe200078e02ff */
[----:B------:R-:W-:Y:S01]  /*6a50*/  BSSY B1, `(.L_x_1652) ;  /* 0x000001f000017945 */ /* 0x000fe20003800000 */
[----:B------:R-:W-:Y:S02]  /*6a60*/  CS2R R32, SRZ ;  /* 0x0000000000207805 */ /* 0x000fe4000001ff00 */
[----:B------:R-:W-:Y:S02]  /*6a70*/  CS2R R26, SRZ ;  /* 0x00000000001a7805 */ /* 0x000fe4000001ff00 */
[----:B------:R-:W-:Y:S02]  /*6a80*/  CS2R R30, SRZ ;  /* 0x00000000001e7805 */ /* 0x000fe4000001ff00 */
[----:B------:R-:W-:Y:S02]  /*6a90*/  ISETP.GE.AND P0, PT, R39, R38, PT ;  /* 0x000000262700720c */ /* 0x000fe40003f06270 */
[----:B------:R-:W-:-:S11]  /*6aa0*/  CS2R R24, SRZ ;  /* 0x0000000000187805 */ /* 0x000fd6000001ff00 */
[----:B------:R-:W-:Y:S05]  /*6ab0*/  @P0 BRA `(.L_x_1653) ;  /* 0x0000000000600947 */ /* 0x000fea0003800000 */
[----:B------:R-:W2:Y:S01]  /*6ac0*/  LDL R9, [R1+0xc] ;  /* 0x00000c0001097983 */ /* 0x000ea20000100800 */
[----:B------:R-:W-:-:S03]  /*6ad0*/  ULDC UR4, c[0x0][0x3f4] ;  /* 0x0000fd0000047ab9 */ /* 0x000fc60000000800 */
[----:B------:R-:W2:Y:S01]  /*6ae0*/  LDL R12, [R1+0x54] ;  /* 0x00005400010c7983 */ /* 0x000ea20000100800 */
[----:B------:R-:W-:Y:S01]  /*6af0*/  ISETP.GE.AND P2, PT, R152, UR4, PT ;  /* 0x0000000498007c0c */ /* 0x000fe2000bf46270 */
[----:B---3--:R-:W-:Y:S01]  /*6b00*/  IMAD.MOV.U32 R11, RZ, RZ, R3 ;  /* 0x000000ffff0b7224 */ /* 0x008fe200078e0003 */
[----:B----4-:R-:W-:Y:S01]  /*6b10*/  MOV R10, R0 ;  /* 0x00000000000a7202 */ /* 0x010fe20000000f00 */
[----:B0-----:R-:W-:Y:S01]  /*6b20*/  IMAD.MOV.U32 R15, RZ, RZ, R5 ;  /* 0x000000ffff0f7224 */ /* 0x001fe200078e0005 */
[----:B------:R-:W-:Y:S02]  /*6b30*/  CS2R R30, SRZ ;  /* 0x00000000001e7805 */ /* 0x000fe4000001ff00 */
[----:B------:R-:W-:Y:S02]  /*6b40*/  CS2R R32, SRZ ;  /* 0x0000000000207805 */ /* 0x000fe4000001ff00 */
[----:B------:R-:W-:-:S05]  /*6b50*/  CS2R R24, SRZ ;  /* 0x0000000000187805 */ /* 0x000fca000001ff00 */
[----:B------:R-:W-:-:S05]  /*6b60*/  @!P2 IMAD.WIDE R10, R152, 0x2, R10 ;  /* 0x00000002980aa825 */ /* 0x000fca00078e020a */
[----:B------:R0:W5:Y:S01]  /*6b70*/  @!P2 LD.E.64 R30, desc[UR42][R10.64] ;  /* 0x0000002a0a1ea980 */ /* 0x000162000c101b00 */
[----:B--2---:R-:W-:-:S13]  /*6b80*/  ISETP.GE.AND P3, PT, R9, UR4, PT ;  /* 0x0000000409007c0c */ /* 0x004fda000bf66270 */
[C---:B------:R-:W-:Y:S01]  /*6b90*/  @!P3 IMAD.SHL.U32 R35, R9.reuse, 0x2, RZ ;  /* 0x000000020923b824 */ /* 0x040fe200078e00ff */
[----:B------:R-:W-:-:S04]  /*6ba0*/  @!P3 SHF.L.U64.HI R26, R9, 0x1, R12 ;  /* 0x00000001091ab819 */ /* 0x000fc8000001020c */
[-C--:B------:R-:W-:Y:S02]  /*6bb0*/  @!P3 IADD3 R20, P0, R0, R35.reuse, RZ ;  /* 0x000000230014b210 */ /* 0x080fe40007f1e0ff */
[----:B------:R-:W-:Y:S01]  /*6bc0*/  @!P3 IADD3 R34, P1, R14, R35, RZ ;  /* 0x000000230e22b210 */ /* 0x000fe20007f3e0ff */
[----:B------:R-:W-:-:S04]  /*6bd0*/  @!P2 IMAD.WIDE R12, R152, 0x2, R14 ;  /* 0x00000002980ca825 */ /* 0x000fc800078e020e */
[--C-:B------:R-:W-:Y:S01]  /*6be0*/  @!P3 IMAD.X R21, R3, 0x1, R26.reuse, P0 ;  /* 0x000000010315b824 */ /* 0x100fe200000e061a */
[----:B------:R0:W5:Y:S01]  /*6bf0*/  @!P2 LD.E.64 R32, desc[UR42][R12.64] ;  /* 0x0000002a0c20a980 */ /* 0x000162000c101b00 */
[----:B------:R-:W-:Y:S01]  /*6c00*/  @!P3 IMAD.X R35, R5, 0x1, R26, P1 ;  /* 0x000000010523b824 */ /* 0x000fe200008e061a */
[----:B------:R-:W-:Y:S02]  /*6c10*/  CS2R R26, SRZ ;  /* 0x00000000001a7805 */ /* 0x000fe4000001ff00 */
[----:B------:R0:W5:Y:S04]  /*6c20*/  @!P3 LD.E.64 R24, desc[UR42][R20.64] ;  /* 0x0000002a1418b980 */ /* 0x000168000c101b00 */
[----:B------:R0:W5:Y:S02]  /*6c30*/  @!P3 LD.E.64 R26, desc[UR42][R34.64] ;  /* 0x0000002a221ab980 */ /* 0x000164000c101b00 */
.L_x_1653:
[----:B------:R-:W-:Y:S05]  /*6c40*/  BSYNC B1 ;  /* 0x0000000000017941 */ /* 0x000fea0003800000 */
.L_x_1652:
[----:B----45:R-:W-:Y:S01]  /*6c50*/  IMAD.MOV.U32 R0, RZ, RZ, R32 ;  /* 0x000000ffff007224 */ /* 0x030fe200078e0020 */
[----:B------:R-:W-:Y:S01]  /*6c60*/  UMOV UR4, 0xffffffff ;  /* 0xffffffff00047882 */ /* 0x000fe20000000000 */
[----:B---3--:R-:W-:Y:S01]  /*6c70*/  IMAD.MOV.U32 R3, RZ, RZ, R33 ;  /* 0x000000ffff037224 */ /* 0x008fe200078e0021 */
[----:B0-----:R-:W-:Y:S01]  /*6c80*/  CS2R R20, SRZ ;  /* 0x0000000000147805 */ /* 0x001fe2000001ff00 */
[----:B------:R-:W-:Y:S01]  /*6c90*/  IMAD.MOV.U32 R5, RZ, RZ, R26 ;  /* 0x000000ffff057224 */ /* 0x000fe200078e001a */
[----:B------:R-:W-:Y:S01]  /*6ca0*/  PRMT R40, R0, 0x7610, R40 ;  /* 0x0000761000287816 */ /* 0x000fe20000000028 */
[----:B------:R-:W-:Y:S02]  /*6cb0*/  IMAD.MOV.U32 R9, RZ, RZ, R27 ;  /* 0x000000ffff097224 */ /* 0x000fe400078e001b */
[----:B------:R-:W-:Y:S01]  /*6cc0*/  IMAD.MOV.U32 R0, RZ, RZ, R30 ;  /* 0x000000ffff007224 */ /* 0x000fe200078e001e */
[----:B------:R-:W-:Y:S01]  /*6cd0*/  PRMT R46, R3, 0x5410, R5 ;  /* 0x00005410032e7816 */ /* 0x000fe20000000005 */
[----:B------:R-:W-:Y:S01]  /*6ce0*/  IMAD.MOV.U32 R3, RZ, RZ, R31 ;  /* 0x000000ffff037224 */ /* 0x000fe200078e001f */
[----:B------:R-:W-:Y:S01]  /*6cf0*/  PRMT R35, R35, 0x5410, R9 ;  /* 0x0000541023237816 */ /* 0x000fe20000000009 */
[----:B------:R-:W-:Y:S01]  /*6d00*/  IMAD.MOV.U32 R5, RZ, RZ, R24 ;  /* 0x000000ffff057224 */ /* 0x000fe200078e0018 */
[----:B------:R-:W-:Y:S01]  /*6d10*/  PRMT R40, R40, 0x5410, R0 ;  /* 0x0000541028287816 */ /* 0x000fe20000000000 */
[----:B------:R-:W-:-:S03]  /*6d20*/  IMAD.MOV.U32 R9, RZ, RZ, R25 ;  /* 0x000000ffff097224 */ /* 0x000fc600078e0019 */
[----:B------:R-:W-:Y:S02]  /*6d30*/  PRMT R47, R3, 0x5410, R5 ;  /* 0x00005410032f7816 */ /* 0x000fe40000000005 */
[----:B------:R-:W-:Y:S01]  /*6d40*/  PRMT R35, R9, 0x7610, R35 ;  /* 0x0000761009237816 */ /* 0x000fe20000000023 */
[----:B------:R-:W-:Y:S06]  /*6d50*/  BRA.DIV UR4, `(.L_x_1654) ;  /* 0x0000017e04947947 */ /* 0x000fec000b800000 */
[----:B------:R0:W3:Y:S04]  /*6d60*/  SHFL.IDX PT, R3, R6, 0x1, 0x1c1f ;  /* 0x003c1f0006037f89 */ /* 0x0000e800000e0000 */
[----:B------:R0:W4:Y:S04]  /*6d70*/  SHFL.IDX PT, R0, R4, 0x1, 0x1c1f ;  /* 0x003c1f0004007f89 */ /* 0x00012800000e0000 */
[----:B------:R0:W0:Y:S04]  /*6d80*/  SHFL.IDX PT, R5, R8, 0x1, 0x1c1f ;  /* 0x003c1f0008057f89 */ /* 0x00002800000e0000 */
[----:B------:R0:W0:Y:S02]  /*6d90*/  SHFL.IDX PT, R14, R7, 0x1, 0x1c1f ;  /* 0x003c1f00070e7f89 */ /* 0x00002400000e0000 */
.L_x_1935:
[----:B------:R-:W-:Y:S01]  /*6da0*/  VIADD R39, R39, 0x60 ;  /* 0x0000006027277836 */ /* 0x000fe20000000000 */
[----:B------:R-:W-:Y:S01]  /*6db0*/  BSSY B1, `(.L_x_1655) ;  /* 0x000001e000017945 */ /* 0x000fe20003800000 */
[----:B------:R-:W-:Y:S02]  /*6dc0*/  CS2R R10, SRZ ;  /* 0x00000000000a7805 */ /* 0x000fe4000001ff00 */
[----:B--2---:R-:W-:Y:S02]  /*6dd0*/  CS2R R12, SRZ ;  /* 0x00000000000c7805 */ /* 0x004fe4000001ff00 */
[----:B0-----:R-:W-:Y:S02]  /*6de0*/  CS2R R8, SRZ ;  /* 0x0000000000087805 */ /* 0x001fe4000001ff00 */
[----:B------:R-:W-:-:S13]  /*6df0*/  ISETP.GE.AND P0, PT, R39, R38, PT ;  /* 0x000000262700720c */ /* 0x000fda0003f06270 */
[----:B------:R-:W-:Y:S05]  /*6e00*/  @P0 BRA `(.L_x_1656) ;  /* 0x0000000000600947 */ /* 0x000fea0003800000 */
[----:B------:R-:W2:Y:S01]  /*6e10*/  LDL R4, [R1+0xc] ;  /* 0x00000c0001047983 */ /* 0x000ea20000100800 */
[----:B------:R-:W-:-:S03]  /*6e20*/  ULDC UR4, c[0x0][0x3f4] ;  /* 0x0000fd0000047ab9 */ /* 0x000fc60000000800 */
[----:B------:R-:W2:Y:S01]  /*6e30*/  LDL R15, [R1+0x54] ;  /* 0x00005400010f7983 */ /* 0x000ea20000100800 */
[----:B------:R-:W-:Y:S01]  /*6e40*/  ISETP.GE.AND P2, PT, R152, UR4, PT ;  /* 0x0000000498007c0c */ /* 0x000fe2000bf46270 */
[----:B----4-:R-:W-:Y:S02]  /*6e50*/  IMAD.MOV.U32 R6, RZ, RZ, R0 ;  /* 0x000000ffff067224 */ /* 0x010fe400078e0000 */
[----:B-1-3--:R-:W-:Y:S01]  /*6e60*/  IMAD.MOV.U32 R7, RZ, RZ, R3 ;  /* 0x000000ffff077224 */ /* 0x00afe200078e0003 */
[----:B------:R-:W-:Y:S02]  /*6e70*/  CS2R R12, SRZ ;  /* 0x00000000000c7805 */ /* 0x000fe4000001ff00 */
[----:B------:R-:W-:-:S07]  /*6e80*/  CS2R R20, SRZ ;  /* 0x0000000000147805 */ /* 0x000fce000001ff00 */
[----:B------:R-:W-:-:S05]  /*6e90*/  @!P2 IMAD.WIDE R6, R152, 0x2, R6 ;  /* 0x000000029806a825 */ /* 0x000fca00078e0206 */
[----:B------:R0:W5:Y:S01]  /*6ea0*/  @!P2 LD.E.64 R12, desc[UR42][R6.64] ;  /* 0x0000002a060ca980 */ /* 0x000162000c101b00 */
[----:B--2---:R-:W-:-:S13]  /*6eb0*/  ISETP.GE.AND P3, PT, R4, UR4, PT ;  /* 0x0000000404007c0c */ /* 0x004fda000bf66270 */
[C---:B------:R-:W-:Y:S01]  /*6ec0*/  @!P3 IMAD.SHL.U32 R9, R4.reuse, 0x2, RZ ;  /* 0x000000020409b824 */ /* 0x040fe200078e00ff */
[----:B------:R-:W-:Y:S01]  /*6ed0*/  @!P3 SHF.L.U64.HI R10, R4, 0x1, R15 ;  /* 0x00000001040ab819 */ /* 0x000fe2000001020f */
[----:B------:R-:W-:-:S03]  /*6ee0*/  IMAD.MOV.U32 R15, RZ, RZ, R5 ;  /* 0x000000ffff0f7224 */ /* 0x000fc600078e0005 */
[-C--:B------:R-:W-:Y:S02]  /*6ef0*/  @!P3 IADD3 R36, P0, R0, R9.reuse, RZ ;  /* 0x000000090024b210 */ /* 0x080fe40007f1e0ff */
[----:B------:R-:W-:Y:S02]  /*6f00*/  @!P3 IADD3 R4, P1, R14, R9, RZ ;  /* 0x000000090e04b210 */ /* 0x000fe40007f3e0ff */
[----:B------:R-:W-:Y:S01]  /*6f10*/  CS2R R8, SRZ ;  /* 0x0000000000087805 */ /* 0x000fe2000001ff00 */
[--C-:B------:R-:W-:Y:S02]  /*6f20*/  @!P3 IMAD.X R37, R3, 0x1, R10.reuse, P0 ;  /* 0x000000010325b824 */ /* 0x100fe400000e060a */
[----:B------:R-:W-:Y:S01]  /*6f30*/  @!P3 IMAD.X R5, R5, 0x1, R10, P1 ;  /* 0x000000010505b824 */ /* 0x000fe200008e060a */
[----:B------:R-:W-:Y:S01]  /*6f40*/  CS2R R10, SRZ ;  /* 0x00000000000a7805 */ /* 0x000fe2000001ff00 */
[----:B------:R-:W-:Y:S01]  /*6f50*/  @!P2 IMAD.WIDE R14, R152, 0x2, R14 ;  /* 0x00000002980ea825 */ /* 0x000fe200078e020e */
[----:B------:R0:W5:Y:S04]  /*6f60*/  @!P3 LD.E.64 R8, desc[UR42][R36.64] ;  /* 0x0000002a2408b980 */ /* 0x000168000c101b00 */
[----:B------:R0:W5:Y:S04]  /*6f70*/  @!P2 LD.E.64 R20, desc[UR42][R14.64] ;  /* 0x0000002a0e14a980 */ /* 0x000168000c101b00 */
[----:B------:R0:W5:Y:S02]  /*6f80*/  @!P3 LD.E.64 R10, desc[UR42][R4.64] ;  /* 0x0000002a040ab980 */ /* 0x000164000c101b00 */
.L_x_1656:
[----:B------:R-:W-:Y:S05]  /*6f90*/  BSYNC B1 ;  /* 0x0000000000017941 */ /* 0x000fea0003800000 */
.L_x_1655:
[----:B0-----:R-:W4:Y:S01]  /*6fa0*/  LDL R37, [R1+0x40] ;  /* 0x0000400001257983 */ /* 0x001f220000100800 */
[----:B------:R-:W-:Y:S01]  /*6fb0*/  ULEA.HI UR4, UR36, UR36, URZ, 0x1 ;  /* 0x0000002424047291 */ /* 0x000fe2000f8f083f */
[----:B-----5:R-:W-:Y:S01]  /*6fc0*/  IMAD.MOV.U32 R4, RZ, RZ, R20 ;  /* 0x000000ffff047224 */ /* 0x020fe200078e0014 */
[----:B------:R-:W-:Y:S01]  /*6fd0*/  MOV R6, R11 ;  /* 0x0000000b00067202 */ /* 0x000fe20000000f00 */
[----:B------:R-:W0:Y:S01]  /*6fe0*/  S2R R36, SR_TID.X ;  /* 0x0000000000247919 */ /* 0x000e220000002100 */
[----:B------:R-:W-:Y:S01]  /*6ff0*/  ULOP3.LUT UR4, UR4, 0xfffffffe, URZ, 0xc0, !UPT ;  /* 0xfffffffe04047892 */ /* 0x000fe2000f8ec03f */
[----:B------:R-:W-:Y:S01]  /*7000*/  IMAD R34, R29, -0xc0, R38 ;  /* 0xffffff401d227824 */ /* 0x000fe200078e0226 */
[----:B------:R-:W-:Y:S01]  /*7010*/  PRMT R48, R4, 0x7610, R48 ;  /* 0x0000761004307816 */ /* 0x000fe20000000030 */
[----:B------:R-:W-:Y:S01]  /*7020*/  IMAD.MOV.U32 R4, RZ, RZ, R10 ;  /* 0x000000ffff047224 */ /* 0x000fe200078e000a */
[----:B------:R-:W-:Y:S01]  /*7030*/  UIADD3 UR4, UR36, -UR4, URZ ;  /* 0x8000000424047290 */ /* 0x000fe2000fffe03f */
[----:B-1----:R-:W-:Y:S01]  /*7040*/  IMAD.MOV.U32 R7, RZ, RZ, R12 ;  /* 0x000000ffff077224 */ /* 0x002fe200078e000c */
[----:B------:R-:W-:Y:S01]  /*7050*/  VIMNMX R34, R34, 0xc0, PT ;  /* 0x000000c022227848 */ /* 0x000fe20003fe0100 */
[----:B------:R-:W-:Y:S01]  /*7060*/  BSSY B1, `(.L_x_1657) ;  /* 0x000001d000017945 */ /* 0x000fe20003800000 */
[----:B------:R-:W-:Y:S01]  /*7070*/  PRMT R14, R4, 0x5410, R6 ;  /* 0x00005410040e7816 */ /* 0x000fe20000000006 */
[----:B------:R-:W-:Y:S01]  /*7080*/  IMAD.MOV.U32 R4, RZ, RZ, R8 ;  /* 0x000000ffff047224 */ /* 0x000fe200078e0008 */
[----:B------:R-:W-:Y:S01]  /*7090*/  PRMT R48, R48, 0x5410, R7 ;  /* 0x0000541030307816 */ /* 0x000fe20000000007 */
[----:B------:R-:W-:Y:S01]  /*70a0*/  IMAD.U32 R5, RZ, RZ, UR4 ;  /* 0x00000004ff057e24 */ /* 0x000fe2000f8e00ff */
[----:B------:R-:W-:Y:S01]  /*70b0*/  ISETP.GE.AND P1, PT, R157, R34, PT ;  /* 0x000000229d00720c */ /* 0x000fe20003f26270 */
[----:B------:R-:W-:Y:S01]  /*70c0*/  IMAD.MOV.U32 R6, RZ, RZ, R9 ;  /* 0x000000ffff067224 */ /* 0x000fe200078e0009 */
[----:B------:R-:W-:-:S02]  /*70d0*/  PRMT R15, R4, 0x7610, R15 ;  /* 0x00007610040f7816 */ /* 0x000fc4000000000f */
[----:B------:R-:W-:-:S04]  /*70e0*/  SHF.L.U32 R5, R5, 0x1f, RZ ;  /* 0x0000001f05057819 */ /* 0x000fc800000006ff */
[----:B------:R-:W1:Y:S01]  /*70f0*/  SYNCS.PHASECHK.TRANS64.TRYWAIT P0, [R2+URZ+0x16800], R5 ;  /* 0x01680005020075a7 */ /* 0x000e62000800017f */
[----:B0-----:R-:W-:-:S05]  /*7100*/  VIADD R39, R36, 0xffffff80 ;  /* 0xffffff8024277836 */ /* 0x001fca0000000000 */
[----:B------:R-:W-:-:S04]  /*7110*/  SHF.R.S32.HI R36, RZ, 0x1f, R39 ;  /* 0x0000001fff247819 */ /* 0x000fc80000011427 */
[----:B------:R-:W-:-:S04]  /*7120*/  LEA.HI R36, R36, R39, RZ, 0x5 ;  /* 0x0000002724247211 */ /* 0x000fc800078f28ff */
[----:B------:R-:W-:Y:S01]  /*7130*/  SHF.R.S32.HI R36, RZ, 0x5, R36 ;  /* 0x00000005ff247819 */ /* 0x000fe20000011424 */
[C---:B----4-:R-:W-:Y:S01]  /*7140*/  IMAD.SHL.U32 R0, R37.reuse, 0x40, RZ ;  /* 0x0000004025007824 */ /* 0x050fe200078e00ff */
[----:B------:R-:W-:-:S04]  /*7150*/  LOP3.LUT P2, RZ, R37, 0x4, RZ, 0xc0, !PT ;  /* 0x0000000425ff7812 */ /* 0x000fc8000784c0ff */
[----:B---3--:R-:W-:-:S04]  /*7160*/  LOP3.LUT R3, R0, 0x1c0, RZ, 0xc0, !PT ;  /* 0x000001c000037812 */ /* 0x008fc800078ec0ff */
[----:B------:R-:W-:Y:S02]  /*7170*/  LOP3.LUT R0, R3, 0x18, R16, 0xf8, !PT ;  /* 0x0000001803007812 */ /* 0x000fe400078ef810 */
[----:B------:R-:W-:-:S04]  /*7180*/  SHF.R.U32.HI R3, RZ, 0x3, R3 ;  /* 0x00000003ff037819 */ /* 0x000fc80000011603 */
[----:B------:R-:W-:Y:S01]  /*7190*/  LOP3.LUT R0, R0, R3, RZ, 0x3c, !PT ;  /* 0x0000000300007212 */ /* 0x000fe200078e3cff */
[----:B------:R-:W-:-:S05]  /*71a0*/  IMAD.MOV.U32 R3, RZ, RZ, R21 ;  /* 0x000000ffff037224 */ /* 0x000fca00078e0015 */
[----:B------:R-:W-:Y:S01]  /*71b0*/  PRMT R29, R3, 0x7610, R29 ;  /* 0x00007610031d7816 */ /* 0x000fe2000000001d */
[----:B------:R-:W-:Y:S02]  /*71c0*/  IMAD R3, R36, 0x200, R0 ;  /* 0x0000020024037824 */ /* 0x000fe400078e0200 */
[----:B------:R-:W-:Y:S02]  /*71d0*/  IMAD.MOV.U32 R0, RZ, RZ, R13 ;  /* 0x000000ffff007224 */ /* 0x000fe400078e000d */
[----:B------:R-:W-:-:S03]  /*71e0*/  IMAD R3, R3, 0x2, R2 ;  /* 0x0000000203037824 */ /* 0x000fc600078e0202 */
[----:B------:R-:W-:Y:S01]  /*71f0*/  PRMT R29, R29, 0x5410, R0 ;  /* 0x000054101d1d7816 */ /* 0x000fe20000000000 */
[C---:B------:R-:W-:Y:S02]  /*7200*/  VIADD R4, R3.reuse, 0x8400 ;  /* 0x0000840003047836 */ /* 0x040fe40000000000 */
[----:B------:R-:W-:Y:S01]  /*7210*/  VIADD R0, R3, 0x8440 ;  /* 0x0000844003007836 */ /* 0x000fe20000000000 */
[----:B-1----:R-:W-:Y:S06]  /*7220*/  @!P0 BRA `(.L_x_1658) ;  /* 0x0000017800d08947 */ /* 0x002fec0003800000 */
.L_x_1936:
[----:B------:R-:W-:Y:S05]  /*7230*/  BSYNC B1 ;  /* 0x0000000000017941 */ /* 0x000fea0003800000 */
.L_x_1657:
[----:B------:R-:W-:Y:S01]  /*7240*/  BSSY B1, `(.L_x_1659) ;  /* 0x0000060000017945 */ /* 0x000fe20003800000 */
[----:B------:R-:W-:Y:S01]  /*7250*/  PRMT R15, R15, 0x5410, R6 ;  /* 0x000054100f0f7816 */ /* 0x000fe20000000006 */
[----:B------:R-:W-:Y:S02]  /*7260*/  @P2 VIADD R0, R4, 0xffffffc0 ;  /* 0xffffffc004002836 */ /* 0x000fe40000000000 */
[----:B------:R-:W-:Y:S05]  /*7270*/  @P1 BRA `(.L_x_1660) ;  /* 0x0000000400701947 */ /* 0x000fea0003800000 */
[----:B------:R-:W2:Y:S01]  /*7280*/  LDL R7, [R1+0xc] ;  /* 0x00000c0001077983 */ /* 0x000ea20000100800 */
[----:B0-----:R-:W0:Y:S01]  /*7290*/  LDC R5, c[0x0][0x3f4] ;  /* 0x0000fd00ff057b82 */ /* 0x001e220000000800 */
[----:B------:R-:W-:Y:S01]  /*72a0*/  BSSY B2, `(.L_x_1661) ;  /* 0x000002e000027945 */ /* 0x000fe20003800000 */
[-C--:B0-----:R-:W-:Y:S02]  /*72b0*/  ISETP.GE.AND P0, PT, R152, R5.reuse, PT ;  /* 0x000000059800720c */ /* 0x081fe40003f06270 */
[----:B--2---:R-:W-:-:S11]  /*72c0*/  ISETP.GE.AND P1, PT, R7, R5, PT ;  /* 0x000000050700720c */ /* 0x004fd60003f26270 */
[----:B------:R-:W-:Y:S05]  /*72d0*/  @P0 BRA `(.L_x_1662) ;  /* 0x0000000000a80947 */ /* 0x000fea0003800000 */
[----:B------:R-:W0:Y:S01]  /*72e0*/  LDS.128 R4, [R3+0x8400] ;  /* 0x0084000003047984 */ /* 0x000e220000000c00 */
[----:B------:R-:W-:Y:S01]  /*72f0*/  SHF.R.U32.HI R37, RZ, 0x10, R31 ;  /* 0x00000010ff257819 */ /* 0x000fe2000001161f */
[--C-:B------:R-:W-:Y:S01]  /*7300*/  HADD2.F32 R38, -RZ, R40.reuse.H0_H0 ;  /* 0x20000028ff267230 */ /* 0x100fe20000004100 */
[--C-:B------:R-:W-:Y:S01]  /*7310*/  SHF.R.U32.HI R39, RZ, 0x10, R33.reuse ;  /* 0x00000010ff277819 */ /* 0x100fe20000011621 */
[----:B------:R-:W-:Y:S01]  /*7320*/  HADD2.F32 R36, -RZ, R40.H1_H1 ;  /* 0x30000028ff247230 */ /* 0x000fe20000004100 */
[----:B------:R-:W-:Y:S01]  /*7330*/  SHF.R.U64 R43, R32, 0x10, R33 ;  /* 0x00000010202b7819 */ /* 0x000fe20000001221 */
[----:B------:R-:W-:Y:S01]  /*7340*/  HADD2.F32 R37, -RZ, R37.H0_H0 ;  /* 0x20000025ff257230 */ /* 0x000fe20000004100 */
[----:B------:R-:W-:Y:S01]  /*7350*/  SHF.R.U64 R45, R30, 0x10, R31 ;  /* 0x000000101e2d7819 */ /* 0x000fe2000000121f */
[----:B------:R-:W-:Y:S02]  /*7360*/  HADD2.F32 R39, -RZ, R39.H0_H0 ;  /* 0x20000027ff277230 */ /* 0x000fe40000004100 */
[----:B0-----:R-:W-:-:S02]  /*7370*/  HADD2.F32 R32, -RZ, R7.H0_H0 ;  /* 0x20000007ff207230 */ /* 0x001fc40000004100 */
[----:B------:R-:W-:Y:S02]  /*7380*/  HADD2.F32 R33, -RZ, R7.H1_H1 ;  /* 0x30000007ff217230 */ /* 0x000fe40000004100 */
[--C-:B------:R-:W-:Y:S02]  /*7390*/  HADD2.F32 R7, -RZ, R4.reuse.H0_H0 ;  /* 0x20000004ff077230 */ /* 0x100fe40000004100 */
[----:B------:R-:W-:Y:S02]  /*73a0*/  HADD2.F32 R4, -RZ, R4.H1_H1 ;  /* 0x30000004ff047230 */ /* 0x000fe40000004100 */
[C---:B------:R-:W-:Y:S01]  /*73b0*/  FMUL.FTZ R42, R33.reuse, R37 ;  /* 0x00000025212a7220 */ /* 0x040fe20000410000 */
[-C--:B------:R-:W-:Y:S01]  /*73c0*/  FMUL.FTZ R41, R33, R39.reuse ;  /* 0x0000002721297220 */ /* 0x080fe20000410000 */
[--C-:B------:R-:W-:Y:S02]  /*73d0*/  HADD2.F32 R30, -RZ, R6.reuse.H0_H0 ;  /* 0x20000006ff1e7230 */ /* 0x100fe40000004100 */
[----:B------:R-:W-:Y:S01]  /*73e0*/  FMUL.FTZ R40, R4, R38 ;  /* 0x0000002604287220 */ /* 0x000fe20000410000 */
[----:B------:R-:W-:Y:S01]  /*73f0*/  FFMA.FTZ R44, R32, R39, R42 ;  /* 0x00000027202c7223 */ /* 0x000fe2000001002a */
[----:B------:R-:W-:-:S02]  /*7400*/  HADD2.F32 R31, -RZ, R6.H1_H1 ;  /* 0x30000006ff1f7230 */ /* 0x000fc40000004100 */
[-C--:B------:R-:W-:Y:S01]  /*7410*/  FMUL.FTZ R42, R4, R36.reuse ;  /* 0x00000024042a7220 */ /* 0x080fe20000410000 */
[C---:B------:R-:W-:Y:S01]  /*7420*/  FFMA.FTZ R40, R7.reuse, R36, -R40 ;  /* 0x0000002407287223 */ /* 0x040fe20000010828 */
[--C-:B------:R-:W-:Y:S02]  /*7430*/  HADD2.F32 R6, -RZ, R5.reuse.H0_H0 ;  /* 0x20000005ff067230 */ /* 0x100fe40000004100 */
[----:B------:R-:W-:Y:S01]  /*7440*/  FFMA.FTZ R41, R32, R37, -R41 ;  /* 0x0000002520297223 */ /* 0x000fe20000010829 */
[----:B------:R-:W-:Y:S02]  /*7450*/  HADD2.F32 R36, -RZ, R46.H0_H0 ;  /* 0x2000002eff247230 */ /* 0x000fe40000004100 */
[----:B------:R-:W-:Y:S01]  /*7460*/  FFMA.FTZ R37, R7, R38, R42 ;  /* 0x0000002607257223 */ /* 0x000fe2000001002a */
[----:B------:R-:W-:Y:S02]  /*7470*/  HADD2.F32 R5, -RZ, R5.H1_H1 ;  /* 0x30000005ff057230 */ /* 0x000fe40000004100 */
[----:B------:R-:W-:-:S02]  /*7480*/  HADD2.F32 R32, -RZ, R47.H0_H0 ;  /* 0x2000002fff207230 */ /* 0x000fc40000004100 */
[C---:B------:R-:W-:Y:S01]  /*7490*/  FMUL.FTZ R39, R31.reuse, R36 ;  /* 0x000000241f277220 */ /* 0x040fe20000410000 */
[----:B------:R-:W-:Y:S02]  /*74a0*/  HADD2.F32 R33, -RZ, R43.H0_H0 ;  /* 0x2000002bff217230 */ /* 0x000fe40000004100 */
[----:B------:R-:W-:Y:S02]  /*74b0*/  HADD2.F32 R4, -RZ, R45.H0_H0 ;  /* 0x2000002dff047230 */ /* 0x000fe40000004100 */
[-C--:B------:R-:W-:Y:S01]  /*74c0*/  FMUL.FTZ R31, R31, R32.reuse ;  /* 0x000000201f1f7220 */ /* 0x080fe20000410000 */
[C---:B------:R-:W-:Y:S01]  /*74d0*/  FFMA.FTZ R39, R30.reuse, R32, -R39 ;  /* 0x000000201e277223 */ /* 0x040fe20000010827 */
[C---:B------:R-:W-:Y:S01]  /*74e0*/  FMUL.FTZ R7, R5.reuse, R33 ;  /* 0x0000002105077220 */ /* 0x040fe20000410000 */
[----:B------:R-:W-:Y:S01]  /*74f0*/  FMUL.FTZ R38, R5, R4 ;  /* 0x0000000405267220 */ /* 0x000fe20000410000 */
[----:B------:R-:W-:Y:S02]  /*7500*/  FFMA.FTZ R30, R30, R36, R31 ;  /* 0x000000241e1e7223 */ /* 0x000fe4000001001f */
[----:B------:R-:W-:Y:S01]  /*7510*/  FFMA.FTZ R5, R6, R4, -R7 ;  /* 0x0000000406057223 */ /* 0x000fe20000010807 */
[----:B------:R-:W-:Y:S01]  /*7520*/  F2FP.F16.F32.PACK_AB R7, R44, R41 ;  /* 0x000000292c07723e */ /* 0x000fe200000000ff */
[----:B------:R-:W-:Y:S01]  /*7530*/  FFMA.FTZ R38, R6, R33, R38 ;  /* 0x0000002106267223 */ /* 0x000fe20000010026 */
[----:B------:R-:W-:-:S02]  /*7540*/  F2FP.F16.F32.PACK_AB R4, R37, R40 ;  /* 0x000000282504723e */ /* 0x000fc400000000ff */
[----:B------:R-:W-:Y:S02]  /*7550*/  F2FP.F16.F32.PACK_AB R6, R30, R39 ;  /* 0x000000271e06723e */ /* 0x000fe400000000ff */
[----:B------:R-:W-:-:S05]  /*7560*/  F2FP.F16.F32.PACK_AB R5, R38, R5 ;  /* 0x000000052605723e */ /* 0x000fca00000000ff */
[----:B------:R0:W-:Y:S02]  /*7570*/  STS.128 [R3+0x8400], R4 ;  /* 0x0084000403007388 */ /* 0x0001e40000000c00 */
.L_x_1662:
[----:B------:R-:W-:Y:S05]  /*7580*/  BSYNC B2 ;  /* 0x0000000000027941 */ /* 0x000fea0003800000 */
.L_x_1661:
[----:B------:R-:W-:Y:S05]  /*7590*/  @P1 BRA `(.L_x_1660) ;  /* 0x0000000000a81947 */ /* 0x000fea0003800000 */
[----:B0-----:R-:W0:Y:S01]  /*75a0*/  LDS.128 R4, [R0] ;  /* 0x0000000000047984 */ /* 0x001e220000000c00 */
[----:B------:R-:W-:Y:S01]  /*75b0*/  SHF.R.U32.HI R31, RZ, 0x10, R25 ;  /* 0x00000010ff1f7819 */ /* 0x000fe20000011619 */
[----:B------:R-:W-:Y:S01]  /*75c0*/  HADD2.F32 R30, -RZ, R47.H1_H1 ;  /* 0x3000002fff1e7230 */ /* 0x000fe20000004100 */
[--C-:B------:R-:W-:Y:S01]  /*75d0*/  SHF.R.U32.HI R33, RZ, 0x10, R27.reuse ;  /* 0x00000010ff217819 */ /* 0x100fe2000001161b */
[----:B------:R-:W-:Y:S01]  /*75e0*/  HADD2.F32 R32, -RZ, R46.H1_H1 ;  /* 0x3000002eff207230 */ /* 0x000fe20000004100 */
[----:B------:R-:W-:Y:S01]  /*75f0*/  SHF.R.U64 R39, R26, 0x10, R27 ;  /* 0x000000101a277819 */ /* 0x000fe2000000121b */
[----:B------:R-:W-:Y:S01]  /*7600*/  HADD2.F32 R31, -RZ, R31.H0_H0 ;  /* 0x2000001fff1f7230 */ /* 0x000fe20000004100 */
[----:B------:R-:W-:Y:S01]  /*7610*/  SHF.R.U64 R41, R24, 0x10, R25 ;  /* 0x0000001018297819 */ /* 0x000fe20000001219 */
[----:B------:R-:W-:Y:S02]  /*7620*/  HADD2.F32 R33, -RZ, R33.H0_H0 ;  /* 0x20000021ff217230 */ /* 0x000fe40000004100 */
[----:B0-----:R-:W-:-:S02]  /*7630*/  HADD2.F32 R27, -RZ, R7.H1_H1 ;  /* 0x30000007ff1b7230 */ /* 0x001fc40000004100 */
[----:B------:R-:W-:Y:S02]  /*7640*/  HADD2.F32 R26, -RZ, R7.H0_H0 ;  /* 0x20000007ff1a7230 */ /* 0x000fe40000004100 */
[--C-:B------:R-:W-:Y:S02]  /*7650*/  HADD2.F32 R7, -RZ, R4.reuse.H0_H0 ;  /* 0x20000004ff077230 */ /* 0x100fe40000004100 */
[C---:B------:R-:W-:Y:S01]  /*7660*/  FMUL.FTZ R38, R27.reuse, R31 ;  /* 0x0000001f1b267220 */ /* 0x040fe20000410000 */
[----:B------:R-:W-:Y:S02]  /*7670*/  HADD2.F32 R4, -RZ, R4.H1_H1 ;  /* 0x30000004ff047230 */ /* 0x000fe40000004100 */
[-C--:B------:R-:W-:Y:S01]  /*7680*/  FMUL.FTZ R37, R27, R33.reuse ;  /* 0x000000211b257220 */ /* 0x080fe20000410000 */
[--C-:B------:R-:W-:Y:S02]  /*7690*/  HADD2.F32 R24, -RZ, R6.reuse.H0_H0 ;  /* 0x20000006ff187230 */ /* 0x100fe40000004100 */
[----:B------:R-:W-:Y:S01]  /*76a0*/  FFMA.FTZ R40, R26, R33, R38 ;  /* 0x000000211a287223 */ /* 0x000fe20000010026 */
[----:B------:R-:W-:-:S02]  /*76b0*/  HADD2.F32 R25, -RZ, R6.H1_H1 ;  /* 0x30000006ff197230 */ /* 0x000fc40000004100 */
[----:B------:R-:W-:Y:S01]  /*76c0*/  FMUL.FTZ R36, R4, R32 ;  /* 0x0000002004247220 */ /* 0x000fe20000410000 */
[----:B------:R-:W-:Y:S02]  /*76d0*/  HADD2.F32 R27, -RZ, R35.H1_H1 ;  /* 0x30000023ff1b7230 */ /* 0x000fe40000004100 */
[----:B------:R-:W-:Y:S01]  /*76e0*/  FFMA.FTZ R37, R26, R31, -R37 ;  /* 0x0000001f1a257223 */ /* 0x000fe20000010825 */
[----:B------:R-:W-:Y:S02]  /*76f0*/  HADD2.F32 R6, -RZ, R5.H0_H0 ;  /* 0x20000005ff067230 */ /* 0x000fe40000004100 */
[-C--:B------:R-:W-:Y:S01]  /*7700*/  FMUL.FTZ R38, R4, R30.reuse ;  /* 0x0000001e04267220 */ /* 0x080fe20000410000 */
[----:B------:R-:W-:Y:S02]  /*7710*/  HADD2.F32 R35, -RZ, R35.H0_H0 ;  /* 0x20000023ff237230 */ /* 0x000fe40000004100 */
[----:B------:R-:W-:Y:S01]  /*7720*/  FFMA.FTZ R36, R7, R30, -R36 ;  /* 0x0000001e07247223 */ /* 0x000fe20000010824 */
[----:B------:R-:W-:-:S02]  /*7730*/  HADD2.F32 R5, -RZ, R5.H1_H1 ;  /* 0x30000005ff057230 */ /* 0x000fc40000004100 */
[----:B------:R-:W-:Y:S01]  /*7740*/  FFMA.FTZ R31, R7, R32, R38 ;  /* 0x00000020071f7223 */ /* 0x000fe20000010026 */
[----:B------:R-:W-:Y:S02]  /*7750*/  HADD2.F32 R26, -RZ, R39.H0_H0 ;  /* 0x20000027ff1a7230 */ /* 0x000fe40000004100 */
[C---:B------:R-:W-:Y:S01]  /*7760*/  FMUL.FTZ R33, R25.reuse, R27 ;  /* 0x0000001b19217220 */ /* 0x040fe20000410000 */
[----:B------:R-:W-:Y:S02]  /*7770*/  HADD2.F32 R4, -RZ, R41.H0_H0 ;  /* 0x20000029ff047230 */ /* 0x000fe40000004100 */
[-C--:B------:R-:W-:Y:S01]  /*7780*/  FMUL.FTZ R30, R25, R35.reuse ;  /* 0x00000023191e7220 */ /* 0x080fe20000410000 */
[C---:B------:R-:W-:Y:S01]  /*7790*/  FMUL.FTZ R7, R5.reuse, R26 ;  /* 0x0000001a05077220 */ /* 0x040fe20000410000 */
[C---:B------:R-:W-:Y:S01]  /*77a0*/  FFMA.FTZ R33, R24.reuse, R35, -R33 ;  /* 0x0000002318217223 */ /* 0x040fe20000010821 */
[-C--:B------:R-:W-:Y:S01]  /*77b0*/  FMUL.FTZ R25, R5, R4.reuse ;  /* 0x0000000405197220 */ /* 0x080fe20000410000 */
[----:B------:R-:W-:Y:S01]  /*77c0*/  FFMA.FTZ R30, R24, R27, R30 ;  /* 0x0000001b181e7223 */ /* 0x000fe2000001001e */
[----:B------:R-:W-:Y:S01]  /*77d0*/  FFMA.FTZ R5, R6, R4, -R7 ;  /* 0x0000000406057223 */ /* 0x000fe20000010807 */
[----:B------:R-:W-:Y:S01]  /*77e0*/  F2FP.F16.F32.PACK_AB R7, R40, R37 ;  /* 0x000000252807723e */ /* 0x000fe200000000ff */
[----:B------:R-:W-:Y:S01]  /*77f0*/  FFMA.FTZ R26, R6, R26, R25 ;  /* 0x0000001a061a7223 */ /* 0x000fe20000010019 */
[----:B------:R-:W-:-:S02]  /*7800*/  F2FP.F16.F32.PACK_AB R4, R31, R36 ;  /* 0x000000241f04723e */ /* 0x000fc400000000ff */
[----:B------:R-:W-:Y:S02]  /*7810*/  F2FP.F16.F32.PACK_AB R6, R30, R33 ;  /* 0x000000211e06723e */ /* 0x000fe400000000ff */
[----:B------:R-:W-:-:S05]  /*7820*/  F2FP.F16.F32.PACK_AB R5, R26, R5 ;  /* 0x000000051a05723e */ /* 0x000fca00000000ff */
[----:B------:R1:W-:Y:S02]  /*7830*/  STS.128 [R0], R4 ;  /* 0x0000000400007388 */ /* 0x0003e40000000c00 */
.L_x_1660:
[----:B------:R-:W-:Y:S05]  /*7840*/  BSYNC B1 ;  /* 0x0000000000017941 */ /* 0x000fea0003800000 */
.L_x_1659:
[----:B01----:R-:W-:-:S05]  /*7850*/  VIADD R4, R157, 0x60 ;  /* 0x000000609d047836 */ /* 0x003fca0000000000 */
[----:B------:R-:W-:-:S13]  /*7860*/  ISETP.GE.AND P0, PT, R4, R34, PT ;  /* 0x000000220400720c */ /* 0x000fda0003f06270 */
[----:B------:R-:W-:Y:S05]  /*7870*/  @P0 BRA `(.L_x_1663) ;  /* 0x0000001800ac0947 */ /* 0x000fea0003800000 */
[----:B------:R-:W2:Y:S01]  /*7880*/  LDL R4, [R1+0xc] ;  /* 0x00000c0001047983 */ /* 0x000ea20000100800 */
[----:B------:R-:W0:Y:S01]  /*7890*/  LDC R5, c[0x0][0x3f4] ;  /* 0x0000fd00ff057b82 */ /* 0x000e220000000800 */
[----:B------:R-:W-:Y:S01]  /*78a0*/  BSSY B1, `(.L_x_1664) ;  /* 0x000002e000017945 */ /* 0x000fe20003800000 */
[-C--:B0-----:R-:W-:Y:S02]  /*78b0*/  ISETP.GE.AND P0, PT, R152, R5.reuse, PT ;  /* 0x000000059800720c */ /* 0x081fe40003f06270 */
[----:B--2---:R-:W-:-:S11]  /*78c0*/  ISETP.GE.AND P1, PT, R4, R5, PT ;  /* 0x000000050400720c */ /* 0x004fd60003f26270 */
[----:B------:R-:W-:Y:S05]  /*78d0*/  @P0 BRA `(.L_x_1665) ;  /* 0x0000000000a80947 */ /* 0x000fea0003800000 */
[----:B------:R-:W0:Y:S01]  /*78e0*/  LDS.128 R4, [R3+0xb400] ;  /* 0x00b4000003047984 */ /* 0x000e220000000c00 */
[----:B------:R-:W-:Y:S01]  /*78f0*/  SHF.R.U32.HI R25, RZ, 0x10, R13 ;  /* 0x00000010ff197819 */ /* 0x000fe2000001160d */
[--C-:B------:R-:W-:Y:S01]  /*7900*/  HADD2.F32 R24, -RZ, R48.reuse.H1_H1 ;  /* 0x30000030ff187230 */ /* 0x100fe20000004100 */
[--C-:B------:R-:W-:Y:S01]  /*7910*/  SHF.R.U32.HI R27, RZ, 0x10, R21.reuse ;  /* 0x00000010ff1b7819 */ /* 0x100fe20000011615 */
[----:B------:R-:W-:Y:S01]  /*7920*/  HADD2.F32 R26, -RZ, R48.H0_H0 ;  /* 0x20000030ff1a7230 */ /* 0x000fe20000004100 */
        /* <DEDUP_REMOVED lines=14> */
[----:B------:R-:W-:Y:S02]  /*7a10*/  HADD2.F32 R21, -RZ, R29.H0_H0 ;  /* 0x2000001dff157230 */ /* 0x000fe40000004100 */
[----:B------:R-:W-:Y:S01]  /*7a20*/  FFMA.FTZ R31, R20, R25, -R31 ;  /* 0x00000019141f7223 */ /* 0x000fe2000001081f */
[----:B------:R-:W-:Y:S02]  /*7a30*/  HADD2.F32 R6, -RZ, R5.H0_H0 ;  /* 0x20000005ff067230 */ /* 0x000fe40000004100 */
[-C--:B------:R-:W-:Y:S01]  /*7a40*/  FMUL.FTZ R32, R4, R24.reuse ;  /* 0x0000001804207220 */ /* 0x080fe20000410000 */
[----:B------:R-:W-:Y:S02]  /*7a50*/  HADD2.F32 R29, -RZ, R29.H1_H1 ;  /* 0x3000001dff1d7230 */ /* 0x000fe40000004100 */
        /* <DEDUP_REMOVED lines=17> */
[----:B------:R0:W-:Y:S02]  /*7b70*/  STS.128 [R3+0xb400], R4 ;  /* 0x00b4000403007388 */ /* 0x0001e40000000c00 */
.L_x_1665:
[----:B------:R-:W-:Y:S05]  /*7b80*/  BSYNC B1 ;  /* 0x0000000000017941 */ /* 0x000fea0003800000 */
.L_x_1664:
[----:B------:R-:W-:Y:S05]  /*7b90*/  @P1 BRA `(.L_x_1663) ;  /* 0x0000001400e41947 */ /* 0x000fea0003800000 */
[----:B0-----:R-:W0:Y:S01]  /*7ba0*/  LDS.128 R4, [R0+0x3000] ;  /* 0x0030000000047984 */ /* 0x001e220000000c00 */
[----:B------:R-:W-:Y:S01]  /*7bb0*/  SHF.R.U32.HI R20, RZ, 0x10, R11 ;  /* 0x00000010ff147819 */ /* 0x000fe2000001160b */
[--C-:B------:R-:W-:Y:S01]  /*7bc0*/  HADD2.F32 R13, -RZ, R14.reuse.H0_H0 ;  /* 0x2000000eff0d7230 */ /* 0x100fe20000004100 */
[----:B------:R-:W-:Y:S01]  /*7bd0*/  SHF.R.U32.HI R12, RZ, 0x10, R9 ;  /* 0x00000010ff0c7819 */ /* 0x000fe20000011609 */
[----:B------:R-:W-:Y:S01]  /*7be0*/  HADD2.F32 R14, -RZ, R14.H1_H1 ;  /* 0x3000000eff0e7230 */ /* 0x000fe20000004100 */
[----:B------:R-:W-:Y:S01]  /*7bf0*/  SHF.R.U64 R25, R10, 0x10, R11 ;  /* 0x000000100a197819 */ /* 0x000fe2000000120b */
[----:B------:R-:W-:Y:S01]  /*7c00*/  HADD2.F32 R20, -RZ, R20.H0_H0 ;  /* 0x20000014ff147230 */ /* 0x000fe20000004100 */
[----:B------:R-:W-:Y:S01]  /*7c10*/  SHF.R.U64 R26, R8, 0x10, R9 ;  /* 0x00000010081a7819 */ /* 0x000fe20000001209 */
[----:B------:R-:W-:Y:S02]  /*7c20*/  HADD2.F32 R12, -RZ, R12.H0_H0 ;  /* 0x2000000cff0c7230 */ /* 0x000fe40000004100 */
[----:B------:R-:W-:-:S02]  /*7c30*/  HADD2.F32 R11, -RZ, R15.H0_H0 ;  /* 0x2000000fff0b7230 */ /* 0x000fc40000004100 */
[----:B------:R-:W-:Y:S02]  /*7c40*/  HADD2.F32 R15, -RZ, R15.H1_H1 ;  /* 0x3000000fff0f7230 */ /* 0x000fe40000004100 */
[--C-:B0-----:R-:W-:Y:S02]  /*7c50*/  HADD2.F32 R10, -RZ, R7.reuse.H1_H1 ;  /* 0x30000007ff0a7230 */ /* 0x101fe40000004100 */
[--C-:B------:R-:W-:Y:S02]  /*7c60*/  HADD2.F32 R3, -RZ, R4.reuse.H0_H0 ;  /* 0x20000004ff037230 */ /* 0x100fe40000004100 */
[----:B------:R-:W-:Y:S02]  /*7c70*/  HADD2.F32 R9, -RZ, R7.H0_H0 ;  /* 0x20000007ff097230 */ /* 0x000fe40000004100 */
[C---:B------:R-:W-:Y:S01]  /*7c80*/  FMUL.FTZ R24, R10.reuse, R20 ;  /* 0x000000140a187220 */ /* 0x040fe20000410000 */
[----:B------:R-:W-:Y:S02]  /*7c90*/  HADD2.F32 R4, -RZ, R4.H1_H1 ;  /* 0x30000004ff047230 */ /* 0x000fe40000004100 */
[----:B------:R-:W-:Y:S01]  /*7ca0*/  FMUL.FTZ R21, R10, R12 ;  /* 0x0000000c0a157220 */ /* 0x000fe20000410000 */
[----:B------:R-:W-:-:S02]  /*7cb0*/  HADD2.F32 R7, -RZ, R6.H0_H0 ;  /* 0x20000006ff077230 */ /* 0x000fc40000004100 */
[C---:B------:R-:W-:Y:S01]  /*7cc0*/  FFMA.FTZ R24, R9.reuse, R12, -R24 ;  /* 0x0000000c09187223 */ /* 0x040fe20000010818 */
[----:B------:R-:W-:Y:S02]  /*7cd0*/  HADD2.F32 R8, -RZ, R6.H1_H1 ;  /* 0x30000006ff087230 */ /* 0x000fe40000004100 */
[C---:B------:R-:W-:Y:S01]  /*7ce0*/  FMUL.FTZ R10, R4.reuse, R13 ;  /* 0x0000000d040a7220 */ /* 0x040fe20000410000 */
[--C-:B------:R-:W-:Y:S02]  /*7cf0*/  HADD2.F32 R6, -RZ, R5.reuse.H0_H0 ;  /* 0x20000005ff067230 */ /* 0x100fe40000004100 */
[----:B------:R-:W-:Y:S01]  /*7d00*/  FFMA.FTZ R21, R9, R20, R21 ;  /* 0x0000001409157223 */ /* 0x000fe20000010015 */
[-C--:B------:R-:W-:Y:S01]  /*7d10*/  FMUL.FTZ R12, R4, R11.reuse ;  /* 0x0000000b040c7220 */ /* 0x080fe20000410000 */
[----:B------:R-:W-:Y:S02]  /*7d20*/  HADD2.F32 R5, -RZ, R5.H1_H1 ;  /* 0x30000005ff057230 */ /* 0x000fe40000004100 */
[----:B------:R-:W-:Y:S01]  /*7d30*/  FFMA.FTZ R10, R3, R11, -R10 ;  /* 0x0000000b030a7223 */ /* 0x000fe2000001080a */
[----:B------:R-:W-:-:S02]  /*7d40*/  HADD2.F32 R9, -RZ, R25.H0_H0 ;  /* 0x20000019ff097230 */ /* 0x000fc40000004100 */
[----:B------:R-:W-:Y:S01]  /*7d50*/  FFMA.FTZ R3, R3, R13, R12 ;  /* 0x0000000d03037223 */ /* 0x000fe2000001000c */
[----:B------:R-:W-:Y:S02]  /*7d60*/  HADD2.F32 R4, -RZ, R26.H0_H0 ;  /* 0x2000001aff047230 */ /* 0x000fe40000004100 */
[C---:B------:R-:W-:Y:S01]  /*7d70*/  FMUL.FTZ R12, R8.reuse, R14 ;  /* 0x0000000e080c7220 */ /* 0x040fe20000410000 */
[----:B------:R-:W-:Y:S01]  /*7d80*/  FMUL.FTZ R13, R8, R15 ;  /* 0x0000000f080d7220 */ /* 0x000fe20000410000 */
[C---:B------:R-:W-:Y:S01]  /*7d90*/  FMUL.FTZ R11, R5.reuse, R9 ;  /* 0x00000009050b7220 */ /* 0x040fe20000410000 */
[----:B------:R-:W-:Y:S01]  /*7da0*/  FMUL.FTZ R8, R5, R4 ;  /* 0x0000000405087220 */ /* 0x000fe20000410000 */
[C---:B------:R-:W-:Y:S01]  /*7db0*/  FFMA.FTZ R12, R7.reuse, R15, -R12 ;  /* 0x0000000f070c7223 */ /* 0x040fe2000001080c */
[----:B------:R-:W-:Y:S01]  /*7dc0*/  FFMA.FTZ R13, R7, R14, R13 ;  /* 0x0000000e070d7223 */ /* 0x000fe2000001000d */
[C---:B------:R-:W-:Y:S01]  /*7dd0*/  FFMA.FTZ R5, R6.reuse, R4, -R11 ;  /* 0x0000000406057223 */ /* 0x040fe2000001080b */
[----:B------:R-:W-:Y:S01]  /*7de0*/  FFMA.FTZ R8, R6, R9, R8 ;  /* 0x0000000906087223 */ /* 0x000fe20000010008 */
[----:B------:R-:W-:-:S02]  /*7df0*/  F2FP.F16.F32.PACK_AB R7, R21, R24 ;  /* 0x000000181507723e */ /* 0x000fc400000000ff */
[----:B------:R-:W-:Y:S02]  /*7e00*/  F2FP.F16.F32.PACK_AB R6, R13, R12 ;  /* 0x0000000c0d06723e */ /* 0x000fe400000000ff */
[----:B------:R-:W-:Y:S02]  /*7e10*/  F2FP.F16.F32.PACK_AB R4, R3, R10 ;  /* 0x0000000a0304723e */ /* 0x000fe400000000ff */
[----:B------:R-:W-:-:S05]  /*7e20*/  F2FP.F16.F32.PACK_AB R5, R8, R5 ;  /* 0x000000050805723e */ /* 0x000fca00000000ff */
[----:B------:R1:W-:Y:S01]  /*7e30*/  STS.128 [R0+0x3000], R4 ;  /* 0x0030000400007388 */ /* 0x0003e20000000c00 */
[----:B------:R-:W-:Y:S05]  /*7e40*/  BRA `(.L_x_1663) ;  /* 0x0000001400387947 */ /* 0x000fea0003800000 */
.L_x_1650:
[----:B------:R-:W0:Y:S01]  /*7e50*/  S2R R0, SR_TID.X ;  /* 0x0000000000007919 */ /* 0x000e220000002100 */
[----:B------:R-:W3:Y:S01]  /*7e60*/  LDC R32, c[0x0][0x448] ;  /* 0x00011200ff207b82 */ /* 0x000ee20000000800 */
[----:B------:R-:W-:Y:S01]  /*7e70*/  ULDC.64 UR4, c[0x0][0x3f8] ;  /* 0x0000fe0000047ab9 */ /* 0x000fe20000000a00 */
[----:B------:R-:W-:Y:S01]  /*7e80*/  ULDC.64 UR6, c[0x0][0x408] ;  /* 0x0001020000067ab9 */ /* 0x000fe20000000a00 */
[----:B------:R-:W-:Y:S02]  /*7e90*/  IMAD.MOV.U32 R4, RZ, RZ, R26 ;  /* 0x000000ffff047224 */ /* 0x000fe400078e001a */
[----:B------:R-:W-:Y:S02]  /*7ea0*/  IMAD.MOV.U32 R6, RZ, RZ, R24 ;  /* 0x000000ffff067224 */ /* 0x000fe400078e0018 */
[----:B------:R-:W-:Y:S01]  /*7eb0*/  IMAD.MOV.U32 R7, RZ, RZ, R33 ;  /* 0x000000ffff077224 */ /* 0x000fe200078e0021 */
[----:B---3--:R-:W-:Y:S01]  /*7ec0*/  ISETP.NE.AND P0, PT, R32, 0x1, PT ;  /* 0x000000012000780c */ /* 0x008fe20003f05270 */
[----:B0-----:R-:W-:-:S05]  /*7ed0*/  VIADD R0, R0, 0xffffff80 ;  /* 0xffffff8000007836 */ /* 0x001fca0000000000 */
[----:B------:R-:W-:-:S07]  /*7ee0*/  SHF.R.S32.HI R3, RZ, 0x1f, R0 ;  /* 0x0000001fff037819 */ /* 0x000fce0000011400 */
[----:B------:R-:W0:Y:S01]  /*7ef0*/  @P0 LDC R5, c[0x0][0x450] ;  /* 0x00011400ff050b82 */ /* 0x000e220000000800 */
[----:B------:R-:W-:-:S04]  /*7f00*/  LEA.HI R3, R3, R0, RZ, 0x2 ;  /* 0x0000000003037211 */ /* 0x000fc800078f10ff */
[----:B------:R-:W-:-:S05]  /*7f10*/  LOP3.LUT R3, R3, 0xfffffffc, RZ, 0xc0, !PT ;  /* 0xfffffffc03037812 */ /* 0x000fca00078ec0ff */
[----:B------:R-:W-:Y:S02]  /*7f20*/  IMAD.IADD R3, R0, 0x1, -R3 ;  /* 0x0000000100037824 */ /* 0x000fe400078e0a03 */
[----:B------:R-:W3:Y:S02]  /*7f30*/  @P0 LDC R0, c[0x0][0x44c] ;  /* 0x00011300ff000b82 */ /* 0x000ee40000000800 */
[----:B------:R-:W-:-:S04]  /*7f40*/  IMAD R3, R3, 0x60, R39 ;  /* 0x0000006003037824 */ /* 0x000fc800078e0227 */
[----:B---3--:R-:W-:-:S05]  /*7f50*/  @P0 IMAD.HI.U32 R0, R3, R0, RZ ;  /* 0x0000000003000227 */ /* 0x008fca00078e00ff */
[----:B0-----:R-:W-:Y:S01]  /*7f60*/  @P0 SHF.R.U32.HI R3, RZ, R5, R0 ;  /* 0x00000005ff030219 */ /* 0x001fe20000011600 */
[----:B------:R-:W-:-:S03]  /*7f70*/  IMAD.MOV.U32 R5, RZ, RZ, R31 ;  /* 0x000000ffff057224 */ /* 0x000fc600078e001f */
        /* <DEDUP_REMOVED lines=17> */
[----:B------:R-:W0:Y:S01]  /*8090*/  LDC R41, c[0x0][0x3f4] ;  /* 0x0000fd00ff297b82 */ /* 0x000e220000000800 */
[----:B------:R-:W3:Y:S01]  /*80a0*/  SHFL.IDX PT, R3, R25, RZ, 0x1c1f ;  /* 0x001c1fff19037589 */ /* 0x000ee200000e0000 */
[----:B------:R-:W-:-:S03]  /*80b0*/  IMAD R32, R155, R32, RZ ;  /* 0x000000209b207224 */ /* 0x000fc600078e02ff */
[----:B------:R-:W4:Y:S04]  /*80c0*/  SHFL.IDX PT, R0, R26, RZ, 0x1c1f ;  /* 0x001c1fff1a007589 */ /* 0x000f2800000e0000 */
[----:B-1----:R-:W1:Y:S04]  /*80d0*/  SHFL.IDX PT, R14, R27, RZ, 0x1c1f ;  /* 0x001c1fff1b0e7589 */ /* 0x002e6800000e0000 */
[----:B------:R-:W5:Y:S01]  /*80e0*/  SHFL.IDX PT, R4, R24, RZ, 0x1c1f ;  /* 0x001c1fff18047589 */ /* 0x000f6200000e0000 */
[----:B0-----:R-:W-:-:S04]  /*80f0*/  ISETP.GE.AND P0, PT, R16, R41, PT ;  /* 0x000000291000720c */ /* 0x001fc80003f06270 */
[----:B------:R-:W-:-:S13]  /*8100*/  ISETP.GE.OR P1, PT, R39, R32, P0 ;  /* 0x000000202700720c */ /* 0x000fda0000726670 */
[C---:B------:R-:W-:Y:S01]  /*8110*/  @!P1 IMAD.SHL.U32 R5, R16.reuse, 0x2, RZ ;  /* 0x0000000210059824 */ /* 0x040fe200078e00ff */
[----:B------:R-:W-:-:S04]  /*8120*/  @!P1 SHF.L.U64.HI R21, R16, 0x1, R17 ;  /* 0x0000000110159819 */ /* 0x000fc80000010211 */
[----:B---3--:R-:W-:-:S05]  /*8130*/  @!P1 IADD3 R6, P2, R3, R5, RZ ;  /* 0x0000000503069210 */ /* 0x008fca0007f5e0ff */
[----:B----4-:R-:W-:-:S05]  /*8140*/  @!P1 IMAD.X R7, R0, 0x1, R21, P2 ;  /* 0x0000000100079824 */ /* 0x010fca00010e0615 */
[----:B------:R-:W3:Y:S01]  /*8150*/  @!P1 LD.E.128 R8, desc[UR42][R6.64] ;  /* 0x0000002a06089980 */ /* 0x000ee2000c101d00 */
[----:B-1----:R-:W-:-:S05]  /*8160*/  @!P1 IADD3 R14, P2, R14, R5, RZ ;  /* 0x000000050e0e9210 */ /* 0x002fca0007f5e0ff */
[----:B-----5:R-:W-:-:S04]  /*8170*/  @!P1 IMAD.X R3, R4, 0x1, R21, P2 ;  /* 0x0000000104039824 */ /* 0x020fc800010e0615 */
[----:B------:R-:W-:-:S05]  /*8180*/  @!P1 IMAD.MOV.U32 R15, RZ, RZ, R3 ;  /* 0x000000ffff0f9224 */ /* 0x000fca00078e0003 */
[----:B------:R0:W4:Y:S01]  /*8190*/  @!P1 LD.E.128 R4, desc[UR42][R14.64] ;  /* 0x0000002a0e049980 */ /* 0x000122000c101d00 */
[----:B------:R-:W-:Y:S02]  /*81a0*/  CS2R R34, SRZ ;  /* 0x0000000000227805 */ /* 0x000fe4000001ff00 */
[----:B------:R-:W-:Y:S02]  /*81b0*/  CS2R R30, SRZ ;  /* 0x00000000001e7805 */ /* 0x000fe4000001ff00 */
[----:B------:R-:W-:Y:S01]  /*81c0*/  CS2R R20, SRZ ;  /* 0x0000000000147805 */ /* 0x000fe2000001ff00 */
[----:B------:R-:W1:Y:S01]  /*81d0*/  SHFL.IDX PT, R24, R24, 0x1, 0x1c1f ;  /* 0x003c1f0018187f89 */ /* 0x000e6200000e0000 */
[----:B------:R-:W-:-:S03]  /*81e0*/  CS2R R36, SRZ ;  /* 0x0000000000247805 */ /* 0x000fc6000001ff00 */
[----:B0-----:R0:W0:Y:S01]  /*81f0*/  SHFL.IDX PT, R14, R27, 0x1, 0x1c1f ;  /* 0x003c1f001b0e7f89 */ /* 0x00102200000e0000 */
[----:B---3--:R-:W-:Y:S02]  /*8200*/  @!P1 IMAD.MOV.U32 R34, RZ, RZ, R8 ;  /* 0x000000ffff229224 */ /* 0x008fe400078e0008 */
[----:B------:R-:W-:Y:S02]  /*8210*/  @!P1 IMAD.MOV.U32 R35, RZ, RZ, R9 ;  /* 0x000000ffff239224 */ /* 0x000fe400078e0009 */
[----:B------:R-:W-:Y:S01]  /*8220*/  @!P1 IMAD.MOV.U32 R36, RZ, RZ, R10 ;  /* 0x000000ffff249224 */ /* 0x000fe200078e000a */
[----:B------:R-:W-:Y:S01]  /*8230*/  MOV R0, R34 ;  /* 0x0000002200007202 */ /* 0x000fe20000000f00 */
[----:B------:R-:W-:Y:S02]  /*8240*/  IMAD.MOV.U32 R3, RZ, RZ, R35 ;  /* 0x000000ffff037224 */ /* 0x000fe400078e0023 */
[----:B------:R-:W-:Y:S01]  /*8250*/  @!P1 IMAD.MOV.U32 R37, RZ, RZ, R11 ;  /* 0x000000ffff259224 */ /* 0x000fe200078e000b */
[----:B------:R-:W-:Y:S01]  /*8260*/  PRMT R42, R0, 0x7610, R42 ;  /* 0x00007610002a7816 */ /* 0x000fe2000000002a */
[----:B------:R-:W-:Y:S01]  /*8270*/  IMAD.MOV.U32 R8, RZ, RZ, R36 ;  /* 0x000000ffff087224 */ /* 0x000fe200078e0024 */
[----:B------:R-:W-:Y:S01]  /*8280*/  PRMT R43, R3, 0x7610, R43 ;  /* 0x00007610032b7816 */ /* 0x000fe2000000002b */
[----:B------:R3:W0:Y:S01]  /*8290*/  SHFL.IDX PT, R0, R26, 0x1, 0x1c1f ;  /* 0x003c1f001a007f89 */ /* 0x00062200000e0000 */
[----:B------:R-:W-:-:S02]  /*82a0*/  IMAD.MOV.U32 R9, RZ, RZ, R37 ;  /* 0x000000ffff097224 */ /* 0x000fc400078e0025 */
[----:B----4-:R-:W-:Y:S01]  /*82b0*/  @!P1 IMAD.MOV.U32 R30, RZ, RZ, R4 ;  /* 0x000000ffff1e9224 */ /* 0x010fe200078e0004 */
[----:B------:R3:W4:Y:S01]  /*82c0*/  SHFL.IDX PT, R3, R25, 0x1, 0x1c1f ;  /* 0x003c1f0019037f89 */ /* 0x00072200000e0000 */
[----:B------:R-:W-:Y:S01]  /*82d0*/  @!P1 IMAD.MOV.U32 R31, RZ, RZ, R5 ;  /* 0x000000ffff1f9224 */ /* 0x000fe200078e0005 */
[----:B------:R-:W-:Y:S01]  /*82e0*/  PRMT R33, R8, 0x5410, R9 ;  /* 0x0000541008217816 */ /* 0x000fe20000000009 */
[----:B------:R-:W-:Y:S02]  /*82f0*/  @!P1 IMAD.MOV.U32 R20, RZ, RZ, R6 ;  /* 0x000000ffff149224 */ /* 0x000fe400078e0006 */
[----:B------:R-:W-:Y:S02]  /*8300*/  @!P1 IMAD.MOV.U32 R21, RZ, RZ, R7 ;  /* 0x000000ffff159224 */ /* 0x000fe400078e0007 */
[----:B------:R-:W-:Y:S02]  /*8310*/  IMAD.MOV.U32 R4, RZ, RZ, R30 ;  /* 0x000000ffff047224 */ /* 0x000fe400078e001e */
[----:B------:R-:W-:-:S02]  /*8320*/  IMAD.MOV.U32 R5, RZ, RZ, R31 ;  /* 0x000000ffff057224 */ /* 0x000fc400078e001f */
[----:B------:R-:W-:Y:S02]  /*8330*/  IMAD.MOV.U32 R6, RZ, RZ, R20 ;  /* 0x000000ffff067224 */ /* 0x000fe400078e0014 */
[----:B------:R-:W-:Y:S01]  /*8340*/  IMAD.MOV.U32 R7, RZ, RZ, R21 ;  /* 0x000000ffff077224 */ /* 0x000fe200078e0015 */
[----:B------:R-:W-:Y:S02]  /*8350*/  PRMT R45, R5, 0x7610, R45 ;  /* 0x00007610052d7816 */ /* 0x000fe4000000002d */
[----:B------:R-:W-:Y:S02]  /*8360*/  PRMT R56, R4, 0x5410, R6 ;  /* 0x0000541004387816 */ /* 0x000fe40000000006 */
[----:B------:R-:W-:Y:S02]  /*8370*/  CS2R R4, SRZ ;  /* 0x0000000000047805 */ /* 0x000fe4000001ff00 */
[----:B01-3--:R-:W-:-:S07]  /*8380*/  PRMT R42, R42, 0x5410, R7 ;  /* 0x000054102a2a7816 */ /* 0x00bfce0000000007 */
.L_x_1946:
[----:B------:R-:W-:Y:S01]  /*8390*/  VIADD R39, R39, 0x60 ;  /* 0x0000006027277836 */ /* 0x000fe20000000000 */
[----:B------:R-:W-:Y:S01]  /*83a0*/  BSSY B1, `(.L_x_1667) ;  /* 0x0000012000017945 */ /* 0x000fe20003800000 */
[----:B------:R-:W-:Y:S02]  /*83b0*/  CS2R R6, SRZ ;  /* 0x0000000000067805 */ /* 0x000fe4000001ff00 */
[----:B------:R-:W-:Y:S02]  /*83c0*/  CS2R R8, SRZ ;  /* 0x0000000000087805 */ /* 0x000fe4000001ff00 */
[----:B------:R-:W-:Y:S02]  /*83d0*/  CS2R R10, SRZ ;  /* 0x00000000000a7805 */ /* 0x000fe4000001ff00 */
[----:B------:R-:W-:-:S13]  /*83e0*/  ISETP.GE.AND P1, PT, R39, R32, PT ;  /* 0x000000202700720c */ /* 0x000fda0003f26270 */
[----:B------:R-:W-:Y:S05]  /*83f0*/  @P1 BRA `(.L_x_1668) ;  /* 0x0000000000301947 */ /* 0x000fea0003800000 */
[----:B------:R-:W-:Y:S02]  /*8400*/  CS2R R6, SRZ ;  /* 0x0000000000067805 */ /* 0x000fe4000001ff00 */
[----:B------:R-:W-:Y:S02]  /*8410*/  CS2R R8, SRZ ;  /* 0x0000000000087805 */ /* 0x000fe4000001ff00 */
[----:B------:R-:W-:Y:S01]  /*8420*/  CS2R R10, SRZ ;  /* 0x00000000000a7805 */ /* 0x000fe2000001ff00 */
[----:B------:R-:W-:Y:S06]  /*8430*/  @P0 BRA `(.L_x_1668) ;  /* 0x0000000000200947 */ /* 0x000fec0003800000 */
[C---:B------:R-:W-:Y:S01]  /*8440*/  IMAD.SHL.U32 R4, R16.reuse, 0x2, RZ ;  /* 0x0000000210047824 */ /* 0x040fe200078e00ff */
[----:B------:R-:W-:-:S04]  /*8450*/  SHF.L.U64.HI R5, R16, 0x1, R17 ;  /* 0x0000000110057819 */ /* 0x000fc80000010211 */
[-C--:B----4-:R-:W-:Y:S02]  /*8460*/  IADD3 R8, P1, R3, R4.reuse, RZ ;  /* 0x0000000403087210 */ /* 0x090fe40007f3e0ff */
[----:B------:R-:W-:-:S03]  /*8470*/  IADD3 R4, P2, R14, R4, RZ ;  /* 0x000000040e047210 */ /* 0x000fc60007f5e0ff */
[--C-:B------:R-:W-:Y:S02]  /*8480*/  IMAD.X R9, R0, 0x1, R5.reuse, P1 ;  /* 0x0000000100097824 */ /* 0x100fe400008e0605 */
[----:B------:R-:W-:-:S04]  /*8490*/  IMAD.X R5, R24, 0x1, R5, P2 ;  /* 0x0000000118057824 */ /* 0x000fc800010e0605 */
[----:B------:R-:W5:Y:S04]  /*84a0*/  LD.E.128 R8, desc[UR42][R8.64] ;  /* 0x0000002a08087980 */ /* 0x000f68000c101d00 */
[----:B------:R-:W5:Y:S02]  /*84b0*/  LD.E.128 R4, desc[UR42][R4.64] ;  /* 0x0000002a04047980 */ /* 0x000f64000c101d00 */
.L_x_1668:
[----:B------:R-:W-:Y:S05]  /*84c0*/  BSYNC B1 ;  /* 0x0000000000017941 */ /* 0x000fea0003800000 */
.L_x_1667:
[----:B------:R-:W-:Y:S01]  /*84d0*/  ULEA.HI UR4, UR36, UR36, URZ, 0x1 ;  /* 0x0000002424047291 */ /* 0x000fe2000f8f083f */
[----:B------:R-:W-:Y:S01]  /*84e0*/  IMAD R29, R29, -0xc0, R32 ;  /* 0xffffff401d1d7824 */ /* 0x000fe200078e0220 */
[----:B------:R-:W-:Y:S01]  /*84f0*/  BSSY B1, `(.L_x_1669) ;  /* 0x0000017000017945 */ /* 0x000fe20003800000 */
[----:B------:R-:W-:Y:S01]  /*8500*/  VIADD R14, R157, 0x60 ;  /* 0x000000609d0e7836 */ /* 0x000fe20000000000 */
[----:B------:R-:W-:Y:S01]  /*8510*/  ULOP3.LUT UR4, UR4, 0xfffffffe, URZ, 0xc0, !UPT ;  /* 0xfffffffe04047892 */ /* 0x000fe2000f8ec03f */
[----:B-----5:R-:W-:Y:S01]  /*8520*/  IMAD.MOV.U32 R12, RZ, RZ, R4 ;  /* 0x000000ffff0c7224 */ /* 0x020fe200078e0004 */
[----:B------:R-:W-:Y:S01]  /*8530*/  VIMNMX R0, R29, 0xc0, PT ;  /* 0x000000c01d007848 */ /* 0x000fe20003fe0100 */
[----:B--2---:R-:W-:Y:S01]  /*8540*/  IMAD.MOV.U32 R13, RZ, RZ, R5 ;  /* 0x000000ffff0d7224 */ /* 0x004fe200078e0005 */
[----:B------:R-:W-:Y:S01]  /*8550*/  UIADD3 UR4, UR36, -UR4, URZ ;  /* 0x8000000424047290 */ /* 0x000fe2000fffe03f */
[----:B------:R-:W-:Y:S02]  /*8560*/  IADD3 R29, R16, R41, RZ ;  /* 0x00000029101d7210 */ /* 0x000fe40007ffe0ff */
[----:B------:R-:W-:-:S02]  /*8570*/  ISETP.GE.OR P2, PT, R157, R0, P0 ;  /* 0x000000009d00720c */ /* 0x000fc40000746670 */
[----:B------:R-:W-:Y:S01]  /*8580*/  ISETP.GE.OR P0, PT, R14, R0, P0 ;  /* 0x000000000e00720c */ /* 0x000fe20000706670 */
[----:B----4-:R-:W-:Y:S01]  /*8590*/  IMAD.U32 R3, RZ, RZ, UR4 ;  /* 0x00000004ff037e24 */ /* 0x010fe2000f8e00ff */
[----:B------:R-:W-:Y:S01]  /*85a0*/  PRMT R39, R39, 0x5410, R12 ;  /* 0x0000541027277816 */ /* 0x000fe2000000000c */
[----:B------:R-:W-:Y:S01]  /*85b0*/  IMAD.MOV.U32 R0, RZ, RZ, R6 ;  /* 0x000000ffff007224 */ /* 0x000fe200078e0006 */
[----:B------:R-:W-:Y:S01]  /*85c0*/  PRMT R40, R13, 0x7610, R40 ;  /* 0x000076100d287816 */ /* 0x000fe20000000028 */
[----:B------:R-:W-:Y:S01]  /*85d0*/  IMAD.MOV.U32 R12, RZ, RZ, R7 ;  /* 0x000000ffff0c7224 */ /* 0x000fe200078e0007 */
[----:B------:R-:W-:Y:S01]  /*85e0*/  SHF.L.U32 R3, R3, 0x1f, RZ ;  /* 0x0000001f03037819 */ /* 0x000fe200000006ff */
[----:B------:R-:W-:Y:S02]  /*85f0*/  IMAD.MOV.U32 R13, RZ, RZ, R8 ;  /* 0x000000ffff0d7224 */ /* 0x000fe400078e0008 */
[----:B------:R-:W-:Y:S01]  /*8600*/  IMAD.MOV.U32 R14, RZ, RZ, R9 ;  /* 0x000000ffff0e7224 */ /* 0x000fe200078e0009 */
[----:B------:R-:W0:Y:S01]  /*8610*/  SYNCS.PHASECHK.TRANS64.TRYWAIT P1, [R2+URZ+0x16800], R3 ;  /* 0x01680003020075a7 */ /* 0x000e22000802017f */
[----:B------:R-:W-:-:S02]  /*8620*/  PRMT R38, R12, 0x5410, R0 ;  /* 0x000054100c267816 */ /* 0x000fc40000000000 */
[----:B------:R-:W-:Y:S02]  /*8630*/  PRMT R39, R13, 0x7610, R39 ;  /* 0x000076100d277816 */ /* 0x000fe40000000027 */
[----:B------:R-:W-:Y:S01]  /*8640*/  PRMT R40, R40, 0x5410, R14 ;  /* 0x0000541028287816 */ /* 0x000fe2000000000e */
[----:B0-----:R-:W-:Y:S06]  /*8650*/  @!P1 BRA `(.L_x_1670) ;  /* 0x0000016c00409947 */ /* 0x001fec0003800000 */
.L_x_1947:
[----:B------:R-:W-:Y:S05]  /*8660*/  BSYNC B1 ;  /* 0x0000000000017941 */ /* 0x000fea0003800000 */
.L_x_1669:
[----:B------:R-:W-:Y:S01]  /*8670*/  BSSY B1, `(.L_x_1671) ;  /* 0x0000069000017945 */ /* 0x000fe20003800000 */
[----:B------:R-:W-:Y:S01]  /*8680*/  IMAD.MOV.U32 R0, RZ, RZ, R10 ;  /* 0x000000ffff007224 */ /* 0x000fe200078e000a */
[----:B------:R-:W-:Y:S01]  /*8690*/  LOP3.LUT R29, R29, 0x38, RZ, 0xc0, !PT ;  /* 0x000000381d1d7812 */ /* 0x000fe200078ec0ff */
[----:B0-----:R-:W-:Y:S01]  /*86a0*/  IMAD.MOV.U32 R3, RZ, RZ, R11 ;  /* 0x000000ffff037224 */ /* 0x001fe200078e000b */
[----:B------:R-:W-:Y:S06]  /*86b0*/  @P2 BRA `(.L_x_1672) ;  /* 0x0000000400902947 */ /* 0x000fec0003800000 */
[----:B------:R-:W2:Y:S01]  /*86c0*/  LDL R12, [R1+0x40] ;  /* 0x00004000010c7983 */ /* 0x000ea20000100800 */
[----:B------:R-:W0:Y:S02]  /*86d0*/  S2R R13, SR_TID.X ;  /* 0x00000000000d7919 */ /* 0x000e240000002100 */
[----:B0-----:R-:W-:-:S05]  /*86e0*/  VIADD R13, R13, 0xffffff80 ;  /* 0xffffff800d0d7836 */ /* 0x001fca0000000000 */
[----:B------:R-:W-:-:S04]  /*86f0*/  SHF.R.S32.HI R25, RZ, 0x1f, R13 ;  /* 0x0000001fff197819 */ /* 0x000fc8000001140d */
[----:B------:R-:W-:-:S04]  /*8700*/  LEA.HI R25, R25, R13, RZ, 0x5 ;  /* 0x0000000d19197211 */ /* 0x000fc800078f28ff */
[----:B------:R-:W-:Y:S01]  /*8710*/  SHF.R.S32.HI R25, RZ, 0x5, R25 ;  /* 0x00000005ff197819 */ /* 0x000fe20000011419 */
[----:B------:R-:W-:Y:S01]  /*8720*/  HADD2.F32 R45, -RZ, R45.H0_H0 ;  /* 0x2000002dff2d7230 */ /* 0x000fe20000004100 */
[----:B------:R-:W-:Y:S02]  /*8730*/  SHF.R.U64 R55, R34, 0x10, R35 ;  /* 0x0000001022377819 */ /* 0x000fe40000001223 */
[----:B------:R-:W-:Y:S01]  /*8740*/  SHF.R.U32.HI R44, RZ, 0x10, R31 ;  /* 0x00000010ff2c7819 */ /* 0x000fe2000001161f */
[----:B------:R-:W-:Y:S01]  /*8750*/  HADD2.F32 R43, -RZ, R43.H0_H0 ;  /* 0x2000002bff2b7230 */ /* 0x000fe20000004100 */
[----:B------:R-:W-:Y:S02]  /*8760*/  SHF.R.U64 R51, R20, 0x10, R21 ;  /* 0x0000001014337819 */ /* 0x000fe40000001215 */
[----:B------:R-:W-:Y:S01]  /*8770*/  SHF.R.U32.HI R46, RZ, 0x10, R35 ;  /* 0x00000010ff2e7819 */ /* 0x000fe20000011623 */
[----:B------:R-:W-:Y:S01]  /*8780*/  HADD2.F32 R44, -RZ, R44.H0_H0 ;  /* 0x2000002cff2c7230 */ /* 0x000fe20000004100 */
[----:B------:R-:W-:-:S02]  /*8790*/  SHF.R.U64 R54, R36, 0x10, R37 ;  /* 0x0000001024367819 */ /* 0x000fc40000001225 */
[----:B------:R-:W-:Y:S02]  /*87a0*/  SHF.R.U32.HI R50, RZ, 0x10, R21 ;  /* 0x00000010ff327819 */ /* 0x000fe40000011615 */
[----:B------:R-:W-:Y:S02]  /*87b0*/  SHF.R.U64 R53, R30, 0x10, R31 ;  /* 0x000000101e357819 */ /* 0x000fe4000000121f */
[----:B------:R-:W-:Y:S01]  /*87c0*/  SHF.R.U32.HI R52, RZ, 0x10, R37 ;  /* 0x00000010ff347819 */ /* 0x000fe20000011625 */
[----:B--2---:R-:W-:-:S05]  /*87d0*/  IMAD.SHL.U32 R12, R12, 0x40, RZ ;  /* 0x000000400c0c7824 */ /* 0x004fca00078e00ff */
[----:B------:R-:W-:-:S04]  /*87e0*/  LOP3.LUT R24, R12, 0x1c0, RZ, 0xc0, !PT ;  /* 0x000001c00c187812 */ /* 0x000fc800078ec0ff */
[----:B------:R-:W-:Y:S02]  /*87f0*/  SHF.R.U32.HI R15, RZ, 0x3, R24 ;  /* 0x00000003ff0f7819 */ /* 0x000fe40000011618 */
[----:B------:R-:W-:Y:S02]  /*8800*/  LOP3.LUT R12, R24, 0x38, R16, 0xf8, !PT ;  /* 0x00000038180c7812 */ /* 0x000fe400078ef810 */
[----:B------:R-:W-:Y:S02]  /*8810*/  LOP3.LUT R24, R15, R29, R24, 0x1e, !PT ;  /* 0x0000001d0f187212 */ /* 0x000fe400078e1e18 */
[----:B------:R-:W-:-:S03]  /*8820*/  LOP3.LUT R12, R12, R15, RZ, 0x3c, !PT ;  /* 0x0000000f0c0c7212 */ /* 0x000fc600078e3cff */
[C---:B------:R-:W-:Y:S02]  /*8830*/  IMAD R41, R25.reuse, 0x200, R24 ;  /* 0x0000020019297824 */ /* 0x040fe400078e0218 */
[----:B------:R-:W-:Y:S02]  /*8840*/  IMAD R13, R25, 0x200, R12 ;  /* 0x00000200190d7824 */ /* 0x000fe400078e020c */
[--C-:B------:R-:W-:Y:S02]  /*8850*/  IMAD R41, R41, 0x2, R2.reuse ;  /* 0x0000000229297824 */ /* 0x100fe400078e0202 */
[----:B------:R-:W-:-:S03]  /*8860*/  IMAD R32, R13, 0x2, R2 ;  /* 0x000000020d207824 */ /* 0x000fc600078e0202 */
[----:B------:R-:W0:Y:S04]  /*8870*/  LDS.128 R24, [R41+0x8400] ;  /* 0x0084000029187984 */ /* 0x000e280000000c00 */
[----:B------:R-:W1:Y:S01]  /*8880*/  LDS.128 R12, [R32+0x8400] ;  /* 0x00840000200c7984 */ /* 0x000e620000000c00 */
[--C-:B0-----:R-:W-:Y:S02]  /*8890*/  HADD2.F32 R34, -RZ, R25.reuse.H0_H0 ;  /* 0x20000019ff227230 */ /* 0x101fe40000004100 */
[----:B------:R-:W-:Y:S02]  /*88a0*/  HADD2.F32 R35, -RZ, R25.H1_H1 ;  /* 0x30000019ff237230 */ /* 0x000fe40000004100 */
[----:B-1----:R-:W-:Y:S02]  /*88b0*/  HADD2.F32 R20, -RZ, R13.H0_H0 ;  /* 0x2000000dff147230 */ /* 0x002fe40000004100 */
[C---:B------:R-:W-:Y:S01]  /*88c0*/  FMUL.FTZ R47, R34.reuse, R45 ;  /* 0x0000002d222f7220 */ /* 0x040fe20000410000 */
[----:B------:R-:W-:Y:S01]  /*88d0*/  FMUL.FTZ R49, R34, R43 ;  /* 0x0000002b22317220 */ /* 0x000fe20000410000 */
[----:B------:R-:W-:-:S02]  /*88e0*/  HADD2.F32 R34, -RZ, R46.H0_H0 ;  /* 0x2000002eff227230 */ /* 0x000fc40000004100 */
[C---:B------:R-:W-:Y:S01]  /*88f0*/  FFMA.FTZ R48, R20.reuse, R43, -R47 ;  /* 0x0000002b14307223 */ /* 0x040fe2000001082f */
[----:B------:R-:W-:Y:S02]  /*8900*/  HADD2.F32 R21, -RZ, R13.H1_H1 ;  /* 0x3000000dff157230 */ /* 0x000fe40000004100 */
[C---:B------:R-:W-:Y:S01]  /*8910*/  FMUL.FTZ R46, R35.reuse, R44 ;  /* 0x0000002c232e7220 */ /* 0x040fe20000410000 */
[----:B------:R-:W-:Y:S02]  /*8920*/  HADD2.F32 R36, -RZ, R27.H0_H0 ;  /* 0x2000001bff247230 */ /* 0x000fe40000004100 */
[----:B------:R-:W-:Y:S02]  /*8930*/  HADD2.F32 R47, -RZ, R42.H1_H1 ;  /* 0x3000002aff2f7230 */ /* 0x000fe40000004100 */
[----:B------:R-:W-:Y:S02]  /*8940*/  HADD2.F32 R43, -RZ, R33.H1_H1 ;  /* 0x30000021ff2b7230 */ /* 0x000fe40000004100 */
[----:B------:R-:W-:Y:S01]  /*8950*/  FFMA.FTZ R49, R20, R45, R49 ;  /* 0x0000002d14317223 */ /* 0x000fe20000010031 */
[----:B------:R-:W-:Y:S01]  /*8960*/  FMUL.FTZ R20, R35, R34 ;  /* 0x0000002223147220 */ /* 0x000fe20000410000 */
[----:B------:R-:W-:-:S02]  /*8970*/  HADD2.F32 R30, -RZ, R15.H0_H0 ;  /* 0x2000000fff1e7230 */ /* 0x000fc40000004100 */
[C---:B------:R-:W-:Y:S01]  /*8980*/  FFMA.FTZ R35, R21.reuse, R34, -R46 ;  /* 0x0000002215237223 */ /* 0x040fe2000001082e */
[C---:B------:R-:W-:Y:S01]  /*8990*/  FMUL.FTZ R45, R36.reuse, R47 ;  /* 0x0000002f242d7220 */ /* 0x040fe20000410000 */
[----:B------:R-:W-:Y:S02]  /*89a0*/  HADD2.F32 R37, -RZ, R27.H1_H1 ;  /* 0x3000001bff257230 */ /* 0x000fe40000004100 */
[-C--:B------:R-:W-:Y:S01]  /*89b0*/  FMUL.FTZ R36, R36, R43.reuse ;  /* 0x0000002b24247220 */ /* 0x080fe20000410000 */
[----:B------:R-:W-:Y:S02]  /*89c0*/  HADD2.F32 R46, -RZ, R50.H0_H0 ;  /* 0x20000032ff2e7230 */ /* 0x000fe40000004100 */
[----:B------:R-:W-:Y:S01]  /*89d0*/  FFMA.FTZ R44, R21, R44, R20 ;  /* 0x0000002c152c7223 */ /* 0x000fe20000010014 */
[----:B------:R-:W-:Y:S02]  /*89e0*/  HADD2.F32 R31, -RZ, R15.H1_H1 ;  /* 0x3000000fff1f7230 */ /* 0x000fe40000004100 */
[----:B------:R-:W-:Y:S01]  /*89f0*/  FFMA.FTZ R45, R30, R43, -R45 ;  /* 0x0000002b1e2d7223 */ /* 0x000fe2000001082d */
[----:B------:R-:W-:-:S02]  /*8a00*/  HADD2.F32 R20, -RZ, R52.H0_H0 ;  /* 0x20000034ff147230 */ /* 0x000fc40000004100 */
[----:B------:R-:W-:Y:S01]  /*8a10*/  FFMA.FTZ R47, R30, R47, R36 ;  /* 0x0000002f1e2f7223 */ /* 0x000fe20000010024 */
[----:B------:R-:W-:Y:S02]  /*8a20*/  HADD2.F32 R25, -RZ, R24.H0_H0 ;  /* 0x20000018ff197230 */ /* 0x000fe40000004100 */
[C---:B------:R-:W-:Y:S01]  /*8a30*/  FMUL.FTZ R34, R37.reuse, R46 ;  /* 0x0000002e25227220 */ /* 0x040fe20000410000 */
[----:B------:R-:W-:Y:S02]  /*8a40*/  HADD2.F32 R30, -RZ, R56.H0_H0 ;  /* 0x20000038ff1e7230 */ /* 0x000fe40000004100 */
[----:B------:R-:W-:Y:S02]  /*8a50*/  HADD2.F32 R42, -RZ, R42.H0_H0 ;  /* 0x2000002aff2a7230 */ /* 0x000fe40000004100 */
[-C--:B------:R-:W-:Y:S01]  /*8a60*/  FMUL.FTZ R52, R37, R20.reuse ;  /* 0x0000001425347220 */ /* 0x080fe20000410000 */
[----:B------:R-:W-:Y:S02]  /*8a70*/  HADD2.F32 R13, -RZ, R12.H0_H0 ;  /* 0x2000000cff0d7230 */ /* 0x000fe40000004100 */
[----:B------:R-:W-:Y:S01]  /*8a80*/  FFMA.FTZ R50, R31, R20, -R34 ;  /* 0x000000141f327223 */ /* 0x000fe20000010822 */
[----:B------:R-:W-:-:S02]  /*8a90*/  HADD2.F32 R27, -RZ, R26.H0_H0 ;  /* 0x2000001aff1b7230 */ /* 0x000fc40000004100 */
[C---:B------:R-:W-:Y:S01]  /*8aa0*/  FMUL.FTZ R36, R25.reuse, R30 ;  /* 0x0000001e19247220 */ /* 0x040fe20000410000 */
[----:B------:R-:W-:Y:S02]  /*8ab0*/  HADD2.F32 R34, -RZ, R56.H1_H1 ;  /* 0x30000038ff227230 */ /* 0x000fe40000004100 */
[----:B------:R-:W-:Y:S01]  /*8ac0*/  FMUL.FTZ R25, R25, R42 ;  /* 0x0000002a19197220 */ /* 0x000fe20000410000 */
[----:B------:R-:W-:Y:S02]  /*8ad0*/  HADD2.F32 R20, -RZ, R33.H0_H0 ;  /* 0x20000021ff147230 */ /* 0x000fe40000004100 */
[----:B------:R-:W-:Y:S01]  /*8ae0*/  FFMA.FTZ R52, R31, R46, R52 ;  /* 0x0000002e1f347223 */ /* 0x000fe20000010034 */
[----:B------:R-:W-:Y:S01]  /*8af0*/  FFMA.FTZ R36, R13, R42, -R36 ;  /* 0x0000002a0d247223 */ /* 0x000fe20000010824 */
[----:B------:R-:W-:Y:S02]  /*8b00*/  HADD2.F32 R15, -RZ, R14.H0_H0 ;  /* 0x2000000eff0f7230 */ /* 0x000fe40000004100 */
[----:B------:R-:W-:Y:S01]  /*8b10*/  FMUL.FTZ R46, R27, R34 ;  /* 0x000000221b2e7220 */ /* 0x000fe20000410000 */
[----:B------:R-:W-:Y:S01]  /*8b20*/  FFMA.FTZ R30, R13, R30, R25 ;  /* 0x0000001e0d1e7223 */ /* 0x000fe20000010019 */
[----:B------:R-:W-:Y:S01]  /*8b30*/  FMUL.FTZ R42, R27, R20 ;  /* 0x000000141b2a7220 */ /* 0x000fe20000410000 */
[----:B------:R-:W-:-:S02]  /*8b40*/  HADD2.F32 R24, -RZ, R24.H1_H1 ;  /* 0x30000018ff187230 */ /* 0x000fc40000004100 */
[----:B------:R-:W-:Y:S02]  /*8b50*/  HADD2.F32 R26, -RZ, R26.H1_H1 ;  /* 0x3000001aff1a7230 */ /* 0x000fe40000004100 */
[----:B------:R-:W-:Y:S02]  /*8b60*/  HADD2.F32 R25, -RZ, R53.H0_H0 ;  /* 0x20000035ff197230 */ /* 0x000fe40000004100 */
[----:B------:R-:W-:Y:S02]  /*8b70*/  HADD2.F32 R27, -RZ, R51.H0_H0 ;  /* 0x20000033ff1b7230 */ /* 0x000fe40000004100 */
[----:B------:R-:W-:Y:S02]  /*8b80*/  HADD2.F32 R13, -RZ, R55.H0_H0 ;  /* 0x20000037ff0d7230 */ /* 0x000fe40000004100 */
[----:B------:R-:W-:Y:S02]  /*8b90*/  HADD2.F32 R21, -RZ, R54.H0_H0 ;  /* 0x20000036ff157230 */ /* 0x000fe40000004100 */
[----:B------:R-:W-:Y:S01]  /*8ba0*/  FFMA.FTZ R46, R15, R20, -R46 ;  /* 0x000000140f2e7223 */ /* 0x000fe2000001082e */
[----:B------:R-:W-:-:S02]  /*8bb0*/  HADD2.F32 R12, -RZ, R12.H1_H1 ;  /* 0x3000000cff0c7230 */ /* 0x000fc40000004100 */
[----:B------:R-:W-:Y:S01]  /*8bc0*/  FFMA.FTZ R42, R15, R34, R42 ;  /* 0x000000220f2a7223 */ /* 0x000fe2000001002a */
[----:B------:R-:W-:Y:S02]  /*8bd0*/  HADD2.F32 R14, -RZ, R14.H1_H1 ;  /* 0x3000000eff0e7230 */ /* 0x000fe40000004100 */
[----:B------:R-:W-:Y:S01]  /*8be0*/  FMUL.FTZ R15, R24, R25 ;  /* 0x00000019180f7220 */ /* 0x000fe20000410000 */
[----:B------:R-:W-:Y:S01]  /*8bf0*/  FMUL.FTZ R37, R26, R27 ;  /* 0x0000001b1a257220 */ /* 0x000fe20000410000 */
[----:B------:R-:W-:Y:S01]  /*8c00*/  FMUL.FTZ R24, R24, R13 ;  /* 0x0000000d18187220 */ /* 0x000fe20000410000 */
[----:B------:R-:W-:Y:S01]  /*8c10*/  FMUL.FTZ R26, R26, R21 ;  /* 0x000000151a1a7220 */ /* 0x000fe20000410000 */
[----:B------:R-:W-:Y:S01]  /*8c20*/  FFMA.FTZ R31, R12, R13, -R15 ;  /* 0x0000000d0c1f7223 */ /* 0x000fe2000001080f */
[----:B------:R-:W-:Y:S01]  /*8c30*/  FFMA.FTZ R37, R14, R21, -R37 ;  /* 0x000000150e257223 */ /* 0x000fe20000010825 */
        /* <DEDUP_REMOVED lines=12> */
.L_x_1672:
[----:B------:R-:W-:Y:S05]  /*8d00*/  BSYNC B1 ;  /* 0x0000000000017941 */ /* 0x000fea0003800000 */
.L_x_1671:
[----:B------:R-:W-:Y:S01]  /*8d10*/  PRMT R43, R0, 0x5410, R3 ;  /* 0x00005410002b7816 */ /* 0x000fe20000000003 */
[----:B------:R-:W-:Y:S06]  /*8d20*/  @P0 BRA `(.L_x_1663) ;  /* 0x0000000400800947 */ /* 0x000fec0003800000 */
[----:B------:R-:W2:Y:S01]  /*8d30*/  LDL R20, [R1+0x44] ;  /* 0x0000440001147983 */ /* 0x000ea20000100800 */
[C---:B0-----:R-:W-:Y:S02]  /*8d40*/  VIADD R12, R157.reuse, 0x60 ;  /* 0x000000609d0c7836 */ /* 0x041fe40000000000 */
[----:B------:R-:W-:Y:S01]  /*8d50*/  VIADD R13, R157, 0x60 ;  /* 0x000000609d0d7836 */ /* 0x000fe20000000000 */
[----:B------:R-:W3:Y:S01]  /*8d60*/  LDL R44, [R1+0x58] ;  /* 0x00005800012c7983 */ /* 0x000ee20000100800 */
[----:B------:R-:W-:Y:S02]  /*8d70*/  IMAD.SHL.U32 R12, R12, 0x40, RZ ;  /* 0x000000400c0c7824 */ /* 0x000fe400078e00ff */
[----:B------:R-:W-:-:S03]  /*8d80*/  IMAD.SHL.U32 R13, R13, 0x40, RZ ;  /* 0x000000400d0d7824 */ /* 0x000fc600078e00ff */
[----:B------:R-:W-:Y:S02]  /*8d90*/  LOP3.LUT R12, R12, 0x1c0, RZ, 0xc0, !PT ;  /* 0x000001c00c0c7812 */ /* 0x000fe400078ec0ff */
[----:B------:R-:W-:Y:S02]  /*8da0*/  LOP3.LUT R13, R13, 0x1c0, RZ, 0xc0, !PT ;  /* 0x000001c00d0d7812 */ /* 0x000fe400078ec0ff */
[----:B------:R-:W-:-:S04]  /*8db0*/  SHF.R.U32.HI R12, RZ, 0x3, R12 ;  /* 0x00000003ff0c7819 */ /* 0x000fc8000001160c */
[----:B------:R-:W-:Y:S02]  /*8dc0*/  LOP3.LUT R29, R12, R29, R13, 0x1e, !PT ;  /* 0x0000001d0c1d7212 */ /* 0x000fe400078e1e0d */
[----:B------:R-:W-:Y:S01]  /*8dd0*/  SHF.R.U64 R41, R10, 0x10, R11 ;  /* 0x000000100a297819 */ /* 0x000fe2000000120b */
[--C-:B------:R-:W-:Y:S01]  /*8de0*/  HADD2.F32 R10, -RZ, R40.reuse.H1_H1 ;  /* 0x30000028ff0a7230 */ /* 0x100fe20000004100 */
[--C-:B------:R-:W-:Y:S01]  /*8df0*/  SHF.R.U64 R33, R6, 0x10, R7.reuse ;  /* 0x0000001006217819 */ /* 0x100fe20000001207 */
[----:B------:R-:W-:Y:S01]  /*8e00*/  HADD2.F32 R40, -RZ, R40.H0_H0 ;  /* 0x20000028ff287230 */ /* 0x000fe20000004100 */
[----:B------:R-:W-:Y:S02]  /*8e10*/  SHF.R.U32.HI R31, RZ, 0x10, R7 ;  /* 0x00000010ff1f7819 */ /* 0x000fe40000011607 */
[----:B------:R-:W-:Y:S02]  /*8e20*/  SHF.R.U32.HI R21, RZ, 0x10, R9 ;  /* 0x00000010ff157819 */ /* 0x000fe40000011609 */
[----:B------:R-:W-:Y:S01]  /*8e30*/  SHF.R.U32.HI R37, RZ, 0x10, R11 ;  /* 0x00000010ff257819 */ /* 0x000fe2000001160b */
[--C-:B------:R-:W-:Y:S01]  /*8e40*/  HADD2.F32 R11, -RZ, R38.reuse.H1_H1 ;  /* 0x30000026ff0b7230 */ /* 0x100fe20000004100 */
[----:B------:R-:W-:Y:S01]  /*8e50*/  SHF.R.U64 R42, R8, 0x10, R9 ;  /* 0x00000010082a7819 */ /* 0x000fe20000001209 */
[----:B------:R-:W-:Y:S01]  /*8e60*/  HADD2.F32 R38, -RZ, R38.H0_H0 ;  /* 0x20000026ff267230 */ /* 0x000fe20000004100 */
[----:B------:R-:W-:Y:S01]  /*8e70*/  SHF.R.U64 R35, R4, 0x10, R5 ;  /* 0x0000001004237819 */ /* 0x000fe20000001205 */
[----:B--2---:R-:W-:-:S04]  /*8e80*/  IMAD.IADD R29, R20, 0x1, R29 ;  /* 0x00000001141d7824 */ /* 0x004fc800078e021d */
[----:B------:R-:W-:Y:S01]  /*8e90*/  IMAD R29, R29, 0x2, R2 ;  /* 0x000000021d1d7824 */ /* 0x000fe200078e0202 */
[----:B---3--:R-:W0:Y:S04]  /*8ea0*/  LDS.128 R12, [R44+0x8400] ;  /* 0x008400002c0c7984 */ /* 0x008e280000000c00 */
[----:B------:R-:W1:Y:S01]  /*8eb0*/  LDS.128 R24, [R29+0x8400] ;  /* 0x008400001d187984 */ /* 0x000e620000000c00 */
[----:B------:R-:W-:-:S05]  /*8ec0*/  SHF.R.U32.HI R20, RZ, 0x10, R5 ;  /* 0x00000010ff147819 */ /* 0x000fca0000011605 */
[----:B------:R-:W-:Y:S02]  /*8ed0*/  HADD2.F32 R20, -RZ, R20.H0_H0 ;  /* 0x20000014ff147230 */ /* 0x000fe40000004100 */
[----:B0-----:R-:W-:Y:S02]  /*8ee0*/  HADD2.F32 R3, -RZ, R13.H0_H0 ;  /* 0x2000000dff037230 */ /* 0x001fe40000004100 */
[--C-:B-1----:R-:W-:Y:S02]  /*8ef0*/  HADD2.F32 R7, -RZ, R25.reuse.H0_H0 ;  /* 0x20000019ff077230 */ /* 0x102fe40000004100 */
[----:B------:R-:W-:Y:S02]  /*8f00*/  HADD2.F32 R25, -RZ, R25.H1_H1 ;  /* 0x30000019ff197230 */ /* 0x000fe40000004100 */
[----:B------:R-:W-:Y:S02]  /*8f10*/  HADD2.F32 R6, -RZ, R24.H0_H0 ;  /* 0x20000018ff067230 */ /* 0x000fe40000004100 */
[C---:B------:R-:W-:Y:S01]  /*8f20*/  FMUL.FTZ R30, R7.reuse, R40 ;  /* 0x00000028071e7220 */ /* 0x040fe20000410000 */
[----:B------:R-:W-:Y:S01]  /*8f30*/  FMUL.FTZ R32, R7, R10 ;  /* 0x0000000a07207220 */ /* 0x000fe20000410000 */
[----:B------:R-:W-:-:S02]  /*8f40*/  HADD2.F32 R7, -RZ, R39.H1_H1 ;  /* 0x30000027ff077230 */ /* 0x000fc40000004100 */
[----:B------:R-:W-:Y:S02]  /*8f50*/  HADD2.F32 R39, -RZ, R39.H0_H0 ;  /* 0x20000027ff277230 */ /* 0x000fe40000004100 */
[C---:B------:R-:W-:Y:S01]  /*8f60*/  FFMA.FTZ R30, R3.reuse, R10, -R30 ;  /* 0x0000000a031e7223 */ /* 0x040fe2000001081e */
[----:B------:R-:W-:Y:S02]  /*8f70*/  HADD2.F32 R13, -RZ, R13.H1_H1 ;  /* 0x3000000dff0d7230 */ /* 0x000fe40000004100 */
[----:B------:R-:W-:Y:S01]  /*8f80*/  FFMA.FTZ R32, R3, R40, R32 ;  /* 0x0000002803207223 */ /* 0x000fe20000010020 */
[----:B------:R-:W-:Y:S02]  /*8f90*/  HADD2.F32 R0, -RZ, R12.H0_H0 ;  /* 0x2000000cff007230 */ /* 0x000fe40000004100 */
[----:B------:R-:W-:Y:S01]  /*8fa0*/  FMUL.FTZ R34, R25, R20 ;  /* 0x0000001419227220 */ /* 0x000fe20000410000 */
[----:B------:R-:W-:Y:S02]  /*8fb0*/  HADD2.F32 R10, -RZ, R21.H0_H0 ;  /* 0x20000015ff0a7230 */ /* 0x000fe40000004100 */
[C---:B------:R-:W-:Y:S01]  /*8fc0*/  FMUL.FTZ R3, R6.reuse, R7 ;  /* 0x0000000706037220 */ /* 0x040fe20000410000 */
[----:B------:R-:W-:Y:S01]  /*8fd0*/  FMUL.FTZ R6, R6, R39 ;  /* 0x0000002706067220 */ /* 0x000fe20000410000 */
[----:B------:R-:W-:-:S02]  /*8fe0*/  HADD2.F32 R8, -RZ, R26.H0_H0 ;  /* 0x2000001aff087230 */ /* 0x000fc40000004100 */
[-C--:B------:R-:W-:Y:S01]  /*8ff0*/  FMUL.FTZ R36, R25, R10.reuse ;  /* 0x0000000a19247220 */ /* 0x080fe20000410000 */
[----:B------:R-:W-:Y:S01]  /*9000*/  FFMA.FTZ R21, R13, R10, -R34 ;  /* 0x0000000a0d157223 */ /* 0x000fe20000010822 */
[C---:B------:R-:W-:Y:S01]  /*9010*/  FFMA.FTZ R39, R0.reuse, R39, -R3 ;  /* 0x0000002700277223 */ /* 0x040fe20000010803 */
[----:B------:R-:W-:Y:S02]  /*9020*/  HADD2.F32 R9, -RZ, R27.H0_H0 ;  /* 0x2000001bff097230 */ /* 0x000fe40000004100 */
[----:B------:R-:W-:Y:S01]  /*9030*/  FFMA.FTZ R10, R0, R7, R6 ;  /* 0x00000007000a7223 */ /* 0x000fe20000010006 */
[--C-:B------:R-:W-:Y:S02]  /*9040*/  HADD2.F32 R3, -RZ, R43.reuse.H0_H0 ;  /* 0x2000002bff037230 */ /* 0x100fe40000004100 */
[----:B------:R-:W-:Y:S02]  /*9050*/  HADD2.F32 R0, -RZ, R43.H1_H1 ;  /* 0x3000002bff007230 */ /* 0x000fe40000004100 */
[----:B------:R-:W-:Y:S01]  /*9060*/  FMUL.FTZ R7, R8, R11 ;  /* 0x0000000b08077220 */ /* 0x000fe20000410000 */
[----:B------:R-:W-:-:S02]  /*9070*/  HADD2.F32 R4, -RZ, R14.H0_H0 ;  /* 0x2000000eff047230 */ /* 0x000fc40000004100 */
[-C--:B------:R-:W-:Y:S01]  /*9080*/  FMUL.FTZ R25, R8, R3.reuse ;  /* 0x0000000308197220 */ /* 0x080fe20000410000 */
[----:B------:R-:W-:Y:S02]  /*9090*/  HADD2.F32 R5, -RZ, R15.H0_H0 ;  /* 0x2000000fff057230 */ /* 0x000fe40000004100 */
[C---:B------:R-:W-:Y:S01]  /*90a0*/  FMUL.FTZ R34, R9.reuse, R38 ;  /* 0x0000002609227220 */ /* 0x040fe20000410000 */
[----:B------:R-:W-:Y:S02]  /*90b0*/  HADD2.F32 R27, -RZ, R27.H1_H1 ;  /* 0x3000001bff1b7230 */ /* 0x000fe40000004100 */
[----:B------:R-:W-:Y:S01]  /*90c0*/  FMUL.FTZ R9, R9, R0 ;  /* 0x0000000009097220 */ /* 0x000fe20000410000 */
[----:B------:R-:W-:Y:S02]  /*90d0*/  HADD2.F32 R8, -RZ, R31.H0_H0 ;  /* 0x2000001fff087230 */ /* 0x000fe40000004100 */
[----:B------:R-:W-:Y:S02]  /*90e0*/  HADD2.F32 R6, -RZ, R37.H0_H0 ;  /* 0x20000025ff067230 */ /* 0x000fe40000004100 */
[----:B------:R-:W-:Y:S01]  /*90f0*/  FFMA.FTZ R13, R13, R20, R36 ;  /* 0x000000140d0d7223 */ /* 0x000fe20000010024 */
[----:B------:R-:W-:Y:S01]  /*9100*/  FFMA.FTZ R20, R4, R3, -R7 ;  /* 0x0000000304147223 */ /* 0x000fe20000010807 */
[----:B------:R-:W-:-:S02]  /*9110*/  HADD2.F32 R15, -RZ, R15.H1_H1 ;  /* 0x3000000fff0f7230 */ /* 0x000fc40000004100 */
[----:B------:R-:W-:Y:S01]  /*9120*/  FFMA.FTZ R25, R4, R11, R25 ;  /* 0x0000000b04197223 */ /* 0x000fe20000010019 */
[----:B------:R-:W-:Y:S02]  /*9130*/  HADD2.F32 R24, -RZ, R24.H1_H1 ;  /* 0x30000018ff187230 */ /* 0x000fe40000004100 */
[C---:B------:R-:W-:Y:S01]  /*9140*/  FFMA.FTZ R34, R5.reuse, R0, -R34 ;  /* 0x0000000005227223 */ /* 0x040fe20000010822 */
[----:B------:R-:W-:Y:S01]  /*9150*/  FFMA.FTZ R38, R5, R38, R9 ;  /* 0x0000002605267223 */ /* 0x000fe20000010009 */
[----:B------:R-:W-:Y:S02]  /*9160*/  HADD2.F32 R7, -RZ, R35.H0_H0 ;  /* 0x20000023ff077230 */ /* 0x000fe40000004100 */
[C---:B------:R-:W-:Y:S01]  /*9170*/  FMUL.FTZ R4, R27.reuse, R8 ;  /* 0x000000081b047220 */ /* 0x040fe20000410000 */
[----:B------:R-:W-:Y:S02]  /*9180*/  HADD2.F32 R26, -RZ, R26.H1_H1 ;  /* 0x3000001aff1a7230 */ /* 0x000fe40000004100 */
[----:B------:R-:W-:Y:S01]  /*9190*/  FMUL.FTZ R0, R27, R6 ;  /* 0x000000061b007220 */ /* 0x000fe20000410000 */
[----:B------:R-:W-:-:S02]  /*91a0*/  HADD2.F32 R3, -RZ, R42.H0_H0 ;  /* 0x2000002aff037230 */ /* 0x000fc40000004100 */
[----:B------:R-:W-:Y:S02]  /*91b0*/  HADD2.F32 R9, -RZ, R33.H0_H0 ;  /* 0x20000021ff097230 */ /* 0x000fe40000004100 */
[----:B------:R-:W-:Y:S02]  /*91c0*/  HADD2.F32 R5, -RZ, R41.H0_H0 ;  /* 0x20000029ff057230 */ /* 0x000fe40000004100 */
[C---:B------:R-:W-:Y:S01]  /*91d0*/  FFMA.FTZ R27, R15.reuse, R6, -R4 ;  /* 0x000000060f1b7223 */ /* 0x040fe20000010804 */
[----:B------:R-:W-:Y:S02]  /*91e0*/  HADD2.F32 R12, -RZ, R12.H1_H1 ;  /* 0x3000000cff0c7230 */ /* 0x000fe40000004100 */
[----:B------:R-:W-:Y:S01]  /*91f0*/  FFMA.FTZ R31, R15, R8, R0 ;  /* 0x000000080f1f7223 */ /* 0x000fe20000010000 */
[----:B------:R-:W-:Y:S02]  /*9200*/  HADD2.F32 R14, -RZ, R14.H1_H1 ;  /* 0x3000000eff0e7230 */ /* 0x000fe40000004100 */
        /* <DEDUP_REMOVED lines=18> */
.L_x_1663:
[----:B------:R-:W-:Y:S05]  /*9330*/  BSYNC B0 ;  /* 0x0000000000007941 */ /* 0x000fea0003800000 */
.L_x_1649:
[----:B------:R-:W-:Y:S01]  /*9340*/  @!PT LDS RZ, [RZ] ;  /* 0x00000000fffff984 */ /* 0x000fe20000000800 */
[----:B------:R-:W-:Y:S01]  /*9350*/  @!PT LDS RZ, [RZ] ;  /* 0x00000000fffff984 */ /* 0x000fe20000000800 */
[----:B------:R-:W-:Y:S01]  /*9360*/  @!PT LDS RZ, [RZ] ;  /* 0x00000000fffff984 */ /* 0x000fe20000000800 */
[----:B------:R-:W-:Y:S01]  /*9370*/  @!PT LDS RZ, [RZ] ;  /* 0x00000000fffff984 */ /* 0x000fe20000000800 */
[----:B------:R3:W-:Y:S06]  /*9380*/  MEMBAR.ALL.CTA ;  /* 0x0000000000007992 */ /* 0x0007ec0000008000 */
[----:B---3--:R-:W3:Y:S01]  /*9390*/  FENCE.VIEW.ASYNC.S ;  /* 0x00000000000073c6 */ /* 0x008ee20000000000 */
[----:B------:R-:W-:Y:S05]  /*93a0*/  WARPSYNC.ALL ;  /* 0x0000000000007948 */ /* 0x000fea0003800000 */
[----:B---3--:R-:W-:Y:S06]  /*93b0*/  BAR.SYNC.DEFER_BLOCKING 0xd, 0x180 ;  /* 0x0346000000007b1d */ /* 0x008fec0000010000 */
.L_x_1646:
[----:B-1----:R-:W-:-:S05]  /*93c0*/  IMAD.U32 R0, RZ, RZ, UR39 ;  /* 0x00000027ff007e24 */ /* 0x002fca000f8e00ff */
[----:B------:R-:W-:-:S13]  /*93d0*/  ISETP.NE.AND P0, PT, R0, 0x3, PT ;  /* 0x000000030000780c */ /* 0x000fda0003f05270 */
[----:B------:R-:W-:Y:S05]  /*93e0*/  @!P0 BRA `(.L_x_1673) ;  /* 0x0000000000048947 */ /* 0x000fea0003800000 */
[----:B------:R-:W-:Y:S01]  /*93f0*/  BPT.TRAP 0x1 ;  /* 0x000000040000795c */ /* 0x000fe20000300000 */
.L_x_1673:
[----:B0-----:R-:W-:Y:S01]  /*9400*/  IMAD R14, R19, 0x8, R2 ;  /* 0x00000008130e7824 */ /* 0x001fe200078e0202 */
[----:B---3--:R-:W-:-:S04]  /*9410*/  SHF.L.U32 R3, R154, 0x1f, RZ ;  /* 0x0000001f9a037819 */ /* 0x008fc800000006ff */
[----:B------:R0:W1:Y:S01]  /*9420*/  SYNCS.PHASECHK.TRANS64.TRYWAIT P1, [R14+URZ+0x16830], R3 ;  /* 0x016830030e0075a7 */ /* 0x000062000802017f */
[----:B------:R-:W-:Y:S05]  /*9430*/  @!P0 BRA `(.L_x_1674) ;  /* 0x0000000000048947 */ /* 0x000fea0003800000 */
[----:B------:R-:W-:Y:S01]  /*9440*/  BPT.TRAP 0x1 ;  /* 0x000000040000795c */ /* 0x000fe20000300000 */
.L_x_1674:
[----:B------:R-:W-:Y:S01]  /*9450*/  VIADD R0, R2, 0xe400 ;  /* 0x0000e40002007836 */ /* 0x000fe20000000000 */
[----:B--2---:R-:W-:Y:S01]  /*9460*/  LOP3.LUT R8, R28, 0x10000, RZ, 0xfc, !PT ;  /* 0x000100001c087812 */ /* 0x004fe200078efcff */
[----:B------:R-:W-:-:S03]  /*9470*/  IMAD.MOV.U32 R9, RZ, RZ, 0x40000040 ;  /* 0x40000040ff097424 */ /* 0x000fc600078e00ff */
[----:B------:R-:W-:-:S04]  /*9480*/  SHF.R.U32.HI R0, RZ, 0x4, R0 ;  /* 0x00000004ff007819 */ /* 0x000fc80000011600 */
[----:B------:R-:W-:-:S04]  /*9490*/  LOP3.LUT R0, R0, 0x3fff, RZ, 0xc0, !PT ;  /* 0x00003fff00007812 */ /* 0x000fc800078ec0ff */
[----:B------:R-:W-:-:S05]  /*94a0*/  LOP3.LUT R0, R0, 0x10000, RZ, 0xfc, !PT ;  /* 0x0001000000007812 */ /* 0x000fca00078efcff */
[----:B------:R2:W-:Y:S01]  /*94b0*/  STL [R1+0x2c], R0 ;  /* 0x00002c0001007387 */ /* 0x0005e20000100800 */
[----:B-1----:R-:W-:Y:S05]  /*94c0*/  @P1 BRA `(.L_x_1675) ;  /* 0x0000000000081947 */ /* 0x002fea0003800000 */
[----:B------:R-:W1:Y:S02]  /*94d0*/  SYNCS.PHASECHK.TRANS64.TRYWAIT P1, [R14+URZ+0x16830], R3 ;  /* 0x016830030e0075a7 */ /* 0x000e64000802017f */
[----:B-1----:R-:W-:Y:S05]  /*94e0*/  @!P1 BRA `(.L_x_1676) ;  /* 0x0000015c00b09947 */ /* 0x002fea0003800000 */
.L_x_1675:
[----:B--2---:R-:W2:Y:S01]  /*94f0*/  LDL R0, [R1+0x2c] ;  /* 0x00002c0001007983 */ /* 0x004ea20000100800 */
[----:B------:R-:W-:Y:S01]  /*9500*/  IMAD.MOV.U32 R5, RZ, RZ, 0x40000040 ;  /* 0x40000040ff057424 */ /* 0x000fe200078e00ff */
[----:B------:R-:W-:Y:S05]  /*9510*/  WARPSYNC.ALL ;  /* 0x0000000000007948 */ /* 0x000fea0003800000 */
[C---:B------:R-:W-:Y:S01]  /*9520*/  R2UR UR4, R8.reuse ;  /* 0x00000000080472ca */ /* 0x040fe200000e0000 */
[----:B-----5:R-:W-:Y:S01]  /*9530*/  WARPGROUP.ARRIVE ;  /* 0x00000000000079c5 */ /* 0x020fe20000000000 */
[----:B------:R-:W-:Y:S01]  /*9540*/  R2UR UR5, R9 ;  /* 0x00000000090572ca */ /* 0x000fe200000e0000 */
[----:B------:R-:W-:Y:S01]  /*9550*/  VIADD R20, R8, 0x2 ;  /* 0x0000000208147836 */ /* 0x000fe20000000000 */
[----:B------:R-:W-:Y:S01]  /*9560*/  R2UR UR7, R5 ;  /* 0x00000000050772ca */ /* 0x000fe200000e0000 */
[----:B------:R-:W-:-:S02]  /*9570*/  IMAD.MOV.U32 R21, RZ, RZ, 0x40000040 ;  /* 0x40000040ff157424 */ /* 0x000fc400078e00ff */
[----:B------:R-:W-:Y:S02]  /*9580*/  IMAD.MOV.U32 R7, RZ, RZ, 0x40000040 ;  /* 0x40000040ff077424 */ /* 0x000fe400078e00ff */
[C---:B------:R-:W-:Y:S01]  /*9590*/  VIADD R10, R8.reuse, 0x4 ;  /* 0x00000004080a7836 */ /* 0x040fe20000000000 */
[----:B------:R3:W-:Y:S01]  /*95a0*/  STL.64 [R1+0x18], R20 ;  /* 0x0000181401007387 */ /* 0x0007e20000100a00 */
[----:B------:R-:W-:Y:S02]  /*95b0*/  IMAD.MOV.U32 R11, RZ, RZ, 0x40000040 ;  /* 0x40000040ff0b7424 */ /* 0x000fe400078e00ff */
[----:B------:R-:W-:Y:S02]  /*95c0*/  VIADD R12, R8, 0x6 ;  /* 0x00000006080c7836 */ /* 0x000fe40000000000 */
[----:B------:R-:W-:Y:S01]  /*95d0*/  IMAD.MOV.U32 R13, RZ, RZ, 0x40000040 ;  /* 0x40000040ff0d7424 */ /* 0x000fe200078e00ff */
[----:B------:R3:W-:Y:S01]  /*95e0*/  STL.64 [R1+0x10], R10 ;  /* 0x0000100a01007387 */ /* 0x0007e20000100a00 */
[----:B------:R-:W-:-:S02]  /*95f0*/  IMAD.MOV.U32 R5, RZ, RZ, 0x40000040 ;  /* 0x40000040ff057424 */ /* 0x000fc400078e00ff */
[----:B--2---:R-:W-:-:S04]  /*9600*/  IMAD R4, R19, 0x400, R0 ;  /* 0x0000040013047824 */ /* 0x004fc800078e0200 */
[C---:B------:R-:W-:Y:S01]  /*9610*/  VIADD R6, R4.reuse, 0x2 ;  /* 0x0000000204067836 */ /* 0x040fe20000000000 */
[----:B------:R-:W-:-:S13]  /*9620*/  R2UR UR6, R4 ;  /* 0x00000000040672ca */ /* 0x000fda00000e0000 */
[----:B------:R-:W-:Y:S01]  /*9630*/  HGMMA.64x128x16.F32 R24, gdesc[UR4], RZ, !UPT, gsb0 ;  /* 0x01e00000041879f0 */ /* 0x000fe2000c0008ff */
[----:B------:R-:W-:Y:S02]  /*9640*/  R2UR UR4, R20 ;  /* 0x00000000140472ca */ /* 0x000fe400000e0000 */
[----:B------:R-:W-:Y:S02]  /*9650*/  R2UR UR5, R21 ;  /* 0x00000000150572ca */ /* 0x000fe400000e0000 */
[----:B------:R-:W-:Y:S02]  /*9660*/  R2UR UR6, R6 ;  /* 0x00000000060672ca */ /* 0x000fe400000e0000 */
[----:B------:R-:W-:Y:S01]  /*9670*/  R2UR UR7, R7 ;  /* 0x00000000070772ca */ /* 0x000fe200000e0000 */
[----:B------:R-:W-:Y:S01]  /*9680*/  IMAD.MOV.U32 R7, RZ, RZ, 0x40000040 ;  /* 0x40000040ff077424 */ /* 0x000fe200078e00ff */
[C---:B------:R-:W-:Y:S01]  /*9690*/  IADD3 R6, R4.reuse, 0x4, RZ ;  /* 0x0000000404067810 */ /* 0x040fe20007ffe0ff */
[----:B------:R-:W-:Y:S01]  /*96a0*/  VIADD R4, R4, 0x6 ;  /* 0x0000000604047836 */ /* 0x000fe20000000000 */
[----:B------:R-:W-:-:S02]  /*96b0*/  WARPGROUP.DEPBAR.LE gsb0, 0x0 ;  /* 0x00008000000079c5 */ /* 0x000fc40000010000 */
        /* <DEDUP_REMOVED lines=17> */
[----:B---3--:R-:W-:Y:S05]  /*97d0*/  @!P0 BRA `(.L_x_1677) ;  /* 0x0000000000048947 */ /* 0x008fea0003800000 */
[----:B------:R-:W-:Y:S01]  /*97e0*/  BPT.TRAP 0x1 ;  /* 0x000000040000795c */ /* 0x000fe20000300000 */
.L_x_1677:
[----:B------:R-:W2:Y:S01]  /*97f0*/  LDL R4, [R1+0x30] ;  /* 0x0000300001047983 */ /* 0x000ea20000100800 */
[----:B------:R-:W3:Y:S03]  /*9800*/  LDC R92, c[0x0][0x448] ;  /* 0x00011200ff5c7b82 */ /* 0x000ee60000000800 */
[----:B------:R-:W2:Y:S04]  /*9810*/  LDL R90, [R1+0x24] ;  /* 0x00002400015a7983 */ /* 0x000ea80000100800 */
[----:B------:R-:W4:Y:S01]  /*9820*/  LDL R93, [R1] ;  /* 0x00000000015d7983 */ /* 0x000f220000100800 */
[----:B------:R-:W5:Y:S01]  /*9830*/  LDC.64 R10, c[0x0][0x9e0] ;  /* 0x00027800ff0a7b82 */ /* 0x000f620000000a00 */
[----:B------:R-:W-:Y:S01]  /*9840*/  IMAD.MOV.U32 R15, RZ, RZ, -0x80 ;  /* 0xffffff80ff0f7424 */ /* 0x000fe200078e00ff */
[----:B------:R-:W-:Y:S01]  /*9850*/  LOP3.LUT R22, R22, 0xfffffff7, RZ, 0xc0, !PT ;  /* 0xfffffff716167812 */ /* 0x000fe200078ec0ff */
[----:B------:R-:W-:Y:S01]  /*9860*/  ULDC UR29, c[0x0][0x9dc] ;  /* 0x00027700001d7ab9 */ /* 0x000fe20000000800 */
[----:B---3--:R-:W-:-:S13]  /*9870*/  ISETP.NE.AND P1, PT, R92, 0x1, PT ;  /* 0x000000015c00780c */ /* 0x008fda0003f25270 */
[----:B------:R-:W3:Y:S08]  /*9880*/  @P1 LDC R0, c[0x0][0x44c] ;  /* 0x00011300ff001b82 */ /* 0x000ef00000000800 */
[----:B01----:R-:W0:Y:S01]  /*9890*/  @P1 LDC R3, c[0x0][0x450] ;  /* 0x00011400ff031b82 */ /* 0x003e220000000800 */
[----:B------:R-:W-:Y:S01]  /*98a0*/  IMAD R15, R88, R15, 0x80 ;  /* 0x00000080580f7424 */ /* 0x000fe200078e020f */
[----:B------:R-:W-:Y:S01]  /*98b0*/  @P1 LOP3.LUT R22, R22, 0x8, RZ, 0xfc, !PT ;  /* 0x0000000816161812 */ /* 0x000fe200078efcff */
[----:B------:R-:W-:-:S02]  /*98c0*/  ULOP3.LUT UR4, URZ, UR29, URZ, 0x33, !UPT ;  /* 0x0000001d3f047292 */ /* 0x000fc4000f8e333f */
[----:B------:R-:W-:Y:S01]  /*98d0*/  IMAD.IADD R20, R156, 0x1, R15 ;  /* 0x000000019c147824 */ /* 0x000fe200078e020f */
[----:B------:R-:W-:Y:S01]  /*98e0*/  LOP3.LUT R22, R22, 0xfffffffb, RZ, 0xc0, !PT ;  /* 0xfffffffb16167812 */ /* 0x000fe200078ec0ff */
[----:B--2---:R-:W-:-:S04]  /*98f0*/  IMAD.IADD R21, R4, 0x1, R90 ;  /* 0x0000000104157824 */ /* 0x004fc800078e025a */
[----:B---3--:R-:W-:-:S05]  /*9900*/  @P1 IMAD.HI.U32 R0, R21, R0, RZ ;  /* 0x0000000015001227 */ /* 0x008fca00078e00ff */
[----:B0-----:R-:W-:Y:S01]  /*9910*/  @P1 SHF.R.U32.HI R21, RZ, R3, R0 ;  /* 0x00000003ff151219 */ /* 0x001fe20000011600 */
[----:B------:R-:W-:Y:S02]  /*9920*/  VIADD R0, R14, 0x16840 ;  /* 0x000168400e007836 */ /* 0x000fe40000000000 */
[----:B------:R-:W-:Y:S02]  /*9930*/  IMAD.U32 R3, RZ, RZ, UR38 ;  /* 0x00000026ff037e24 */ /* 0x000fe4000f8e00ff */
[----:B------:R-:W0:Y:S03]  /*9940*/  SHFL.IDX PT, R91, R21, RZ, 0x1c1f ;  /* 0x001c1fff155b7589 */ /* 0x000e2600000e0000 */
[----:B------:R-:W-:Y:S01]  /*9950*/  PRMT R0, R3, 0x654, R0 ;  /* 0x0000065403007816 */ /* 0x000fe20000000000 */
[----:B------:R-:W-:Y:S01]  /*9960*/  VIADD R3, R15, 0x1 ;  /* 0x000000010f037836 */ /* 0x000fe20000000000 */
[----:B-----5:R-:W-:Y:S01]  /*9970*/  ISETP.GE.AND P1, PT, R11, 0x1, PT ;  /* 0x000000010b00780c */ /* 0x020fe20003f26270 */
[C---:B----4-:R-:W-:Y:S01]  /*9980*/  IMAD R20, R93.reuse, -0x2, R20 ;  /* 0xfffffffe5d147824 */ /* 0x050fe200078e0214 */
[----:B------:R1:W-:Y:S01]  /*9990*/  SYNCS.ARRIVE.TRANS64.RED.A1T0 RZ, [R0+URZ], RZ ;  /* 0x000000ff00ff79a7 */ /* 0x0003e2000810043f */
[----:B------:R-:W-:-:S05]  /*99a0*/  IMAD R3, R93, -0x2, R3 ;  /* 0xfffffffe5d037824 */ /* 0x000fca00078e0203 */
[----:B------:R-:W-:-:S05]  /*99b0*/  IADD3 R3, -R155, R3, R156 ;  /* 0x000000039b037210 */ /* 0x000fca0007ffe19c */
[C---:B------:R-:W-:Y:S02]  /*99c0*/  IMAD.IADD R7, R3.reuse, 0x1, R10 ;  /* 0x0000000103077824 */ /* 0x040fe400078e020a */
[----:B------:R-:W-:Y:S01]  /*99d0*/  VIADD R14, R3, UR4 ;  /* 0x00000004030e7c36 */ /* 0x000fe20008000000 */
[----:B------:R-:W-:Y:S02]  /*99e0*/  @P1 LOP3.LUT R22, R22, 0x4, RZ, 0xfc, !PT ;  /* 0x0000000416161812 */ /* 0x000fe400078efcff */
[----:B-1----:R-:W-:Y:S01]  /*99f0*/  LEA R0, R88, 0xffffff80, 0x7 ;  /* 0xffffff8058007811 */ /* 0x002fe200078e38ff */
[----:B0-----:R-:W-:Y:S01]  /*9a00*/  IMAD.IADD R3, R14, 0x1, R91 ;  /* 0x000000010e037824 */ /* 0x001fe200078e025b */
[----:B------:R-:W-:Y:S01]  /*9a10*/  VIADDMNMX R6, R91, R7, R20, PT ;  /* 0x000000075b067246 */ /* 0x000fe20003800114 */
[----:B------:R-:W-:Y:S06]  /*9a20*/  @!P1 BRA `(.L_x_1678) ;  /* 0x0000000000509947 */ /* 0x000fec0003800000 */
[----:B------:R-:W-:Y:S01]  /*9a30*/  IADD3 R91, -R155, R156, R91 ;  /* 0x0000009c9b5b7210 */ /* 0x000fe20007ffe15b */
[----:B------:R-:W-:Y:S03]  /*9a40*/  BSSY B0, `(.L_x_1679) ;  /* 0x000000e000007945 */ /* 0x000fe60003800000 */
[----:B------:R-:W-:-:S13]  /*9a50*/  ISETP.GT.AND P1, PT, R91, -0x1, PT ;  /* 0xffffffff5b00780c */ /* 0x000fda0003f24270 */
        /* <DEDUP_REMOVED lines=8> */
.L_x_1680:
[----:B------:R-:W-:-:S13]  /*9ae0*/  ISETP.NE.AND P1, PT, R11, 0x1, PT ;  /* 0x000000010b00780c */ /* 0x000fda0003f25270 */
[----:B------:R-:W0:Y:S02]  /*9af0*/  @P1 LDC.64 R4, c[0x0][0x9e8] ;  /* 0x00027a00ff041b82 */ /* 0x000e240000000a00 */
[----:B0-----:R-:W-:-:S05]  /*9b00*/  @P1 IMAD.HI.U32 R4, R91, R4, RZ ;  /* 0x000000045b041227 */ /* 0x001fca00078e00ff */
[----:B------:R-:W-:-:S07]  /*9b10*/  @P1 SHF.R.U32.HI R91, RZ, R5, R4 ;  /* 0x00000005ff5b1219 */ /* 0x000fce0000011604 */
.L_x_1681:
[----:B------:R-:W-:Y:S05]  /*9b20*/  BSYNC B0 ;  /* 0x0000000000007941 */ /* 0x000fea0003800000 */
.L_x_1679:
[----:B------:R-:W-:-:S04]  /*9b30*/  IMAD R91, R91, R11, -R0 ;  /* 0x0000000b5b5b7224 */ /* 0x000fc800078e0a00 */
[----:B------:R-:W-:-:S05]  /*9b40*/  IMAD R4, R93, -0x2, R91 ;  /* 0xfffffffe5d047824 */ /* 0x000fca00078e025b */
[----:B------:R-:W-:Y:S02]  /*9b50*/  VIMNMX R3, R3, R4, !PT ;  /* 0x0000000403037248 */ /* 0x000fe40007fe0100 */
[----:B------:R-:W-:-:S07]  /*9b60*/  VIADDMNMX R6, R4, R11, R6, PT ;  /* 0x0000000b04067246 */ /* 0x000fce0003800106 */
.L_x_1678:
[C---:B------:R-:W-:Y:S02]  /*9b70*/  ISETP.GE.AND P1, PT, R15.reuse, 0x2, PT ;  /* 0x000000020f00780c */ /* 0x040fe40003f26270 */
[----:B------:R-:W-:Y:S02]  /*9b80*/  ISETP.GE.AND P6, PT, R15, 0x9, PT ;  /* 0x000000090f00780c */ /* 0x000fe40003fc6270 */
[----:B------:R-:W-:Y:S02]  /*9b90*/  ISETP.GT.AND P2, PT, R3, 0x1, !P1 ;  /* 0x000000010300780c */ /* 0x000fe40004f44270 */
[----:B------:R-:W-:Y:S02]  /*9ba0*/  ISETP.GE.AND P3, PT, R15, 0xa, PT ;  /* 0x0000000a0f00780c */ /* 0x000fe40003f66270 */
[----:B------:R-:W-:Y:S02]  /*9bb0*/  ISETP.LT.OR P2, PT, R6, 0x2, P2 ;  /* 0x000000020600780c */ /* 0x000fe40001741670 */
[----:B------:R-:W-:-:S02]  /*9bc0*/  LOP3.LUT R22, R22, 0xfffffffe, RZ, 0xc0, !PT ;  /* 0xfffffffe16167812 */ /* 0x000fc400078ec0ff */
[----:B------:R-:W-:Y:S02]  /*9bd0*/  FSEL R25, R25, -INF , !P2 ;  /* 0xff80000019197808 */ /* 0x000fe40005000000 */
[----:B------:R-:W-:Y:S02]  /*9be0*/  ISETP.GT.AND P2, PT, R3, 0x8, !P6 ;  /* 0x000000080300780c */ /* 0x000fe40007744270 */
[----:B------:R-:W-:Y:S02]  /*9bf0*/  ISETP.GE.AND P5, PT, R15, 0x1, PT ;  /* 0x000000010f00780c */ /* 0x000fe40003fa6270 */
[----:B------:R-:W-:Y:S02]  /*9c00*/  ISETP.LT.OR P2, PT, R6, 0x9, P2 ;  /* 0x000000090600780c */ /* 0x000fe40001741670 */
[----:B------:R-:W-:Y:S02]  /*9c10*/  @P3 LOP3.LUT R22, R22, 0x1, RZ, 0xfc, !PT ;  /* 0x0000000116163812 */ /* 0x000fe400078efcff */
[----:B------:R-:W-:-:S02]  /*9c20*/  FSEL R28, R28, -INF , !P2 ;  /* 0xff8000001c1c7808 */ /* 0x000fc40005000000 */
[----:B------:R-:W-:Y:S02]  /*9c30*/  ISETP.GT.AND P2, PT, R3, 0x9, !P3 ;  /* 0x000000090300780c */ /* 0x000fe40005f44270 */
        /* <DEDUP_REMOVED lines=161> */
[----:B------:R-:W-:-:S04]  /*a650*/  ISETP.GT.AND P4, PT, R3, RZ, !P5 ;  /* 0x000000ff0300720c */ /* 0x000fc80006f84270 */
[----:B------:R-:W-:-:S04]  /*a660*/  ISETP.LT.OR P4, PT, R6, 0x1, P4 ;  /* 0x000000010600780c */ /* 0x000fc80002781670 */
[----:B------:R-:W-:Y:S02]  /*a670*/  FSEL R24, R24, -INF , !P4 ;  /* 0xff80000018187808 */ /* 0x000fe40006000000 */
[----:B------:R-:W-:-:S13]  /*a680*/  ISETP.GE.AND P4, PT, R15, 0x7a, PT ;  /* 0x0000007a0f00780c */ /* 0x000fda0003f86270 */
[----:B------:R-:W-:Y:S02]  /*a690*/  @P4 LOP3.LUT R22, R22, 0x10000000, RZ, 0xfc, !PT ;  /* 0x1000000016164812 */ /* 0x000fe400078efcff */
[----:B------:R-:W-:Y:S02]  /*a6a0*/  ISETP.GT.AND P4, PT, R3, 0x79, !P4 ;  /* 0x000000790300780c */ /* 0x000fe40006784270 */
[----:B------:R-:W0:Y:S02]  /*a6b0*/  SHFL.IDX PT, R3, R21, 0x1, 0x1c1f ;  /* 0x003c1f0015037f89 */ /* 0x000e2400000e0000 */
[----:B------:R-:W-:-:S04]  /*a6c0*/  ISETP.LT.OR P4, PT, R6, 0x7a, P4 ;  /* 0x0000007a0600780c */ /* 0x000fc80002781670 */
[----:B------:R-:W-:Y:S02]  /*a6d0*/  FSEL R85, R85, -INF , !P4 ;  /* 0xff80000055557808 */ /* 0x000fe40006000000 */
[----:B------:R-:W-:Y:S02]  /*a6e0*/  ISETP.GE.AND P4, PT, R11, 0x1, PT ;  /* 0x000000010b00780c */ /* 0x000fe40003f86270 */
[----:B0-----:R-:W-:Y:S01]  /*a6f0*/  VIADDMNMX R20, R3, R7, R20, PT ;  /* 0x0000000703147246 */ /* 0x001fe20003800114 */
[----:B------:R-:W-:-:S10]  /*a700*/  IMAD.IADD R14, R14, 0x1, R3 ;  /* 0x000000010e0e7824 */ /* 0x000fd400078e0203 */
[----:B------:R-:W-:Y:S05]  /*a710*/  @!P4 BRA `(.L_x_1682) ;  /* 0x000000000050c947 */ /* 0x000fea0003800000 */
        /* <DEDUP_REMOVED lines=11> */
.L_x_1684:
[----:B------:R-:W-:-:S13]  /*a7d0*/  ISETP.NE.AND P4, PT, R11, 0x1, PT ;  /* 0x000000010b00780c */ /* 0x000fda0003f85270 */
[----:B------:R-:W0:Y:S02]  /*a7e0*/  @P4 LDC.64 R4, c[0x0][0x9e8] ;  /* 0x00027a00ff044b82 */ /* 0x000e240000000a00 */
[----:B0-----:R-:W-:-:S05]  /*a7f0*/  @P4 IMAD.HI.U32 R4, R3, R4, RZ ;  /* 0x0000000403044227 */ /* 0x001fca00078e00ff */
[----:B------:R-:W-:-:S07]  /*a800*/  @P4 SHF.R.U32.HI R3, RZ, R5, R4 ;  /* 0x00000005ff034219 */ /* 0x000fce0000011604 */
.L_x_1685:
[----:B------:R-:W-:Y:S05]  /*a810*/  BSYNC B0 ;  /* 0x0000000000007941 */ /* 0x000fea0003800000 */
.L_x_1683:
[----:B------:R-:W-:-:S04]  /*a820*/  IMAD R0, R3, R11, -R0 ;  /* 0x0000000b03007224 */ /* 0x000fc800078e0a00 */
[----:B------:R-:W-:-:S05]  /*a830*/  IMAD R3, R93, -0x2, R0 ;  /* 0xfffffffe5d037824 */ /* 0x000fca00078e0200 */
[----:B------:R-:W-:Y:S02]  /*a840*/  VIMNMX R14, R14, R3, !PT ;  /* 0x000000030e0e7248 */ /* 0x000fe40007fe0100 */
[----:B------:R-:W-:-:S07]  /*a850*/  VIADDMNMX R20, R3, R11, R20, PT ;  /* 0x0000000b03147246 */ /* 0x000fce0003800114 */
.L_x_1682:
[C---:B------:R-:W-:Y:S01]  /*a860*/  ISETP.GT.AND P1, PT, R14.reuse, 0x1, !P1 ;  /* 0x000000010e00780c */ /* 0x040fe20004f24270 */
[----:B------:R-:W-:Y:S01]  /*a870*/  ULDC UR30, c[0x0][0x988] ;  /* 0x00026200001e7ab9 */ /* 0x000fe20000000800 */
[----:B------:R-:W-:Y:S02]  /*a880*/  ISETP.GT.AND P6, PT, R14, 0x8, !P6 ;  /* 0x000000080e00780c */ /* 0x000fe400077c4270 */
[C---:B------:R-:W-:Y:S02]  /*a890*/  ISETP.LT.OR P1, PT, R20.reuse, 0x2, P1 ;  /* 0x000000021400780c */ /* 0x040fe40000f21670 */
[----:B------:R-:W-:Y:S02]  /*a8a0*/  ISETP.LT.OR P6, PT, R20, 0x9, P6 ;  /* 0x000000091400780c */ /* 0x000fe400037c1670 */
[----:B------:R-:W-:Y:S02]  /*a8b0*/  FSEL R27, R27, -INF , !P1 ;  /* 0xff8000001b1b7808 */ /* 0x000fe40004800000 */
[----:B------:R-:W-:-:S02]  /*a8c0*/  LOP3.LUT P1, RZ, R22, 0x1, RZ, 0xc0, !PT ;  /* 0x0000000116ff7812 */ /* 0x000fc4000782c0ff */
[----:B------:R-:W-:Y:S02]  /*a8d0*/  FSEL R30, R30, -INF , !P6 ;  /* 0xff8000001e1e7808 */ /* 0x000fe40007000000 */
[----:B------:R-:W-:Y:S02]  /*a8e0*/  ISETP.GT.AND P1, PT, R14, 0x9, !P1 ;  /* 0x000000090e00780c */ /* 0x000fe40004f24270 */
[----:B------:R-:W-:Y:S02]  /*a8f0*/  LOP3.LUT P6, RZ, R22, 0x4000000, RZ, 0xc0, !PT ;  /* 0x0400000016ff7812 */ /* 0x000fe400078cc0ff */
[----:B------:R-:W-:Y:S02]  /*a900*/  ISETP.LT.OR P1, PT, R20, 0xa, P1 ;  /* 0x0000000a1400780c */ /* 0x000fe40000f21670 */
[----:B------:R-:W-:Y:S02]  /*a910*/  LOP3.LUT P4, RZ, R22, 0x2000000, RZ, 0xc0, !PT ;  /* 0x0200000016ff7812 */ /* 0x000fe4000788c0ff */
        /* <DEDUP_REMOVED lines=19> */
[----:B------:R-:W-:Y:S02]  /*aa50*/  LOP3.LUT P6, RZ, R22, 0x8000, RZ, 0xc0, !PT ;  /* 0x0000800016ff7812 */ /* 0x000fe400078cc0ff */
[----:B------:R-:W-:Y:S02]  /*aa60*/  ISETP.GT.AND P1, PT, R14, 0x19, !P1 ;  /* 0x000000190e00780c */ /* 0x000fe40004f24270 */
[----:B------:R-:W-:Y:S02]  /*aa70*/  FMNMX.FTZ R0, R40, R3, !PT ;  /* 0x0000000328007209 */ /* 0x000fe40007810000 */
[----:B------:R-:W-:Y:S02]  /*aa80*/  ISETP.LT.OR P1, PT, R20, 0x1a, P1 ;  /* 0x0000001a1400780c */ /* 0x000fe40000f21670 */
[----:B------:R-:W-:Y:S02]  /*aa90*/  FMNMX.FTZ R3, R41, R0, !PT ;  /* 0x0000000029037209 */ /* 0x000fe40007810000 */
[----:B------:R-:W-:-:S02]  /*aaa0*/  FSEL R39, R39, -INF , !P1 ;  /* 0xff80000027277808 */ /* 0x000fc40004800000 */
[C---:B------:R-:W-:Y:S02]  /*aab0*/  LOP3.LUT P1, RZ, R22.reuse, 0x800000, RZ, 0xc0, !PT ;  /* 0x0080000016ff7812 */ /* 0x040fe4000782c0ff */
[----:B------:R-:W-:Y:S02]  /*aac0*/  LOP3.LUT P4, RZ, R22, 0x4000, RZ, 0xc0, !PT ;  /* 0x0000400016ff7812 */ /* 0x000fe4000788c0ff */
[----:B------:R-:W-:Y:S02]  /*aad0*/  ISETP.GT.AND P1, PT, R14, 0x20, !P1 ;  /* 0x000000200e00780c */ /* 0x000fe40004f24270 */
[----:B------:R-:W-:Y:S02]  /*aae0*/  FMNMX.FTZ R0, R44, R3, !PT ;  /* 0x000000032c007209 */ /* 0x000fe40007810000 */
[----:B------:R-:W-:Y:S02]  /*aaf0*/  ISETP.LT.OR P1, PT, R20, 0x21, P1 ;  /* 0x000000211400780c */ /* 0x000fe40000f21670 */
[----:B------:R-:W-:-:S02]  /*ab00*/  FMNMX.FTZ R3, R45, R0, !PT ;  /* 0x000000002d037209 */ /* 0x000fc40007810000 */
[----:B------:R-:W-:Y:S02]  /*ab10*/  FSEL R42, R42, -INF , !P1 ;  /* 0xff8000002a2a7808 */ /* 0x000fe40004800000 */
[----:B------:R-:W-:Y:S02]  /*ab20*/  LOP3.LUT P1, RZ, R22, 0x400000, RZ, 0xc0, !PT ;  /* 0x0040000016ff7812 */ /* 0x000fe4000782c0ff */
[----:B------:R-:W-:Y:S02]  /*ab30*/  FMNMX.FTZ R0, R48, R3, !PT ;  /* 0x0000000330007209 */ /* 0x000fe40007810000 */
[----:B------:R-:W-:Y:S02]  /*ab40*/  ISETP.GT.AND P1, PT, R14, 0x21, !P1 ;  /* 0x000000210e00780c */ /* 0x000fe40004f24270 */
[----:B------:R-:W-:Y:S02]  /*ab50*/  FMNMX.FTZ R3, R49, R0, !PT ;  /* 0x0000000031037209 */ /* 0x000fe40007810000 */
        /* <DEDUP_REMOVED lines=43> */
[C---:B------:R-:W-:Y:S01]  /*ae10*/  ISETP.GT.AND P5, PT, R14.reuse, RZ, !P5 ;  /* 0x000000ff0e00720c */ /* 0x040fe20006fa4270 */
[----:B------:R-:W0:Y:S01]  /*ae20*/  SHFL.BFLY PT, R3, R0, 0x2, 0x1f ;  /* 0x0c401f0000037f89 */ /* 0x000e2200000e0000 */
[----:B------:R-:W-:Y:S02]  /*ae30*/  FSEL R55, R55, -INF , !P1 ;  /* 0xff80000037377808 */ /* 0x000fe40004800000 */
[----:B------:R-:W-:Y:S02]  /*ae40*/  ISETP.GT.AND P1, PT, R14, 0x40, !P6 ;  /* 0x000000400e00780c */ /* 0x000fe40007724270 */
[C---:B------:R-:W-:Y:S02]  /*ae50*/  ISETP.LT.OR P5, PT, R20.reuse, 0x1, P5 ;  /* 0x000000011400780c */ /* 0x040fe40002fa1670 */
[----:B------:R-:W-:Y:S02]  /*ae60*/  ISETP.LT.OR P1, PT, R20, 0x41, P1 ;  /* 0x000000411400780c */ /* 0x000fe40000f21670 */
[----:B------:R-:W-:-:S02]  /*ae70*/  FSEL R26, R26, -INF , !P5 ;  /* 0xff8000001a1a7808 */ /* 0x000fc40006800000 */
[----:B------:R-:W-:Y:S02]  /*ae80*/  FSEL R58, R58, -INF , !P1 ;  /* 0xff8000003a3a7808 */ /* 0x000fe40004800000 */
[----:B------:R-:W-:Y:S02]  /*ae90*/  ISETP.GT.AND P1, PT, R14, 0x41, !P4 ;  /* 0x000000410e00780c */ /* 0x000fe40006724270 */
[----:B------:R-:W-:Y:S02]  /*aea0*/  LOP3.LUT P6, RZ, R22, 0x10, RZ, 0xc0, !PT ;  /* 0x0000001016ff7812 */ /* 0x000fe400078cc0ff */
[----:B------:R-:W-:Y:S02]  /*aeb0*/  ISETP.LT.OR P1, PT, R20, 0x42, P1 ;  /* 0x000000421400780c */ /* 0x000fe40000f21670 */
[----:B------:R-:W-:Y:S02]  /*aec0*/  FMNMX.FTZ R15, R26, R27, !PT ;  /* 0x0000001b1a0f7209 */ /* 0x000fe40007810000 */
[----:B------:R-:W-:-:S02]  /*aed0*/  FSEL R59, R59, -INF , !P1 ;  /* 0xff8000003b3b7808 */ /* 0x000fc40004800000 */
[----:B------:R-:W-:Y:S02]  /*aee0*/  LOP3.LUT P1, RZ, R22, 0x2000, RZ, 0xc0, !PT ;  /* 0x0000200016ff7812 */ /* 0x000fe4000782c0ff */
[----:B0-----:R-:W-:Y:S02]  /*aef0*/  FMNMX.FTZ R5, R0, R3, !PT ;  /* 0x0000000300057209 */ /* 0x001fe40007810000 */
[----:B------:R-:W-:Y:S02]  /*af00*/  ISETP.GT.AND P1, PT, R14, 0x48, !P1 ;  /* 0x000000480e00780c */ /* 0x000fe40004f24270 */
[----:B------:R-:W-:Y:S01]  /*af10*/  FMNMX.FTZ R0, R30, R15, !PT ;  /* 0x0000000f1e007209 */ /* 0x000fe20007810000 */
[----:B------:R-:W0:Y:S01]  /*af20*/  SHFL.BFLY PT, R4, R5, 0x1, 0x1f ;  /* 0x0c201f0005047f89 */ /* 0x000e2200000e0000 */
[----:B------:R-:W-:Y:S02]  /*af30*/  ISETP.LT.OR P1, PT, R20, 0x49, P1 ;  /* 0x000000491400780c */ /* 0x000fe40000f21670 */
[----:B------:R-:W-:-:S02]  /*af40*/  FMNMX.FTZ R15, R31, R0, !PT ;  /* 0x000000001f0f7209 */ /* 0x000fc40007810000 */
[----:B------:R-:W-:Y:S02]  /*af50*/  FSEL R62, R62, -INF , !P1 ;  /* 0xff8000003e3e7808 */ /* 0x000fe40004800000 */
[C---:B------:R-:W-:Y:S02]  /*af60*/  LOP3.LUT P1, RZ, R22.reuse, 0x1000, RZ, 0xc0, !PT ;  /* 0x0000100016ff7812 */ /* 0x040fe4000782c0ff */
[----:B------:R-:W-:Y:S02]  /*af70*/  LOP3.LUT P4, RZ, R22, 0x2, RZ, 0xc0, !PT ;  /* 0x0000000216ff7812 */ /* 0x000fe4000788c0ff */
        /* <DEDUP_REMOVED lines=8> */
[----:B0-----:R-:W-:-:S02]  /*b000*/  FMNMX.FTZ R3, R5, R4, !PT ;  /* 0x0000000405037209 */ /* 0x001fc40007810000 */
[----:B------:R-:W-:Y:S02]  /*b010*/  ISETP.LT.OR P1, PT, R20, 0x51, P1 ;  /* 0x000000511400780c */ /* 0x000fe40000f21670 */
[----:B------:R-:W-:Y:S01]  /*b020*/  FMNMX.FTZ R21, R39, R0, !PT ;  /* 0x0000000027157209 */ /* 0x000fe20007810000 */
[----:B------:R-:W-:Y:S01]  /*b030*/  FMUL.FTZ R4, R3, UR30 ;  /* 0x0000001e03047c20 */ /* 0x000fe20008410000 */
[----:B------:R-:W-:Y:S02]  /*b040*/  FSEL R66, R66, -INF , !P1 ;  /* 0xff80000042427808 */ /* 0x000fe40004800000 */
[----:B------:R-:W-:Y:S02]  /*b050*/  LOP3.LUT P1, RZ, R22, 0x400, RZ, 0xc0, !PT ;  /* 0x0000040016ff7812 */ /* 0x000fe4000782c0ff */
[----:B------:R-:W-:Y:S02]  /*b060*/  FMNMX.FTZ R0, R42, R21, !PT ;  /* 0x000000152a007209 */ /* 0x000fe40007810000 */
[----:B------:R-:W-:-:S02]  /*b070*/  ISETP.GT.AND P1, PT, R14, 0x51, !P1 ;  /* 0x000000510e00780c */ /* 0x000fc40004f24270 */
[----:B------:R-:W-:Y:S02]  /*b080*/  ISETP.GT.AND P2, PT, R14, 0x71, !P2 ;  /* 0x000000710e00780c */ /* 0x000fe40005744270 */
[----:B------:R-:W-:Y:S02]  /*b090*/  ISETP.LT.OR P1, PT, R20, 0x52, P1 ;  /* 0x000000521400780c */ /* 0x000fe40000f21670 */
[----:B------:R-:W-:Y:S02]  /*b0a0*/  ISETP.GT.AND P3, PT, R14, 0x78, !P3 ;  /* 0x000000780e00780c */ /* 0x000fe40005f64270 */
[----:B------:R-:W-:Y:S02]  /*b0b0*/  FSEL R67, R67, -INF , !P1 ;  /* 0xff80000043437808 */ /* 0x000fe40004800000 */
[----:B------:R-:W-:Y:S02]  /*b0c0*/  LOP3.LUT P1, RZ, R22, 0x200, RZ, 0xc0, !PT ;  /* 0x0000020016ff7812 */ /* 0x000fe4000782c0ff */
[----:B------:R-:W-:-:S02]  /*b0d0*/  ISETP.LT.OR P2, PT, R20, 0x72, P2 ;  /* 0x000000721400780c */ /* 0x000fc40001741670 */
[----:B------:R-:W-:Y:S02]  /*b0e0*/  ISETP.GT.AND P1, PT, R14, 0x58, !P1 ;  /* 0x000000580e00780c */ /* 0x000fe40004f24270 */
[C---:B------:R-:W-:Y:S02]  /*b0f0*/  ISETP.LT.OR P3, PT, R20.reuse, 0x79, P3 ;  /* 0x000000791400780c */ /* 0x040fe40001f61670 */
[----:B------:R-:W-:Y:S02]  /*b100*/  ISETP.LT.OR P1, PT, R20, 0x59, P1 ;  /* 0x000000591400780c */ /* 0x000fe40000f21670 */
[----:B------:R-:W-:Y:S02]  /*b110*/  FSEL R83, R83, -INF , !P2 ;  /* 0xff80000053537808 */ /* 0x000fe40005000000 */
[----:B------:R-:W-:Y:S02]  /*b120*/  FSEL R70, R70, -INF , !P1 ;  /* 0xff80000046467808 */ /* 0x000fe40004800000 */
[----:B------:R-:W-:-:S02]  /*b130*/  LOP3.LUT P1, RZ, R22, 0x100, RZ, 0xc0, !PT ;  /* 0x0000010016ff7812 */ /* 0x000fc4000782c0ff */
[----:B------:R-:W-:Y:S02]  /*b140*/  FSEL R86, R86, -INF , !P3 ;  /* 0xff80000056567808 */ /* 0x000fe40005800000 */
        /* <DEDUP_REMOVED lines=15> */
[----:B------:R-:W-:-:S04]  /*b240*/  ISETP.GT.AND P1, PT, R14, 0x69, !P6 ;  /* 0x000000690e00780c */ /* 0x000fc80007724270 */
[----:B------:R-:W-:-:S04]  /*b250*/  ISETP.LT.OR P1, PT, R20, 0x6a, P1 ;  /* 0x0000006a1400780c */ /* 0x000fc80000f21670 */
[----:B------:R-:W-:Y:S02]  /*b260*/  FSEL R79, R79, -INF , !P1 ;  /* 0xff8000004f4f7808 */ /* 0x000fe40004800000 */
[----:B------:R-:W-:Y:S02]  /*b270*/  ISETP.GT.AND P1, PT, R14, 0x70, !P4 ;  /* 0x000000700e00780c */ /* 0x000fe40006724270 */
[----:B------:R-:W-:Y:S02]  /*b280*/  LOP3.LUT P4, RZ, R22, 0x10000000, RZ, 0xc0, !PT ;  /* 0x1000000016ff7812 */ /* 0x000fe4000788c0ff */
[----:B------:R-:W-:-:S04]  /*b290*/  ISETP.LT.OR P1, PT, R20, 0x71, P1 ;  /* 0x000000711400780c */ /* 0x000fc80000f21670 */
[----:B------:R-:W-:Y:S02]  /*b2a0*/  FSEL R82, R82, -INF , !P1 ;  /* 0xff80000052527808 */ /* 0x000fe40004800000 */
[----:B------:R-:W-:-:S04]  /*b2b0*/  FSETP.NEU.FTZ.AND P1, PT, R3, -INF , PT ;  /* 0xff8000000300780b */ /* 0x000fc80003f3d000 */
[----:B------:R-:W-:Y:S02]  /*b2c0*/  FSEL R4, R4, RZ, P1 ;  /* 0x000000ff04047208 */ /* 0x000fe40000800000 */
[----:B------:R-:W-:Y:S02]  /*b2d0*/  ISETP.GT.AND P1, PT, R14, 0x79, !P4 ;  /* 0x000000790e00780c */ /* 0x000fe40006724270 */
[----:B------:R-:W-:Y:S01]  /*b2e0*/  ISETP.NE.AND P4, PT, R92, 0x1, PT ;  /* 0x000000015c00780c */ /* 0x000fe20003f85270 */
[--C-:B------:R-:W-:Y:S01]  /*b2f0*/  FFMA.FTZ R5, R25, UR30, -R4.reuse ;  /* 0x0000001e19057c23 */ /* 0x100fe20008010804 */
[----:B------:R-:W-:Y:S01]  /*b300*/  FMNMX.FTZ R25, R43, R0, !PT ;  /* 0x000000002b197209 */ /* 0x000fe20007810000 */
[--C-:B------:R-:W-:Y:S01]  /*b310*/  FFMA.FTZ R7, R29, UR30, -R4.reuse ;  /* 0x0000001e1d077c23 */ /* 0x100fe20008010804 */
[--C-:B------:R-:W-:Y:S01]  /*b320*/  FFMA.FTZ R33, R33, UR30, -R4.reuse ;  /* 0x0000001e21217c23 */ /* 0x100fe20008010804 */
[--C-:B------:R-:W-:Y:S01]  /*b330*/  FFMA.FTZ R37, R37, UR30, -R4.reuse ;  /* 0x0000001e25257c23 */ /* 0x100fe20008010804 */
[----:B------:R-:W-:Y:S01]  /*b340*/  FMNMX.FTZ R0, R46, R25, !PT ;  /* 0x000000192e007209 */ /* 0x000fe20007810000 */
[--C-:B------:R-:W-:Y:S01]  /*b350*/  FFMA.FTZ R41, R41, UR30, -R4.reuse ;  /* 0x0000001e29297c23 */ /* 0x100fe20008010804 */
[----:B------:R0:W-:Y:S01]  /*b360*/  MUFU.EX2 R15, R33 ;  /* 0x00000021000f7308 */ /* 0x0001e20000000800 */
[--C-:B------:R-:W-:Y:S01]  /*b370*/  FFMA.FTZ R45, R45, UR30, -R4.reuse ;  /* 0x0000001e2d2d7c23 */ /* 0x100fe20008010804 */
[----:B------:R-:W-:Y:S01]  /*b380*/  FMNMX.FTZ R25, R47, R0, !PT ;  /* 0x000000002f197209 */ /* 0x000fe20007810000 */
[--C-:B------:R-:W-:Y:S01]  /*b390*/  FFMA.FTZ R6, R57, UR30, -R4.reuse ;  /* 0x0000001e39067c23 */ /* 0x100fe20008010804 */
[----:B------:R-:W-:Y:S01]  /*b3a0*/  ISETP.LT.OR P1, PT, R20, 0x7a, P1 ;  /* 0x0000007a1400780c */ /* 0x000fe20000f21670 */
[--C-:B------:R-:W-:Y:S01]  /*b3b0*/  FFMA.FTZ R53, R53, UR30, -R4.reuse ;  /* 0x0000001e35357c23 */ /* 0x100fe20008010804 */
[----:B------:R-:W-:Y:S01]  /*b3c0*/  FMNMX.FTZ R0, R50, R25, !PT ;  /* 0x0000001932007209 */ /* 0x000fe20007810000 */
[--C-:B------:R-:W-:Y:S01]  /*b3d0*/  FFMA.FTZ R148, R24, UR30, -R4.reuse ;  /* 0x0000001e18947c23 */ /* 0x100fe20008010804 */
[----:B------:R1:W-:Y:S01]  /*b3e0*/  MUFU.EX2 R21, R37 ;  /* 0x0000002500157308 */ /* 0x0003e20000000800 */
[----:B------:R-:W-:Y:S01]  /*b3f0*/  FSEL R87, R87, -INF , !P1 ;  /* 0xff80000057577808 */ /* 0x000fe20004800000 */
[--C-:B------:R-:W-:Y:S01]  /*b400*/  FFMA.FTZ R150, R28, UR30, -R4.reuse ;  /* 0x0000001e1c967c23 */ /* 0x100fe20008010804 */
[----:B------:R-:W-:Y:S01]  /*b410*/  FMNMX.FTZ R29, R51, R0, !PT ;  /* 0x00000000331d7209 */ /* 0x000fe20007810000 */
[--C-:B------:R-:W-:Y:S01]  /*b420*/  FFMA.FTZ R49, R49, UR30, -R4.reuse ;  /* 0x0000001e31317c23 */ /* 0x100fe20008010804 */
[--C-:B------:R-:W-:Y:S01]  /*b430*/  FFMA.FTZ R144, R32, UR30, -R4.reuse ;  /* 0x0000001e20907c23 */ /* 0x100fe20008010804 */
[--C-:B------:R-:W-:Y:S01]  /*b440*/  FFMA.FTZ R146, R36, UR30, -R4.reuse ;  /* 0x0000001e24927c23 */ /* 0x100fe20008010804 */
[----:B------:R-:W-:Y:S01]  /*b450*/  FMNMX.FTZ R0, R54, R29, !PT ;  /* 0x0000001d36007209 */ /* 0x000fe20007810000 */
[----:B------:R2:W-:Y:S01]  /*b460*/  MUFU.EX2 R25, R41 ;  /* 0x0000002900197308 */ /* 0x0005e20000000800 */
        /* <DEDUP_REMOVED lines=10> */
[----:B0-----:R-:W-:Y:S01]  /*b510*/  FMNMX.FTZ R33, R59, R0, !PT ;  /* 0x000000003b217209 */ /* 0x001fe20007810000 */
[--C-:B------:R-:W-:Y:S01]  /*b520*/  FFMA.FTZ R130, R68, UR30, -R4.reuse ;  /* 0x0000001e44827c23 */ /* 0x100fe20008010804 */
[--C-:B------:R-:W-:Y:S01]  /*b530*/  FFMA.FTZ R124, R72, UR30, -R4.reuse ;  /* 0x0000001e487c7c23 */ /* 0x100fe20008010804 */
[--C-:B------:R-:W-:Y:S01]  /*b540*/  FFMA.FTZ R126, R76, UR30, -R4.reuse ;  /* 0x0000001e4c7e7c23 */ /* 0x100fe20008010804 */
[----:B------:R-:W-:Y:S01]  /*b550*/  FMNMX.FTZ R0, R62, R33, !PT ;  /* 0x000000213e007209 */ /* 0x000fe20007810000 */
[----:B------:R-:W-:Y:S01]  /*b560*/  MUFU.EX2 R29, R45 ;  /* 0x0000002d001d7308 */ /* 0x000fe20000000800 */
[--C-:B------:R-:W-:Y:S01]  /*b570*/  FFMA.FTZ R120, R80, UR30, -R4.reuse ;  /* 0x0000001e50787c23 */ /* 0x100fe20008010804 */
[----:B------:R-:W-:Y:S01]  /*b580*/  FFMA.FTZ R122, R84, UR30, -R4 ;  /* 0x0000001e547a7c23 */ /* 0x000fe20008010804 */
[----:B------:R-:W-:-:S04]  /*b590*/  FMNMX.FTZ R33, R63, R0, !PT ;  /* 0x000000003f217209 */ /* 0x000fc80007810000 */
[----:B------:R-:W-:Y:S01]  /*b5a0*/  FMNMX.FTZ R0, R66, R33, !PT ;  /* 0x0000002142007209 */ /* 0x000fe20007810000 */
[----:B------:R-:W0:Y:S03]  /*b5b0*/  MUFU.EX2 R5, R5 ;  /* 0x0000000500057308 */ /* 0x000e260000000800 */
[----:B-1----:R-:W-:-:S04]  /*b5c0*/  FMNMX.FTZ R37, R67, R0, !PT ;  /* 0x0000000043257209 */ /* 0x002fc80007810000 */
[----:B------:R-:W-:Y:S01]  /*b5d0*/  FMNMX.FTZ R0, R70, R37, !PT ;  /* 0x0000002546007209 */ /* 0x000fe20007810000 */
[----:B------:R-:W1:Y:S03]  /*b5e0*/  MUFU.EX2 R150, R150 ;  /* 0x0000009600967308 */ /* 0x000e660000000800 */
[----:B------:R-:W-:-:S04]  /*b5f0*/  FMNMX.FTZ R37, R71, R0, !PT ;  /* 0x0000000047257209 */ /* 0x000fc80007810000 */
[----:B------:R-:W-:Y:S01]  /*b600*/  FMNMX.FTZ R0, R74, R37, !PT ;  /* 0x000000254a007209 */ /* 0x000fe20007810000 */
[----:B------:R-:W3:Y:S03]  /*b610*/  MUFU.EX2 R7, R7 ;  /* 0x0000000700077308 */ /* 0x000ee60000000800 */
[----:B--2---:R-:W-:-:S04]  /*b620*/  FMNMX.FTZ R41, R75, R0, !PT ;  /* 0x000000004b297209 */ /* 0x004fc80007810000 */
[----:B------:R-:W-:Y:S01]  /*b630*/  FMNMX.FTZ R0, R78, R41, !PT ;  /* 0x000000294e007209 */ /* 0x000fe20007810000 */
[----:B------:R2:W-:Y:S03]  /*b640*/  MUFU.EX2 R37, R53 ;  /* 0x0000003500257308 */ /* 0x0005e60000000800 */
[----:B------:R-:W-:-:S04]  /*b650*/  FMNMX.FTZ R41, R79, R0, !PT ;  /* 0x000000004f297209 */ /* 0x000fc80007810000 */
[----:B------:R-:W-:Y:S01]  /*b660*/  FMNMX.FTZ R0, R82, R41, !PT ;  /* 0x0000002952007209 */ /* 0x000fe20007810000 */
[----:B------:R4:W-:Y:S01]  /*b670*/  MUFU.EX2 R33, R49 ;  /* 0x0000003100217308 */ /* 0x0009e20000000800 */
[----:B--2---:R-:W-:Y:S02]  /*b680*/  FFMA.FTZ R53, R69, UR30, -R4 ;  /* 0x0000001e45357c23 */ /* 0x004fe40008010804 */
[----:B------:R-:W-:-:S04]  /*b690*/  FMNMX.FTZ R45, R83, R0, !PT ;  /* 0x00000000532d7209 */ /* 0x000fc80007810000 */
[----:B------:R-:W-:Y:S01]  /*b6a0*/  FMNMX.FTZ R0, R86, R45, !PT ;  /* 0x0000002d56007209 */ /* 0x000fe20007810000 */
[----:B------:R2:W-:Y:S01]  /*b6b0*/  MUFU.EX2 R41, R6 ;  /* 0x0000000600297308 */ /* 0x0005e20000000800 */
[--C-:B------:R-:W-:Y:S01]  /*b6c0*/  FFMA.FTZ R45, R61, UR30, -R4.reuse ;  /* 0x0000001e3d2d7c23 */ /* 0x100fe20008010804 */
[--C-:B----4-:R-:W-:Y:S01]  /*b6d0*/  FFMA.FTZ R49, R65, UR30, -R4.reuse ;  /* 0x0000001e41317c23 */ /* 0x110fe20008010804 */
[----:B------:R-:W-:Y:S01]  /*b6e0*/  FMNMX.FTZ R0, R87, R0, !PT ;  /* 0x0000000057007209 */ /* 0x000fe20007810000 */
[--C-:B------:R-:W-:Y:S01]  /*b6f0*/  FFMA.FTZ R61, R77, UR30, -R4.reuse ;  /* 0x0000001e4d3d7c23 */ /* 0x100fe20008010804 */
[----:B------:R-:W-:-:S03]  /*b700*/  FFMA.FTZ R65, R81, UR30, -R4 ;  /* 0x0000001e51417c23 */ /* 0x000fc60008010804 */
[----:B------:R-:W2:Y:S01]  /*b710*/  SHFL.BFLY PT, R57, R0, 0x2, 0x1f ;  /* 0x0c401f0000397f89 */ /* 0x000ea200000e0000 */
[----:B------:R-:W4:Y:S08]  /*b720*/  MUFU.EX2 R144, R144 ;  /* 0x0000009000907308 */ /* 0x000f300000000800 */
[----:B------:R-:W5:Y:S08]  /*b730*/  MUFU.EX2 R146, R146 ;  /* 0x0000009200927308 */ /* 0x000f700000000800 */
[----:B------:R-:W-:Y:S01]  /*b740*/  MUFU.EX2 R140, R140 ;  /* 0x0000008c008c7308 */ /* 0x000fe20000000800 */
[----:B--2---:R-:W-:Y:S01]  /*b750*/  FMNMX.FTZ R6, R0, R57, !PT ;  /* 0x0000003900067209 */ /* 0x004fe20007810000 */
[----:B------:R-:W-:-:S06]  /*b760*/  FFMA.FTZ R57, R73, UR30, -R4 ;  /* 0x0000001e49397c23 */ /* 0x000fcc0008010804 */
[----:B------:R-:W-:Y:S01]  /*b770*/  MUFU.EX2 R142, R142 ;  /* 0x0000008e008e7308 */ /* 0x000fe20000000800 */
[----:B------:R-:W2:Y:S07]  /*b780*/  SHFL.BFLY PT, R69, R6, 0x1, 0x1f ;  /* 0x0c201f0006457f89 */ /* 0x000eae00000e0000 */
[----:B------:R-:W-:Y:S08]  /*b790*/  MUFU.EX2 R136, R136 ;  /* 0x0000008800887308 */ /* 0x000ff00000000800 */
[----:B------:R-:W-:Y:S08]  /*b7a0*/  MUFU.EX2 R138, R138 ;  /* 0x0000008a008a7308 */ /* 0x000ff00000000800 */
[----:B------:R-:W-:Y:S01]  /*b7b0*/  MUFU.EX2 R132, R132 ;  /* 0x0000008400847308 */ /* 0x000fe20000000800 */
[----:B--2---:R-:W-:Y:S01]  /*b7c0*/  FMNMX.FTZ R0, R6, R69, !PT ;  /* 0x0000004506007209 */ /* 0x004fe20007810000 */
[----:B------:R-:W-:-:S03]  /*b7d0*/  FFMA.FTZ R69, R85, UR30, -R4 ;  /* 0x0000001e55457c23 */ /* 0x000fc60008010804 */
[C---:B------:R-:W-:Y:S01]  /*b7e0*/  FSETP.NEU.FTZ.AND P1, PT, R0.reuse, -INF , PT ;  /* 0xff8000000000780b */ /* 0x040fe20003f3d000 */
[----:B------:R-:W-:Y:S02]  /*b7f0*/  FMUL.FTZ R6, R0, UR30 ;  /* 0x0000001e00067c20 */ /* 0x000fe40008410000 */
[----:B------:R-:W-:Y:S03]  /*b800*/  MUFU.EX2 R134, R134 ;  /* 0x0000008600867308 */ /* 0x000fe60000000800 */
[----:B------:R-:W-:-:S05]  /*b810*/  FSEL R6, R6, RZ, P1 ;  /* 0x000000ff06067208 */ /* 0x000fca0000800000 */
[----:B------:R-:W-:Y:S01]  /*b820*/  MUFU.EX2 R45, R45 ;  /* 0x0000002d002d7308 */ /* 0x000fe20000000800 */
[--C-:B------:R-:W-:Y:S01]  /*b830*/  FFMA.FTZ R149, R26, UR30, -R6.reuse ;  /* 0x0000001e1a957c23 */ /* 0x100fe20008010806 */
[--C-:B------:R-:W-:Y:S01]  /*b840*/  FFMA.FTZ R4, R27, UR30, -R6.reuse ;  /* 0x0000001e1b047c23 */ /* 0x100fe20008010806 */
[--C-:B------:R-:W-:Y:S01]  /*b850*/  FFMA.FTZ R151, R30, UR30, -R6.reuse ;  /* 0x0000001e1e977c23 */ /* 0x100fe20008010806 */
[----:B0-----:R-:W-:Y:S01]  /*b860*/  FADD.FTZ R27, R148, R5 ;  /* 0x00000005941b7221 */ /* 0x001fe20000010000 */
[--C-:B------:R-:W-:Y:S01]  /*b870*/  FFMA.FTZ R14, R31, UR30, -R6.reuse ;  /* 0x0000001e1f0e7c23 */ /* 0x100fe20008010806 */
[--C-:B------:R-:W-:Y:S01]  /*b880*/  FFMA.FTZ R145, R34, UR30, -R6.reuse ;  /* 0x0000001e22917c23 */ /* 0x100fe20008010806 */
[--C-:B------:R-:W-:Y:S01]  /*b890*/  FFMA.FTZ R20, R35, UR30, -R6.reuse ;  /* 0x0000001e23147c23 */ /* 0x100fe20008010806 */
[----:B------:R-:W-:Y:S01]  /*b8a0*/  MUFU.EX2 R149, R149 ;  /* 0x0000009500957308 */ /* 0x000fe20000000800 */
[----:B-1----:R-:W-:Y:S01]  /*b8b0*/  FADD.FTZ R34, R150, R27 ;  /* 0x0000001b96227221 */ /* 0x002fe20000010000 */
[--C-:B------:R-:W-:Y:S01]  /*b8c0*/  FFMA.FTZ R147, R38, UR30, -R6.reuse ;  /* 0x0000001e26937c23 */ /* 0x100fe20008010806 */
[--C-:B------:R-:W-:Y:S01]  /*b8d0*/  FFMA.FTZ R24, R39, UR30, -R6.reuse ;  /* 0x0000001e27187c23 */ /* 0x100fe20008010806 */
[----:B------:R-:W-:Y:S01]  /*b8e0*/  FFMA.FTZ R141, R42, UR30, -R6 ;  /* 0x0000001e2a8d7c23 */ /* 0x000fe20008010806 */
[----:B---3--:R-:W-:Y:S01]  /*b8f0*/  FADD.FTZ R27, R7, R34 ;  /* 0x00000022071b7221 */ /* 0x008fe20000010000 */
[----:B------:R-:W0:Y:S01]  /*b900*/  @P4 LDC R35, c[0x0][0x44c] ;  /* 0x00011300ff234b82 */ /* 0x000e220000000800 */
[--C-:B------:R-:W-:Y:S01]  /*b910*/  FFMA.FTZ R26, R43, UR30, -R6.reuse ;  /* 0x0000001e2b1a7c23 */ /* 0x100fe20008010806 */
[----:B------:R-:W1:Y:S01]  /*b920*/  MUFU.EX2 R4, R4 ;  /* 0x0000000400047308 */ /* 0x000e620000000800 */
[----:B----4-:R-:W-:Y:S01]  /*b930*/  FADD.FTZ R36, R144, R27 ;  /* 0x0000001b90247221 */ /* 0x010fe20000010000 */
[--C-:B------:R-:W-:Y:S01]  /*b940*/  FFMA.FTZ R143, R46, UR30, -R6.reuse ;  /* 0x0000001e2e8f7c23 */ /* 0x100fe20008010806 */
[--C-:B------:R-:W-:Y:S01]  /*b950*/  FFMA.FTZ R28, R47, UR30, -R6.reuse ;  /* 0x0000001e2f1c7c23 */ /* 0x100fe20008010806 */
[----:B------:R-:W-:Y:S01]  /*b960*/  FFMA.FTZ R137, R50, UR30, -R6 ;  /* 0x0000001e32897c23 */ /* 0x000fe20008010806 */
[----:B------:R-:W-:Y:S01]  /*b970*/  FADD.FTZ R27, R15, R36 ;  /* 0x000000240f1b7221 */ /* 0x000fe20000010000 */
[----:B------:R-:W2:Y:S01]  /*b980*/  @P4 LDC R46, c[0x0][0x450] ;  /* 0x00011400ff2e4b82 */ /* 0x000ea20000000800 */
[--C-:B------:R-:W-:Y:S01]  /*b990*/  FFMA.FTZ R30, R51, UR30, -R6.reuse ;  /* 0x0000001e331e7c23 */ /* 0x100fe20008010806 */
[----:B------:R-:W3:Y:S01]  /*b9a0*/  MUFU.EX2 R151, R151 ;  /* 0x0000009700977308 */ /* 0x000ee20000000800 */
[----:B-----5:R-:W-:Y:S01]  /*b9b0*/  FADD.FTZ R36, R146, R27 ;  /* 0x0000001b92247221 */ /* 0x020fe20000010000 */
[--C-:B------:R-:W-:Y:S01]  /*b9c0*/  FFMA.FTZ R139, R54, UR30, -R6.reuse ;  /* 0x0000001e368b7c23 */ /* 0x100fe20008010806 */
[----:B------:R-:W-:Y:S01]  /*b9d0*/  FFMA.FTZ R32, R55, UR30, -R6 ;  /* 0x0000001e37207c23 */ /* 0x000fe20008010806 */
[----:B------:R-:W-:-:S02]  /*b9e0*/  IMAD.MOV.U32 R42, RZ, RZ, R90 ;  /* 0x000000ffff2a7224 */ /* 0x000fc400078e005a */
[----:B------:R-:W-:Y:S01]  /*b9f0*/  FADD.FTZ R31, R21, R36 ;  /* 0x00000024151f7221 */ /* 0x000fe20000010000 */
[--C-:B------:R-:W-:Y:S01]  /*ba00*/  FFMA.FTZ R133, R58, UR30, -R6.reuse ;  /* 0x0000001e3a857c23 */ /* 0x100fe20008010806 */
[----:B------:R-:W-:Y:S01]  /*ba10*/  FFMA.FTZ R34, R59, UR30, -R6 ;  /* 0x0000001e3b227c23 */ /* 0x000fe20008010806 */
[----:B------:R-:W4:Y:S01]  /*ba20*/  MUFU.EX2 R14, R14 ;  /* 0x0000000e000e7308 */ /* 0x000f220000000800 */
[----:B-1----:R-:W-:Y:S01]  /*ba30*/  FADD.FTZ R38, R149, R4 ;  /* 0x0000000495267221 */ /* 0x002fe20000010000 */
[----:B------:R-:W-:Y:S01]  /*ba40*/  FADD.FTZ R40, R140, R31 ;  /* 0x0000001f8c287221 */ /* 0x000fe20000010000 */
[--C-:B------:R-:W-:Y:S01]  /*ba50*/  FFMA.FTZ R135, R62, UR30, -R6.reuse ;  /* 0x0000001e3e877c23 */ /* 0x100fe20008010806 */
[--C-:B------:R-:W-:Y:S01]  /*ba60*/  FFMA.FTZ R36, R63, UR30, -R6.reuse ;  /* 0x0000001e3f247c23 */ /* 0x100fe20008010806 */
[----:B------:R-:W-:Y:S01]  /*ba70*/  FFMA.FTZ R129, R66, UR30, -R6 ;  /* 0x0000001e42817c23 */ /* 0x000fe20008010806 */
[----:B------:R-:W-:Y:S01]  /*ba80*/  FADD.FTZ R31, R25, R40 ;  /* 0x00000028191f7221 */ /* 0x000fe20000010000 */
[----:B0-----:R-:W-:Y:S01]  /*ba90*/  @P4 IMAD.HI.U32 R35, R90, R35, RZ ;  /* 0x000000235a234227 */ /* 0x001fe200078e00ff */
[----:B------:R-:W0:Y:S03]  /*baa0*/  MUFU.EX2 R145, R145 ;  /* 0x0000009100917308 */ /* 0x000e260000000800 */
[----:B---3--:R-:W-:Y:S01]  /*bab0*/  FADD.FTZ R27, R151, R38 ;  /* 0x00000026971b7221 */ /* 0x008fe20000010000 */
[--C-:B------:R-:W-:Y:S01]  /*bac0*/  FFMA.FTZ R131, R70, UR30, -R6.reuse ;  /* 0x0000001e46837c23 */ /* 0x100fe20008010806 */
[--C-:B------:R-:W-:Y:S01]  /*bad0*/  FFMA.FTZ R125, R74, UR30, -R6.reuse ;  /* 0x0000001e4a7d7c23 */ /* 0x100fe20008010806 */
[--C-:B------:R-:W-:Y:S01]  /*bae0*/  FFMA.FTZ R75, R75, UR30, -R6.reuse ;  /* 0x0000001e4b4b7c23 */ /* 0x100fe20008010806 */
[--C-:B------:R-:W-:Y:S01]  /*baf0*/  FFMA.FTZ R127, R78, UR30, -R6.reuse ;  /* 0x0000001e4e7f7c23 */ /* 0x100fe20008010806 */
[----:B--2---:R-:W-:Y:S01]  /*bb00*/  @P4 SHF.R.U32.HI R42, RZ, R46, R35 ;  /* 0x0000002eff2a4219 */ /* 0x004fe20000011623 */
[--C-:B------:R-:W-:Y:S01]  /*bb10*/  FFMA.FTZ R82, R82, UR30, -R6.reuse ;  /* 0x0000001e52527c23 */ /* 0x100fe20008010806 */
[----:B------:R-:W1:Y:S01]  /*bb20*/  MUFU.EX2 R20, R20 ;  /* 0x0000001400147308 */ /* 0x000e620000000800 */
[----:B----4-:R-:W-:Y:S01]  /*bb30*/  FADD.FTZ R38, R14, R27 ;  /* 0x0000001b0e267221 */ /* 0x010fe20000010000 */
[--C-:B------:R-:W-:Y:S01]  /*bb40*/  FFMA.FTZ R83, R83, UR30, -R6.reuse ;  /* 0x0000001e53537c23 */ /* 0x100fe20008010806 */
[--C-:B------:R-:W-:Y:S01]  /*bb50*/  FFMA.FTZ R86, R86, UR30, -R6.reuse ;  /* 0x0000001e56567c23 */ /* 0x100fe20008010806 */
[----:B------:R-:W-:Y:S01]  /*bb60*/  FFMA.FTZ R87, R87, UR30, -R6 ;  /* 0x0000001e57577c23 */ /* 0x000fe20008010806 */
[----:B------:R-:W-:Y:S01]  /*bb70*/  F2FP.F16.F32.PACK_AB R148, R5, R148 ;  /* 0x000000940594723e */ /* 0x000fe200000000ff */
[----:B------:R-:W-:Y:S01]  /*bb80*/  IMAD.IADD R89, R89, 0x1, R42 ;  /* 0x0000000159597824 */ /* 0x000fe200078e022a */
[----:B------:R-:W-:Y:S01]  /*bb90*/  F2FP.F16.F32.PACK_AB R150, R7, R150 ;  /* 0x000000960796723e */ /* 0x000fe200000000ff */
[----:B------:R-:W2:Y:S01]  /*bba0*/  MUFU.EX2 R147, R147 ;  /* 0x0000009300937308 */ /* 0x000ea20000000800 */
[----:B0-----:R-:W-:Y:S01]  /*bbb0*/  FADD.FTZ R27, R145, R38 ;  /* 0x00000026911b7221 */ /* 0x001fe20000010000 */
[----:B------:R-:W-:Y:S01]  /*bbc0*/  FADD.FTZ R38, R142, R31 ;  /* 0x0000001f8e267221 */ /* 0x000fe20000010000 */
[----:B------:R-:W-:Y:S01]  /*bbd0*/  ISETP.GE.AND P4, PT, R11, 0x1, PT ;  /* 0x000000010b00780c */ /* 0x000fe20003f86270 */
[----:B------:R-:W-:Y:S01]  /*bbe0*/  IMAD.IADD R10, R89, 0x1, R10 ;  /* 0x00000001590a7824 */ /* 0x000fe200078e020a */
[----:B------:R-:W-:Y:S01]  /*bbf0*/  F2FP.F16.F32.PACK_AB R149, R4, R149 ;  /* 0x000000950495723e */ /* 0x000fe200000000ff */
[----:B------:R-:W-:Y:S01]  /*bc00*/  FADD.FTZ R31, R29, R38 ;  /* 0x000000261d1f7221 */ /* 0x000fe20000010000 */
[----:B------:R-:W-:Y:S01]  /*bc10*/  FFMA.FTZ R38, R67, UR30, -R6 ;  /* 0x0000001e43267c23 */ /* 0x000fe20008010806 */
[----:B------:R-:W0:Y:S01]  /*bc20*/  MUFU.EX2 R24, R24 ;  /* 0x0000001800187308 */ /* 0x000e220000000800 */
[----:B-1----:R-:W-:Y:S01]  /*bc30*/  FADD.FTZ R40, R20, R27 ;  /* 0x0000001b14287221 */ /* 0x002fe20000010000 */
[----:B------:R-:W-:Y:S01]  /*bc40*/  FADD.FTZ R44, R136, R31 ;  /* 0x0000001f882c7221 */ /* 0x000fe20000010000 */
[----:B------:R-:W-:-:S02]  /*bc50*/  F2FP.F16.F32.PACK_AB R144, R15, R144 ;  /* 0x000000900f90723e */ /* 0x000fc400000000ff */
[----:B------:R-:W-:Y:S01]  /*bc60*/  F2FP.F16.F32.PACK_AB R146, R21, R146 ;  /* 0x000000921592723e */ /* 0x000fe200000000ff */
[----:B------:R-:W-:Y:S01]  /*bc70*/  FADD.FTZ R31, R33, R44 ;  /* 0x0000002c211f7221 */ /* 0x000fe20000010000 */
[----:B------:R-:W-:Y:S01]  /*bc80*/  F2FP.F16.F32.PACK_AB R140, R25, R140 ;  /* 0x0000008c198c723e */ /* 0x000fe200000000ff */
[----:B------:R-:W1:Y:S01]  /*bc90*/  MUFU.EX2 R141, R141 ;  /* 0x0000008d008d7308 */ /* 0x000e620000000800 */
[----:B--2---:R-:W-:Y:S01]  /*bca0*/  FADD.FTZ R27, R147, R40 ;  /* 0x00000028931b7221 */ /* 0x004fe20000010000 */
[----:B------:R-:W-:Y:S01]  /*bcb0*/  FADD.FTZ R46, R138, R31 ;  /* 0x0000001f8a2e7221 */ /* 0x000fe20000010000 */
[----:B------:R-:W-:Y:S02]  /*bcc0*/  F2FP.F16.F32.PACK_AB R142, R29, R142 ;  /* 0x0000008e1d8e723e */ /* 0x000fe400000000ff */
[----:B------:R-:W-:Y:S01]  /*bcd0*/  F2FP.F16.F32.PACK_AB R136, R33, R136 ;  /* 0x000000882188723e */ /* 0x000fe200000000ff */
[C---:B------:R-:W-:Y:S01]  /*bce0*/  FADD.FTZ R31, R37.reuse, R46 ;  /* 0x0000002e251f7221 */ /* 0x040fe20000010000 */
[----:B------:R-:W-:Y:S01]  /*bcf0*/  F2FP.F16.F32.PACK_AB R138, R37, R138 ;  /* 0x0000008a258a723e */ /* 0x000fe200000000ff */
[----:B------:R-:W2:Y:S01]  /*bd00*/  MUFU.EX2 R26, R26 ;  /* 0x0000001a001a7308 */ /* 0x000ea20000000800 */
[----:B0-----:R-:W-:Y:S01]  /*bd10*/  FADD.FTZ R40, R24, R27 ;  /* 0x0000001b18287221 */ /* 0x001fe20000010000 */
[----:B------:R-:W-:-:S02]  /*bd20*/  F2FP.F16.F32.PACK_AB R151, R14, R151 ;  /* 0x000000970e97723e */ /* 0x000fc400000000ff */
[----:B------:R-:W-:Y:S02]  /*bd30*/  F2FP.F16.F32.PACK_AB R145, R20, R145 ;  /* 0x000000911491723e */ /* 0x000fe400000000ff */
[----:B------:R-:W-:Y:S02]  /*bd40*/  F2FP.F16.F32.PACK_AB R147, R24, R147 ;  /* 0x000000931893723e */ /* 0x000fe400000000ff */
[----:B------:R-:W0:Y:S01]  /*bd50*/  MUFU.EX2 R143, R143 ;  /* 0x0000008f008f7308 */ /* 0x000e220000000800 */
[----:B-1----:R-:W-:Y:S01]  /*bd60*/  FADD.FTZ R27, R141, R40 ;  /* 0x000000288d1b7221 */ /* 0x002fe20000010000 */
[----:B------:R-:W-:-:S06]  /*bd70*/  FFMA.FTZ R40, R71, UR30, -R6 ;  /* 0x0000001e47287c23 */ /* 0x000fcc0008010806 */
[----:B------:R-:W1:Y:S01]  /*bd80*/  MUFU.EX2 R28, R28 ;  /* 0x0000001c001c7308 */ /* 0x000e620000000800 */
[C---:B--2---:R-:W-:Y:S01]  /*bd90*/  FADD.FTZ R44, R26.reuse, R27 ;  /* 0x0000001b1a2c7221 */ /* 0x044fe20000010000 */
[----:B------:R-:W-:-:S06]  /*bda0*/  F2FP.F16.F32.PACK_AB R141, R26, R141 ;  /* 0x0000008d1a8d723e */ /* 0x000fcc00000000ff */
        /* <DEDUP_REMOVED lines=85> */
[----:B-1----:R-:W-:Y:S01]  /*c300*/  FADD.FTZ R6, R122, R7 ;  /* 0x000000077a067221 */ /* 0x002fe20000010000 */
[C---:B--2---:R-:W-:Y:S01]  /*c310*/  FADD.FTZ R5, R87.reuse, R4 ;  /* 0x0000000457057221 */ /* 0x044fe20000010000 */
[----:B------:R-:W-:Y:S01]  /*c320*/  F2FP.F16.F32.PACK_AB R123, R87, R86 ;  /* 0x00000056577b723e */ /* 0x000fe200000000ff */
[----:B------:R-:W-:Y:S02]  /*c330*/  VIADD R4, R88, 0xfffffffe ;  /* 0xfffffffe58047836 */ /* 0x000fe40000000000 */
[C---:B0-----:R-:W-:Y:S01]  /*c340*/  FADD.FTZ R6, R69.reuse, R6 ;  /* 0x0000000645067221 */ /* 0x041fe20000010000 */
[----:B------:R-:W-:Y:S01]  /*c350*/  F2FP.F16.F32.PACK_AB R122, R69, R122 ;  /* 0x0000007a457a723e */ /* 0x000fe200000000ff */
        /* <DEDUP_REMOVED lines=12> */
.L_x_1688:
[----:B------:R-:W-:-:S13]  /*c420*/  ISETP.NE.AND P1, PT, R11, 0x1, PT ;  /* 0x000000010b00780c */ /* 0x000fda0003f25270 */
[----:B------:R-:W0:Y:S02]  /*c430*/  @P1 LDC.64 R14, c[0x0][0x9e8] ;  /* 0x00027a00ff0e1b82 */ /* 0x000e240000000a00 */
[----:B0-----:R-:W-:-:S05]  /*c440*/  @P1 IMAD.HI.U32 R14, R7, R14, RZ ;  /* 0x0000000e070e1227 */ /* 0x001fca00078e00ff */
[----:B------:R-:W-:-:S07]  /*c450*/  @P1 SHF.R.U32.HI R7, RZ, R15, R14 ;  /* 0x0000000fff071219 */ /* 0x000fce000001160e */
.L_x_1689:
[----:B------:R-:W-:Y:S05]  /*c460*/  BSYNC B0 ;  /* 0x0000000000007941 */ /* 0x000fea0003800000 */
.L_x_1687:
[----:B------:R-:W-:-:S05]  /*c470*/  IMAD R7, R7, R11, R11 ;  /* 0x0000000b07077224 */ /* 0x000fca00078e020b */
[----:B------:R-:W-:-:S07]  /*c480*/  VIMNMX R10, R10, R7, PT ;  /* 0x000000070a0a7248 */ /* 0x000fce0003fe0100 */
.L_x_1686:
[----:B------:R-:W2:Y:S01]  /*c490*/  LDL R11, [R1+0x38] ;  /* 0x00003800010b7983 */ /* 0x000ea20000100800 */
[----:B------:R-:W-:Y:S01]  /*c4a0*/  SHF.R.S32.HI R7, RZ, 0x1f, R10 ;  /* 0x0000001fff077819 */ /* 0x000fe2000001140a */
[----:B------:R-:W-:Y:S01]  /*c4b0*/  ULDC UR5, c[0x0][0x9e4] ;  /* 0x0002790000057ab9 */ /* 0x000fe20000000800 */
[----:B------:R-:W-:Y:S01]  /*c4c0*/  ULDC UR4, c[0x0][0x9e4] ;  /* 0x0002790000047ab9 */ /* 0x000fe20000000800 */
[----:B------:R-:W-:Y:S01]  /*c4d0*/  ULDC UR9, c[0x0][0x9dc] ;  /* 0x0002770000097ab9 */ /* 0x000fe20000000800 */
[----:B------:R-:W-:Y:S01]  /*c4e0*/  LEA.HI R7, R7, R10, RZ, 0x7 ;  /* 0x0000000a07077211 */ /* 0x000fe200078f38ff */
[----:B------:R-:W-:Y:S01]  /*c4f0*/  ULDC UR11, c[0x0][0x9dc] ;  /* 0x00027700000b7ab9 */ /* 0x000fe20000000800 */
[----:B------:R-:W-:Y:S01]  /*c500*/  ULDC UR6, c[0x0][0x988] ;  /* 0x0002620000067ab9 */ /* 0x000fe20000000800 */
[----:B------:R-:W-:Y:S01]  /*c510*/  ULDC UR7, c[0x0][0x988] ;  /* 0x0002620000077ab9 */ /* 0x000fe20000000800 */
[----:B------:R-:W-:Y:S01]  /*c520*/  SHF.R.S32.HI R7, RZ, 0x7, R7 ;  /* 0x00000007ff077819 */ /* 0x000fe20000011407 */
[----:B------:R-:W-:Y:S01]  /*c530*/  ULDC UR8, c[0x0][0x988] ;  /* 0x0002620000087ab9 */ /* 0x000fe20000000800 */
[----:B------:R-:W-:Y:S01]  /*c540*/  ULDC UR28, c[0x0][0x9e0] ;  /* 0x00027800001c7ab9 */ /* 0x000fe20000000800 */
[----:B------:R-:W-:Y:S01]  /*c550*/  ULDC UR10, c[0x0][0x9e0] ;  /* 0x00027800000a7ab9 */ /* 0x000fe20000000800 */
        /* <DEDUP_REMOVED lines=16> */
[----:B--2---:R-:W-:-:S04]  /*c660*/  VIMNMX R11, R11, R7, !PT ;  /* 0x000000070b0b7248 */ /* 0x004fc80007fe0100 */
[----:B------:R-:W-:Y:S01]  /*c670*/  ISETP.GE.AND P1, PT, R4, R11, PT ;  /* 0x0000000b0400720c */ /* 0x000fe20003f26270 */
[----:B------:R0:W-:-:S12]  /*c680*/  STL [R1+0x20], R11 ;  /* 0x0000200b01007387 */ /* 0x0001d80000100800 */
[----:B0-----:R-:W-:Y:S05]  /*c690*/  @!P1 BRA `(.L_x_1690) ;  /* 0x0000003000349947 */ /* 0x001fea0003800000 */
[----:B------:R-:W-:-:S07]  /*c6a0*/  IMAD.MOV.U32 R119, RZ, RZ, RZ ;  /* 0x000000ffff777224 */ /* 0x000fce00078e00ff */
.L_x_1710:
[----:B------:R-:W2:Y:S01]  /*c6b0*/  LDL R10, [R1+0x28] ;  /* 0x00002800010a7983 */ /* 0x000ea20000100800 */
[----:B------:R-:W-:Y:S01]  /*c6c0*/  VIADD R7, R19, 0x1 ;  /* 0x0000000113077836 */ /* 0x000fe20000000000 */
[----:B------:R-:W-:Y:S05]  /*c6d0*/  YIELD ;  /* 0x0000000000007946 */ /* 0x000fea0003800000 */
[----:B------:R-:W-:-:S04]  /*c6e0*/  ISETP.NE.AND P2, PT, R7, 0x2, PT ;  /* 0x000000020700780c */ /* 0x000fc80003f45270 */
[----:B------:R-:W-:Y:S02]  /*c6f0*/  SEL R11, RZ, 0x1, P2 ;  /* 0x00000001ff0b7807 */ /* 0x000fe40001000000 */
[----:B------:R-:W-:Y:S02]  /*c700*/  SEL R7, R7, RZ, P2 ;  /* 0x000000ff07077207 */ /* 0x000fe40001000000 */
[----:B------:R-:W-:Y:S02]  /*c710*/  LOP3.LUT R20, R154, R11, RZ, 0x3c, !PT ;  /* 0x0000000b9a147212 */ /* 0x000fe400078e3cff */
[----:B--2---:R-:W-:-:S13]  /*c720*/  ISETP.NE.AND P1, PT, R10, RZ, PT ;  /* 0x000000ff0a00720c */ /* 0x004fda0003f25270 */
[----:B------:R-:W-:Y:S05]  /*c730*/  @P1 BRA `(.L_x_1691) ;  /* 0x0000000000301947 */ /* 0x000fea0003800000 */
[----:B------:R-:W-:Y:S05]  /*c740*/  @!P0 BRA `(.L_x_1692) ;  /* 0x0000000000048947 */ /* 0x000fea0003800000 */
[----:B------:R-:W-:Y:S01]  /*c750*/  BPT.TRAP 0x1 ;  /* 0x000000040000795c */ /* 0x000fe20000300000 */
.L_x_1692:
[----:B------:R-:W-:Y:S01]  /*c760*/  IMAD R11, R7, 0x8, R2 ;  /* 0x00000008070b7824 */ /* 0x000fe200078e0202 */
[----:B------:R-:W-:-:S04]  /*c770*/  SHF.L.U32 R10, R20, 0x1f, RZ ;  /* 0x0000001f140a7819 */ /* 0x000fc800000006ff */
[----:B------:R0:W1:Y:S01]  /*c780*/  SYNCS.PHASECHK.TRANS64.TRYWAIT P2, [R11+URZ+0x16830], R10 ;  /* 0x0168300a0b0075a7 */ /* 0x000062000804017f */
[----:B------:R-:W-:Y:S05]  /*c790*/  @!P0 BRA `(.L_x_1693) ;  /* 0x0000000000048947 */ /* 0x000fea0003800000 */
[----:B------:R-:W-:Y:S01]  /*c7a0*/  BPT.TRAP 0x1 ;  /* 0x000000040000795c */ /* 0x000fe20000300000 */
.L_x_1693:
[----:B------:R-:W-:Y:S04]  /*c7b0*/  BSSY B0, `(.L_x_1691) ;  /* 0x0000004000007945 */ /* 0x000fe80003800000 */
[----:B-1----:R-:W-:Y:S05]  /*c7c0*/  @P2 BRA `(.L_x_1694) ;  /* 0x0000000000082947 */ /* 0x002fea0003800000 */
[----:B------:R-:W1:Y:S02]  /*c7d0*/  SYNCS.PHASECHK.TRANS64.TRYWAIT P2, [R11+URZ+0x16830], R10 ;  /* 0x0168300a0b0075a7 */ /* 0x000e64000804017f */
[----:B-1----:R-:W-:Y:S05]  /*c7e0*/  @!P2 BRA `(.L_x_1695) ;  /* 0x0000012c0004a947 */ /* 0x002fea0003800000 */
.L_x_1694:
[----:B------:R-:W-:Y:S05]  /*c7f0*/  BSYNC B0 ;  /* 0x0000000000007941 */ /* 0x000fea0003800000 */
.L_x_1691:
[----:B------:R-:W2:Y:S01]  /*c800*/  LDL R14, [R1+0x2c] ;  /* 0x00002c00010e7983 */ /* 0x000ea20000100800 */
[----:B01----:R-:W0:Y:S01]  /*c810*/  S2R R10, SR_TID.X ;  /* 0x00000000000a7919 */ /* 0x003e220000002100 */
[----:B------:R-:W-:Y:S01]  /*c820*/  IMAD.MOV.U32 R11, RZ, RZ, 0x40000040 ;  /* 0x40000040ff0b7424 */ /* 0x000fe200078e00ff */
[----:B------:R-:W-:Y:S05]  /*c830*/  WARPSYNC.ALL ;  /* 0x0000000000007948 */ /* 0x000fea0003800000 */
[----:B------:R-:W-:Y:S02]  /*c840*/  R2UR UR23, R11 ;  /* 0x000000000b1772ca */ /* 0x000fe400000e0000 */
[----:B0-----:R-:W-:-:S05]  /*c850*/  SHF.R.U32.HI R10, RZ, 0x7, R10 ;  /* 0x00000007ff0a7819 */ /* 0x001fca000001160a */
[----:B------:R-:W-:Y:S02]  /*c860*/  VIADD R21, R10, 0x8 ;  /* 0x000000080a157836 */ /* 0x000fe40000000000 */
[----:B------:R-:W-:-:S05]  /*c870*/  IMAD.MOV.U32 R15, RZ, RZ, 0x40000040 ;  /* 0x40000040ff0f7424 */ /* 0x000fca00078e00ff */
[----:B------:R-:W-:Y:S01]  /*c880*/  R2UR UR19, R15 ;  /* 0x000000000f1372ca */ /* 0x000fe200000e0000 */
[----:B------:R-:W-:Y:S01]  /*c890*/  IMAD.MOV.U32 R25, RZ, RZ, 0x40000040 ;  /* 0x40000040ff197424 */ /* 0x000fe200078e00ff */
[----:B------:R-:W-:Y:S02]  /*c8a0*/  R2UR UR12, R8 ;  /* 0x00000000080c72ca */ /* 0x000fe400000e0000 */
[----:B------:R-:W-:Y:S02]  /*c8b0*/  R2UR UR13, R9 ;  /* 0x00000000090d72ca */ /* 0x000fe400000e0000 */
[C---:B------:R-:W-:Y:S02]  /*c8c0*/  R2UR UR15, R25.reuse ;  /* 0x00000000190f72ca */ /* 0x040fe400000e0000 */
[----:B------:R-:W-:Y:S01]  /*c8d0*/  R2UR UR27, R25 ;  /* 0x00000000191b72ca */ /* 0x000fe200000e0000 */
[----:B------:R0:W-:Y:S01]  /*c8e0*/  BAR.SYNC.DEFER_BLOCKING R21, 0x100 ;  /* 0x000400150000751d */ /* 0x0001e20000010000 */
[----:B--2---:R-:W-:-:S05]  /*c8f0*/  LEA R24, R7, R14, 0xa ;  /* 0x0000000e07187211 */ /* 0x004fca00078e50ff */
[----:B------:R-:W-:-:S05]  /*c900*/  VIADD R10, R24, 0x4 ;  /* 0x00000004180a7836 */ /* 0x000fca0000000000 */
[----:B------:R-:W-:Y:S02]  /*c910*/  R2UR UR22, R10 ;  /* 0x000000000a1672ca */ /* 0x000fe400000e0000 */
[----:B------:R-:W2:Y:S01]  /*c920*/  LDL.64 R10, [R1+0x18] ;  /* 0x00001800010a7983 */ /* 0x000ea20000100a00 */
[----:B------:R-:W-:-:S05]  /*c930*/  VIADD R14, R24, 0x2 ;  /* 0x00000002180e7836 */ /* 0x000fca0000000000 */
[----:B------:R-:W-:Y:S02]  /*c940*/  R2UR UR18, R14 ;  /* 0x000000000e1272ca */ /* 0x000fe400000e0000 */
[----:B------:R-:W3:Y:S01]  /*c950*/  LDL.64 R14, [R1+0x10] ;  /* 0x00001000010e7983 */ /* 0x000ee20000100a00 */
[C---:B------:R-:W-:Y:S01]  /*c960*/  R2UR UR14, R24.reuse ;  /* 0x00000000180e72ca */ /* 0x040fe200000e0000 */
[----:B------:R-:W-:-:S05]  /*c970*/  VIADD R24, R24, 0x6 ;  /* 0x0000000618187836 */ /* 0x000fca0000000000 */
[----:B------:R-:W-:Y:S02]  /*c980*/  R2UR UR26, R24 ;  /* 0x00000000181a72ca */ /* 0x000fe400000e0000 */
[----:B------:R-:W-:-:S06]  /*c990*/  WARPGROUP.ARRIVE ;  /* 0x00000000000079c5 */ /* 0x000fcc0000000000 */
[----:B------:R-:W-:Y:S03]  /*c9a0*/  HGMMA.64x128x16.F32 R24, gdesc[UR12], RZ, !UPT, gsb0 ;  /* 0x01e000000c1879f0 */ /* 0x000fe6000c0008ff */
[----:B------:R-:W-:Y:S02]  /*c9b0*/  WARPGROUP.DEPBAR.LE gsb0, 0x0 ;  /* 0x00008000000079c5 */ /* 0x000fe40000010000 */
[----:B------:R-:W-:Y:S01]  /*c9c0*/  WARPGROUP.ARRIVE ;  /* 0x00000000000079c5 */ /* 0x000fe20000000000 */
[----:B--2---:R-:W-:Y:S02]  /*c9d0*/  R2UR UR16, R10 ;  /* 0x000000000a1072ca */ /* 0x004fe400000e0000 */
[----:B------:R-:W-:-:S13]  /*c9e0*/  R2UR UR17, R11 ;  /* 0x000000000b1172ca */ /* 0x000fda00000e0000 */
[----:B------:R-:W-:Y:S01]  /*c9f0*/  HGMMA.64x128x16.F32 R24, gdesc[UR16], R24, gsb0 ;  /* 0x01e00000101879f0 */ /* 0x000fe20008000818 */
[----:B---3--:R-:W-:Y:S02]  /*ca00*/  R2UR UR20, R14 ;  /* 0x000000000e1472ca */ /* 0x008fe400000e0000 */
        /* <DEDUP_REMOVED lines=13> */
.L_x_1697:
[----:B------:R-:W-:Y:S01]  /*cae0*/  SHF.L.U32 R10, R154, 0x1f, RZ ;  /* 0x0000001f9a0a7819 */ /* 0x000fe200000006ff */
[----:B------:R-:W-:-:S04]  /*caf0*/  IMAD R11, R19, 0x8, R2 ;  /* 0x00000008130b7824 */ /* 0x000fc800078e0202 */
[----:B------:R0:W1:Y:S01]  /*cb00*/  SYNCS.PHASECHK.TRANS64.TRYWAIT P1, [R11+URZ+0x16850], R10 ;  /* 0x0168500a0b0075a7 */ /* 0x000062000802017f */
[----:B------:R-:W-:Y:S05]  /*cb10*/  @!P0 BRA `(.L_x_1698) ;  /* 0x0000000000048947 */ /* 0x000fea0003800000 */
[----:B------:R-:W-:Y:S01]  /*cb20*/  BPT.TRAP 0x1 ;  /* 0x000000040000795c */ /* 0x000fe20000300000 */
.L_x_1698:
[----:B-1----:R-:W-:Y:S05]  /*cb30*/  @P1 BRA `(.L_x_1696) ;  /* 0x0000000000081947 */ /* 0x002fea0003800000 */
[----:B------:R-:W1:Y:S02]  /*cb40*/  SYNCS.PHASECHK.TRANS64.TRYWAIT P1, [R11+URZ+0x16850], R10 ;  /* 0x0168500a0b0075a7 */ /* 0x000e64000802017f */
[----:B-1----:R-:W-:Y:S05]  /*cb50*/  @!P1 BRA `(.L_x_1699) ;  /* 0x00000128003c9947 */ /* 0x002fea0003800000 */
.L_x_1696:
[----:B01----:R-:W-:Y:S01]  /*cb60*/  VIADD R10, R2, 0x400 ;  /* 0x00000400020a7836 */ /* 0x003fe20000000000 */
[----:B------:R-:W-:Y:S05]  /*cb70*/  WARPSYNC.ALL ;  /* 0x0000000000007948 */ /* 0x000fea0003800000 */
[----:B------:R-:W-:Y:S01]  /*cb80*/  SHF.R.U32.HI R10, RZ, 0x4, R10 ;  /* 0x00000004ff0a7819 */ /* 0x000fe2000001160a */
[----:B------:R-:W-:Y:S01]  /*cb90*/  IMAD.MOV.U32 R11, RZ, RZ, 0x40000040 ;  /* 0x40000040ff0b7424 */ /* 0x000fe200078e00ff */
[----:B------:R-:W-:Y:S01]  /*cba0*/  WARPGROUP.ARRIVE ;  /* 0x00000000000079c5 */ /* 0x000fe20000000000 */
[----:B------:R-:W-:Y:S01]  /*cbb0*/  IMAD.MOV.U32 R15, RZ, RZ, 0x40000040 ;  /* 0x40000040ff0f7424 */ /* 0x000fe200078e00ff */
[----:B------:R-:W-:-:S04]  /*cbc0*/  LOP3.LUT R10, R10, 0x3fff, RZ, 0xc0, !PT ;  /* 0x00003fff0a0a7812 */ /* 0x000fc800078ec0ff */
[----:B------:R-:W0:Y:S01]  /*cbd0*/  S2R R154, SR_TID.X ;  /* 0x00000000009a7919 */ /* 0x000e220000002100 */
        /* <DEDUP_REMOVED lines=10> */
[----:B0-----:R-:W-:Y:S02]  /*cc80*/  SHF.R.U32.HI R21, RZ, 0x7, R154 ;  /* 0x00000007ff157819 */ /* 0x001fe4000001169a */
[----:B------:R-:W-:Y:S01]  /*cc90*/  ISETP.GE.U32.AND P1, PT, R154, 0x180, PT ;  /* 0x000001809a00780c */ /* 0x000fe20003f26070 */
[----:B------:R-:W-:Y:S02]  /*cca0*/  WARPGROUP.DEPBAR.LE gsb0, 0x0 ;  /* 0x00008000000079c5 */ /* 0x000fe40000010000 */
[----:B------:R-:W-:-:S06]  /*ccb0*/  WARPGROUP.ARRIVE ;  /* 0x00000000000079c5 */ /* 0x000fcc0000000000 */
        /* <DEDUP_REMOVED lines=23> */
[C---:B------:R-:W-:Y:S01]  /*ce30*/  VIADD R14, R10.reuse, 0x300 ;  /* 0x000003000a0e7836 */ /* 0x040fe20000000000 */
[----:B------:R-:W-:Y:S01]  /*ce40*/  R2UR UR15, R15 ;  /* 0x000000000f0f72ca */ /* 0x000fe200000e0000 */
[----:B------:R-:W-:Y:S02]  /*ce50*/  IMAD.MOV.U32 R15, RZ, RZ, 0x40000040 ;  /* 0x40000040ff0f7424 */ /* 0x000fe400078e00ff */
        /* <DEDUP_REMOVED lines=10> */
[----:B------:R-:W-:Y:S02]  /*cf00*/  R2UR UR15, R11 ;  /* 0x000000000b0f72ca */ /* 0x000fe400000e0000 */
[----:B------:R-:W-:-:S04]  /*cf10*/  IADD3 R10, R21, 0x9, RZ ;  /* 0x00000009150a7810 */ /* 0x000fc80007ffe0ff */
[----:B------:R-:W-:Y:S01]  /*cf20*/  SEL R10, R10, 0x9, !P1 ;  /* 0x000000090a0a7807 */ /* 0x000fe20004800000 */
[----:B------:R-:W-:Y:S02]  /*cf30*/  WARPGROUP.DEPBAR.LE gsb0, 0x0 ;  /* 0x00008000000079c5 */ /* 0x000fe40000010000 */
[----:B------:R-:W-:-:S06]  /*cf40*/  WARPGROUP.ARRIVE ;  /* 0x00000000000079c5 */ /* 0x000fcc0000000000 */
[----:B------:R-:W-:Y:S03]  /*cf50*/  HGMMA.64x64x16.F32 R88, R120, gdesc[UR12].tnspB, R88, gsb0 ;  /* 0x40e0000c78587df0 */ /* 0x000fe60008000858 */
[----:B------:R-:W-:Y:S02]  /*cf60*/  WARPGROUP.DEPBAR.LE gsb0, 0x0 ;  /* 0x00008000000079c5 */ /* 0x000fe40000010000 */
[----:B------:R0:W-:Y:S06]  /*cf70*/  BAR.ARV R10, 0x100 ;  /* 0x0004000a0000751d */ /* 0x0001ec0000002000 */
[----:B------:R-:W-:Y:S05]  /*cf80*/  @!P0 BRA `(.L_x_1700) ;  /* 0x0000000000048947 */ /* 0x000fea0003800000 */
[----:B------:R-:W-:Y:S01]  /*cf90*/  BPT.TRAP 0x1 ;  /* 0x000000040000795c */ /* 0x000fe20000300000 */
.L_x_1700:
[----:B------:R-:W2:Y:S01]  /*cfa0*/  LDL R15, [R1+0x24] ;  /* 0x00002400010f7983 */ /* 0x000ea20000100800 */
[----:B0-----:R-:W0:Y:S03]  /*cfb0*/  LDC R10, c[0x0][0x448] ;  /* 0x00011200ff0a7b82 */ /* 0x001e260000000800 */
[----:B------:R-:W2:Y:S04]  /*cfc0*/  LDL R14, [R1+0x30] ;  /* 0x00003000010e7983 */ /* 0x000ea80000100800 */
[----:B------:R-:W3:Y:S01]  /*cfd0*/  LDL R125, [R1] ;  /* 0x00000000017d7983 */ /* 0x000ee20000100800 */
[----:B0-----:R-:W-:-:S13]  /*cfe0*/  ISETP.NE.AND P1, PT, R10, 0x1, PT ;  /* 0x000000010a00780c */ /* 0x001fda0003f25270 */
[----:B------:R-:W0:Y:S08]  /*cff0*/  @P1 LDC R11, c[0x0][0x44c] ;  /* 0x00011300ff0b1b82 */ /* 0x000e300000000800 */
[----:B------:R-:W1:Y:S01]  /*d000*/  @P1 LDC R10, c[0x0][0x450] ;  /* 0x00011400ff0a1b82 */ /* 0x000e620000000800 */
[----:B------:R-:W-:Y:S01]  /*d010*/  LOP3.LUT P3, RZ, R22, 0x4, RZ, 0xc0, !PT ;  /* 0x0000000416ff7812 */ /* 0x000fe2000786c0ff */
[----:B------:R-:W-:-:S02]  /*d020*/  UMOV UR29, UR9 ;  /* 0x00000009001d7c82 */ /* 0x000fc40008000000 */
[----:B------:R-:W-:Y:S01]  /*d030*/  ULOP3.LUT UR12, URZ, UR29, URZ, 0x33, !UPT ;  /* 0x0000001d3f0c7292 */ /* 0x000fe2000f8e333f */
[----:B--2---:R-:W-:-:S04]  /*d040*/  IMAD.IADD R120, R14, 0x1, R15 ;  /* 0x000000010e787824 */ /* 0x004fc800078e020f */
[----:B0-----:R-:W-:-:S05]  /*d050*/  @P1 IMAD.HI.U32 R11, R120, R11, RZ ;  /* 0x0000000b780b1227 */ /* 0x001fca00078e00ff */
[----:B-1----:R-:W-:Y:S01]  /*d060*/  @P1 SHF.R.U32.HI R120, RZ, R10, R11 ;  /* 0x0000000aff781219 */ /* 0x002fe2000001160b */
[----:B------:R-:W-:Y:S02]  /*d070*/  IMAD R10, R7, 0x8, R2 ;  /* 0x00000008070a7824 */ /* 0x000fe400078e0202 */
[----:B------:R-:W-:Y:S02]  /*d080*/  IMAD.U32 R11, RZ, RZ, UR38 ;  /* 0x00000026ff0b7e24 */ /* 0x000fe4000f8e00ff */
[----:B------:R-:W-:-:S05]  /*d090*/  VIADD R10, R10, 0x16840 ;  /* 0x000168400a0a7836 */ /* 0x000fca0000000000 */
[----:B------:R-:W-:Y:S01]  /*d0a0*/  PRMT R10, R11, 0x654, R10 ;  /* 0x000006540b0a7816 */ /* 0x000fe2000000000a */
[----:B------:R-:W0:Y:S03]  /*d0b0*/  SHFL.IDX PT, R121, R120, RZ, 0x1c1f ;  /* 0x001c1fff78797589 */ /* 0x000e2600000e0000 */
[----:B------:R1:W-:Y:S02]  /*d0c0*/  SYNCS.ARRIVE.TRANS64.RED.A1T0 RZ, [R10+URZ], RZ ;  /* 0x000000ff0aff79a7 */ /* 0x0003e4000810043f */
[----:B-1----:R-:W-:-:S05]  /*d0d0*/  IMAD.SHL.U32 R10, R4, 0x80, RZ ;  /* 0x00000080040a7824 */ /* 0x002fca00078e00ff */
[----:B------:R-:W-:-:S05]  /*d0e0*/  IADD3 R11, -R10, 0x1, RZ ;  /* 0x000000010a0b7810 */ /* 0x000fca0007ffe1ff */
[----:B---3--:R-:W-:-:S05]  /*d0f0*/  IMAD R11, R125, -0x2, R11 ;  /* 0xfffffffe7d0b7824 */ /* 0x008fca00078e020b */
[----:B------:R-:W-:-:S05]  /*d100*/  IADD3 R15, -R155, R11, R156 ;  /* 0x0000000b9b0f7210 */ /* 0x000fca0007ffe19c */
[C---:B------:R-:W-:Y:S02]  /*d110*/  VIADD R21, R15.reuse, UR28 ;  /* 0x0000001c0f157c36 */ /* 0x040fe40008000000 */
[----:B------:R-:W-:Y:S02]  /*d120*/  VIADD R15, R15, UR12 ;  /* 0x0000000c0f0f7c36 */ /* 0x000fe40008000000 */
[--C-:B0-----:R-:W-:Y:S02]  /*d130*/  IMAD.IADD R14, R21, 0x1, R121.reuse ;  /* 0x00000001150e7824 */ /* 0x101fe400078e0279 */
[----:B------:R-:W-:Y:S01]  /*d140*/  IMAD.IADD R11, R15, 0x1, R121 ;  /* 0x000000010f0b7824 */ /* 0x000fe200078e0279 */
[----:B------:R-:W-:Y:S06]  /*d150*/  @!P3 BRA `(.L_x_1701) ;  /* 0x000000000058b947 */ /* 0x000fec0003800000 */
[----:B------:R-:W-:Y:S01]  /*d160*/  IADD3 R121, -R155, R156, R121 ;  /* 0x0000009c9b797210 */ /* 0x000fe20007ffe179 */
[----:B------:R-:W-:Y:S03]  /*d170*/  BSSY B0, `(.L_x_1702) ;  /* 0x0000010000007945 */ /* 0x000fe60003800000 */
        /* <DEDUP_REMOVED lines=10> */
.L_x_1703:
[----:B------:R-:W-:-:S05]  /*d220*/  IMAD.U32 R124, RZ, RZ, UR5 ;  /* 0x00000005ff7c7e24 */ /* 0x000fca000f8e00ff */
[----:B------:R-:W-:-:S13]  /*d230*/  ISETP.NE.AND P1, PT, R124, 0x1, PT ;  /* 0x000000017c00780c */ /* 0x000fda0003f25270 */
[----:B------:R-:W0:Y:S02]  /*d240*/  @P1 LDC.64 R122, c[0x0][0x9e8] ;  /* 0x00027a00ff7a1b82 */ /* 0x000e240000000a00 */
[----:B0-----:R-:W-:-:S05]  /*d250*/  @P1 IMAD.HI.U32 R122, R121, R122, RZ ;  /* 0x0000007a797a1227 */ /* 0x001fca00078e00ff */
[----:B------:R-:W-:-:S07]  /*d260*/  @P1 SHF.R.U32.HI R121, RZ, R123, R122 ;  /* 0x0000007bff791219 */ /* 0x000fce000001167a */
.L_x_1704:
[----:B------:R-:W-:Y:S05]  /*d270*/  BSYNC B0 ;  /* 0x0000000000007941 */ /* 0x000fea0003800000 */
.L_x_1702:
[----:B------:R-:W-:-:S04]  /*d280*/  IMAD R121, R121, R124, -R10 ;  /* 0x0000007c79797224 */ /* 0x000fc800078e0a0a */
[----:B------:R-:W-:-:S05]  /*d290*/  IMAD R121, R125, -0x2, R121 ;  /* 0xfffffffe7d797824 */ /* 0x000fca00078e0279 */
[----:B------:R-:W-:Y:S02]  /*d2a0*/  VIMNMX R11, R11, R121, !PT ;  /* 0x000000790b0b7248 */ /* 0x000fe40007fe0100 */
[----:B------:R-:W-:-:S07]  /*d2b0*/  VIADDMNMX R14, R121, R124, R14, PT ;  /* 0x0000007c790e7246 */ /* 0x000fce000380010e */
.L_x_1701:
[----:B------:R-:W-:Y:S01]  /*d2c0*/  ISETP.GT.AND P5, PT, R4, -0x1, PT ;  /* 0xffffffff0400780c */ /* 0x000fe20003fa4270 */
[----:B------:R-:W0:Y:S03]  /*d2d0*/  SHFL.IDX PT, R120, R120, 0x1, 0x1c1f ;  /* 0x003c1f0078787f89 */ /* 0x000e2600000e0000 */
[C---:B------:R-:W-:Y:S02]  /*d2e0*/  ISETP.GT.AND P2, PT, R11.reuse, RZ, P5 ;  /* 0x000000ff0b00720c */ /* 0x040fe40002f44270 */
[----:B------:R-:W-:Y:S02]  /*d2f0*/  ISETP.GT.AND P1, PT, R11, 0x1, P5 ;  /* 0x000000010b00780c */ /* 0x000fe40002f24270 */
[C---:B------:R-:W-:Y:S02]  /*d300*/  ISETP.LT.OR P2, PT, R14.reuse, 0x1, P2 ;  /* 0x000000010e00780c */ /* 0x040fe40001741670 */
[----:B------:R-:W-:-:S02]  /*d310*/  ISETP.LT.OR P1, PT, R14, 0x2, P1 ;  /* 0x000000020e00780c */ /* 0x000fc40000f21670 */
[----:B------:R-:W-:Y:S02]  /*d320*/  FSEL R24, R24, -INF , !P2 ;  /* 0xff80000018187808 */ /* 0x000fe40005000000 */
[----:B------:R-:W-:Y:S02]  /*d330*/  FSEL R25, R25, -INF , !P1 ;  /* 0xff80000019197808 */ /* 0x000fe40004800000 */
[C---:B------:R-:W-:Y:S02]  /*d340*/  ISETP.GT.AND P2, PT, R11.reuse, 0x8, P5 ;  /* 0x000000080b00780c */ /* 0x040fe40002f44270 */
[----:B------:R-:W-:Y:S02]  /*d350*/  ISETP.GT.AND P1, PT, R11, 0x9, P5 ;  /* 0x000000090b00780c */ /* 0x000fe40002f24270 */
[C---:B------:R-:W-:Y:S02]  /*d360*/  ISETP.LT.OR P2, PT, R14.reuse, 0x9, P2 ;  /* 0x000000090e00780c */ /* 0x040fe40001741670 */
[----:B------:R-:W-:-:S02]  /*d370*/  ISETP.LT.OR P1, PT, R14, 0xa, P1 ;  /* 0x0000000a0e00780c */ /* 0x000fc40000f21670 */
[----:B------:R-:W-:Y:S01]  /*d380*/  FSEL R28, R28, -INF , !P2 ;  /* 0xff8000001c1c7808 */ /* 0x000fe20005000000 */
[----:B0-----:R-:W-:Y:S01]  /*d390*/  IMAD.IADD R21, R21, 0x1, R120 ;  /* 0x0000000115157824 */ /* 0x001fe200078e0278 */
[----:B------:R-:W-:Y:S02]  /*d3a0*/  FSEL R29, R29, -INF , !P1 ;  /* 0xff8000001d1d7808 */ /* 0x000fe40004800000 */
[C---:B------:R-:W-:Y:S02]  /*d3b0*/  ISETP.GT.AND P2, PT, R11.reuse, 0x10, P5 ;  /* 0x000000100b00780c */ /* 0x040fe40002f44270 */
        /* <DEDUP_REMOVED lines=78> */
[----:B------:R-:W-:Y:S01]  /*d8a0*/  ISETP.GT.AND P1, PT, R11, 0x79, P5 ;  /* 0x000000790b00780c */ /* 0x000fe20002f24270 */
[----:B------:R-:W-:Y:S01]  /*d8b0*/  IMAD.IADD R11, R15, 0x1, R120 ;  /* 0x000000010f0b7824 */ /* 0x000fe200078e0278 */
[C---:B------:R-:W-:Y:S02]  /*d8c0*/  ISETP.LT.OR P2, PT, R14.reuse, 0x79, P2 ;  /* 0x000000790e00780c */ /* 0x040fe40001741670 */
[----:B------:R-:W-:-:S02]  /*d8d0*/  ISETP.LT.OR P1, PT, R14, 0x7a, P1 ;  /* 0x0000007a0e00780c */ /* 0x000fc40000f21670 */
[----:B------:R-:W-:Y:S02]  /*d8e0*/  FSEL R84, R84, -INF , !P2 ;  /* 0xff80000054547808 */ /* 0x000fe40005000000 */
[----:B------:R-:W-:Y:S01]  /*d8f0*/  FSEL R85, R85, -INF , !P1 ;  /* 0xff80000055557808 */ /* 0x000fe20004800000 */
[----:B------:R-:W-:Y:S08]  /*d900*/  @!P3 BRA `(.L_x_1705) ;  /* 0x000000000058b947 */ /* 0x000ff00003800000 */
        /* <DEDUP_REMOVED lines=12> */
.L_x_1707:
[----:B------:R-:W-:-:S05]  /*d9d0*/  IMAD.U32 R121, RZ, RZ, UR5 ;  /* 0x00000005ff797e24 */ /* 0x000fca000f8e00ff */
[----:B------:R-:W-:-:S13]  /*d9e0*/  ISETP.NE.AND P1, PT, R121, 0x1, PT ;  /* 0x000000017900780c */ /* 0x000fda0003f25270 */
[----:B------:R-:W0:Y:S02]  /*d9f0*/  @P1 LDC.64 R14, c[0x0][0x9e8] ;  /* 0x00027a00ff0e1b82 */ /* 0x000e240000000a00 */
[----:B0-----:R-:W-:-:S05]  /*da00*/  @P1 IMAD.HI.U32 R14, R120, R14, RZ ;  /* 0x0000000e780e1227 */ /* 0x001fca00078e00ff */
[----:B------:R-:W-:-:S07]  /*da10*/  @P1 SHF.R.U32.HI R120, RZ, R15, R14 ;  /* 0x0000000fff781219 */ /* 0x000fce000001160e */
.L_x_1708:
[----:B------:R-:W-:Y:S05]  /*da20*/  BSYNC B0 ;  /* 0x0000000000007941 */ /* 0x000fea0003800000 */
.L_x_1706:
[----:B------:R-:W-:-:S04]  /*da30*/  IMAD R10, R120, R121, -R10 ;  /* 0x00000079780a7224 */ /* 0x000fc800078e0a0a */
[----:B------:R-:W-:-:S05]  /*da40*/  IMAD R10, R125, -0x2, R10 ;  /* 0xfffffffe7d0a7824 */ /* 0x000fca00078e020a */
[----:B------:R-:W-:Y:S02]  /*da50*/  VIMNMX R11, R11, R10, !PT ;  /* 0x0000000a0b0b7248 */ /* 0x000fe40007fe0100 */
[----:B------:R-:W-:-:S07]  /*da60*/  VIADDMNMX R21, R10, R121, R21, PT ;  /* 0x000000790a157246 */ /* 0x000fce0003800115 */
.L_x_1705:
[C---:B------:R-:W-:Y:S01]  /*da70*/  ISETP.GT.AND P1, PT, R11.reuse, 0x1, P5 ;  /* 0x000000010b00780c */ /* 0x040fe20002f24270 */
[----:B------:R-:W-:Y:S01]  /*da80*/  UMOV UR30, UR7 ;  /* 0x00000007001e7c82 */ /* 0x000fe20008000000 */
[----:B------:R-:W-:Y:S02]  /*da90*/  ISETP.GT.AND P2, PT, R11, 0x8, P5 ;  /* 0x000000080b00780c */ /* 0x000fe40002f44270 */
[C---:B------:R-:W-:Y:S02]  /*daa0*/  ISETP.LT.OR P1, PT, R21.reuse, 0x2, P1 ;  /* 0x000000021500780c */ /* 0x040fe40000f21670 */
[----:B------:R-:W-:Y:S02]  /*dab0*/  ISETP.LT.OR P2, PT, R21, 0x9, P2 ;  /* 0x000000091500780c */ /* 0x000fe40001741670 */
[----:B------:R-:W-:Y:S02]  /*dac0*/  FSEL R27, R27, -INF , !P1 ;  /* 0xff8000001b1b7808 */ /* 0x000fe40004800000 */
[----:B------:R-:W-:-:S02]  /*dad0*/  ISETP.GT.AND P1, PT, R11, 0x9, P5 ;  /* 0x000000090b00780c */ /* 0x000fc40002f24270 */
[----:B------:R-:W-:Y:S02]  /*dae0*/  FSEL R30, R30, -INF , !P2 ;  /* 0xff8000001e1e7808 */ /* 0x000fe40005000000 */
[----:B------:R-:W-:Y:S02]  /*daf0*/  ISETP.LT.OR P1, PT, R21, 0xa, P1 ;  /* 0x0000000a1500780c */ /* 0x000fe40000f21670 */
[----:B------:R-:W-:Y:S02]  /*db00*/  ISETP.GT.AND P2, PT, R11, 0x10, P5 ;  /* 0x000000100b00780c */ /* 0x000fe40002f44270 */
[----:B------:R-:W-:Y:S02]  /*db10*/  FSEL R31, R31, -INF , !P1 ;  /* 0xff8000001f1f7808 */ /* 0x000fe40004800000 */
[----:B------:R-:W-:Y:S02]  /*db20*/  ISETP.GT.AND P1, PT, R11, 0x11, P5 ;  /* 0x000000110b00780c */ /* 0x000fe40002f24270 */
[----:B------:R-:W-:-:S02]  /*db30*/  ISETP.LT.OR P2, PT, R21, 0x11, P2 ;  /* 0x000000111500780c */ /* 0x000fc40001741670 */
[----:B------:R-:W-:Y:S02]  /*db40*/  ISETP.LT.OR P1, PT, R21, 0x12, P1 ;  /* 0x000000121500780c */ /* 0x000fe40000f21670 */
[----:B------:R-:W-:Y:S02]  /*db50*/  FSEL R34, R34, -INF , !P2 ;  /* 0xff80000022227808 */ /* 0x000fe40005000000 */
[----:B------:R-:W-:Y:S02]  /*db60*/  FSEL R35, R35, -INF , !P1 ;  /* 0xff80000023237808 */ /* 0x000fe40004800000 */
[C---:B------:R-:W-:Y:S02]  /*db70*/  ISETP.GT.AND P2, PT, R11.reuse, 0x18, P5 ;  /* 0x000000180b00780c */ /* 0x040fe40002f44270 */
        /* <DEDUP_REMOVED lines=55> */
[----:B------:R-:W-:-:S02]  /*def0*/  LOP3.LUT R22, R22, 0xbfffffff, RZ, 0xc0, !PT ;  /* 0xbfffffff16167812 */ /* 0x000fc400078ec0ff */
[C---:B------:R-:W-:Y:S02]  /*df00*/  ISETP.LT.OR P2, PT, R21.reuse, 0x61, P2 ;  /* 0x000000611500780c */ /* 0x040fe40001741670 */
[----:B------:R-:W-:Y:S02]  /*df10*/  ISETP.LT.OR P1, PT, R21, 0x62, P1 ;  /* 0x000000621500780c */ /* 0x000fe40000f21670 */
[----:B------:R-:W-:Y:S02]  /*df20*/  FMNMX.FTZ R10, R24, R3, !PT ;  /* 0x00000003180a7209 */ /* 0x000fe40007810000 */
[----:B------:R-:W-:Y:S02]  /*df30*/  @P0 LOP3.LUT R22, R22, 0x40000000, RZ, 0xfc, !PT ;  /* 0x4000000016160812 */ /* 0x000fe400078efcff */
[----:B------:R-:W-:Y:S02]  /*df40*/  FSEL R74, R74, -INF , !P2 ;  /* 0xff8000004a4a7808 */ /* 0x000fe40005000000 */
[----:B------:R-:W-:-:S02]  /*df50*/  FSEL R75, R75, -INF , !P1 ;  /* 0xff8000004b4b7808 */ /* 0x000fc40004800000 */
[C---:B------:R-:W-:Y:S02]  /*df60*/  ISETP.GT.AND P4, PT, R11.reuse, 0x68, P5 ;  /* 0x000000680b00780c */ /* 0x040fe40002f84270 */
[C---:B------:R-:W-:Y:S02]  /*df70*/  ISETP.GT.AND P6, PT, R11.reuse, 0x69, P5 ;  /* 0x000000690b00780c */ /* 0x040fe40002fc4270 */
[C---:B------:R-:W-:Y:S02]  /*df80*/  ISETP.GT.AND P3, PT, R11.reuse, 0x70, P5 ;  /* 0x000000700b00780c */ /* 0x040fe40002f64270 */
[C---:B------:R-:W-:Y:S02]  /*df90*/  ISETP.GT.AND P2, PT, R11.reuse, 0x71, P5 ;  /* 0x000000710b00780c */ /* 0x040fe40002f44270 */
[C---:B------:R-:W-:Y:S02]  /*dfa0*/  ISETP.GT.AND P1, PT, R11.reuse, 0x78, P5 ;  /* 0x000000780b00780c */ /* 0x040fe40002f24270 */
[----:B------:R-:W-:-:S02]  /*dfb0*/  ISETP.GT.AND P0, PT, R11, RZ, P5 ;  /* 0x000000ff0b00720c */ /* 0x000fc40002f04270 */
[----:B------:R-:W-:Y:S02]  /*dfc0*/  ISETP.GT.AND P5, PT, R11, 0x79, P5 ;  /* 0x000000790b00780c */ /* 0x000fe40002fa4270 */
[----:B------:R-:W-:Y:S02]  /*dfd0*/  FMNMX.FTZ R11, R25, R10, !PT ;  /* 0x0000000a190b7209 */ /* 0x000fe40007810000 */
[----:B------:R-:W-:Y:S02]  /*dfe0*/  ISETP.LT.OR P4, PT, R21, 0x69, P4 ;  /* 0x000000691500780c */ /* 0x000fe40002781670 */
[----:B------:R-:W-:Y:S02]  /*dff0*/  FMNMX.FTZ R10, R28, R11, !PT ;  /* 0x0000000b1c0a7209 */ /* 0x000fe40007810000 */
[----:B------:R-:W-:Y:S02]  /*e000*/  LOP3.LUT R22, R22, 0xfffffffd, RZ, 0xc0, !PT ;  /* 0xfffffffd16167812 */ /* 0x000fe400078ec0ff */
[----:B------:R-:W-:-:S02]  /*e010*/  FMNMX.FTZ R11, R29, R10, !PT ;  /* 0x0000000a1d0b7209 */ /* 0x000fc40007810000 */
[----:B------:R-:W-:Y:S02]  /*e020*/  ISETP.LT.OR P0, PT, R21, 0x1, P0 ;  /* 0x000000011500780c */ /* 0x000fe40000701670 */
[----:B------:R-:W-:Y:S02]  /*e030*/  FMNMX.FTZ R10, R32, R11, !PT ;  /* 0x0000000b200a7209 */ /* 0x000fe40007810000 */
[----:B------:R-:W-:Y:S02]  /*e040*/  FSEL R26, R26, -INF , !P0 ;  /* 0xff8000001a1a7808 */ /* 0x000fe40004000000 */
[----:B------:R-:W-:Y:S02]  /*e050*/  FMNMX.FTZ R11, R33, R10, !PT ;  /* 0x0000000a210b7209 */ /* 0x000fe40007810000 */
[----:B------:R-:W-:Y:S02]  /*e060*/  @P4 LOP3.LUT R22, R22, 0x2, RZ, 0xfc, !PT ;  /* 0x0000000216164812 */ /* 0x000fe400078efcff */
[----:B------:R-:W-:-:S02]  /*e070*/  FMNMX.FTZ R10, R36, R11, !PT ;  /* 0x0000000b240a7209 */ /* 0x000fc40007810000 */
[----:B------:R-:W-:Y:S02]  /*e080*/  ISETP.LT.OR P4, PT, R21, 0x6a, P6 ;  /* 0x0000006a1500780c */ /* 0x000fe40003781670 */
[----:B------:R-:W-:Y:S02]  /*e090*/  FMNMX.FTZ R11, R37, R10, !PT ;  /* 0x0000000a250b7209 */ /* 0x000fe40007810000 */
[----:B------:R-:W-:Y:S02]  /*e0a0*/  ISETP.LT.OR P3, PT, R21, 0x71, P3 ;  /* 0x000000711500780c */ /* 0x000fe40001f61670 */
[----:B------:R-:W-:Y:S02]  /*e0b0*/  FMNMX.FTZ R10, R40, R11, !PT ;  /* 0x0000000b280a7209 */ /* 0x000fe40007810000 */
[----:B------:R-:W-:Y:S02]  /*e0c0*/  FSEL R79, R79, -INF , !P4 ;  /* 0xff8000004f4f7808 */ /* 0x000fe40006000000 */
[----:B------:R-:W-:-:S02]  /*e0d0*/  FMNMX.FTZ R11, R41, R10, !PT ;  /* 0x0000000a290b7209 */ /* 0x000fc40007810000 */
[----:B------:R-:W-:Y:S02]  /*e0e0*/  ISETP.LT.OR P2, PT, R21, 0x72, P2 ;  /* 0x000000721500780c */ /* 0x000fe40001741670 */
[----:B------:R-:W-:Y:S02]  /*e0f0*/  FMNMX.FTZ R10, R44, R11, !PT ;  /* 0x0000000b2c0a7209 */ /* 0x000fe40007810000 */
[----:B------:R-:W-:Y:S02]  /*e100*/  FSEL R82, R82, -INF , !P3 ;  /* 0xff80000052527808 */ /* 0x000fe40005800000 */
[----:B------:R-:W-:Y:S02]  /*e110*/  FMNMX.FTZ R11, R45, R10, !PT ;  /* 0x0000000a2d0b7209 */ /* 0x000fe40007810000 */
[----:B------:R-:W-:Y:S02]  /*e120*/  ISETP.LT.OR P1, PT, R21, 0x79, P1 ;  /* 0x000000791500780c */ /* 0x000fe40000f21670 */
[----:B------:R-:W-:-:S02]  /*e130*/  FMNMX.FTZ R10, R48, R11, !PT ;  /* 0x0000000b300a7209 */ /* 0x000fc40007810000 */
[----:B------:R-:W-:Y:S02]  /*e140*/  FSEL R83, R83, -INF , !P2 ;  /* 0xff80000053537808 */ /* 0x000fe40005000000 */
[----:B------:R-:W-:Y:S02]  /*e150*/  FMNMX.FTZ R11, R49, R10, !PT ;  /* 0x0000000a310b7209 */ /* 0x000fe40007810000 */
[----:B------:R-:W-:Y:S02]  /*e160*/  ISETP.LT.OR P5, PT, R21, 0x7a, P5 ;  /* 0x0000007a1500780c */ /* 0x000fe40002fa1670 */
[----:B------:R-:W-:Y:S02]  /*e170*/  FMNMX.FTZ R10, R52, R11, !PT ;  /* 0x0000000b340a7209 */ /* 0x000fe40007810000 */
[----:B------:R-:W-:Y:S02]  /*e180*/  FSEL R86, R86, -INF , !P1 ;  /* 0xff80000056567808 */ /* 0x000fe40004800000 */
[----:B------:R-:W-:-:S02]  /*e190*/  FMNMX.FTZ R11, R53, R10, !PT ;  /* 0x0000000a350b7209 */ /* 0x000fc40007810000 */
[----:B------:R-:W-:Y:S02]  /*e1a0*/  FSEL R87, R87, -INF , !P5 ;  /* 0xff80000057577808 */ /* 0x000fe40006800000 */
[----:B------:R-:W-:Y:S02]  /*e1b0*/  FMNMX.FTZ R10, R56, R11, !PT ;  /* 0x0000000b380a7209 */ /* 0x000fe40007810000 */
[----:B------:R-:W-:Y:S02]  /*e1c0*/  LOP3.LUT P0, RZ, R22, 0x40000000, RZ, 0xc0, !PT ;  /* 0x4000000016ff7812 */ /* 0x000fe4000780c0ff */
        /* <DEDUP_REMOVED lines=16> */
[----:B0-----:R-:W-:-:S05]  /*e2d0*/  FMNMX.FTZ R10, R10, R11, !PT ;  /* 0x0000000b0a0a7209 */ /* 0x001fca0007810000 */
[----:B------:R-:W0:Y:S02]  /*e2e0*/  SHFL.BFLY PT, R11, R10, 0x1, 0x1f ;  /* 0x0c201f000a0b7f89 */ /* 0x000e2400000e0000 */
[----:B0-----:R-:W-:-:S04]  /*e2f0*/  FMNMX.FTZ R10, R10, R11, !PT ;  /* 0x0000000b0a0a7209 */ /* 0x001fc80007810000 */
[----:B------:R-:W-:-:S04]  /*e300*/  FSETP.NEU.FTZ.AND P6, PT, R10, -INF , PT ;  /* 0xff8000000a00780b */ /* 0x000fc80003fdd000 */
[----:B------:R-:W-:-:S05]  /*e310*/  FSEL R11, R10, RZ, P6 ;  /* 0x000000ff0a0b7208 */ /* 0x000fca0003000000 */
[----:B------:R-:W-:Y:S01]  /*e320*/  FADD.FTZ R3, -R11, R3 ;  /* 0x000000030b037221 */ /* 0x000fe20000010100 */
[----:B------:R-:W-:-:S03]  /*e330*/  FMUL.FTZ R11, R10, UR30 ;  /* 0x0000001e0a0b7c20 */ /* 0x000fc60008410000 */
[----:B------:R-:W-:Y:S02]  /*e340*/  FMUL.FTZ R15, R3, UR30 ;  /* 0x0000001e030f7c20 */ /* 0x000fe40008410000 */
[----:B------:R-:W-:Y:S02]  /*e350*/  FSEL R11, R11, RZ, P6 ;  /* 0x000000ff0b0b7208 */ /* 0x000fe40003000000 */
[----:B------:R-:W-:-:S03]  /*e360*/  LOP3.LUT P6, RZ, R22, 0x2, RZ, 0xc0, !PT ;  /* 0x0000000216ff7812 */ /* 0x000fc600078cc0ff */
[--C-:B------:R-:W-:Y:S01]  /*e370*/  FFMA.FTZ R24, R24, UR30, -R11.reuse ;  /* 0x0000001e18187c23 */ /* 0x100fe2000801080b */
        /* <DEDUP_REMOVED lines=30> */
[----:B------:R-:W-:Y:S01]  /*e560*/  FFMA.FTZ R85, R85, UR30, -R11 ;  /* 0x0000001e55557c23 */ /* 0x000fe2000801080b */
[----:B------:R-:W-:Y:S01]  /*e570*/  FMNMX.FTZ R11, R26, R0, !PT ;  /* 0x000000001a0b7209 */ /* 0x000fe20007810000 */
[----:B------:R-:W-:Y:S01]  /*e580*/  MUFU.EX2 R24, R24 ;  /* 0x0000001800187308 */ /* 0x000fe20000000800 */
[----:B------:R-:W-:-:S02]  /*e590*/  FSEL R78, R78, -INF , !P6 ;  /* 0xff8000004e4e7808 */ /* 0x000fc40007000000 */
        /* <DEDUP_REMOVED lines=45> */
[----:B------:R-:W-:-:S05]  /*e870*/  FMNMX.FTZ R11, R87, R11, !PT ;  /* 0x0000000b570b7209 */ /* 0x000fca0007810000 */
[----:B------:R-:W0:Y:S01]  /*e880*/  SHFL.BFLY PT, R14, R11, 0x2, 0x1f ;  /* 0x0c401f000b0e7f89 */ /* 0x000e2200000e0000 */
        /* <DEDUP_REMOVED lines=10> */
[----:B------:R-:W-:-:S03]  /*e930*/  FSETP.NEU.FTZ.AND P1, PT, R11, -INF , PT ;  /* 0xff8000000b00780b */ /* 0x000fc60003f3d000 */
[----:B------:R-:W-:Y:S01]  /*e940*/  MUFU.EX2 R69, R69 ;  /* 0x0000004500457308 */ /* 0x000fe20000000800 */
[----:B------:R-:W-:-:S05]  /*e950*/  FSEL R14, R11, RZ, P1 ;  /* 0x000000ff0b0e7208 */ /* 0x000fca0000800000 */
[----:B------:R-:W-:Y:S01]  /*e960*/  FADD.FTZ R14, -R14, R0 ;  /* 0x000000000e0e7221 */ /* 0x000fe20000010100 */
[----:B------:R-:W-:Y:S01]  /*e970*/  FMUL.FTZ R0, R11, UR30 ;  /* 0x0000001e0b007c20 */ /* 0x000fe20008410000 */
[----:B------:R-:W-:Y:S04]  /*e980*/  MUFU.EX2 R72, R72 ;  /* 0x0000004800487308 */ /* 0x000fe80000000800 */
[----:B------:R-:W-:-:S04]  /*e990*/  FSEL R3, R0, RZ, P1 ;  /* 0x000000ff00037208 */ /* 0x000fc80000800000 */
        /* <DEDUP_REMOVED lines=33> */
[----:B------:R-:W-:Y:S01]  /*ebb0*/  FMUL.FTZ R3, R14, UR30 ;  /* 0x0000001e0e037c20 */ /* 0x000fe20008410000 */
[----:B------:R-:W-:Y:S01]  /*ebc0*/  MUFU.EX2 R26, R26 ;  /* 0x0000001a001a7308 */ /* 0x000fe20000000800 */
[----:B0-----:R-:W-:-:S04]  /*ebd0*/  FFMA.FTZ R6, R0, R6, R24 ;  /* 0x0000000600067223 */ /* 0x001fc80000010018 */
[----:B------:R-:W-:-:S03]  /*ebe0*/  FADD.FTZ R6, R25, R6 ;  /* 0x0000000619067221 */ /* 0x000fc60000010000 */
[----:B------:R-:W0:Y:S08]  /*ebf0*/  MUFU.EX2 R3, R3 ;  /* 0x0000000300037308 */ /* 0x000e300000000800 */
[----:B------:R-:W1:Y:S08]  /*ec00*/  MUFU.EX2 R27, R27 ;  /* 0x0000001b001b7308 */ /* 0x000e700000000800 */
[----:B------:R-:W2:Y:S01]  /*ec10*/  MUFU.EX2 R30, R30 ;  /* 0x0000001e001e7308 */ /* 0x000ea20000000800 */
[----:B0-----:R-:W-:-:S07]  /*ec20*/  FFMA.FTZ R5, R3, R5, R26 ;  /* 0x0000000503057223 */ /* 0x001fce000001001a */
[----:B------:R-:W0:Y:S01]  /*ec30*/  MUFU.EX2 R31, R31 ;  /* 0x0000001f001f7308 */ /* 0x000e220000000800 */
[----:B-1----:R-:W-:Y:S01]  /*ec40*/  FADD.FTZ R14, R27, R5 ;  /* 0x000000051b0e7221 */ /* 0x002fe20000010000 */
[----:B------:R-:W-:-:S04]  /*ec50*/  FADD.FTZ R5, R28, R6 ;  /* 0x000000061c057221 */ /* 0x000fc80000010000 */
        /* <DEDUP_REMOVED lines=43> */
[----:B------:R-:W-:-:S06]  /*ef10*/  FADD.FTZ R5, R72, R5 ;  /* 0x0000000548057221 */ /* 0x000fcc0000010000 */
        /* <DEDUP_REMOVED lines=47> */
[----:B0-----:R-:W-:Y:S01]  /*f210*/  FADD.FTZ R14, R86, R6 ;  /* 0x00000006560e7221 */ /* 0x001fe20000010000 */
[----:B-1----:R-:W-:-:S03]  /*f220*/  FADD.FTZ R6, R85, R5 ;  /* 0x0000000555067221 */ /* 0x002fc60000010000 */
[----:B--2---:R-:W-:Y:S01]  /*f230*/  FADD.FTZ R5, R87, R14 ;  /* 0x0000000e57057221 */ /* 0x004fe20000010000 */
[----:B------:R-:W-:Y:S06]  /*f240*/  @!P0 BRA `(.L_x_1709) ;  /* 0x0000000000048947 */ /* 0x000fec0003800000 */
[----:B------:R-:W-:Y:S01]  /*f250*/  BPT.TRAP 0x1 ;  /* 0x000000040000795c */ /* 0x000fe20000300000 */
.L_x_1709:
[----:B------:R-:W2:Y:S01]  /*f260*/  LDL R21, [R1+0x20] ;  /* 0x0000200001157983 */ /* 0x000ea20000100800 */
[----:B------:R-:W-:Y:S02]  /*f270*/  IMAD R14, R19, 0x8, R2 ;  /* 0x00000008130e7824 */ /* 0x000fe400078e0202 */
[-C--:B------:R-:W-:Y:S01]  /*f280*/  FMUL.FTZ R88, R88, R0.reuse ;  /* 0x0000000058587220 */ /* 0x080fe20000410000 */
[----:B------:R-:W-:Y:S02]  /*f290*/  IMAD.U32 R15, RZ, RZ, UR38 ;  /* 0x00000026ff0f7e24 */ /* 0x000fe4000f8e00ff */
        /* <DEDUP_REMOVED lines=70> */
[C---:B--2---:R-:W-:Y:S01]  /*f700*/  ISETP.GT.AND P1, PT, R4.reuse, R21, PT ;  /* 0x000000150400720c */ /* 0x044fe20003f24270 */
[----:B------:R-:W-:-:S12]  /*f710*/  VIADD R4, R4, 0xffffffff ;  /* 0xffffffff04047836 */ /* 0x000fd80000000000 */
[----:B0-----:R-:W-:Y:S05]  /*f720*/  @P1 BRA `(.L_x_1710) ;  /* 0xffffffcc00e01947 */ /* 0x001fea000383ffff */
[----:B------:R-:W-:Y:S01]  /*f730*/  IMAD.MOV.U32 R0, RZ, RZ, R11 ;  /* 0x000000ffff007224 */ /* 0x000fe200078e000b */
[----:B------:R-:W-:Y:S01]  /*f740*/  MOV R19, R7 ;  /* 0x0000000700137202 */ /* 0x000fe20000000f00 */
[----:B------:R-:W-:Y:S02]  /*f750*/  IMAD.MOV.U32 R3, RZ, RZ, R10 ;  /* 0x000000ffff037224 */ /* 0x000fe400078e000a */
[----:B------:R-:W-:-:S07]  /*f760*/  IMAD.MOV.U32 R154, RZ, RZ, R20 ;  /* 0x000000ffff9a7224 */ /* 0x000fce00078e0014 */
.L_x_1690:
[----:B------:R-:W2:Y:S01]  /*f770*/  LDL R7, [R1+0x24] ;  /* 0x0000240001077983 */ /* 0x000ea20000100800 */
[----:B------:R-:W0:Y:S01]  /*f780*/  LDC R10, c[0x0][0x448] ;  /* 0x00011200ff0a7b82 */ /* 0x000e220000000800 */
[----:B------:R-:W-:Y:S02]  /*f790*/  LOP3.LUT R22, R22, 0xfffffffb, RZ, 0xc0, !PT ;  /* 0xfffffffb16167812 */ /* 0x000fe400078ec0ff */
[----:B------:R-:W-:-:S05]  /*f7a0*/  IADD3 R14, R156, 0x1, -R155 ;  /* 0x000000019c0e7810 */ /* 0x000fca0007ffe89b */
[----:B------:R-:W1:Y:S01]  /*f7b0*/  LDC R15, c[0x0][0x9e4] ;  /* 0x00027900ff0f7b82 */ /* 0x000e620000000800 */
[----:B0-----:R-:W-:-:S13]  /*f7c0*/  ISETP.NE.AND P1, PT, R10, 0x1, PT ;  /* 0x000000010a00780c */ /* 0x001fda0003f25270 */
[----:B------:R-:W0:Y:S01]  /*f7d0*/  @P1 LDC R10, c[0x0][0x44c] ;  /* 0x00011300ff0a1b82 */ /* 0x000e220000000800 */
[----:B------:R-:W-:-:S04]  /*f7e0*/  @P1 LOP3.LUT R22, R22, 0x4, RZ, 0xfc, !PT ;  /* 0x0000000416161812 */ /* 0x000fc800078efcff */
[----:B------:R-:W-:-:S03]  /*f7f0*/  LOP3.LUT R22, R22, 0xfffffff7, RZ, 0xc0, !PT ;  /* 0xfffffff716167812 */ /* 0x000fc600078ec0ff */
[----:B------:R-:W3:Y:S01]  /*f800*/  @P1 LDC R11, c[0x0][0x450] ;  /* 0x00011400ff0b1b82 */ /* 0x000ee20000000800 */
[----:B--2---:R-:W-:-:S04]  /*f810*/  VIADD R7, R7, 0xbf ;  /* 0x000000bf07077836 */ /* 0x004fc80000000000 */
[----:B0-----:R-:W-:-:S05]  /*f820*/  @P1 IMAD.HI.U32 R10, R7, R10, RZ ;  /* 0x0000000a070a1227 */ /* 0x001fca00078e00ff */
[----:B---3--:R-:W-:Y:S02]  /*f830*/  @P1 SHF.R.U32.HI R7, RZ, R11, R10 ;  /* 0x0000000bff071219 */ /* 0x008fe4000001160a */
[----:B-1----:R-:W-:-:S03]  /*f840*/  ISETP.GE.AND P1, PT, R15, 0x1, PT ;  /* 0x000000010f00780c */ /* 0x002fc60003f26270 */
[----:B------:R-:W-:-:S04]  /*f850*/  IMAD.IADD R7, R14, 0x1, R7 ;  /* 0x000000010e077824 */ /* 0x000fc800078e0207 */
[----:B------:R-:W-:-:S06]  /*f860*/  VIADD R14, R7, -UR29 ;  /* 0x8000001d070e7c36 */ /* 0x000fcc0008000000 */
[----:B------:R-:W-:Y:S01]  /*f870*/  @P1 LOP3.LUT R22, R22, 0x8, RZ, 0xfc, !PT ;  /* 0x0000000816161812 */ /* 0x000fe200078efcff */
        /* <DEDUP_REMOVED lines=11> */
.L_x_1713:
[----:B------:R-:W-:-:S13]  /*f930*/  ISETP.NE.AND P1, PT, R15, 0x1, PT ;  /* 0x000000010f00780c */ /* 0x000fda0003f25270 */
[----:B------:R-:W0:Y:S02]  /*f940*/  @P1 LDC.64 R10, c[0x0][0x9e8] ;  /* 0x00027a00ff0a1b82 */ /* 0x000e240000000a00 */
[----:B0-----:R-:W-:-:S05]  /*f950*/  @P1 IMAD.HI.U32 R10, R7, R10, RZ ;  /* 0x0000000a070a1227 */ /* 0x001fca00078e00ff */
[----:B------:R-:W-:-:S07]  /*f960*/  @P1 SHF.R.U32.HI R7, RZ, R11, R10 ;  /* 0x0000000bff071219 */ /* 0x000fce000001160a */
.L_x_1714:
[----:B------:R-:W-:Y:S05]  /*f970*/  BSYNC B0 ;  /* 0x0000000000007941 */ /* 0x000fea0003800000 */
.L_x_1712:
[----:B------:R-:W-:-:S05]  /*f980*/  IMAD R7, R7, R15, RZ ;  /* 0x0000000f07077224 */ /* 0x000fca00078e02ff */
[----:B------:R-:W-:-:S07]  /*f990*/  VIMNMX R14, R14, R7, !PT ;  /* 0x000000070e0e7248 */ /* 0x000fce0007fe0100 */
.L_x_1711:
[----:B------:R-:W2:Y:S01]  /*f9a0*/  LDL R10, [R1+0x38] ;  /* 0x00003800010a7983 */ /* 0x000ea20000100800 */
[----:B------:R-:W-:-:S05]  /*f9b0*/  VIADD R14, R14, 0x7f ;  /* 0x0000007f0e0e7836 */ /* 0x000fca0000000000 */
[----:B------:R-:W-:-:S04]  /*f9c0*/  SHF.R.S32.HI R7, RZ, 0x1f, R14 ;  /* 0x0000001fff077819 */ /* 0x000fc8000001140e */
[----:B------:R-:W-:-:S04]  /*f9d0*/  LEA.HI R7, R7, R14, RZ, 0x7 ;  /* 0x0000000e07077211 */ /* 0x000fc800078f38ff */
[----:B------:R-:W-:-:S04]  /*f9e0*/  SHF.R.S32.HI R7, RZ, 0x7, R7 ;  /* 0x00000007ff077819 */ /* 0x000fc80000011407 */
[----:B--2---:R-:W-:-:S04]  /*f9f0*/  VIMNMX R10, R10, R7, !PT ;  /* 0x000000070a0a7248 */ /* 0x004fc80007fe0100 */
[----:B------:R-:W-:Y:S01]  /*fa00*/  ISETP.GE.AND P1, PT, R4, R10, PT ;  /* 0x0000000a0400720c */ /* 0x000fe20003f26270 */
[----:B------:R0:W-:-:S12]  /*fa10*/  STL [R1+0x20], R10 ;  /* 0x0000200a01007387 */ /* 0x0001d80000100800 */
[----:B0-----:R-:W-:Y:S05]  /*fa20*/  @!P1 BRA `(.L_x_1715) ;  /* 0x0000001c00f89947 */ /* 0x001fea0003800000 */
[----:B------:R-:W-:Y:S02]  /*fa30*/  IMAD.MOV.U32 R20, RZ, RZ, R0 ;  /* 0x000000ffff147224 */ /* 0x000fe400078e0000 */
[----:B------:R-:W-:Y:S02]  /*fa40*/  IMAD.MOV.U32 R7, RZ, RZ, R3 ;  /* 0x000000ffff077224 */ /* 0x000fe400078e0003 */
[----:B------:R-:W-:Y:S02]  /*fa50*/  IMAD.MOV.U32 R10, RZ, RZ, R154 ;  /* 0x000000ffff0a7224 */ /* 0x000fe400078e009a */
[----:B------:R-:W-:-:S07]  /*fa60*/  IMAD.MOV.U32 R21, RZ, RZ, R19 ;  /* 0x000000ffff157224 */ /* 0x000fce00078e0013 */
.L_x_1727:
        /* <DEDUP_REMOVED lines=9> */
.L_x_1717:
[----:B------:R-:W-:-:S05]  /*fb00*/  VIADD R0, R21, 0x1 ;  /* 0x0000000115007836 */ /* 0x000fca0000000000 */
[----:B------:R-:W-:-:S04]  /*fb10*/  ISETP.NE.AND P2, PT, R0, 0x2, PT ;  /* 0x000000020000780c */ /* 0x000fc80003f45270 */
[----:B------:R-:W-:Y:S02]  /*fb20*/  SEL R3, R0, RZ, P2 ;  /* 0x000000ff00037207 */ /* 0x000fe40001000000 */
[----:B------:R-:W-:-:S03]  /*fb30*/  SHF.L.U32 R0, R154, 0x1f, RZ ;  /* 0x0000001f9a007819 */ /* 0x000fc600000006ff */
[----:B------:R-:W-:-:S04]  /*fb40*/  IMAD R3, R3, 0x8, R2 ;  /* 0x0000000803037824 */ /* 0x000fc800078e0202 */
[----:B------:R0:W1:Y:S01]  /*fb50*/  SYNCS.PHASECHK.TRANS64.TRYWAIT P2, [R3+URZ+0x16830], R0 ;  /* 0x01683000030075a7 */ /* 0x000062000804017f */
[----:B------:R-:W-:Y:S05]  /*fb60*/  @!P0 BRA `(.L_x_1718) ;  /* 0x0000000000048947 */ /* 0x000fea0003800000 */
[----:B------:R-:W-:Y:S01]  /*fb70*/  BPT.TRAP 0x1 ;  /* 0x000000040000795c */ /* 0x000fe20000300000 */
.L_x_1718:
[----:B------:R-:W-:Y:S04]  /*fb80*/  BSSY B0, `(.L_x_1716) ;  /* 0x0000004000007945 */ /* 0x000fe80003800000 */
[----:B-1----:R-:W-:Y:S05]  /*fb90*/  @P2 BRA `(.L_x_1719) ;  /* 0x0000000000082947 */ /* 0x002fea0003800000 */
[----:B------:R-:W1:Y:S02]  /*fba0*/  SYNCS.PHASECHK.TRANS64.TRYWAIT P2, [R3+URZ+0x16830], R0 ;  /* 0x01683000030075a7 */ /* 0x000e64000804017f */
[----:B-1----:R-:W-:Y:S05]  /*fbb0*/  @!P2 BRA `(.L_x_1720) ;  /* 0x000000f80038a947 */ /* 0x002fea0003800000 */
.L_x_1719:
[----:B------:R-:W-:Y:S05]  /*fbc0*/  BSYNC B0 ;  /* 0x0000000000007941 */ /* 0x000fea0003800000 */
.L_x_1716:
[----:B------:R-:W2:Y:S04]  /*fbd0*/  LDL R11, [R1+0x2c] ;  /* 0x00002c00010b7983 */ /* 0x000ea80000100800 */
[----:B------:R3:W-:Y:S01]  /*fbe0*/  STL [R1+0x68], R2 ;  /* 0x0000680201007387 */ /* 0x0007e20000100800 */
[----:B01----:R-:W0:Y:S03]  /*fbf0*/  S2R R0, SR_TID.X ;  /* 0x0000000000007919 */ /* 0x003e260000002100 */
[----:B---3--:R-:W3:Y:S01]  /*fc00*/  LDL.64 R2, [R1+0x18] ;  /* 0x0000180001027983 */ /* 0x008ee20000100a00 */
        /* <DEDUP_REMOVED lines=9> */
[----:B------:R-:W-:Y:S02]  /*fca0*/  R2UR UR13, R9 ;  /* 0x00000000090d72ca */ /* 0x000fe400000e0000 */
[----:B------:R-:W-:Y:S02]  /*fcb0*/  R2UR UR15, R27 ;  /* 0x000000001b0f72ca */ /* 0x000fe400000e0000 */
[----:B------:R-:W-:Y:S02]  /*fcc0*/  R2UR UR19, R25 ;  /* 0x00000000191372ca */ /* 0x000fe400000e0000 */
[----:B0-----:R-:W-:-:S05]  /*fcd0*/  SHF.R.U32.HI R0, RZ, 0x7, R0 ;  /* 0x00000007ff007819 */ /* 0x001fca0000011600 */
[----:B------:R-:W-:Y:S01]  /*fce0*/  VIADD R0, R0, 0x8 ;  /* 0x0000000800007836 */ /* 0x000fe20000000000 */
[----:B------:R-:W-:-:S04]  /*fcf0*/  R2UR UR27, R27 ;  /* 0x000000001b1b72ca */ /* 0x000fc800000e0000 */
[----:B------:R0:W-:Y:S01]  /*fd00*/  BAR.SYNC.DEFER_BLOCKING R0, 0x100 ;  /* 0x000400000000751d */ /* 0x0001e20000010000 */
[----:B--2---:R-:W-:-:S04]  /*fd10*/  IMAD R26, R19, 0x400, R11 ;  /* 0x00000400131a7824 */ /* 0x004fc800078e020b */
[C---:B------:R-:W-:Y:S01]  /*fd20*/  VIADD R14, R26.reuse, 0x4 ;  /* 0x000000041a0e7836 */ /* 0x040fe20000000000 */
[C---:B------:R-:W-:Y:S01]  /*fd30*/  R2UR UR14, R26.reuse ;  /* 0x000000001a0e72ca */ /* 0x040fe200000e0000 */
[C---:B------:R-:W-:Y:S02]  /*fd40*/  VIADD R24, R26.reuse, 0x2 ;  /* 0x000000021a187836 */ /* 0x040fe40000000000 */
[----:B------:R-:W-:Y:S01]  /*fd50*/  VIADD R26, R26, 0x6 ;  /* 0x000000061a1a7836 */ /* 0x000fe20000000000 */
[----:B------:R-:W-:Y:S02]  /*fd60*/  R2UR UR22, R14 ;  /* 0x000000000e1672ca */ /* 0x000fe400000e0000 */
[----:B------:R-:W2:Y:S01]  /*fd70*/  LDL.64 R14, [R1+0x10] ;  /* 0x00001000010e7983 */ /* 0x000ea20000100a00 */
[----:B------:R-:W-:Y:S02]  /*fd80*/  R2UR UR18, R24 ;  /* 0x00000000181272ca */ /* 0x000fe400000e0000 */
[----:B------:R-:W-:-:S02]  /*fd90*/  R2UR UR26, R26 ;  /* 0x000000001a1a72ca */ /* 0x000fc400000e0000 */
[----:B------:R-:W-:-:S06]  /*fda0*/  WARPGROUP.ARRIVE ;  /* 0x00000000000079c5 */ /* 0x000fcc0000000000 */
[----:B------:R-:W-:Y:S01]  /*fdb0*/  HGMMA.64x128x16.F32 R24, gdesc[UR12], RZ, !UPT, gsb0 ;  /* 0x01e000000c1879f0 */ /* 0x000fe2000c0008ff */
[----:B---3--:R-:W-:Y:S02]  /*fdc0*/  R2UR UR16, R2 ;  /* 0x00000000021072ca */ /* 0x008fe400000e0000 */
[----:B------:R-:W-:Y:S01]  /*fdd0*/  R2UR UR17, R3 ;  /* 0x00000000031172ca */ /* 0x000fe200000e0000 */
[----:B------:R0:W5:Y:S01]  /*fde0*/  LDL.LU R2, [R1+0x68] ;  /* 0x0000680001027983 */ /* 0x0001620000300800 */
[----:B------:R-:W-:Y:S02]  /*fdf0*/  WARPGROUP.DEPBAR.LE gsb0, 0x0 ;  /* 0x00008000000079c5 */ /* 0x000fe40000010000 */
[----:B------:R-:W-:-:S09]  /*fe00*/  WARPGROUP.ARRIVE ;  /* 0x00000000000079c5 */ /* 0x000fd20000000000 */
[----:B------:R-:W-:Y:S01]  /*fe10*/  HGMMA.64x128x16.F32 R24, gdesc[UR16], R24, gsb0 ;  /* 0x01e00000101879f0 */ /* 0x000fe20008000818 */
[----:B------:R-:W-:Y:S02]  /*fe20*/  R2UR UR24, R12 ;  /* 0x000000000c1872ca */ /* 0x000fe400000e0000 */
[----:B------:R-:W-:Y:S01]  /*fe30*/  R2UR UR25, R13 ;  /* 0x000000000d1972ca */ /* 0x000fe200000e0000 */
[----:B------:R-:W-:Y:S02]  /*fe40*/  WARPGROUP.DEPBAR.LE gsb0, 0x0 ;  /* 0x00008000000079c5 */ /* 0x000fe40000010000 */
[----:B------:R-:W-:Y:S01]  /*fe50*/  WARPGROUP.ARRIVE ;  /* 0x00000000000079c5 */ /* 0x000fe20000000000 */
[----:B--2---:R-:W-:Y:S02]  /*fe60*/  R2UR UR20, R14 ;  /* 0x000000000e1472ca */ /* 0x004fe400000e0000 */
[----:B------:R-:W-:-:S13]  /*fe70*/  R2UR UR21, R15 ;  /* 0x000000000f1572ca */ /* 0x000fda00000e0000 */
        /* <DEDUP_REMOVED lines=8> */
.L_x_1722:
[----:B------:R-:W-:Y:S01]  /*ff00*/  SHF.L.U32 R0, R10, 0x1f, RZ ;  /* 0x0000001f0a007819 */ /* 0x000fe200000006ff */
[----:B-----5:R-:W-:-:S04]  /*ff10*/  IMAD R3, R21, 0x8, R2 ;  /* 0x0000000815037824 */ /* 0x020fc800078e0202 */
[----:B------:R0:W1:Y:S01]  /*ff20*/  SYNCS.PHASECHK.TRANS64.TRYWAIT P1, [R3+URZ+0x16850], R0 ;  /* 0x01685000030075a7 */ /* 0x000062000802017f */
[----:B------:R-:W-:Y:S05]  /*ff30*/  @!P0 BRA `(.L_x_1723) ;  /* 0x0000000000048947 */ /* 0x000fea0003800000 */
[----:B------:R-:W-:Y:S01]  /*ff40*/  BPT.TRAP 0x1 ;  /* 0x000000040000795c */ /* 0x000fe20000300000 */
.L_x_1723:
[----:B-1----:R-:W-:Y:S05]  /*ff50*/  @P1 BRA `(.L_x_1721) ;  /* 0x0000000000081947 */ /* 0x002fea0003800000 */
[----:B------:R-:W1:Y:S02]  /*ff60*/  SYNCS.PHASECHK.TRANS64.TRYWAIT P1, [R3+URZ+0x16850], R0 ;  /* 0x01685000030075a7 */ /* 0x000e64000802017f */
[----:B-1----:R-:W-:Y:S05]  /*ff70*/  @!P1 BRA `(.L_x_1724) ;  /* 0x000000f4005c9947 */ /* 0x002fea0003800000 */
.L_x_1721:
[----:B01---5:R-:W-:Y:S01]  /*ff80*/  VIADD R0, R2, 0x400 ;  /* 0x0000040002007836 */ /* 0x023fe20000000000 */
        /* <DEDUP_REMOVED lines=8> */
[----:B------:R-:W-:Y:S02]  /*10010*/  IMAD R10, R21, 0x400, R0 ;  /* 0x00000400150a7824 */ /* 0x000fe400078e0200 */
[----:B------:R-:W0:Y:S02]  /*10020*/  S2R R0, SR_TID.X ;  /* 0x0000000000007919 */ /* 0x000e240000002100 */
        /* <DEDUP_REMOVED lines=8> */
[----:B------:R-:W-:-:S03]  /*100b0*/  ISETP.GE.U32.AND P1, PT, R0, 0x180, PT ;  /* 0x000001800000780c */ /* 0x000fc60003f26070 */
[----:B------:R-:W-:-:S05]  /*100c0*/  VIADD R0, R3, 0x9 ;  /* 0x0000000903007836 */ /* 0x000fca0000000000 */
[----:B------:R-:W-:Y:S01]  /*100d0*/  SEL R0, R0, 0x9, !P1 ;  /* 0x0000000900007807 */ /* 0x000fe20004800000 */
        /* <DEDUP_REMOVED lines=46> */
.L_x_1725:
[----:B0-----:R-:W-:Y:S01]  /*103c0*/  IMAD R0, R19, 0x8, R2 ;  /* 0x0000000813007824 */ /* 0x001fe200078e0202 */
[----:B------:R-:W-:Y:S01]  /*103d0*/  UMOV UR30, UR8 ;  /* 0x00000008001e7c82 */ /* 0x000fe20008000000 */
[----:B------:R-:W-:Y:S02]  /*103e0*/  IMAD.U32 R3, RZ, RZ, UR38 ;  /* 0x00000026ff037e24 */ /* 0x000fe4000f8e00ff */
        /* <DEDUP_REMOVED lines=38> */
[----:B0-----:R-:W-:Y:S02]  /*10650*/  FMNMX.FTZ R3, R3, R0, !PT ;  /* 0x0000000003037209 */ /* 0x001fe40007810000 */
[----:B------:R-:W-:-:S03]  /*10660*/  FMNMX.FTZ R0, R26, R20, !PT ;  /* 0x000000141a007209 */ /* 0x000fc60007810000 */
[----:B------:R-:W-:Y:S01]  /*10670*/  FMUL.FTZ R11, R3, UR30 ;  /* 0x0000001e030b7c20 */ /* 0x000fe20008410000 */
[----:B------:R-:W-:Y:S01]  /*10680*/  FMNMX.FTZ R0, R27, R0, !PT ;  /* 0x000000001b007209 */ /* 0x000fe20007810000 */
[----:B------:R-:W-:Y:S02]  /*10690*/  FADD.FTZ R7, -R3, R7 ;  /* 0x0000000703077221 */ /* 0x000fe40000010100 */
[--C-:B------:R-:W-:Y:S01]  /*106a0*/  FFMA.FTZ R24, R24, UR30, -R11.reuse ;  /* 0x0000001e18187c23 */ /* 0x100fe2000801080b */
[----:B------:R-:W-:Y:S01]  /*106b0*/  FMNMX.FTZ R0, R30, R0, !PT ;  /* 0x000000001e007209 */ /* 0x000fe20007810000 */
[----:B------:R-:W-:Y:S01]  /*106c0*/  FMUL.FTZ R7, R7, UR30 ;  /* 0x0000001e07077c20 */ /* 0x000fe20008410000 */
        /* <DEDUP_REMOVED lines=11> */
[----:B------:R-:W0:Y:S01]  /*10780*/  MUFU.EX2 R7, R7 ;  /* 0x0000000700077308 */ /* 0x000e220000000800 */
[--C-:B------:R-:W-:Y:S01]  /*10790*/  FFMA.FTZ R40, R40, UR30, -R11.reuse ;  /* 0x0000001e28287c23 */ /* 0x100fe2000801080b */
[--C-:B------:R-:W-:Y:S01]  /*107a0*/  FFMA.FTZ R41, R41, UR30, -R11.reuse ;  /* 0x0000001e29297c23 */ /* 0x100fe2000801080b */
[----:B------:R-:W-:Y:S01]  /*107b0*/  FMNMX.FTZ R0, R38, R0, !PT ;  /* 0x0000000026007209 */ /* 0x000fe20007810000 */
[--C-:B------:R-:W-:Y:S01]  /*107c0*/  FFMA.FTZ R44, R44, UR30, -R11.reuse ;  /* 0x0000001e2c2c7c23 */ /* 0x100fe2000801080b */
[--C-:B------:R-:W-:Y:S01]  /*107d0*/  FFMA.FTZ R45, R45, UR30, -R11.reuse ;  /* 0x0000001e2d2d7c23 */ /* 0x100fe2000801080b */
[--C-:B------:R-:W-:Y:S01]  /*107e0*/  FFMA.FTZ R48, R48, UR30, -R11.reuse ;  /* 0x0000001e30307c23 */ /* 0x100fe2000801080b */
[----:B------:R-:W-:Y:S01]  /*107f0*/  FMNMX.FTZ R0, R39, R0, !PT ;  /* 0x0000000027007209 */ /* 0x000fe20007810000 */
[----:B------:R-:W1:Y:S01]  /*10800*/  MUFU.EX2 R25, R25 ;  /* 0x0000001900197308 */ /* 0x000e620000000800 */
        /* <DEDUP_REMOVED lines=8> */
[----:B0-----:R-:W-:Y:S01]  /*10890*/  FFMA.FTZ R6, R7, R6, R24 ;  /* 0x0000000607067223 */ /* 0x001fe20000010018 */
[--C-:B------:R-:W-:Y:S01]  /*108a0*/  FFMA.FTZ R60, R60, UR30, -R11.reuse ;  /* 0x0000001e3c3c7c23 */ /* 0x100fe2000801080b */
[----:B------:R-:W-:Y:S01]  /*108b0*/  FMNMX.FTZ R0, R46, R0, !PT ;  /* 0x000000002e007209 */ /* 0x000fe20007810000 */
[--C-:B------:R-:W-:Y:S01]  /*108c0*/  FFMA.FTZ R61, R61, UR30, -R11.reuse ;  /* 0x0000001e3d3d7c23 */ /* 0x100fe2000801080b */
[--C-:B------:R-:W-:Y:S01]  /*108d0*/  FFMA.FTZ R64, R64, UR30, -R11.reuse ;  /* 0x0000001e40407c23 */ /* 0x100fe2000801080b */
[--C-:B------:R-:W-:Y:S01]  /*108e0*/  FFMA.FTZ R65, R65, UR30, -R11.reuse ;  /* 0x0000001e41417c23 */ /* 0x100fe2000801080b */
[----:B------:R-:W-:Y:S01]  /*108f0*/  FMNMX.FTZ R0, R47, R0, !PT ;  /* 0x000000002f007209 */ /* 0x000fe20007810000 */
[----:B------:R-:W-:Y:S01]  /*10900*/  MUFU.EX2 R29, R29 ;  /* 0x0000001d001d7308 */ /* 0x000fe20000000800 */
[----:B-1----:R-:W-:Y:S01]  /*10910*/  FADD.FTZ R6, R25, R6 ;  /* 0x0000000619067221 */ /* 0x002fe20000010000 */
        /* <DEDUP_REMOVED lines=15> */
[----:B------:R-:W-:-:S02]  /*10a10*/  FFMA.FTZ R11, R85, UR30, -R11 ;  /* 0x0000001e550b7c23 */ /* 0x000fc4000801080b */
        /* <DEDUP_REMOVED lines=34> */
[----:B0-----:R-:W-:-:S05]  /*10c40*/  FMNMX.FTZ R0, R0, R10, !PT ;  /* 0x0000000a00007209 */ /* 0x001fca0007810000 */
[C---:B------:R-:W-:Y:S01]  /*10c50*/  FADD.FTZ R10, -R0.reuse, R20 ;  /* 0x00000014000a7221 */ /* 0x040fe20000010100 */
[----:B------:R-:W-:Y:S01]  /*10c60*/  FMUL.FTZ R14, R0, UR30 ;  /* 0x0000001e000e7c20 */ /* 0x000fe20008410000 */
[----:B------:R-:W-:Y:S02]  /*10c70*/  MUFU.EX2 R65, R65 ;  /* 0x0000004100417308 */ /* 0x000fe40000000800 */
[----:B------:R-:W-:Y:S01]  /*10c80*/  FMUL.FTZ R10, R10, UR30 ;  /* 0x0000001e0a0a7c20 */ /* 0x000fe20008410000 */
        /* <DEDUP_REMOVED lines=21> */
[----:B------:R-:W1:Y:S01]  /*10de0*/  MUFU.EX2 R27, R27 ;  /* 0x0000001b001b7308 */ /* 0x000e620000000800 */
[--C-:B------:R-:W-:Y:S01]  /*10df0*/  FFMA.FTZ R63, R63, UR30, -R14.reuse ;  /* 0x0000001e3f3f7c23 */ /* 0x100fe2000801080e */
[--C-:B------:R-:W-:Y:S01]  /*10e00*/  FFMA.FTZ R66, R66, UR30, -R14.reuse ;  /* 0x0000001e42427c23 */ /* 0x100fe2000801080e */
[--C-:B------:R-:W-:Y:S01]  /*10e10*/  FFMA.FTZ R67, R67, UR30, -R14.reuse ;  /* 0x0000001e43437c23 */ /* 0x100fe2000801080e */
[--C-:B------:R-:W-:Y:S01]  /*10e20*/  FFMA.FTZ R70, R70, UR30, -R14.reuse ;  /* 0x0000001e46467c23 */ /* 0x100fe2000801080e */
[--C-:B------:R-:W-:Y:S01]  /*10e30*/  FFMA.FTZ R71, R71, UR30, -R14.reuse ;  /* 0x0000001e47477c23 */ /* 0x100fe2000801080e */
[--C-:B------:R-:W-:Y:S01]  /*10e40*/  FFMA.FTZ R74, R74, UR30, -R14.reuse ;  /* 0x0000001e4a4a7c23 */ /* 0x100fe2000801080e */
[----:B------:R-:W-:Y:S01]  /*10e50*/  FFMA.FTZ R75, R75, UR30, -R14 ;  /* 0x0000001e4b4b7c23 */ /* 0x000fe2000801080e */
[----:B------:R-:W2:Y:S01]  /*10e60*/  MUFU.EX2 R30, R30 ;  /* 0x0000001e001e7308 */ /* 0x000ea20000000800 */
[----:B0-----:R-:W-:Y:S01]  /*10e70*/  FFMA.FTZ R5, R10, R5, R26 ;  /* 0x000000050a057223 */ /* 0x001fe2000001001a */
[--C-:B------:R-:W-:Y:S01]  /*10e80*/  FFMA.FTZ R78, R78, UR30, -R14.reuse ;  /* 0x0000001e4e4e7c23 */ /* 0x100fe2000801080e */
[--C-:B------:R-:W-:Y:S01]  /*10e90*/  FFMA.FTZ R79, R79, UR30, -R14.reuse ;  /* 0x0000001e4f4f7c23 */ /* 0x100fe2000801080e */
[--C-:B------:R-:W-:Y:S01]  /*10ea0*/  FFMA.FTZ R82, R82, UR30, -R14.reuse ;  /* 0x0000001e52527c23 */ /* 0x100fe2000801080e */
[--C-:B------:R-:W-:Y:S01]  /*10eb0*/  FFMA.FTZ R83, R83, UR30, -R14.reuse ;  /* 0x0000001e53537c23 */ /* 0x100fe2000801080e */
[--C-:B------:R-:W-:Y:S01]  /*10ec0*/  FFMA.FTZ R123, R86, UR30, -R14.reuse ;  /* 0x0000001e567b7c23 */ /* 0x100fe2000801080e */
[----:B------:R-:W-:Y:S01]  /*10ed0*/  FFMA.FTZ R14, R87, UR30, -R14 ;  /* 0x0000001e570e7c23 */ /* 0x000fe2000801080e */
        /* <DEDUP_REMOVED lines=102> */
.L_x_1726:
        /* <DEDUP_REMOVED lines=77> */
.L_x_1715:
[----:B------:R-:W2:Y:S02]  /*11a10*/  LDL R7, [R1+0x38] ;  /* 0x0000380001077983 */ /* 0x000ea40000100800 */
[----:B--2---:R-:W-:-:S13]  /*11a20*/  ISETP.GE.AND P1, PT, R4, R7, PT ;  /* 0x000000070400720c */ /* 0x004fda0003f26270 */
[----:B------:R-:W-:Y:S05]  /*11a30*/  @!P1 BRA `(.L_x_1728) ;  /* 0x0000003000489947 */ /* 0x000fea0003800000 */
[----:B------:R-:W-:Y:S01]  /*11a40*/  IMAD.MOV.U32 R7, RZ, RZ, R0 ;  /* 0x000000ffff077224 */ /* 0x000fe200078e0000 */
[----:B------:R-:W-:Y:S01]  /*11a50*/  MOV R20, R3 ;  /* 0x0000000300147202 */ /* 0x000fe20000000f00 */
[----:B------:R-:W-:Y:S02]  /*11a60*/  IMAD.MOV.U32 R10, RZ, RZ, R154 ;  /* 0x000000ffff0a7224 */ /* 0x000fe400078e009a */
[----:B------:R-:W-:-:S07]  /*11a70*/  IMAD.MOV.U32 R21, RZ, RZ, R19 ;  /* 0x000000ffff157224 */ /* 0x000fce00078e0013 */
.L_x_1748:
        /* <DEDUP_REMOVED lines=9> */
.L_x_1730:
        /* <DEDUP_REMOVED lines=8> */
.L_x_1731:
[----:B------:R-:W-:Y:S04]  /*11b90*/  BSSY B0, `(.L_x_1729) ;  /* 0x0000004000007945 */ /* 0x000fe80003800000 */
[----:B-1----:R-:W-:Y:S05]  /*11ba0*/  @P2 BRA `(.L_x_1732) ;  /* 0x0000000000082947 */ /* 0x002fea0003800000 */
[----:B------:R-:W1:Y:S02]  /*11bb0*/  SYNCS.PHASECHK.TRANS64.TRYWAIT P2, [R3+URZ+0x16830], R0 ;  /* 0x01683000030075a7 */ /* 0x000e64000804017f */
[----:B-1----:R-:W-:Y:S05]  /*11bc0*/  @!P2 BRA `(.L_x_1733) ;  /* 0x000000d8005ca947 */ /* 0x002fea0003800000 */
.L_x_1732:
[----:B------:R-:W-:Y:S05]  /*11bd0*/  BSYNC B0 ;  /* 0x0000000000007941 */ /* 0x000fea0003800000 */
.L_x_1729:
        /* <DEDUP_REMOVED lines=51> */
.L_x_1735:
[----:B------:R-:W-:Y:S01]  /*11f10*/  SHF.L.U32 R0, R10, 0x1f, RZ ;  /* 0x0000001f0a007819 */ /* 0x000fe200000006ff */
[----:B-----5:R-:W-:-:S04]  /*11f20*/  IMAD R3, R21, 0x8, R2 ;  /* 0x0000000815037824 */ /* 0x020fc800078e0202 */
[----:B------:R0:W1:Y:S01]  /*11f30*/  SYNCS.PHASECHK.TRANS64.TRYWAIT P1, [R3+URZ+0x16850], R0 ;  /* 0x01685000030075a7 */ /* 0x000062000802017f */
[----:B------:R-:W-:Y:S05]  /*11f40*/  @!P0 BRA `(.L_x_1736) ;  /* 0x0000000000048947 */ /* 0x000fea0003800000 */
[----:B------:R-:W-:Y:S01]  /*11f50*/  BPT.TRAP 0x1 ;  /* 0x000000040000795c */ /* 0x000fe20000300000 */
.L_x_1736:
[----:B-1----:R-:W-:Y:S05]  /*11f60*/  @P1 BRA `(.L_x_1734) ;  /* 0x0000000000081947 */ /* 0x002fea0003800000 */
[----:B------:R-:W1:Y:S02]  /*11f70*/  SYNCS.PHASECHK.TRANS64.TRYWAIT P1, [R3+URZ+0x16850], R0 ;  /* 0x01685000030075a7 */ /* 0x000e64000802017f */
[----:B-1----:R-:W-:Y:S05]  /*11f80*/  @!P1 BRA `(.L_x_1737) ;  /* 0x000000d400809947 */ /* 0x002fea0003800000 */
.L_x_1734:
[----:B01---5:R-:W-:Y:S01]  /*11f90*/  VIADD R0, R2, 0x400 ;  /* 0x0000040002007836 */ /* 0x023fe20000000000 */
[----:B------:R-:W-:Y:S05]  /*11fa0*/  WARPSYNC.ALL ;  /* 0x0000000000007948 */ /* 0x000fea0003800000 */
[----:B------:R-:W-:Y:S01]  /*11fb0*/  SHF.R.U32.HI R0, RZ, 0x4, R0 ;  /* 0x00000004ff007819 */ /* 0x000fe20000011600 */
[----:B------:R-:W-:Y:S01]  /*11fc0*/  IMAD.MOV.U32 R11, RZ, RZ, 0x40000040 ;  /* 0x40000040ff0b7424 */ /* 0x000fe200078e00ff */
[----:B------:R-:W-:Y:S01]  /*11fd0*/  WARPGROUP.ARRIVE ;  /* 0x00000000000079c5 */ /* 0x000fe20000000000 */
[----:B------:R-:W-:Y:S01]  /*11fe0*/  IMAD.MOV.U32 R15, RZ, RZ, 0x40000040 ;  /* 0x40000040ff0f7424 */ /* 0x000fe200078e00ff */
        /* <DEDUP_REMOVED lines=62> */
.L_x_1738:
[----:B------:R-:W2:Y:S01]  /*123d0*/  LDL R11, [R1+0x24] ;  /* 0x00002400010b7983 */ /* 0x000ea20000100800 */
[----:B0-----:R-:W0:Y:S03]  /*123e0*/  LDC R0, c[0x0][0x448] ;  /* 0x00011200ff007b82 */ /* 0x001e260000000800 */
[----:B------:R-:W2:Y:S04]  /*123f0*/  LDL R10, [R1+0x30] ;  /* 0x00003000010a7983 */ /* 0x000ea80000100800 */
[----:B------:R-:W3:Y:S01]  /*12400*/  LDL R124, [R1] ;  /* 0x00000000017c7983 */ /* 0x000ee20000100800 */
[----:B0-----:R-:W-:-:S13]  /*12410*/  ISETP.NE.AND P1, PT, R0, 0x1, PT ;  /* 0x000000010000780c */ /* 0x001fda0003f25270 */
[----:B------:R-:W0:Y:S08]  /*12420*/  @P1 LDC R3, c[0x0][0x44c] ;  /* 0x00011300ff031b82 */ /* 0x000e300000000800 */
[----:B------:R-:W1:Y:S01]  /*12430*/  @P1 LDC R0, c[0x0][0x450] ;  /* 0x00011400ff001b82 */ /* 0x000e620000000800 */
[----:B------:R-:W-:Y:S01]  /*12440*/  ULOP3.LUT UR12, URZ, UR11, URZ, 0x33, !UPT ;  /* 0x0000000b3f0c7292 */ /* 0x000fe2000f8e333f */
[----:B--2---:R-:W-:-:S06]  /*12450*/  IMAD.IADD R15, R10, 0x1, R11 ;  /* 0x000000010a0f7824 */ /* 0x004fcc00078e020b */
[----:B------:R-:W2:Y:S01]  /*12460*/  LDC R10, c[0x0][0x9e4] ;  /* 0x00027900ff0a7b82 */ /* 0x000ea20000000800 */
        /* <DEDUP_REMOVED lines=9> */
[----:B------:R-:W-:Y:S02]  /*12500*/  IADD3 R3, -R0, 0x1, RZ ;  /* 0x0000000100037810 */ /* 0x000fe40007ffe1ff */
[----:B--2---:R-:W-:-:S03]  /*12510*/  ISETP.GE.AND P3, PT, R10, 0x1, PT ;  /* 0x000000010a00780c */ /* 0x004fc60003f66270 */
        /* <DEDUP_REMOVED lines=19> */
.L_x_1741:
[----:B------:R-:W-:-:S05]  /*12650*/  IMAD.U32 R123, RZ, RZ, UR4 ;  /* 0x00000004ff7b7e24 */ /* 0x000fca000f8e00ff */
[----:B------:R-:W-:-:S13]  /*12660*/  ISETP.NE.AND P1, PT, R123, 0x1, PT ;  /* 0x000000017b00780c */ /* 0x000fda0003f25270 */
[----:B------:R-:W0:Y:S02]  /*12670*/  @P1 LDC.64 R120, c[0x0][0x9e8] ;  /* 0x00027a00ff781b82 */ /* 0x000e240000000a00 */
[----:B0-----:R-:W-:-:S05]  /*12680*/  @P1 IMAD.HI.U32 R120, R122, R120, RZ ;  /* 0x000000787a781227 */ /* 0x001fca00078e00ff */
[----:B------:R-:W-:-:S07]  /*12690*/  @P1 SHF.R.U32.HI R122, RZ, R121, R120 ;  /* 0x00000079ff7a1219 */ /* 0x000fce0000011678 */
.L_x_1742:
[----:B------:R-:W-:Y:S05]  /*126a0*/  BSYNC B0 ;  /* 0x0000000000007941 */ /* 0x000fea0003800000 */
.L_x_1740:
[----:B------:R-:W-:-:S04]  /*126b0*/  IMAD R122, R122, R123, -R0 ;  /* 0x0000007b7a7a7224 */ /* 0x000fc800078e0a00 */
[----:B------:R-:W-:-:S05]  /*126c0*/  IMAD R122, R124, -0x2, R122 ;  /* 0xfffffffe7c7a7824 */ /* 0x000fca00078e027a */
[----:B------:R-:W-:Y:S02]  /*126d0*/  VIMNMX R3, R3, R122, !PT ;  /* 0x0000007a03037248 */ /* 0x000fe40007fe0100 */
[----:B------:R-:W-:-:S07]  /*126e0*/  VIADDMNMX R10, R122, R123, R10, PT ;  /* 0x0000007b7a0a7246 */ /* 0x000fce000380010a */
.L_x_1739:
        /* <DEDUP_REMOVED lines=113> */
.L_x_1745:
[----:B------:R-:W-:-:S05]  /*12e00*/  IMAD.U32 R120, RZ, RZ, UR4 ;  /* 0x00000004ff787e24 */ /* 0x000fca000f8e00ff */
[----:B------:R-:W-:-:S13]  /*12e10*/  ISETP.NE.AND P1, PT, R120, 0x1, PT ;  /* 0x000000017800780c */ /* 0x000fda0003f25270 */
[----:B------:R-:W0:Y:S02]  /*12e20*/  @P1 LDC.64 R10, c[0x0][0x9e8] ;  /* 0x00027a00ff0a1b82 */ /* 0x000e240000000a00 */
[----:B0-----:R-:W-:-:S05]  /*12e30*/  @P1 IMAD.HI.U32 R10, R15, R10, RZ ;  /* 0x0000000a0f0a1227 */ /* 0x001fca00078e00ff */
[----:B------:R-:W-:-:S07]  /*12e40*/  @P1 SHF.R.U32.HI R15, RZ, R11, R10 ;  /* 0x0000000bff0f1219 */ /* 0x000fce000001160a */
.L_x_1746:
[----:B------:R-:W-:Y:S05]  /*12e50*/  BSYNC B0 ;  /* 0x0000000000007941 */ /* 0x000fea0003800000 */
.L_x_1744:
[----:B------:R-:W-:-:S04]  /*12e60*/  IMAD R0, R15, R120, -R0 ;  /* 0x000000780f007224 */ /* 0x000fc800078e0a00 */
[----:B------:R-:W-:-:S05]  /*12e70*/  IMAD R0, R124, -0x2, R0 ;  /* 0xfffffffe7c007824 */ /* 0x000fca00078e0200 */
[----:B------:R-:W-:Y:S02]  /*12e80*/  VIMNMX R3, R3, R0, !PT ;  /* 0x0000000003037248 */ /* 0x000fe40007fe0100 */
[----:B------:R-:W-:-:S07]  /*12e90*/  VIADDMNMX R14, R0, R120, R14, PT ;  /* 0x00000078000e7246 */ /* 0x000fce000380010e */
.L_x_1743:
[----:B------:R-:W-:Y:S01]  /*12ea0*/  FMNMX.FTZ R0, R24, R20, !PT ;  /* 0x0000001418007209 */ /* 0x000fe20007810000 */
[----:B------:R-:W-:Y:S01]  /*12eb0*/  UMOV UR30, UR6 ;  /* 0x00000006001e7c82 */ /* 0x000fe20008000000 */
[----:B------:R-:W-:Y:S02]  /*12ec0*/  ISETP.GT.AND P1, PT, R3, 0x1, P5 ;  /* 0x000000010300780c */ /* 0x000fe40002f24270 */
[----:B------:R-:W-:Y:S02]  /*12ed0*/  FMNMX.FTZ R0, R25, R0, !PT ;  /* 0x0000000019007209 */ /* 0x000fe40007810000 */
[----:B------:R-:W-:Y:S02]  /*12ee0*/  ISETP.LT.OR P1, PT, R14, 0x2, P1 ;  /* 0x000000020e00780c */ /* 0x000fe40000f21670 */
[----:B------:R-:W-:Y:S02]  /*12ef0*/  FMNMX.FTZ R0, R28, R0, !PT ;  /* 0x000000001c007209 */ /* 0x000fe40007810000 */
[----:B------:R-:W-:-:S02]  /*12f00*/  FSEL R27, R27, -INF , !P1 ;  /* 0xff8000001b1b7808 */ /* 0x000fc40004800000 */
[----:B------:R-:W-:Y:S02]  /*12f10*/  FMNMX.FTZ R0, R29, R0, !PT ;  /* 0x000000001d007209 */ /* 0x000fe40007810000 */
[C---:B------:R-:W-:Y:S02]  /*12f20*/  ISETP.GT.AND P2, PT, R3.reuse, 0x8, P5 ;  /* 0x000000080300780c */ /* 0x040fe40002f44270 */
[----:B------:R-:W-:Y:S02]  /*12f30*/  FMNMX.FTZ R0, R32, R0, !PT ;  /* 0x0000000020007209 */ /* 0x000fe40007810000 */
[----:B------:R-:W-:Y:S02]  /*12f40*/  ISETP.GT.AND P1, PT, R3, 0x9, P5 ;  /* 0x000000090300780c */ /* 0x000fe40002f24270 */
[----:B------:R-:W-:Y:S02]  /*12f50*/  FMNMX.FTZ R0, R33, R0, !PT ;  /* 0x0000000021007209 */ /* 0x000fe40007810000 */
[----:B------:R-:W-:-:S02]  /*12f60*/  ISETP.LT.OR P2, PT, R14, 0x9, P2 ;  /* 0x000000090e00780c */ /* 0x000fc40001741670 */
[----:B------:R-:W-:Y:S02]  /*12f70*/  ISETP.LT.OR P1, PT, R14, 0xa, P1 ;  /* 0x0000000a0e00780c */ /* 0x000fe40000f21670 */
[----:B------:R-:W-:Y:S02]  /*12f80*/  FMNMX.FTZ R0, R36, R0, !PT ;  /* 0x0000000024007209 */ /* 0x000fe40007810000 */
[----:B------:R-:W-:Y:S02]  /*12f90*/  FSEL R30, R30, -INF , !P2 ;  /* 0xff8000001e1e7808 */ /* 0x000fe40005000000 */
[----:B------:R-:W-:Y:S02]  /*12fa0*/  FSEL R31, R31, -INF , !P1 ;  /* 0xff8000001f1f7808 */ /* 0x000fe40004800000 */
[C---:B------:R-:W-:Y:S02]  /*12fb0*/  ISETP.GT.AND P2, PT, R3.reuse, 0x10, P5 ;  /* 0x000000100300780c */ /* 0x040fe40002f44270 */
[----:B------:R-:W-:-:S02]  /*12fc0*/  ISETP.GT.AND P1, PT, R3, 0x11, P5 ;  /* 0x000000110300780c */ /* 0x000fc40002f24270 */
[----:B------:R-:W-:Y:S02]  /*12fd0*/  FMNMX.FTZ R0, R37, R0, !PT ;  /* 0x0000000025007209 */ /* 0x000fe40007810000 */
[C---:B------:R-:W-:Y:S02]  /*12fe0*/  ISETP.LT.OR P2, PT, R14.reuse, 0x11, P2 ;  /* 0x000000110e00780c */ /* 0x040fe40001741670 */
[----:B------:R-:W-:Y:S02]  /*12ff0*/  ISETP.LT.OR P1, PT, R14, 0x12, P1 ;  /* 0x000000120e00780c */ /* 0x000fe40000f21670 */
[----:B------:R-:W-:Y:S02]  /*13000*/  FMNMX.FTZ R0, R40, R0, !PT ;  /* 0x0000000028007209 */ /* 0x000fe40007810000 */
[----:B------:R-:W-:Y:S02]  /*13010*/  FSEL R34, R34, -INF , !P2 ;  /* 0xff80000022227808 */ /* 0x000fe40005000000 */
[----:B------:R-:W-:-:S02]  /*13020*/  FSEL R35, R35, -INF , !P1 ;  /* 0xff80000023237808 */ /* 0x000fc40004800000 */
[----:B------:R-:W-:Y:S02]  /*13030*/  FMNMX.FTZ R0, R41, R0, !PT ;  /* 0x0000000029007209 */ /* 0x000fe40007810000 */
[C---:B------:R-:W-:Y:S02]  /*13040*/  ISETP.GT.AND P2, PT, R3.reuse, 0x18, P5 ;  /* 0x000000180300780c */ /* 0x040fe40002f44270 */
[----:B------:R-:W-:Y:S02]  /*13050*/  ISETP.GT.AND P1, PT, R3, 0x19, P5 ;  /* 0x000000190300780c */ /* 0x000fe40002f24270 */
[----:B------:R-:W-:Y:S02]  /*13060*/  FMNMX.FTZ R0, R44, R0, !PT ;  /* 0x000000002c007209 */ /* 0x000fe40007810000 */
[C---:B------:R-:W-:Y:S02]  /*13070*/  ISETP.LT.OR P2, PT, R14.reuse, 0x19, P2 ;  /* 0x000000190e00780c */ /* 0x040fe40001741670 */
[----:B------:R-:W-:-:S02]  /*13080*/  ISETP.LT.OR P1, PT, R14, 0x1a, P1 ;  /* 0x0000001a0e00780c */ /* 0x000fc40000f21670 */
[----:B------:R-:W-:Y:S02]  /*13090*/  FMNMX.FTZ R0, R45, R0, !PT ;  /* 0x000000002d007209 */ /* 0x000fe40007810000 */
[----:B------:R-:W-:Y:S02]  /*130a0*/  FSEL R38, R38, -INF , !P2 ;  /* 0xff80000026267808 */ /* 0x000fe40005000000 */
[----:B------:R-:W-:Y:S02]  /*130b0*/  FSEL R39, R39, -INF , !P1 ;  /* 0xff80000027277808 */ /* 0x000fe40004800000 */
[C---:B------:R-:W-:Y:S02]  /*130c0*/  ISETP.GT.AND P2, PT, R3.reuse, 0x20, P5 ;  /* 0x000000200300780c */ /* 0x040fe40002f44270 */
[----:B------:R-:W-:Y:S02]  /*130d0*/  ISETP.GT.AND P1, PT, R3, 0x21, P5 ;  /* 0x000000210300780c */ /* 0x000fe40002f24270 */
[----:B------:R-:W-:-:S02]  /*130e0*/  FMNMX.FTZ R0, R48, R0, !PT ;  /* 0x0000000030007209 */ /* 0x000fc40007810000 */
[C---:B------:R-:W-:Y:S02]  /*130f0*/  ISETP.LT.OR P2, PT, R14.reuse, 0x21, P2 ;  /* 0x000000210e00780c */ /* 0x040fe40001741670 */
[----:B------:R-:W-:Y:S02]  /*13100*/  ISETP.LT.OR P1, PT, R14, 0x22, P1 ;  /* 0x000000220e00780c */ /* 0x000fe40000f21670 */
[----:B------:R-:W-:Y:S02]  /*13110*/  FMNMX.FTZ R0, R49, R0, !PT ;  /* 0x0000000031007209 */ /* 0x000fe40007810000 */
[----:B------:R-:W-:Y:S02]  /*13120*/  FSEL R42, R42, -INF , !P2 ;  /* 0xff8000002a2a7808 */ /* 0x000fe40005000000 */
[----:B------:R-:W-:Y:S02]  /*13130*/  FSEL R43, R43, -INF , !P1 ;  /* 0xff8000002b2b7808 */ /* 0x000fe40004800000 */
[----:B------:R-:W-:-:S02]  /*13140*/  ISETP.GT.AND P2, PT, R3, 0x28, P5 ;  /* 0x000000280300780c */ /* 0x000fc40002f44270 */
[----:B------:R-:W-:Y:S02]  /*13150*/  ISETP.GT.AND P1, PT, R3, 0x29, P5 ;  /* 0x000000290300780c */ /* 0x000fe40002f24270 */
[----:B------:R-:W-:Y:S02]  /*13160*/  FMNMX.FTZ R0, R52, R0, !PT ;  /* 0x0000000034007209 */ /* 0x000fe40007810000 */
[C---:B------:R-:W-:Y:S02]  /*13170*/  ISETP.LT.OR P2, PT, R14.reuse, 0x29, P2 ;  /* 0x000000290e00780c */ /* 0x040fe40001741670 */
[----:B------:R-:W-:Y:S02]  /*13180*/  ISETP.LT.OR P1, PT, R14, 0x2a, P1 ;  /* 0x0000002a0e00780c */ /* 0x000fe40000f21670 */
[----:B------:R-:W-:Y:S02]  /*13190*/  FMNMX.FTZ R0, R53, R0, !PT ;  /* 0x0000000035007209 */ /* 0x000fe40007810000 */
[----:B------:R-:W-:-:S02]  /*131a0*/  FSEL R46, R46, -INF , !P2 ;  /* 0xff8000002e2e7808 */ /* 0x000fc40005000000 */
[----:B------:R-:W-:Y:S02]  /*131b0*/  FSEL R47, R47, -INF , !P1 ;  /* 0xff8000002f2f7808 */ /* 0x000fe40004800000 */
        /* <DEDUP_REMOVED lines=8> */
[----:B------:R-:W-:Y:S02]  /*13240*/  FMNMX.FTZ R0, R60, R0, !PT ;  /* 0x000000003c007209 */ /* 0x000fe40007810000 */
        /* <DEDUP_REMOVED lines=8> */
[C---:B------:R-:W-:Y:S02]  /*132d0*/  ISETP.GT.AND P2, PT, R3.reuse, 0x40, P5 ;  /* 0x000000400300780c */ /* 0x040fe40002f44270 */
[----:B------:R-:W-:Y:S02]  /*132e0*/  ISETP.GT.AND P1, PT, R3, 0x41, P5 ;  /* 0x000000410300780c */ /* 0x000fe40002f24270 */
[----:B------:R-:W-:Y:S02]  /*132f0*/  FMNMX.FTZ R0, R65, R0, !PT ;  /* 0x0000000041007209 */ /* 0x000fe40007810000 */
[C---:B------:R-:W-:Y:S02]  /*13300*/  ISETP.LT.OR P2, PT, R14.reuse, 0x41, P2 ;  /* 0x000000410e00780c */ /* 0x040fe40001741670 */
[----:B------:R-:W-:Y:S02]  /*13310*/  ISETP.LT.OR P1, PT, R14, 0x42, P1 ;  /* 0x000000420e00780c */ /* 0x000fe40000f21670 */
[----:B------:R-:W-:-:S02]  /*13320*/  FMNMX.FTZ R0, R68, R0, !PT ;  /* 0x0000000044007209 */ /* 0x000fc40007810000 */
[----:B------:R-:W-:Y:S02]  /*13330*/  FSEL R58, R58, -INF , !P2 ;  /* 0xff8000003a3a7808 */ /* 0x000fe40005000000 */
[----:B------:R-:W-:Y:S02]  /*13340*/  FSEL R59, R59, -INF , !P1 ;  /* 0xff8000003b3b7808 */ /* 0x000fe40004800000 */
[C---:B------:R-:W-:Y:S02]  /*13350*/  ISETP.GT.AND P2, PT, R3.reuse, 0x48, P5 ;  /* 0x000000480300780c */ /* 0x040fe40002f44270 */
        /* <DEDUP_REMOVED lines=27> */
[----:B------:R-:W-:Y:S02]  /*13510*/  LOP3.LUT R22, R22, 0xbfffffff, RZ, 0xc0, !PT ;  /* 0xbfffffff16167812 */ /* 0x000fe400078ec0ff */
[C---:B------:R-:W-:Y:S02]  /*13520*/  ISETP.LT.OR P2, PT, R14.reuse, 0x61, P2 ;  /* 0x000000610e00780c */ /* 0x040fe40001741670 */
[----:B------:R-:W-:Y:S02]  /*13530*/  ISETP.LT.OR P1, PT, R14, 0x62, P1 ;  /* 0x000000620e00780c */ /* 0x000fe40000f21670 */
[----:B------:R-:W-:Y:S02]  /*13540*/  FMNMX.FTZ R0, R85, R0, !PT ;  /* 0x0000000055007209 */ /* 0x000fe40007810000 */
[----:B------:R-:W-:Y:S02]  /*13550*/  @P0 LOP3.LUT R22, R22, 0x40000000, RZ, 0xfc, !PT ;  /* 0x4000000016160812 */ /* 0x000fe400078efcff */
[----:B------:R-:W-:-:S02]  /*13560*/  FSEL R74, R74, -INF , !P2 ;  /* 0xff8000004a4a7808 */ /* 0x000fc40005000000 */
[----:B------:R-:W-:Y:S02]  /*13570*/  FSEL R75, R75, -INF , !P1 ;  /* 0xff8000004b4b7808 */ /* 0x000fe40004800000 */
[C---:B------:R-:W-:Y:S02]  /*13580*/  ISETP.GT.AND P4, PT, R3.reuse, 0x68, P5 ;  /* 0x000000680300780c */ /* 0x040fe40002f84270 */
[C---:B------:R-:W-:Y:S02]  /*13590*/  ISETP.GT.AND P6, PT, R3.reuse, 0x69, P5 ;  /* 0x000000690300780c */ /* 0x040fe40002fc4270 */
[C---:B------:R-:W-:Y:S02]  /*135a0*/  ISETP.GT.AND P3, PT, R3.reuse, 0x70, P5 ;  /* 0x000000700300780c */ /* 0x040fe40002f64270 */
[C---:B------:R-:W-:Y:S02]  /*135b0*/  ISETP.GT.AND P2, PT, R3.reuse, 0x71, P5 ;  /* 0x000000710300780c */ /* 0x040fe40002f44270 */
[----:B------:R-:W-:-:S02]  /*135c0*/  ISETP.GT.AND P1, PT, R3, 0x78, P5 ;  /* 0x000000780300780c */ /* 0x000fc40002f24270 */
[C---:B------:R-:W-:Y:S02]  /*135d0*/  ISETP.GT.AND P0, PT, R3.reuse, RZ, P5 ;  /* 0x000000ff0300720c */ /* 0x040fe40002f04270 */
[----:B------:R-:W-:Y:S02]  /*135e0*/  ISETP.GT.AND P5, PT, R3, 0x79, P5 ;  /* 0x000000790300780c */ /* 0x000fe40002fa4270 */
[----:B------:R-:W0:Y:S01]  /*135f0*/  SHFL.BFLY PT, R3, R0, 0x2, 0x1f ;  /* 0x0c401f0000037f89 */ /* 0x000e2200000e0000 */
[----:B------:R-:W-:Y:S02]  /*13600*/  ISETP.LT.OR P4, PT, R14, 0x69, P4 ;  /* 0x000000690e00780c */ /* 0x000fe40002781670 */
[----:B------:R-:W-:Y:S02]  /*13610*/  LOP3.LUT R22, R22, 0xfffffffd, RZ, 0xc0, !PT ;  /* 0xfffffffd16167812 */ /* 0x000fe400078ec0ff */
[C---:B------:R-:W-:Y:S02]  /*13620*/  ISETP.LT.OR P0, PT, R14.reuse, 0x1, P0 ;  /* 0x000000010e00780c */ /* 0x040fe40000701670 */
[----:B------:R-:W-:-:S02]  /*13630*/  ISETP.LT.OR P3, PT, R14, 0x71, P3 ;  /* 0x000000710e00780c */ /* 0x000fc40001f61670 */
[----:B------:R-:W-:Y:S02]  /*13640*/  FSEL R26, R26, -INF , !P0 ;  /* 0xff8000001a1a7808 */ /* 0x000fe40004000000 */
[----:B------:R-:W-:Y:S02]  /*13650*/  ISETP.LT.OR P2, PT, R14, 0x72, P2 ;  /* 0x000000720e00780c */ /* 0x000fe40001741670 */
[----:B------:R-:W-:Y:S02]  /*13660*/  FSEL R82, R82, -INF , !P3 ;  /* 0xff80000052527808 */ /* 0x000fe40005800000 */
[----:B------:R-:W-:Y:S02]  /*13670*/  @P4 LOP3.LUT R22, R22, 0x2, RZ, 0xfc, !PT ;  /* 0x0000000216164812 */ /* 0x000fe400078efcff */
[C---:B------:R-:W-:Y:S02]  /*13680*/  ISETP.LT.OR P4, PT, R14.reuse, 0x6a, P6 ;  /* 0x0000006a0e00780c */ /* 0x040fe40003781670 */
[----:B------:R-:W-:-:S02]  /*13690*/  ISETP.LT.OR P1, PT, R14, 0x79, P1 ;  /* 0x000000790e00780c */ /* 0x000fc40000f21670 */
[----:B------:R-:W-:Y:S02]  /*136a0*/  FSEL R79, R79, -INF , !P4 ;  /* 0xff8000004f4f7808 */ /* 0x000fe40006000000 */
[----:B------:R-:W-:Y:S02]  /*136b0*/  FSEL R83, R83, -INF , !P2 ;  /* 0xff80000053537808 */ /* 0x000fe40005000000 */
[----:B0-----:R-:W-:Y:S02]  /*136c0*/  FMNMX.FTZ R3, R0, R3, !PT ;  /* 0x0000000300037209 */ /* 0x001fe40007810000 */
[----:B------:R-:W-:Y:S02]  /*136d0*/  ISETP.LT.OR P5, PT, R14, 0x7a, P5 ;  /* 0x0000007a0e00780c */ /* 0x000fe40002fa1670 */
[----:B------:R-:W-:Y:S01]  /*136e0*/  FSEL R86, R86, -INF , !P1 ;  /* 0xff80000056567808 */ /* 0x000fe20004800000 */
[----:B------:R-:W0:Y:S01]  /*136f0*/  SHFL.BFLY PT, R0, R3, 0x1, 0x1f ;  /* 0x0c201f0003007f89 */ /* 0x000e2200000e0000 */
[----:B------:R-:W-:-:S02]  /*13700*/  FSEL R87, R87, -INF , !P5 ;  /* 0xff80000057577808 */ /* 0x000fc40006800000 */
[----:B------:R-:W-:Y:S02]  /*13710*/  LOP3.LUT P0, RZ, R22, 0x40000000, RZ, 0xc0, !PT ;  /* 0x4000000016ff7812 */ /* 0x000fe4000780c0ff */
[----:B0-----:R-:W-:-:S04]  /*13720*/  FMNMX.FTZ R3, R3, R0, !PT ;  /* 0x0000000003037209 */ /* 0x001fc80007810000 */
[C---:B------:R-:W-:Y:S01]  /*13730*/  FSETP.NEU.FTZ.AND P6, PT, R3.reuse, -INF , PT ;  /* 0xff8000000300780b */ /* 0x040fe20003fdd000 */
[----:B------:R-:W-:-:S03]  /*13740*/  FMUL.FTZ R0, R3, UR30 ;  /* 0x0000001e03007c20 */ /* 0x000fc60008410000 */
[----:B------:R-:W-:Y:S02]  /*13750*/  FSEL R10, R3, RZ, P6 ;  /* 0x000000ff030a7208 */ /* 0x000fe40003000000 */
[----:B------:R-:W-:Y:S02]  /*13760*/  FSEL R0, R0, RZ, P6 ;  /* 0x000000ff00007208 */ /* 0x000fe40003000000 */
[----:B------:R-:W-:Y:S01]  /*13770*/  LOP3.LUT P6, RZ, R22, 0x2, RZ, 0xc0, !PT ;  /* 0x0000000216ff7812 */ /* 0x000fe200078cc0ff */
[----:B------:R-:W-:Y:S02]  /*13780*/  FADD.FTZ R10, -R10, R20 ;  /* 0x000000140a0a7221 */ /* 0x000fe40000010100 */
        /* <DEDUP_REMOVED lines=33> */
[----:B------:R-:W-:Y:S01]  /*139a0*/  FMUL.FTZ R14, R10, UR30 ;  /* 0x0000001e0a0e7c20 */ /* 0x000fe20008410000 */
[----:B------:R-:W-:Y:S01]  /*139b0*/  FSEL R78, R78, -INF , !P6 ;  /* 0xff8000004e4e7808 */ /* 0x000fe20007000000 */
        /* <DEDUP_REMOVED lines=205> */
.L_x_1747:
        /* <DEDUP_REMOVED lines=73> */
[----:B------:R-:W-:Y:S02]  /*14b20*/  MOV R7, R0 ;  /* 0x0000000000077202 */ /* 0x000fe40000000f00 */
[C---:B--2---:R-:W-:Y:S01]  /*14b30*/  ISETP.GT.AND P1, PT, R4.reuse, R15, PT ;  /* 0x0000000f0400720c */ /* 0x044fe20003f24270 */
[----:B------:R-:W-:-:S12]  /*14b40*/  VIADD R4, R4, 0xffffffff ;  /* 0xffffffff04047836 */ /* 0x000fd80000000000 */
[----:B0-----:R-:W-:Y:S05]  /*14b50*/  @P1 BRA `(.L_x_1748) ;  /* 0xffffffcc00c81947 */ /* 0x001fea000383ffff */
.L_x_1728:
[----:B------:R-:W-:Y:S05]  /*14b60*/  WARPSYNC.ALL ;  /* 0x0000000000007948 */ /* 0x000fea0003800000 */
[----:B------:R-:W-:Y:S06]  /*14b70*/  BAR.ARV 0x8, 0x200 ;  /* 0x0208000000007b1d */ /* 0x000fec0000002000 */
[----:B------:R-:W-:Y:S05]  /*14b80*/  @!P0 BRA `(.L_x_1749) ;  /* 0x0000000000048947 */ /* 0x000fea0003800000 */
[----:B------:R-:W-:Y:S01]  /*14b90*/  BPT.TRAP 0x1 ;  /* 0x000000040000795c */ /* 0x000fe20000300000 */
.L_x_1749:
[----:B------:R-:W-:Y:S01]  /*14ba0*/  IMAD R11, R19, 0x8, R2 ;  /* 0x00000008130b7824 */ /* 0x000fe200078e0202 */
[----:B------:R-:W-:-:S04]  /*14bb0*/  SHF.L.U32 R4, R154, 0x1f, RZ ;  /* 0x0000001f9a047819 */ /* 0x000fc800000006ff */
[----:B------:R0:W1:Y:S01]  /*14bc0*/  SYNCS.PHASECHK.TRANS64.TRYWAIT P1, [R11+URZ+0x16850], R4 ;  /* 0x016850040b0075a7 */ /* 0x000062000802017f */
[----:B------:R-:W-:Y:S05]  /*14bd0*/  @!P0 BRA `(.L_x_1750) ;  /* 0x0000000000048947 */ /* 0x000fea0003800000 */
[----:B------:R-:W-:Y:S01]  /*14be0*/  BPT.TRAP 0x1 ;  /* 0x000000040000795c */ /* 0x000fe20000300000 */
.L_x_1750:
[----:B------:R-:W-:-:S05]  /*14bf0*/  VIADD R2, R2, 0x400 ;  /* 0x0000040002027836 */ /* 0x000fca0000000000 */
[----:B------:R-:W-:-:S04]  /*14c00*/  SHF.R.U32.HI R2, RZ, 0x4, R2 ;  /* 0x00000004ff027819 */ /* 0x000fc80000011602 */
[----:B------:R-:W-:Y:S01]  /*14c10*/  LOP3.LUT R2, R2, 0x3fff, RZ, 0xc0, !PT ;  /* 0x00003fff02027812 */ /* 0x000fe200078ec0ff */
[----:B-1----:R-:W-:Y:S06]  /*14c20*/  @P1 BRA `(.L_x_1751) ;  /* 0x0000000000081947 */ /* 0x002fec0003800000 */
[----:B------:R-:W1:Y:S02]  /*14c30*/  SYNCS.PHASECHK.TRANS64.TRYWAIT P1, [R11+URZ+0x16850], R4 ;  /* 0x016850040b0075a7 */ /* 0x000e64000802017f */
[----:B-1----:R-:W-:Y:S05]  /*14c40*/  @!P1 BRA `(.L_x_1752) ;  /* 0x000000a800649947 */ /* 0x002fea0003800000 */
.L_x_1751:
[----:B------:R-:W-:Y:S01]  /*14c50*/  IMAD R8, R19, 0x400, R2 ;  /* 0x0000040013087824 */ /* 0x000fe200078e0202 */
[----:B------:R-:W-:Y:S05]  /*14c60*/  WARPSYNC.ALL ;  /* 0x0000000000007948 */ /* 0x000fea0003800000 */
[----:B------:R-:W-:Y:S01]  /*14c70*/  IMAD.MOV.U32 R9, RZ, RZ, 0x40000040 ;  /* 0x40000040ff097424 */ /* 0x000fe200078e00ff */
[C---:B------:R-:W-:Y:S01]  /*14c80*/  R2UR UR6, R8.reuse ;  /* 0x00000000080672ca */ /* 0x040fe200000e0000 */
[----:B------:R-:W-:Y:S01]  /*14c90*/  WARPGROUP.ARRIVE ;  /* 0x00000000000079c5 */ /* 0x000fe20000000000 */
[----:B------:R-:W-:Y:S01]  /*14ca0*/  VIADD R12, R8, 0x80 ;  /* 0x00000080080c7836 */ /* 0x000fe20000000000 */
[----:B------:R-:W2:Y:S01]  /*14cb0*/  SHFL.BFLY PT, R7, R6, 0x2, 0x1f ;  /* 0x0c401f0006077f89 */ /* 0x000ea200000e0000 */
[----:B------:R-:W-:Y:S01]  /*14cc0*/  R2UR UR7, R9 ;  /* 0x00000000090772ca */ /* 0x000fe200000e0000 */
[----:B------:R-:W-:Y:S01]  /*14cd0*/  IMAD.MOV.U32 R13, RZ, RZ, 0x40000040 ;  /* 0x40000040ff0d7424 */ /* 0x000fe200078e00ff */
[----:B------:R-:W-:Y:S01]  /*14ce0*/  CS2R R14, SRZ ;  /* 0x00000000000e7805 */ /* 0x000fe2000001ff00 */
[----:B------:R-:W0:Y:S01]  /*14cf0*/  SHFL.BFLY PT, R2, R5, 0x2, 0x1f ;  /* 0x0c401f0005027f89 */ /* 0x000e2200000e0000 */
[----:B------:R-:W-:-:S02]  /*14d00*/  IMAD.MOV.U32 R9, RZ, RZ, 0x40000040 ;  /* 0x40000040ff097424 */ /* 0x000fc400078e00ff */
[----:B------:R-:W-:Y:S02]  /*14d10*/  IMAD.MOV.U32 R21, RZ, RZ, -0x800000 ;  /* 0xff800000ff157424 */ /* 0x000fe400078e00ff */
[----:B------:R-:W-:-:S05]  /*14d20*/  IMAD.MOV.U32 R20, RZ, RZ, -0x800000 ;  /* 0xff800000ff147424 */ /* 0x000fca00078e00ff */
[----:B------:R-:W-:Y:S01]  /*14d30*/  HGMMA.64x64x16.F32 R88, R148, gdesc[UR4].tnspB, R88, gsb0 ;  /* 0x40e0000494587df0 */ /* 0x000fe20008000858 */
[----:B------:R-:W-:Y:S01]  /*14d40*/  R2UR UR6, R12 ;  /* 0x000000000c0672ca */ /* 0x000fe200000e0000 */
[----:B------:R-:W-:Y:S01]  /*14d50*/  VIADD R12, R8, 0x100 ;  /* 0x00000100080c7836 */ /* 0x000fe20000000000 */
[----:B------:R-:W-:Y:S01]  /*14d60*/  R2UR UR7, R13 ;  /* 0x000000000d0772ca */ /* 0x000fe200000e0000 */
[----:B------:R-:W-:Y:S02]  /*14d70*/  IMAD.MOV.U32 R13, RZ, RZ, 0x40000040 ;  /* 0x40000040ff0d7424 */ /* 0x000fe400078e00ff */
[----:B--2---:R-:W-:Y:S01]  /*14d80*/  FADD.FTZ R7, R7, R6 ;  /* 0x0000000607077221 */ /* 0x004fe20000010000 */
[----:B01----:R-:W-:-:S04]  /*14d90*/  FADD.FTZ R4, R2, R5 ;  /* 0x0000000502047221 */ /* 0x003fc80000010000 */
[----:B------:R-:W0:Y:S01]  /*14da0*/  SHFL.BFLY PT, R2, R7, 0x1, 0x1f ;  /* 0x0c201f0007027f89 */ /* 0x000e2200000e0000 */
        /* <DEDUP_REMOVED lines=37> */
[----:B------:R-:W-:Y:S01]  /*15000*/  R2UR UR6, R8 ;  /* 0x00000000080672ca */ /* 0x000fe200000e0000 */
[----:B0-----:R-:W-:Y:S01]  /*15010*/  FADD.FTZ R8, R7, R2 ;  /* 0x0000000207087221 */ /* 0x001fe20000010000 */
[----:B------:R-:W-:Y:S01]  /*15020*/  R2UR UR7, R9 ;  /* 0x00000000090772ca */ /* 0x000fe200000e0000 */
[----:B------:R-:W-:Y:S01]  /*15030*/  IMAD.U32 R2, RZ, RZ, UR30 ;  /* 0x0000001eff027e24 */ /* 0x000fe2000f8e00ff */
[----:B------:R-:W0:Y:S02]  /*15040*/  SHFL.BFLY PT, R9, R4, 0x1, 0x1f ;  /* 0x0c201f0004097f89 */ /* 0x000e2400000e0000 */
[----:B------:R-:W-:-:S13]  /*15050*/  FSETP.NE.FTZ.AND P1, PT, R8, RZ, PT ;  /* 0x000000ff0800720b */ /* 0x000fda0003f35000 */
[----:B------:R-:W1:Y:S01]  /*15060*/  @P1 MUFU.LG2 R5, R8 ;  /* 0x0000000800051308 */ /* 0x000e620000000c00 */
[----:B------:R-:W-:-:S07]  /*15070*/  @P1 FMUL.FTZ R2, R2, 0.69314718246459960938 ;  /* 0x3f31721802021820 */ /* 0x000fce0000410000 */
[----:B------:R-:W-:Y:S01]  /*15080*/  @P1 MUFU.RCP R14, R8 ;  /* 0x00000008000e1308 */ /* 0x000fe20000001000 */
[----:B0-----:R-:W-:Y:S01]  /*15090*/  FADD.FTZ R9, R4, R9 ;  /* 0x0000000904097221 */ /* 0x001fe20000010000 */
[----:B------:R-:W-:-:S04]  /*150a0*/  IMAD.U32 R4, RZ, RZ, UR30 ;  /* 0x0000001eff047e24 */ /* 0x000fc8000f8e00ff */
[----:B------:R-:W-:Y:S01]  /*150b0*/  FSETP.NE.FTZ.AND P2, PT, R9, RZ, PT ;  /* 0x000000ff0900720b */ /* 0x000fe20003f55000 */
[----:B-1----:R-:W-:-:S04]  /*150c0*/  @P1 FMUL.FTZ R5, R5, 0.69314718246459960938 ;  /* 0x3f31721805051820 */ /* 0x002fc80000410000 */
[----:B------:R-:W-:-:S08]  /*150d0*/  @P1 FFMA.FTZ R21, R2, R3, R5 ;  /* 0x0000000302151223 */ /* 0x000fd00000010005 */
        /* <DEDUP_REMOVED lines=11> */
.L_x_1753:
[----:B------:R-:W-:Y:S01]  /*15190*/  IMAD.U32 R3, RZ, RZ, UR38 ;  /* 0x00000026ff037e24 */ /* 0x000fe2000f8e00ff */
[----:B------:R-:W-:Y:S01]  /*151a0*/  IADD3 R2, R11, 0x16860, RZ ;  /* 0x000168600b027810 */ /* 0x000fe20007ffe0ff */
[----:B------:R-:W-:Y:S02]  /*151b0*/  VIADD R19, R19, 0x1 ;  /* 0x0000000113137836 */ /* 0x000fe40000000000 */
[-C--:B------:R-:W-:Y:S01]  /*151c0*/  FMUL.FTZ R33, R88, R14.reuse ;  /* 0x0000000e58217220 */ /* 0x080fe20000410000 */
[-C--:B------:R-:W-:Y:S01]  /*151d0*/  FMUL.FTZ R0, R89, R14.reuse ;  /* 0x0000000e59007220 */ /* 0x080fe20000410000 */
[----:B------:R-:W-:Y:S01]  /*151e0*/  PRMT R2, R3, 0x654, R2 ;  /* 0x0000065403027816 */ /* 0x000fe20000000002 */
[-C--:B------:R-:W-:Y:S01]  /*151f0*/  FMUL.FTZ R27, R92, R14.reuse ;  /* 0x0000000e5c1b7220 */ /* 0x080fe20000410000 */
[----:B------:R-:W-:Y:S01]  /*15200*/  ISETP.NE.AND P1, PT, R19, 0x2, PT ;  /* 0x000000021300780c */ /* 0x000fe20003f25270 */
[-C--:B------:R-:W-:Y:S01]  /*15210*/  FMUL.FTZ R10, R93, R14.reuse ;  /* 0x0000000e5d0a7220 */ /* 0x080fe20000410000 */
[----:B------:R0:W-:Y:S01]  /*15220*/  SYNCS.ARRIVE.TRANS64.RED.A1T0 RZ, [R2+URZ], RZ ;  /* 0x000000ff02ff79a7 */ /* 0x0001e2000810043f */
        /* <DEDUP_REMOVED lines=30> */
[----:B------:R-:W-:Y:S01]  /*15410*/  LOP3.LUT R154, R154, R5, RZ, 0x3c, !PT ;  /* 0x000000059a9a7212 */ /* 0x000fe200078e3cff */
[----:B------:R-:W-:Y:S01]  /*15420*/  UIADD3 UR36, UR36, 0x1, URZ ;  /* 0x0000000124247890 */ /* 0x000fe2000fffe03f */
[----:B0-----:R-:W-:-:S11]  /*15430*/  SEL R19, R19, RZ, P1 ;  /* 0x000000ff13137207 */ /* 0x001fd60000800000 */
.L_x_1638:
        /* <DEDUP_REMOVED lines=10> */
[----:B------:R-:W3:Y:S04]  /*154e0*/  LDL R4, [R1+0x60] ;  /* 0x0000600001047983 */ /* 0x000ee80000100800 */
[----:B------:R-:W4:Y:S01]  /*154f0*/  LDL R36, [R1+0x4c] ;  /* 0x00004c0001247983 */ /* 0x000f220000100800 */
[----:B------:R-:W2:Y:S01]  /*15500*/  S2R R5, SR_SWINHI ;  /* 0x0000000000057919 */ /* 0x000ea20000002f00 */
[----:B------:R-:W-:Y:S05]  /*15510*/  WARPSYNC.ALL ;  /* 0x0000000000007948 */ /* 0x000fea0003800000 */
[----:B------:R-:W-:Y:S01]  /*15520*/  F2FP.F16.F32.PACK_AB R10, R10, R27 ;  /* 0x0000001b0a0a723e */ /* 0x000fe200000000ff */
[----:B------:R-:W-:Y:S01]  /*15530*/  ULDC.64 UR4, c[0x0][0xc00] ;  /* 0x0003000000047ab9 */ /* 0x000fe20000000a00 */
[----:B------:R-:W4:Y:S01]  /*15540*/  LDC.64 R26, c[0x0][0xc00] ;  /* 0x00030000ff1a7b82 */ /* 0x000f220000000a00 */
[----:B------:R-:W4:Y:S04]  /*15550*/  LDL R38, [R1+0x30] ;  /* 0x0000300001267983 */ /* 0x000f280000100800 */
[----:B------:R-:W4:Y:S01]  /*15560*/  LDL R42, [R1+0x24] ;  /* 0x00002400012a7983 */ /* 0x000f220000100800 */
[----:B-----5:R-:W-:-:S02]  /*15570*/  MOV R24, R2 ;  /* 0x0000000200187202 */ /* 0x020fc40000000f00 */
[----:B--2---:R-:W-:Y:S02]  /*15580*/  MOV R25, R5 ;  /* 0x0000000500197202 */ /* 0x004fe40000000f00 */
[----:B------:R-:W-:Y:S02]  /*15590*/  F2FP.F16.F32.PACK_AB R11, R11, R94 ;  /* 0x0000005e0b0b723e */ /* 0x000fe400000000ff */
[----:B------:R-:W-:Y:S02]  /*155a0*/  F2FP.F16.F32.PACK_AB R14, R14, R3 ;  /* 0x000000030e0e723e */ /* 0x000fe400000000ff */
[----:B------:R-:W-:Y:S01]  /*155b0*/  F2FP.F16.F32.PACK_AB R15, R15, R118 ;  /* 0x000000760f0f723e */ /* 0x000fe200000000ff */
[----:B------:R-:W-:Y:S01]  /*155c0*/  IMAD.MOV.U32 R37, RZ, RZ, RZ ;  /* 0x000000ffff257224 */ /* 0x000fe200078e00ff */
[----:B------:R-:W-:Y:S01]  /*155d0*/  BAR.SYNC.DEFER_BLOCKING 0x1, 0x180 ;  /* 0x0046000000007b1d */ /* 0x000fe20000010000 */
[----:B---3--:R-:W-:-:S03]  /*155e0*/  IMAD.WIDE R8, R4, 0x2, R24 ;  /* 0x0000000204087825 */ /* 0x008fc600078e0218 */
[C---:B------:R-:W-:Y:S02]  /*155f0*/  LOP3.LUT R5, R8.reuse, 0x380, RZ, 0xc0, !PT ;  /* 0x0000038008057812 */ /* 0x040fe400078ec0ff */
[C---:B------:R-:W-:Y:S02]  /*15600*/  IADD3 R7, P1, R8.reuse, 0x40, RZ ;  /* 0x0000004008077810 */ /* 0x040fe40007f3e0ff */
[C---:B------:R-:W-:Y:S02]  /*15610*/  IADD3 R35, P0, R8.reuse, 0x60, RZ ;  /* 0x0000006008237810 */ /* 0x040fe40007f1e0ff */
[----:B------:R-:W-:Y:S02]  /*15620*/  SHF.R.U64 R5, R5, 0x3, RZ ;  /* 0x0000000305057819 */ /* 0x000fe400000012ff */
[----:B------:R-:W-:Y:S02]  /*15630*/  IADD3 R13, P2, R8, 0x20, RZ ;  /* 0x00000020080d7810 */ /* 0x000fe40007f5e0ff */
[----:B------:R-:W-:-:S02]  /*15640*/  LOP3.LUT R6, R7, 0x380, RZ, 0xc0, !PT ;  /* 0x0000038007067812 */ /* 0x000fc400078ec0ff */
[----:B------:R-:W-:Y:S01]  /*15650*/  LOP3.LUT R8, R5, R8, RZ, 0x3c, !PT ;  /* 0x0000000805087212 */ /* 0x000fe200078e3cff */
[--C-:B------:R-:W-:Y:S01]  /*15660*/  IMAD.X R5, RZ, RZ, R9.reuse, P0 ;  /* 0x000000ffff057224 */ /* 0x100fe200000e0609 */
[----:B------:R-:W-:Y:S02]  /*15670*/  ISETP.NE.U32.AND P0, PT, RZ, UR4, PT ;  /* 0x00000004ff007c0c */ /* 0x000fe4000bf05070 */
[----:B------:R-:W-:Y:S02]  /*15680*/  SHF.R.U64 R6, R6, 0x3, RZ ;  /* 0x0000000306067819 */ /* 0x000fe400000012ff */
[----:B------:R-:W-:Y:S01]  /*15690*/  ISETP.NE.AND.EX P0, PT, RZ, UR5, PT, P0 ;  /* 0x00000005ff007c0c */ /* 0x000fe2000bf05300 */
[----:B------:R-:W-:Y:S01]  /*156a0*/  ULDC.64 UR4, c[0x0][0xc08] ;  /* 0x0003020000047ab9 */ /* 0x000fe20000000a00 */
[----:B------:R-:W-:Y:S01]  /*156b0*/  LOP3.LUT R6, R6, R7, RZ, 0x3c, !PT ;  /* 0x0000000706067212 */ /* 0x000fe200078e3cff */
[----:B------:R-:W-:Y:S01]  /*156c0*/  IMAD.X R7, RZ, RZ, R9, P1 ;  /* 0x000000ffff077224 */ /* 0x000fe200008e0609 */
[----:B------:R-:W-:-:S02]  /*156d0*/  LOP3.LUT R12, R13, 0x380, RZ, 0xc0, !PT ;  /* 0x000003800d0c7812 */ /* 0x000fc400078ec0ff */
[----:B------:R-:W-:Y:S02]  /*156e0*/  ISETP.NE.U32.AND P1, PT, RZ, UR4, PT ;  /* 0x00000004ff007c0c */ /* 0x000fe4000bf25070 */
[----:B------:R-:W-:Y:S02]  /*156f0*/  LOP3.LUT R4, R35, 0x380, RZ, 0xc0, !PT ;  /* 0x0000038023047812 */ /* 0x000fe400078ec0ff */
[----:B------:R-:W-:Y:S02]  /*15700*/  SHF.R.U64 R12, R12, 0x3, RZ ;  /* 0x000000030c0c7819 */ /* 0x000fe400000012ff */
[----:B------:R-:W-:Y:S02]  /*15710*/  ISETP.NE.AND.EX P1, PT, RZ, UR5, PT, P1 ;  /* 0x00000005ff007c0c */ /* 0x000fe4000bf25310 */
[----:B------:R-:W-:Y:S02]  /*15720*/  SHF.R.U64 R4, R4, 0x3, RZ ;  /* 0x0000000304047819 */ /* 0x000fe400000012ff */
[----:B------:R-:W-:Y:S01]  /*15730*/  LOP3.LUT R12, R12, R13, RZ, 0x3c, !PT ;  /* 0x0000000d0c0c7212 */ /* 0x000fe200078e3cff */
[----:B------:R-:W-:Y:S01]  /*15740*/  IMAD.X R13, RZ, RZ, R9, P2 ;  /* 0x000000ffff0d7224 */ /* 0x000fe200010e0609 */
[----:B------:R-:W-:-:S02]  /*15750*/  MOV R32, R8 ;  /* 0x0000000800207202 */ /* 0x000fc40000000f00 */
[----:B------:R-:W-:Y:S02]  /*15760*/  LOP3.LUT R4, R4, R35, RZ, 0x3c, !PT ;  /* 0x0000002304047212 */ /* 0x000fe400078e3cff */
[----:B------:R-:W-:Y:S02]  /*15770*/  F2FP.F16.F32.PACK_AB R8, R0, R33 ;  /* 0x000000210008723e */ /* 0x000fe400000000ff */
[----:B------:R-:W-:Y:S02]  /*15780*/  F2FP.F16.F32.PACK_AB R9, R91, R90 ;  /* 0x0000005a5b09723e */ /* 0x000fe400000000ff */
[----:B------:R-:W-:Y:S01]  /*15790*/  MOV R34, R6 ;  /* 0x0000000600227202 */ /* 0x000fe20000000f00 */
[----:B------:R-:W-:Y:S01]  /*157a0*/  ULDC UR4, c[0x0][0xa88] ;  /* 0x0002a20000047ab9 */ /* 0x000fe20000000800 */
[----:B-1----:R-:W-:Y:S01]  /*157b0*/  MOV R28, R4 ;  /* 0x00000004001c7202 */ /* 0x002fe20000000f00 */
[----:B------:R1:W-:Y:S01]  /*157c0*/  STSM.16.M88.4 [R32], R8 ;  /* 0x0000000820007844 */ /* 0x0003e20000000200 */
[----:B------:R-:W-:Y:S01]  /*157d0*/  MOV R35, R12 ;  /* 0x0000000c00237202 */ /* 0x000fe20000000f00 */
[----:B------:R-:W2:Y:S01]  /*157e0*/  LDC R0, c[0x0][0xbe8] ;  /* 0x0002fa00ff007b82 */ /* 0x000ea20000000800 */
[----:B------:R-:W-:-:S02]  /*157f0*/  F2FP.F16.F32.PACK_AB R4, R97, R96 ;  /* 0x000000606104723e */ /* 0x000fc400000000ff */
[----:B------:R-:W-:Y:S02]  /*15800*/  F2FP.F16.F32.PACK_AB R5, R99, R98 ;  /* 0x000000626305723e */ /* 0x000fe400000000ff */
[----:B------:R-:W-:Y:S02]  /*15810*/  F2FP.F16.F32.PACK_AB R6, R101, R100 ;  /* 0x000000646506723e */ /* 0x000fe400000000ff */
[----:B------:R-:W-:Y:S02]  /*15820*/  F2FP.F16.F32.PACK_AB R7, R103, R102 ;  /* 0x000000666707723e */ /* 0x000fe400000000ff */
[----:B------:R-:W-:Y:S02]  /*15830*/  F2FP.F16.F32.PACK_AB R12, R113, R112 ;  /* 0x00000070710c723e */ /* 0x000fe400000000ff */
[----:B------:R-:W-:Y:S02]  /*15840*/  F2FP.F16.F32.PACK_AB R13, R115, R114 ;  /* 0x00000072730d723e */ /* 0x000fe400000000ff */
[----:B-1----:R-:W-:Y:S01]  /*15850*/  F2FP.F16.F32.PACK_AB R8, R105, R104 ;  /* 0x000000686908723e */ /* 0x002fe200000000ff */
[----:B----4-:R-:W-:Y:S01]  /*15860*/  IMAD.WIDE R32, R36, 0x4, R26 ;  /* 0x0000000424207825 */ /* 0x010fe200078e021a */
[----:B------:R-:W-:Y:S01]  /*15870*/  F2FP.F16.F32.PACK_AB R9, R107, R106 ;  /* 0x0000006a6b09723e */ /* 0x000fe200000000ff */
[----:B------:R-:W1:Y:S01]  /*15880*/  @P1 LDC.64 R26, c[0x0][0xc08] ;  /* 0x00030200ff1a1b82 */ /* 0x000e620000000a00 */
[----:B------:R-:W-:-:S02]  /*15890*/  F2FP.F16.F32.PACK_AB R10, R109, R108 ;  /* 0x0000006c6d0a723e */ /* 0x000fc400000000ff */
[----:B------:R-:W-:Y:S01]  /*158a0*/  F2FP.F16.F32.PACK_AB R11, R111, R110 ;  /* 0x0000006e6f0b723e */ /* 0x000fe200000000ff */
[----:B------:R1:W-:Y:S04]  /*158b0*/  STSM.16.M88.4 [R35], R4 ;  /* 0x0000000423007844 */ /* 0x0003e80000000200 */
[----:B------:R3:W-:Y:S04]  /*158c0*/  STSM.16.M88.4 [R34], R8 ;  /* 0x0000000822007844 */ /* 0x0007e80000000200 */
[----:B------:R4:W-:Y:S01]  /*158d0*/  STSM.16.M88.4 [R28], R12 ;  /* 0x0000000c1c007844 */ /* 0x0009e20000000200 */
[----:B------:R-:W-:Y:S01]  /*158e0*/  BAR.SYNC.DEFER_BLOCKING 0x1, 0x180 ;  /* 0x0046000000007b1d */ /* 0x000fe20000010000 */
[----:B------:R-:W-:-:S02]  /*158f0*/  IMAD.U32 R3, RZ, RZ, UR4 ;  /* 0x00000004ff037e24 */ /* 0x000fc4000f8e00ff */
[----:B-1----:R-:W-:-:S03]  /*15900*/  @P1 IMAD.WIDE R4, R36, 0x4, R26 ;  /* 0x0000000424041825 */ /* 0x002fc600078e021a */
[----:B------:R1:W5:Y:S04]  /*15910*/  @P0 LDG.E R37, desc[UR42][R32.64] ;  /* 0x0000002a20250981 */ /* 0x000368000c1e1900 */
[----:B------:R1:W5:Y:S01]  /*15920*/  @P1 LDG.E R3, desc[UR42][R4.64] ;  /* 0x0000002a04031981 */ /* 0x000362000c1e1900 */
[----:B--2---:R-:W-:-:S13]  /*15930*/  ISETP.NE.AND P2, PT, R0, 0x1, PT ;  /* 0x000000010000780c */ /* 0x004fda0003f45270 */
[----:B------:R-:W2:Y:S08]  /*15940*/  @P2 LDC R6, c[0x0][0xbec] ;  /* 0x0002fb00ff062b82 */ /* 0x000eb00000000800 */
[----:B---3--:R-:W3:Y:S01]  /*15950*/  @P2 LDC R9, c[0x0][0xbf0] ;  /* 0x0002fc00ff092b82 */ /* 0x008ee20000000800 */
[----:B----4-:R-:W-:Y:S01]  /*15960*/  IMAD.IADD R13, R38, 0x1, R42 ;  /* 0x00000001260d7824 */ /* 0x010fe200078e022a */
[----:B-1----:R-:W-:Y:S06]  /*15970*/  @P1 BRA `(.L_x_1756) ;  /* 0x0000000000101947 */ /* 0x002fec0003800000 */
[----:B------:R-:W-:Y:S05]  /*15980*/  @!P0 BRA `(.L_x_1756) ;  /* 0x00000000000c8947 */ /* 0x000fea0003800000 */
[----:B------:R-:W4:Y:S04]  /*15990*/  LDG.E R4, desc[UR42][R32.64] ;  /* 0x0000002a20047981 */ /* 0x000f28000c1e1900 */
[----:B-----5:R-:W4:Y:S02]  /*159a0*/  LDG.E R3, desc[UR42][R32.64+0x4] ;  /* 0x0000042a20037981 */ /* 0x020f24000c1e1900 */
[----:B----4-:R-:W-:-:S07]  /*159b0*/  IMAD.IADD R3, R3, 0x1, -R4 ;  /* 0x0000000103037824 */ /* 0x010fce00078e0a04 */
.L_x_1756:
[----:B------:R-:W4:Y:S01]  /*159c0*/  LDL.LU R40, [R1+0x48] ;  /* 0x0000480001287983 */ /* 0x000f220000300800 */
[----:B--2---:R-:W-:Y:S01]  /*159d0*/  @P2 IMAD.HI.U32 R4, R13, R6, RZ ;  /* 0x000000060d042227 */ /* 0x004fe200078e00ff */
[----:B------:R-:W-:Y:S02]  /*159e0*/  ULDC.64 UR4, c[0x0][0xb90] ;  /* 0x0002e40000047ab9 */ /* 0x000fe40000000a00 */
[----:B------:R-:W2:Y:S04]  /*159f0*/  LDL R12, [R1+0x5c] ;  /* 0x00005c00010c7983 */ /* 0x000ea80000100800 */
[----:B------:R-:W2:Y:S01]  /*15a00*/  LDL R38, [R1+0x50] ;  /* 0x0000500001267983 */ /* 0x000ea20000100800 */
[----:B-----5:R-:W-:Y:S01]  /*15a10*/  SHF.R.S32.HI R33, RZ, 0x1f, R37 ;  /* 0x0000001fff217819 */ /* 0x020fe20000011425 */
[----:B------:R-:W-:Y:S01]  /*15a20*/  IMAD.MOV.U32 R7, RZ, RZ, R13 ;  /* 0x000000ffff077224 */ /* 0x000fe200078e000d */
[----:B---3--:R-:W-:Y:S01]  /*15a30*/  @P2 SHF.R.U32.HI R7, RZ, R9, R4 ;  /* 0x00000009ff072219 */ /* 0x008fe20000011604 */
[----:B------:R-:W1:Y:S01]  /*15a40*/  S2R R10, SR_TID.X ;  /* 0x00000000000a7919 */ /* 0x000e620000002100 */
[----:B------:R-:W-:Y:S01]  /*15a50*/  IMAD.MOV.U32 R32, RZ, RZ, R37 ;  /* 0x000000ffff207224 */ /* 0x000fe200078e0025 */
[----:B------:R-:W-:-:S02]  /*15a60*/  SEL R39, R36, RZ, !P0 ;  /* 0x000000ff24277207 */ /* 0x000fc40004000000 */
[----:B------:R-:W-:Y:S02]  /*15a70*/  IMAD.MOV R11, RZ, RZ, -R7 ;  /* 0x000000ffff0b7224 */ /* 0x000fe400078e0a07 */
[C---:B-1----:R-:W-:Y:S02]  /*15a80*/  VIADD R14, R10.reuse, 0xffffff80 ;  /* 0xffffff800a0e7836 */ /* 0x042fe40000000000 */
[----:B------:R-:W-:-:S03]  /*15a90*/  VIADD R44, R10, 0xffffff80 ;  /* 0xffffff800a2c7836 */ /* 0x000fc60000000000 */
[----:B------:R-:W-:Y:S02]  /*15aa0*/  SHF.R.S32.HI R10, RZ, 0x1f, R14 ;  /* 0x0000001fff0a7819 */ /* 0x000fe4000001140e */
[----:B------:R-:W-:Y:S02]  /*15ab0*/  SHF.R.S32.HI R41, RZ, 0x1f, R44 ;  /* 0x0000001fff297819 */ /* 0x000fe4000001142c */
[----:B------:R-:W-:Y:S02]  /*15ac0*/  LEA.HI R10, R10, R14, RZ, 0x7 ;  /* 0x0000000e0a0a7211 */ /* 0x000fe400078f38ff */
[----:B------:R-:W-:Y:S02]  /*15ad0*/  LEA.HI R41, R41, R44, RZ, 0x3 ;  /* 0x0000002c29297211 */ /* 0x000fe400078f18ff */
[----:B------:R-:W-:Y:S02]  /*15ae0*/  LOP3.LUT R10, R10, 0xffffff80, RZ, 0xc0, !PT ;  /* 0xffffff800a0a7812 */ /* 0x000fe400078ec0ff */
[----:B------:R-:W-:-:S03]  /*15af0*/  SHF.R.S32.HI R41, RZ, 0x3, R41 ;  /* 0x00000003ff297819 */ /* 0x000fc60000011429 */
[----:B------:R-:W-:Y:S01]  /*15b00*/  IMAD.IADD R10, R14, 0x1, -R10 ;  /* 0x000000010e0a7824 */ /* 0x000fe200078e0a0a */
[----:B------:R-:W-:-:S04]  /*15b10*/  SHF.R.S32.HI R43, RZ, 0x1f, R44 ;  /* 0x0000001fff2b7819 */ /* 0x000fc8000001142c */
[----:B------:R-:W-:-:S04]  /*15b20*/  LEA.HI R43, R43, R44, RZ, 0x3 ;  /* 0x0000002c2b2b7211 */ /* 0x000fc800078f18ff */
[----:B------:R-:W-:-:S04]  /*15b30*/  LOP3.LUT R43, R43, 0xfffffff8, RZ, 0xc0, !PT ;  /* 0xfffffff82b2b7812 */ /* 0x000fc800078ec0ff */
[----:B------:R-:W-:Y:S02]  /*15b40*/  IADD3 R43, R44, -R43, RZ ;  /* 0x8000002b2c2b7210 */ /* 0x000fe40007ffe0ff */
[----:B----4-:R-:W-:Y:S01]  /*15b50*/  SHF.R.S32.HI R28, RZ, 0x1f, R40 ;  /* 0x0000001fff1c7819 */ /* 0x010fe20000011428 */
[----:B------:R-:W-:-:S04]  /*15b60*/  IMAD.WIDE.U32 R4, R40, UR4, R32 ;  /* 0x0000000428047c25 */ /* 0x000fc8000f8e0020 */
[----:B------:R-:W-:-:S04]  /*15b70*/  IMAD R6, R28, UR4, RZ ;  /* 0x000000041c067c24 */ /* 0x000fc8000f8e02ff */
[----:B------:R-:W-:Y:S01]  /*15b80*/  IMAD R9, R40, UR5, R6 ;  /* 0x0000000528097c24 */ /* 0x000fe2000f8e0206 */
[----:B------:R-:W-:Y:S01]  /*15b90*/  SHF.R.S32.HI R6, RZ, 0x1f, R36 ;  /* 0x0000001fff067819 */ /* 0x000fe20000011424 */
[----:B------:R-:W-:Y:S02]  /*15ba0*/  ULDC.64 UR4, c[0x0][0xb98] ;  /* 0x0002e60000047ab9 */ /* 0x000fe40000000a00 */
[----:B------:R-:W-:Y:S01]  /*15bb0*/  IMAD.IADD R5, R5, 0x1, R9 ;  /* 0x0000000105057824 */ /* 0x000fe200078e0209 */
[----:B------:R-:W-:Y:S01]  /*15bc0*/  SEL R32, R6, RZ, !P0 ;  /* 0x000000ff06207207 */ /* 0x000fe20004000000 */
[----:B------:R-:W-:Y:S02]  /*15bd0*/  IMAD R9, R0, R11, R13 ;  /* 0x0000000b00097224 */ /* 0x000fe400078e020d */
[----:B------:R-:W-:-:S04]  /*15be0*/  IMAD.WIDE.U32 R4, R39, UR4, R4 ;  /* 0x0000000427047c25 */ /* 0x000fc8000f8e0004 */
[----:B------:R-:W-:Y:S01]  /*15bf0*/  IMAD R8, R32, UR4, RZ ;  /* 0x0000000420087c24 */ /* 0x000fe2000f8e02ff */
[----:B------:R-:W-:Y:S02]  /*15c00*/  SHF.R.S32.HI R6, RZ, 0x1f, R9 ;  /* 0x0000001fff067819 */ /* 0x000fe40000011409 */
[----:B------:R-:W-:Y:S01]  /*15c10*/  SHF.R.S32.HI R11, RZ, 0x1f, R7 ;  /* 0x0000001fff0b7819 */ /* 0x000fe20000011407 */
[----:B------:R-:W-:Y:S01]  /*15c20*/  IMAD R8, R39, UR5, R8 ;  /* 0x0000000527087c24 */ /* 0x000fe2000f8e0208 */
[----:B------:R-:W-:Y:S01]  /*15c30*/  IADD3 R4, P0, R7, R4, RZ ;  /* 0x0000000407047210 */ /* 0x000fe20007f1e0ff */
[----:B------:R-:W-:Y:S02]  /*15c40*/  ULDC.64 UR4, c[0x0][0xb88] ;  /* 0x0002e20000047ab9 */ /* 0x000fe40000000a00 */
        /* <DEDUP_REMOVED lines=8> */
[----:B------:R-:W-:Y:S01]  /*15cd0*/  SHFL.IDX PT, R6, R8, RZ, 0x1c1f ;  /* 0x001c1fff08067589 */ /* 0x000fe200000e0000 */
[----:B--2---:R-:W-:Y:S01]  /*15ce0*/  IMAD.IADD R11, R12, 0x1, R42 ;  /* 0x000000010c0b7824 */ /* 0x004fe200078e022a */
[----:B------:R-:W-:Y:S02]  /*15cf0*/  ULDC.64 UR4, c[0x0][0xaa0] ;  /* 0x0002a80000047ab9 */ /* 0x000fe40000000a00 */
[----:B------:R-:W1:Y:S04]  /*15d00*/  SHFL.IDX PT, R7, R9, RZ, 0x1c1f ;  /* 0x001c1fff09077589 */ /* 0x000e6800000e0000 */
[----:B------:R-:W-:Y:S04]  /*15d10*/  SHFL.IDX PT, R34, R8, 0x1, 0x1c1f ;  /* 0x003c1f0008227f89 */ /* 0x000fe800000e0000 */
[----:B------:R2:W3:Y:S01]  /*15d20*/  SHFL.IDX PT, R35, R9, 0x1, 0x1c1f ;  /* 0x003c1f0009237f89 */ /* 0x0004e200000e0000 */
[----:B------:R-:W-:Y:S01]  /*15d30*/  IMAD R36, R3, R0, RZ ;  /* 0x0000000003247224 */ /* 0x000fe200078e02ff */
[----:B------:R-:W-:Y:S01]  /*15d40*/  LOP3.LUT P0, RZ, R10, 0x3, RZ, 0xc0, !PT ;  /* 0x000000030aff7812 */ /* 0x000fe2000780c0ff */
[----:B------:R-:W-:-:S02]  /*15d50*/  VIADD R3, R11, 0x8 ;  /* 0x000000080b037836 */ /* 0x000fc40000000000 */
[----:B------:R-:W-:Y:S01]  /*15d60*/  IMAD R5, R41, 0x40, R38 ;  /* 0x0000004029057824 */ /* 0x000fe200078e0226 */
[-C--:B------:R-:W-:Y:S02]  /*15d70*/  ISETP.GE.OR P1, PT, R11, R36.reuse, P0 ;  /* 0x000000240b00720c */ /* 0x080fe40000726670 */
[----:B------:R-:W-:Y:S01]  /*15d80*/  ISETP.GE.OR P0, PT, R3, R36, P0 ;  /* 0x000000240300720c */ /* 0x000fe20000706670 */
[----:B------:R-:W-:-:S03]  /*15d90*/  IMAD.WIDE R4, R5, 0x2, R24 ;  /* 0x0000000205047825 */ /* 0x000fc600078e0218 */
[----:B--2---:R-:W-:-:S04]  /*15da0*/  LOP3.LUT R9, R4, 0x380, RZ, 0xc0, !PT ;  /* 0x0000038004097812 */ /* 0x004fc800078ec0ff */
[----:B------:R-:W-:-:S03]  /*15db0*/  SHF.R.U64 R9, R9, 0x3, RZ ;  /* 0x0000000309097819 */ /* 0x000fc600000012ff */
[----:B-1----:R-:W-:Y:S01]  /*15dc0*/  @!P1 ST.E desc[UR42][R6.64], R21 ;  /* 0x0000001506009985 */ /* 0x002fe2000c10192a */
[C---:B------:R-:W-:Y:S02]  /*15dd0*/  IADD3 R13, P3, R4.reuse, 0x1800, RZ ;  /* 0x00001800040d7810 */ /* 0x040fe40007f7e0ff */
[C---:B------:R-:W-:Y:S02]  /*15de0*/  IADD3 R25, P4, R4.reuse, 0x3000, RZ ;  /* 0x0000300004197810 */ /* 0x040fe40007f9e0ff */
[----:B------:R-:W-:Y:S01]  /*15df0*/  LOP3.LUT R8, R9, R4, RZ, 0x3c, !PT ;  /* 0x0000000409087212 */ /* 0x000fe200078e3cff */
[----:B---3--:R1:W-:Y:S01]  /*15e00*/  @!P0 ST.E desc[UR42][R34.64], R20 ;  /* 0x0000001422008985 */ /* 0x0083e2000c10192a */
[----:B------:R-:W-:-:S04]  /*15e10*/  IADD3 R4, P0, R4, 0x4800, RZ ;  /* 0x0000480004047810 */ /* 0x000fc80007f1e0ff */
[----:B------:R-:W-:-:S04]  /*15e20*/  LOP3.LUT R3, R4, 0x380, RZ, 0xc0, !PT ;  /* 0x0000038004037812 */ /* 0x000fc800078ec0ff */
[----:B------:R-:W-:Y:S01]  /*15e30*/  SHF.R.U64 R3, R3, 0x3, RZ ;  /* 0x0000000303037819 */ /* 0x000fe200000012ff */
[----:B-1----:R-:W-:-:S03]  /*15e40*/  IMAD R20, R33, UR4, RZ ;  /* 0x0000000421147c24 */ /* 0x002fc6000f8e02ff */
[----:B------:R-:W-:Y:S02]  /*15e50*/  LOP3.LUT R4, R3, R4, RZ, 0x3c, !PT ;  /* 0x0000000403047212 */ /* 0x000fe400078e3cff */
[----:B------:R-:W-:Y:S01]  /*15e60*/  LOP3.LUT R12, R13, 0x380, RZ, 0xc0, !PT ;  /* 0x000003800d0c7812 */ /* 0x000fe200078ec0ff */
[----:B------:R-:W-:Y:S01]  /*15e70*/  IMAD R33, R37, UR5, R20 ;  /* 0x0000000525217c24 */ /* 0x000fe2000f8e0214 */
[----:B------:R-:W-:Y:S01]  /*15e80*/  LOP3.LUT R24, R25, 0x380, RZ, 0xc0, !PT ;  /* 0x0000038019187812 */ /* 0x000fe200078ec0ff */
[----:B------:R-:W-:Y:S01]  /*15e90*/  IMAD.WIDE.U32 R20, R37, UR4, RZ ;  /* 0x0000000425147c25 */ /* 0x000fe2000f8e00ff */
[----:B------:R-:W-:Y:S01]  /*15ea0*/  ULDC.64 UR4, c[0x0][0xae8] ;  /* 0x0002ba0000047ab9 */ /* 0x000fe20000000a00 */
[----:B------:R-:W1:Y:S02]  /*15eb0*/  @P2 LDC R35, c[0x0][0xbec] ;  /* 0x0002fb00ff232b82 */ /* 0x000e640000000800 */
[----:B------:R-:W-:Y:S02]  /*15ec0*/  IMAD R3, R43, 0x30, R41 ;  /* 0x000000302b037824 */ /* 0x000fe400078e0229 */
[----:B------:R-:W-:-:S02]  /*15ed0*/  IMAD.IADD R21, R21, 0x1, R33 ;  /* 0x0000000115157824 */ /* 0x000fc400078e0221 */
[----:B------:R-:W-:Y:S01]  /*15ee0*/  IMAD R28, R28, UR4, RZ ;  /* 0x000000041c1c7c24 */ /* 0x000fe2000f8e02ff */
[----:B------:R-:W-:Y:S01]  /*15ef0*/  SHF.R.U64 R12, R12, 0x3, RZ ;  /* 0x000000030c0c7819 */ /* 0x000fe200000012ff */
[----:B------:R-:W-:Y:S01]  /*15f00*/  IMAD.IADD R34, R42, 0x1, R3 ;  /* 0x000000012a227824 */ /* 0x000fe200078e0203 */
[----:B------:R-:W-:Y:S01]  /*15f10*/  SHF.R.U64 R24, R24, 0x3, RZ ;  /* 0x0000000318187819 */ /* 0x000fe200000012ff */
[C---:B------:R-:W-:Y:S01]  /*15f20*/  IMAD R3, R40.reuse, UR5, R28 ;  /* 0x0000000528037c24 */ /* 0x040fe2000f8e021c */
[----:B------:R-:W2:Y:S01]  /*15f30*/  @P2 LDC R37, c[0x0][0xbf0] ;  /* 0x0002fc00ff252b82 */ /* 0x000ea20000000800 */
[----:B------:R-:W-:Y:S01]  /*15f40*/  IMAD.WIDE.U32 R20, R40, UR4, R20 ;  /* 0x0000000428147c25 */ /* 0x000fe2000f8e0014 */
[----:B------:R-:W-:Y:S01]  /*15f50*/  LOP3.LUT R12, R12, R13, RZ, 0x3c, !PT ;  /* 0x0000000d0c0c7212 */ /* 0x000fe200078e3cff */
[----:B------:R-:W3:Y:S01]  /*15f60*/  LDL R40, [R1+0x64] ;  /* 0x0000640001287983 */ /* 0x000ee20000100800 */
[----:B------:R-:W-:Y:S01]  /*15f70*/  LOP3.LUT R24, R24, R25, RZ, 0x3c, !PT ;  /* 0x0000001918187212 */ /* 0x000fe200078e3cff */
[--C-:B------:R-:W-:Y:S01]  /*15f80*/  IMAD.MOV.U32 R9, RZ, RZ, R5.reuse ;  /* 0x000000ffff097224 */ /* 0x100fe200078e0005 */
[----:B------:R-:W-:Y:S01]  /*15f90*/  ULDC.64 UR4, c[0x0][0xaf0] ;  /* 0x0002bc0000047ab9 */ /* 0x000fe20000000a00 */
[----:B------:R-:W-:-:S02]  /*15fa0*/  IMAD.X R13, RZ, RZ, R5, P3 ;  /* 0x000000ffff0d7224 */ /* 0x000fc400018e0605 */
[----:B------:R-:W-:Y:S02]  /*15fb0*/  IMAD.X R25, RZ, RZ, R5, P4 ;  /* 0x000000ffff197224 */ /* 0x000fe400020e0605 */
[----:B------:R-:W4:Y:S04]  /*15fc0*/  LD.E.128 R8, desc[UR42][R8.64] ;  /* 0x0000002a08087980 */ /* 0x000f28000c101d00 */
[----:B------:R-:W4:Y:S04]  /*15fd0*/  LD.E.128 R12, desc[UR42][R12.64] ;  /* 0x0000002a0c0c7980 */ /* 0x000f28000c101d00 */
[----:B------:R-:W4:Y:S01]  /*15fe0*/  LD.E.128 R24, desc[UR42][R24.64] ;  /* 0x0000002a18187980 */ /* 0x000f22000c101d00 */
[----:B-1----:R-:W-:-:S04]  /*15ff0*/  @P2 IMAD.HI.U32 R28, R34, R35, RZ ;  /* 0x00000023221c2227 */ /* 0x002fc800078e00ff */
[----:B------:R-:W-:Y:S02]  /*16000*/  IMAD.IADD R21, R21, 0x1, R3 ;  /* 0x0000000115157824 */ /* 0x000fe400078e0203 */
[----:B------:R-:W-:Y:S01]  /*16010*/  IMAD.MOV.U32 R3, RZ, RZ, R34 ;  /* 0x000000ffff037224 */ /* 0x000fe200078e0022 */
[----:B--2---:R-:W-:Y:S01]  /*16020*/  @P2 SHF.R.U32.HI R3, RZ, R37, R28 ;  /* 0x00000025ff032219 */ /* 0x004fe2000001161c */
[----:B------:R-:W-:Y:S02]  /*16030*/  IMAD R32, R32, UR4, RZ ;  /* 0x0000000420207c24 */ /* 0x000fe4000f8e02ff */
[----:B------:R-:W-:Y:S01]  /*16040*/  IMAD.WIDE.U32 R20, R39, UR4, R20 ;  /* 0x0000000427147c25 */ /* 0x000fe2000f8e0014 */
[----:B------:R-:W-:-:S03]  /*16050*/  SHF.R.S32.HI R28, RZ, 0x1f, R3 ;  /* 0x0000001fff1c7819 */ /* 0x000fc60000011403 */
[----:B------:R-:W-:Y:S01]  /*16060*/  IMAD R33, R39, UR5, R32 ;  /* 0x0000000527217c24 */ /* 0x000fe2000f8e0220 */
[----:B------:R-:W-:Y:S01]  /*16070*/  ULDC.64 UR4, c[0x0][0xae0] ;  /* 0x0002b80000047ab9 */ /* 0x000fe20000000a00 */
[----:B------:R-:W-:Y:S02]  /*16080*/  IMAD.MOV R35, RZ, RZ, -R3 ;  /* 0x000000ffff237224 */ /* 0x000fe400078e0a03 */
[----:B------:R-:W-:Y:S02]  /*16090*/  IMAD.IADD R21, R21, 0x1, R33 ;  /* 0x0000000115157824 */ /* 0x000fe400078e0221 */
        /* <DEDUP_REMOVED lines=11> */
[----:B------:R-:W-:Y:S01]  /*16150*/  IMAD.X R5, RZ, RZ, R5, P0 ;  /* 0x000000ffff057224 */ /* 0x000fe200000e0605 */
[C---:B------:R-:W-:Y:S01]  /*16160*/  LEA R28, P0, R20.reuse, UR4, 0x1 ;  /* 0x00000004141c7c11 */ /* 0x040fe2000f8008ff */
[----:B------:R-:W-:Y:S01]  /*16170*/  IMAD.IADD R3, R21, 0x1, R3 ;  /* 0x0000000115037824 */ /* 0x000fe200078e0203 */
[----:B------:R-:W-:Y:S01]  /*16180*/  ULDC UR4, c[0x0][0xac8] ;  /* 0x0002b20000047ab9 */ /* 0x000fe20000000800 */
[----:B------:R-:W-:Y:S02]  /*16190*/  IMAD.IADD R39, R41, 0x1, R42 ;  /* 0x0000000129277824 */ /* 0x000fe400078e022a */
[----:B------:R-:W5:Y:S01]  /*161a0*/  LD.E.128 R4, desc[UR42][R4.64] ;  /* 0x0000002a04047980 */ /* 0x000f62000c101d00 */
[----:B------:R-:W-:-:S03]  /*161b0*/  LEA.HI.X R37, R20, UR5, R3, 0x1, P0 ;  /* 0x0000000514257c11 */ /* 0x000fc600080f0c03 */
[----:B------:R-:W1:Y:S01]  /*161c0*/  SHFL.IDX PT, R20, R28, RZ, 0x181f ;  /* 0x00181fff1c147589 */ /* 0x000e6200000e0000 */
[----:B------:R-:W-:-:S03]  /*161d0*/  ISETP.GE.AND P0, PT, R38, UR4, PT ;  /* 0x0000000426007c0c */ /* 0x000fc6000bf06270 */
[----:B------:R-:W2:Y:S04]  /*161e0*/  SHFL.IDX PT, R32, R28, 0x1, 0x181f ;  /* 0x00381f001c207f89 */ /* 0x000ea800000e0000 */
[----:B------:R-:W3:Y:S04]  /*161f0*/  SHFL.IDX PT, R21, R37, RZ, 0x181f ;  /* 0x00181fff25157589 */ /* 0x000ee800000e0000 */
[----:B------:R-:W0:Y:S01]  /*16200*/  SHFL.IDX PT, R34, R28, 0x2, 0x181f ;  /* 0x00581f001c227f89 */ /* 0x000e2200000e0000 */
[----:B------:R-:W-:-:S03]  /*16210*/  VIADD R0, R39, 0x30 ;  /* 0x0000003027007836 */ /* 0x000fc60000000000 */
[----:B------:R-:W0:Y:S01]  /*16220*/  SHFL.IDX PT, R33, R37, 0x1, 0x181f ;  /* 0x00381f0025217f89 */ /* 0x000e2200000e0000 */
[CC--:B------:R-:W-:Y:S01]  /*16230*/  ISETP.GE.OR P3, PT, R39.reuse, R36.reuse, P0 ;  /* 0x000000242700720c */ /* 0x0c0fe20000766670 */
[----:B------:R-:W-:Y:S02]  /*16240*/  VIADD R3, R39, 0x60 ;  /* 0x0000006027037836 */ /* 0x000fe40000000000 */
[----:B------:R-:W0:Y:S01]  /*16250*/  SHFL.IDX PT, R35, R37, 0x2, 0x181f ;  /* 0x00581f0025237f89 */ /* 0x000e2200000e0000 */
[----:B------:R1:W-:Y:S06]  /*16260*/  MEMBAR.ALL.CTA ;  /* 0x0000000000007992 */ /* 0x0003ec0000008000 */
[----:B-1----:R-:W1:Y:S01]  /*16270*/  FENCE.VIEW.ASYNC.S ;  /* 0x00000000000073c6 */ /* 0x002e620000000000 */
[----:B------:R-:W-:-:S02]  /*16280*/  ISETP.GE.OR P2, PT, R0, R36, P0 ;  /* 0x000000240000720c */ /* 0x000fc40000746670 */
[----:B------:R-:W-:Y:S01]  /*16290*/  ISETP.GE.OR P1, PT, R3, R36, P0 ;  /* 0x000000240300720c */ /* 0x000fe20000726670 */
[----:B------:R-:W-:Y:S01]  /*162a0*/  VIADD R0, R2, 0x16820 ;  /* 0x0001682002007836 */ /* 0x000fe20000000000 */
[----:B------:R-:W-:-:S04]  /*162b0*/  @!P3 LEA R20, P5, R38, R20, 0x1 ;  /* 0x000000142614b211 */ /* 0x000fc800078a08ff */
[----:B------:R-:W-:-:S05]  /*162c0*/  PRMT R0, RZ, 0x654, R0 ;  /* 0x00000654ff007816 */ /* 0x000fca0000000000 */
[----:B--2---:R-:W-:Y:S01]  /*162d0*/  @!P2 LEA R32, P4, R38, R32, 0x1 ;  /* 0x000000202620a211 */ /* 0x004fe200078808ff */
[----:B-1----:R1:W-:Y:S02]  /*162e0*/  SYNCS.ARRIVE.TRANS64.RED.A1T0 RZ, [R0+URZ], RZ ;  /* 0x000000ff00ff79a7 */ /* 0x0023e4000810043f */
[----:B-1----:R-:W-:-:S05]  /*162f0*/  VIADD R0, R39, 0x90 ;  /* 0x0000009027007836 */ /* 0x002fca0000000000 */
[----:B------:R-:W-:Y:S01]  /*16300*/  ISETP.GE.OR P0, PT, R0, R36, P0 ;  /* 0x000000240000720c */ /* 0x000fe20000706670 */
[----:B------:R-:W2:Y:S04]  /*16310*/  SHFL.IDX PT, R28, R28, 0x3, 0x181f ;  /* 0x00781f001c1c7f89 */ /* 0x000ea800000e0000 */
[----:B------:R-:W1:Y:S01]  /*16320*/  SHFL.IDX PT, R37, R37, 0x3, 0x181f ;  /* 0x00781f0025257f89 */ /* 0x000e6200000e0000 */
[C-C-:B---3--:R-:W-:Y:S02]  /*16330*/  @!P3 LEA.HI.X R21, R38.reuse, R21, R40.reuse, 0x1, P5 ;  /* 0x000000152615b211 */ /* 0x148fe400028f0c28 */
[C---:B0-----:R-:W-:Y:S02]  /*16340*/  @!P1 LEA R34, P5, R38.reuse, R34, 0x1 ;  /* 0x0000002226229211 */ /* 0x041fe400078a08ff */
[----:B------:R-:W-:-:S02]  /*16350*/  @!P2 LEA.HI.X R33, R38, R33, R40, 0x1, P4 ;  /* 0x000000212621a211 */ /* 0x000fc400020f0c28 */
[----:B------:R-:W-:Y:S01]  /*16360*/  @!P1 LEA.HI.X R35, R38, R35, R40, 0x1, P5 ;  /* 0x0000002326239211 */ /* 0x000fe200028f0c28 */
[----:B----4-:R3:W-:Y:S04]  /*16370*/  @!P3 ST.E.128 desc[UR42][R20.64], R8 ;  /* 0x000000081400b985 */ /* 0x0107e8000c101d2a */
[----:B------:R3:W-:Y:S04]  /*16380*/  @!P2 ST.E.128 desc[UR42][R32.64], R12 ;  /* 0x0000000c2000a985 */ /* 0x0007e8000c101d2a */
[----:B------:R3:W-:Y:S01]  /*16390*/  @!P1 ST.E.128 desc[UR42][R34.64], R24 ;  /* 0x0000001822009985 */ /* 0x0007e2000c101d2a */
[----:B-12---:R-:W-:Y:S05]  /*163a0*/  @P0 BRA `(.L_x_1757) ;  /* 0x00000008008c0947 */ /* 0x006fea0003800000 */
[----:B---3--:R-:W-:-:S04]  /*163b0*/  LEA R8, P0, R38, R28, 0x1 ;  /* 0x0000001c26087211 */ /* 0x008fc800078008ff */
[----:B------:R-:W-:-:S05]  /*163c0*/  LEA.HI.X R9, R38, R37, R40, 0x1, P0 ;  /* 0x0000002526097211 */ /* 0x000fca00000f0c28 */
[----:B-----5:R2:W-:Y:S01]  /*163d0*/  ST.E.128 desc[UR42][R8.64], R4 ;  /* 0x0000000408007985 */ /* 0x0205e2000c101d2a */
[----:B------:R-:W-:Y:S05]  /*163e0*/  BRA `(.L_x_1757) ;  /* 0x00000008007c7947 */ /* 0x000fea0003800000 */
.L_x_1755:
[----:B------:R-:W3:Y:S01]  /*163f0*/  LDL R11, [R1+0x4c] ;  /* 0x00004c00010b7983 */ /* 0x000ee20000100800 */
[----:B------:R-:W-:Y:S01]  /*16400*/  ULDC.64 UR4, c[0x0][0xc00] ;  /* 0x0003000000047ab9 */ /* 0x000fe20000000a00 */
[----:B------:R-:W3:Y:S01]  /*16410*/  LDC.64 R4, c[0x0][0xc00] ;  /* 0x00030000ff047b82 */ /* 0x000ee20000000a00 */
[----:B------:R-:W-:Y:S01]  /*16420*/  ISETP.NE.U32.AND P0, PT, RZ, UR4, PT ;  /* 0x00000004ff007c0c */ /* 0x000fe2000bf05070 */
[----:B------:R-:W-:-:S03]  /*16430*/  IMAD.MOV.U32 R0, RZ, RZ, RZ ;  /* 0x000000ffff007224 */ /* 0x000fc600078e00ff */
[----:B------:R-:W-:Y:S01]  /*16440*/  ISETP.NE.AND.EX P0, PT, RZ, UR5, PT, P0 ;  /* 0x00000005ff007c0c */ /* 0x000fe2000bf05300 */
[----:B------:R-:W-:Y:S02]  /*16450*/  ULDC.64 UR4, c[0x0][0xc08] ;  /* 0x0003020000047ab9 */ /* 0x000fe40000000a00 */
[----:B------:R-:W-:Y:S01]  /*16460*/  ISETP.NE.U32.AND P1, PT, RZ, UR4, PT ;  /* 0x00000004ff007c0c */ /* 0x000fe2000bf25070 */
[----:B------:R-:W4:Y:S03]  /*16470*/  LDC R25, c[0x0][0xbe8] ;  /* 0x0002fa00ff197b82 */ /* 0x000f260000000800 */
[----:B------:R-:W-:-:S13]  /*16480*/  ISETP.NE.AND.EX P1, PT, RZ, UR5, PT, P1 ;  /* 0x00000005ff007c0c */ /* 0x000fda000bf25310 */
[----:B------:R-:W2:Y:S01]  /*16490*/  @P1 LDC.64 R6, c[0x0][0xc08] ;  /* 0x00030200ff061b82 */ /* 0x000ea20000000a00 */
[----:B------:R-:W-:Y:S02]  /*164a0*/  ULDC UR4, c[0x0][0xa88] ;  /* 0x0002a20000047ab9 */ /* 0x000fe40000000800 */
[----:B------:R-:W-:Y:S01]  /*164b0*/  IMAD.U32 R8, RZ, RZ, UR4 ;  /* 0x00000004ff087e24 */ /* 0x000fe2000f8e00ff */
[----:B------:R-:W0:Y:S01]  /*164c0*/  S2R R10, SR_TID.X ;  /* 0x00000000000a7919 */ /* 0x000e220000002100 */
[----:B---3--:R-:W-:-:S04]  /*164d0*/  IMAD.WIDE R4, R11, 0x4, R4 ;  /* 0x000000040b047825 */ /* 0x008fc800078e0204 */
[----:B--2---:R-:W-:Y:S01]  /*164e0*/  @P1 IMAD.WIDE R6, R11, 0x4, R6 ;  /* 0x000000040b061825 */ /* 0x004fe200078e0206 */
[----:B------:R2:W5:Y:S04]  /*164f0*/  @P0 LDG.E R0, desc[UR42][R4.64] ;  /* 0x0000002a04000981 */ /* 0x000568000c1e1900 */
[----:B------:R2:W5:Y:S01]  /*16500*/  @P1 LDG.E R8, desc[UR42][R6.64] ;  /* 0x0000002a06081981 */ /* 0x000562000c1e1900 */
[----:B----4-:R-:W-:Y:S01]  /*16510*/  ISETP.NE.AND P2, PT, R25, 0x1, PT ;  /* 0x000000011900780c */ /* 0x010fe20003f45270 */
[----:B0-----:R-:W-:Y:S01]  /*16520*/  VIADD R26, R10, 0xffffff80 ;  /* 0xffffff800a1a7836 */ /* 0x001fe20000000000 */
[----:B------:R-:W-:-:S04]  /*16530*/  SHF.R.S32.HI R9, RZ, 0x1f, R11 ;  /* 0x0000001fff097819 */ /* 0x000fc8000001140b */
[----:B------:R-:W-:-:S07]  /*16540*/  ISETP.GE.AND P3, PT, R26, 0xc0, PT ;  /* 0x000000c01a00780c */ /* 0x000fce0003f66270 */
[----:B------:R-:W0:Y:S08]  /*16550*/  @P2 LDC R20, c[0x0][0xbec] ;  /* 0x0002fb00ff142b82 */ /* 0x000e300000000800 */
[----:B------:R-:W3:Y:S01]  /*16560*/  @P2 LDC R27, c[0x0][0xbf0] ;  /* 0x0002fc00ff1b2b82 */ /* 0x000ee20000000800 */
[----:B--2---:R-:W-:Y:S05]  /*16570*/  @P1 BRA `(.L_x_1758) ;  /* 0x0000000000101947 */ /* 0x004fea0003800000 */
[----:B------:R-:W-:Y:S05]  /*16580*/  @!P0 BRA `(.L_x_1758) ;  /* 0x00000000000c8947 */ /* 0x000fea0003800000 */
[----:B------:R-:W2:Y:S04]  /*16590*/  LDG.E R3, desc[UR42][R4.64] ;  /* 0x0000002a04037981 */ /* 0x000ea8000c1e1900 */
[----:B-----5:R-:W2:Y:S02]  /*165a0*/  LDG.E R8, desc[UR42][R4.64+0x4] ;  /* 0x0000042a04087981 */ /* 0x020ea4000c1e1900 */
[----:B--2---:R-:W-:-:S07]  /*165b0*/  IMAD.IADD R8, R8, 0x1, -R3 ;  /* 0x0000000108087824 */ /* 0x004fce00078e0a03 */
.L_x_1758:
[----:B-----5:R-:W2:Y:S04]  /*165c0*/  LDL R24, [R1+0x48] ;  /* 0x0000480001187983 */ /* 0x020ea80000100800 */
[----:B------:R4:W5:Y:S01]  /*165d0*/  LDL R33, [R1+0x24] ;  /* 0x0000240001217983 */ /* 0x0009620000100800 */
[----:B------:R-:W-:Y:S01]  /*165e0*/  BSSY B1, `(.L_x_1759) ;  /* 0x000002c000017945 */ /* 0x000fe20003800000 */
[----:B------:R-:W-:Y:S02]  /*165f0*/  SEL R13, R11, RZ, !P0 ;  /* 0x000000ff0b0d7207 */ /* 0x000fe40004000000 */
[----:B------:R-:W-:Y:S02]  /*16600*/  SEL R14, R9, RZ, !P0 ;  /* 0x000000ff090e7207 */ /* 0x000fe40004000000 */
[----:B------:R-:W-:-:S02]  /*16610*/  SHF.R.S32.HI R11, RZ, 0x1f, R0 ;  /* 0x0000001fff0b7819 */ /* 0x000fc40000011400 */
[----:B--2---:R-:W-:Y:S01]  /*16620*/  SHF.R.S32.HI R12, RZ, 0x1f, R24 ;  /* 0x0000001fff0c7819 */ /* 0x004fe20000011418 */
[----:B----4-:R-:W-:Y:S06]  /*16630*/  @P3 BRA `(.L_x_1760) ;  /* 0x0000000000983947 */ /* 0x010fec0003800000 */
[----:B------:R-:W2:Y:S01]  /*16640*/  LDC R9, c[0x0][0xbe8] ;  /* 0x0002fa00ff097b82 */ /* 0x000ea20000000800 */
[----:B-----5:R-:W-:Y:S01]  /*16650*/  IADD3 R10, R33, -0x80, R10 ;  /* 0xffffff80210a7810 */ /* 0x020fe20007ffe00a */
[----:B--2---:R-:W-:-:S05]  /*16660*/  IMAD R3, R8, R9, RZ ;  /* 0x0000000908037224 */ /* 0x004fca00078e02ff */
[----:B------:R-:W-:-:S13]  /*16670*/  ISETP.GE.AND P0, PT, R10, R3, PT ;  /* 0x000000030a00720c */ /* 0x000fda0003f06270 */
[----:B------:R-:W-:Y:S05]  /*16680*/  @P0 BRA `(.L_x_1760) ;  /* 0x0000000000840947 */ /* 0x000fea0003800000 */
[----:B------:R-:W-:Y:S01]  /*16690*/  ISETP.NE.AND P0, PT, R9, 0x1, PT ;  /* 0x000000010900780c */ /* 0x000fe20003f05270 */
[----:B------:R-:W-:Y:S01]  /*166a0*/  ULDC.64 UR4, c[0x0][0xb90] ;  /* 0x0002e40000047ab9 */ /* 0x000fe20000000a00 */
[----:B------:R-:W-:Y:S02]  /*166b0*/  IMAD.MOV.U32 R4, RZ, RZ, R0 ;  /* 0x000000ffff047224 */ /* 0x000fe400078e0000 */
[----:B------:R-:W-:Y:S02]  /*166c0*/  IMAD R7, R12, UR4, RZ ;  /* 0x000000040c077c24 */ /* 0x000fe4000f8e02ff */
[----:B------:R-:W-:Y:S02]  /*166d0*/  IMAD.MOV.U32 R5, RZ, RZ, R11 ;  /* 0x000000ffff057224 */ /* 0x000fe400078e000b */
[----:B------:R-:W-:Y:S02]  /*166e0*/  IMAD.MOV.U32 R3, RZ, RZ, R10 ;  /* 0x000000ffff037224 */ /* 0x000fe400078e000a */
[----:B------:R-:W-:-:S03]  /*166f0*/  IMAD.WIDE.U32 R4, R24, UR4, R4 ;  /* 0x0000000418047c25 */ /* 0x000fc6000f8e0004 */
[----:B------:R-:W2:Y:S01]  /*16700*/  @P0 LDC R15, c[0x0][0xbec] ;  /* 0x0002fb00ff0f0b82 */ /* 0x000ea20000000800 */
[----:B------:R-:W-:Y:S01]  /*16710*/  IMAD R7, R24, UR5, R7 ;  /* 0x0000000518077c24 */ /* 0x000fe2000f8e0207 */
[----:B------:R-:W-:-:S03]  /*16720*/  ULDC.64 UR4, c[0x0][0xb98] ;  /* 0x0002e60000047ab9 */ /* 0x000fc60000000a00 */
[----:B------:R-:W-:-:S03]  /*16730*/  IMAD.IADD R5, R5, 0x1, R7 ;  /* 0x0000000105057824 */ /* 0x000fc600078e0207 */
[----:B------:R-:W4:Y:S01]  /*16740*/  @P0 LDC R21, c[0x0][0xbf0] ;  /* 0x0002fc00ff150b82 */ /* 0x000f220000000800 */
[----:B------:R-:W-:-:S04]  /*16750*/  IMAD.WIDE.U32 R4, R13, UR4, R4 ;  /* 0x000000040d047c25 */ /* 0x000fc8000f8e0004 */
[----:B--2---:R-:W-:-:S05]  /*16760*/  @P0 IMAD.HI.U32 R6, R10, R15, RZ ;  /* 0x0000000f0a060227 */ /* 0x004fca00078e00ff */
[----:B----4-:R-:W-:Y:S01]  /*16770*/  @P0 SHF.R.U32.HI R3, RZ, R21, R6 ;  /* 0x00000015ff030219 */ /* 0x010fe20000011606 */
[----:B------:R-:W-:-:S03]  /*16780*/  IMAD R6, R14, UR4, RZ ;  /* 0x000000040e067c24 */ /* 0x000fc6000f8e02ff */
[----:B------:R-:W-:Y:S01]  /*16790*/  IADD3 R4, P0, R3, R4, RZ ;  /* 0x0000000403047210 */ /* 0x000fe20007f1e0ff */
[--C-:B------:R-:W-:Y:S02]  /*167a0*/  IMAD.MOV R7, RZ, RZ, -R3.reuse ;  /* 0x000000ffff077224 */ /* 0x100fe400078e0a03 */
[----:B------:R-:W-:Y:S01]  /*167b0*/  IMAD R6, R13, UR5, R6 ;  /* 0x000000050d067c24 */ /* 0x000fe2000f8e0206 */
[----:B------:R-:W-:Y:S01]  /*167c0*/  ULDC.64 UR4, c[0x0][0xb88] ;  /* 0x0002e20000047ab9 */ /* 0x000fe20000000a00 */
        /* <DEDUP_REMOVED lines=13> */
.L_x_1760:
[----:B------:R-:W-:Y:S05]  /*168a0*/  BSYNC B1 ;  /* 0x0000000000017941 */ /* 0x000fea0003800000 */
.L_x_1759:
[----:B--2---:R-:W2:Y:S04]  /*168b0*/  LDL R6, [R1+0x50] ;  /* 0x0000500001067983 */ /* 0x004ea80000100800 */
[----:B------:R-:W1:Y:S01]  /*168c0*/  LDL R10, [R1+0x64] ;  /* 0x00006400010a7983 */ /* 0x000e620000100800 */
[--C-:B------:R-:W-:Y:S01]  /*168d0*/  SHF.R.S32.HI R7, RZ, 0x1f, R26.reuse ;  /* 0x0000001fff077819 */ /* 0x100fe2000001141a */
[----:B------:R-:W-:Y:S01]  /*168e0*/  ULDC.64 UR4, c[0x0][0xaa0] ;  /* 0x0002a80000047ab9 */ /* 0x000fe20000000a00 */
[----:B------:R-:W-:Y:S01]  /*168f0*/  SHF.R.S32.HI R32, RZ, 0x1f, R26 ;  /* 0x0000001fff207819 */ /* 0x000fe2000001141a */
[----:B------:R-:W-:Y:S01]  /*16900*/  IMAD R3, R11, UR4, RZ ;  /* 0x000000040b037c24 */ /* 0x000fe2000f8e02ff */
[-C--:B------:R-:W-:Y:S01]  /*16910*/  LEA.HI R7, R7, R26.reuse, RZ, 0x3 ;  /* 0x0000001a07077211 */ /* 0x080fe200078f18ff */
[----:B------:R-:W-:Y:S01]  /*16920*/  IMAD.WIDE.U32 R4, R0, UR4, RZ ;  /* 0x0000000400047c25 */ /* 0x000fe2000f8e00ff */
        /* <DEDUP_REMOVED lines=10> */
[----:B-----5:R-:W-:-:S04]  /*169d0*/  IMAD.IADD R9, R33, 0x1, R0 ;  /* 0x0000000121097824 */ /* 0x020fc800078e0200 */
[----:B0-----:R-:W-:-:S04]  /*169e0*/  @P2 IMAD.HI.U32 R0, R9, R20, RZ ;  /* 0x0000001409002227 */ /* 0x001fc800078e00ff */
[----:B------:R-:W-:Y:S01]  /*169f0*/  IMAD.MOV.U32 R3, RZ, RZ, R9 ;  /* 0x000000ffff037224 */ /* 0x000fe200078e0009 */
[----:B---3--:R-:W-:-:S04]  /*16a00*/  @P2 SHF.R.U32.HI R3, RZ, R27, R0 ;  /* 0x0000001bff032219 */ /* 0x008fc80000011600 */
[----:B------:R-:W-:Y:S02]  /*16a10*/  SHF.R.S32.HI R0, RZ, 0x1f, R3 ;  /* 0x0000001fff007819 */ /* 0x000fe40000011403 */
[----:B--2---:R-:W-:Y:S01]  /*16a20*/  MOV R26, R6 ;  /* 0x00000006001a7202 */ /* 0x004fe20000000f00 */
[----:B------:R-:W-:Y:S02]  /*16a30*/  IMAD R6, R12, UR4, RZ ;  /* 0x000000040c067c24 */ /* 0x000fe4000f8e02ff */
[----:B-1----:R-:W-:Y:S02]  /*16a40*/  IMAD.MOV.U32 R28, RZ, RZ, R10 ;  /* 0x000000ffff1c7224 */ /* 0x002fe400078e000a */
[----:B------:R-:W-:Y:S01]  /*16a50*/  IMAD R7, R24, UR5, R6 ;  /* 0x0000000518077c24 */ /* 0x000fe2000f8e0206 */
[----:B------:R-:W-:Y:S02]  /*16a60*/  ULDC.64 UR4, c[0x0][0xaf0] ;  /* 0x0002bc0000047ab9 */ /* 0x000fe40000000a00 */
[----:B------:R-:W-:-:S02]  /*16a70*/  IMAD R6, R14, UR4, RZ ;  /* 0x000000040e067c24 */ /* 0x000fc4000f8e02ff */
[----:B------:R-:W-:Y:S02]  /*16a80*/  IMAD.IADD R5, R5, 0x1, R7 ;  /* 0x0000000105057824 */ /* 0x000fe400078e0207 */
[C---:B------:R-:W-:Y:S02]  /*16a90*/  IMAD R7, R13.reuse, UR5, R6 ;  /* 0x000000050d077c24 */ /* 0x040fe4000f8e0206 */
[----:B------:R-:W-:Y:S01]  /*16aa0*/  IMAD.WIDE.U32 R4, R13, UR4, R4 ;  /* 0x000000040d047c25 */ /* 0x000fe2000f8e0004 */
[----:B------:R-:W-:-:S03]  /*16ab0*/  ULDC.64 UR4, c[0x0][0xae0] ;  /* 0x0002b80000047ab9 */ /* 0x000fc60000000a00 */
[----:B------:R-:W-:Y:S02]  /*16ac0*/  IMAD.MOV R6, RZ, RZ, -R3 ;  /* 0x000000ffff067224 */ /* 0x000fe400078e0a03 */
        /* <DEDUP_REMOVED lines=14> */
[----:B------:R-:W-:-:S02]  /*16bb0*/  UMOV UR4, 0xffffffff ;  /* 0xffffffff00047882 */ /* 0x000fc40000000000 */
[----:B------:R-:W-:-:S05]  /*16bc0*/  IMAD.IADD R3, R21, 0x1, R3 ;  /* 0x0000000115037824 */ /* 0x000fca00078e0203 */
[----:B------:R-:W-:Y:S01]  /*16bd0*/  LEA.HI.X R20, R20, UR7, R3, 0x1, P1 ;  /* 0x0000000714147c11 */ /* 0x000fe200088f0c03 */
[----:B------:R-:W-:Y:S06]  /*16be0*/  BRA.DIV UR4, `(.L_x_1761) ;  /* 0x0000008a04907947 */ /* 0x000fec000b800000 */
[----:B------:R-:W0:Y:S01]  /*16bf0*/  SHFL.IDX PT, R3, R7, RZ, 0x181f ;  /* 0x00181fff07037589 */ /* 0x000e2200000e0000 */
[----:B------:R-:W-:Y:S02]  /*16c00*/  IMAD R21, R8, R25, RZ ;  /* 0x0000001908157224 */ /* 0x000fe400078e02ff */
[----:B------:R-:W-:Y:S01]  /*16c10*/  IMAD.IADD R24, R32, 0x1, R33 ;  /* 0x0000000120187824 */ /* 0x000fe200078e0221 */
[----:B------:R-:W1:Y:S03]  /*16c20*/  SHFL.IDX PT, R0, R20, RZ, 0x181f ;  /* 0x00181fff14007589 */ /* 0x000e6600000e0000 */
[C---:B------:R-:W-:Y:S01]  /*16c30*/  VIADD R8, R24.reuse, 0x30 ;  /* 0x0000003018087836 */ /* 0x040fe20000000000 */
[----:B------:R-:W2:Y:S01]  /*16c40*/  SHFL.IDX PT, R5, R7, 0x1, 0x181f ;  /* 0x00381f0007057f89 */ /* 0x000ea200000e0000 */
[C---:B------:R-:W-:Y:S01]  /*16c50*/  ISETP.GE.OR P2, PT, R24.reuse, R21, P0 ;  /* 0x000000151800720c */ /* 0x040fe20000746670 */
[----:B------:R-:W-:-:S02]  /*16c60*/  VIADD R10, R24, 0x60 ;  /* 0x00000060180a7836 */ /* 0x000fc40000000000 */
[----:B------:R-:W3:Y:S01]  /*16c70*/  SHFL.IDX PT, R14, R7, 0x2, 0x181f ;  /* 0x00581f00070e7f89 */ /* 0x000ee200000e0000 */
[-C--:B------:R-:W-:Y:S02]  /*16c80*/  ISETP.GE.OR P3, PT, R8, R21.reuse, P0 ;  /* 0x000000150800720c */ /* 0x080fe40000766670 */
[----:B------:R-:W-:Y:S01]  /*16c90*/  ISETP.GE.OR P4, PT, R10, R21, P0 ;  /* 0x000000150a00720c */ /* 0x000fe20000786670 */
[----:B------:R-:W4:Y:S04]  /*16ca0*/  SHFL.IDX PT, R4, R20, 0x1, 0x181f ;  /* 0x00381f0014047f89 */ /* 0x000f2800000e0000 */
[----:B------:R-:W5:Y:S02]  /*16cb0*/  SHFL.IDX PT, R6, R20, 0x2, 0x181f ;  /* 0x00581f0014067f89 */ /* 0x000f6400000e0000 */
[----:B0-----:R-:W-:-:S04]  /*16cc0*/  @!P2 LEA R10, P5, R26, R3, 0x1 ;  /* 0x000000031a0aa211 */ /* 0x001fc800078a08ff */
[C---:B-1----:R-:W-:Y:S02]  /*16cd0*/  @!P2 LEA.HI.X R3, R26.reuse, R0, R28, 0x1, P5 ;  /* 0x000000001a03a211 */ /* 0x042fe400028f0c1c */
[----:B------:R0:W1:Y:S01]  /*16ce0*/  SHFL.IDX PT, R0, R20, 0x3, 0x181f ;  /* 0x00781f0014007f89 */ /* 0x00006200000e0000 */
[C---:B--2---:R-:W-:Y:S02]  /*16cf0*/  @!P3 LEA R8, P1, R26.reuse, R5, 0x1 ;  /* 0x000000051a08b211 */ /* 0x044fe400078208ff */
[----:B------:R-:W-:Y:S01]  /*16d00*/  @!P2 IMAD.MOV.U32 R11, RZ, RZ, R3 ;  /* 0x000000ffff0ba224 */ /* 0x000fe200078e0003 */
[----:B---3--:R-:W-:-:S04]  /*16d10*/  @!P4 LEA R25, P5, R26, R14, 0x1 ;  /* 0x0000000e1a19c211 */ /* 0x008fc800078a08ff */
[----:B------:R0:W-:Y:S01]  /*16d20*/  @!P2 ST.E.128 desc[UR42][R10.64], RZ ;  /* 0x000000ff0a00a985 */ /* 0x0001e2000c101d2a */
[C-C-:B----4-:R-:W-:Y:S01]  /*16d30*/  @!P3 LEA.HI.X R9, R26.reuse, R4, R28.reuse, 0x1, P1 ;  /* 0x000000041a09b211 */ /* 0x150fe200008f0c1c */
[----:B------:R-:W-:Y:S02]  /*16d40*/  @!P4 IMAD.MOV.U32 R4, RZ, RZ, R25 ;  /* 0x000000ffff04c224 */ /* 0x000fe400078e0019 */
[----:B------:R0:W2:Y:S01]  /*16d50*/  SHFL.IDX PT, R14, R7, 0x3, 0x181f ;  /* 0x00781f00070e7f89 */ /* 0x0000a200000e0000 */
[----:B-----5:R-:W-:-:S03]  /*16d60*/  @!P4 LEA.HI.X R5, R26, R6, R28, 0x1, P5 ;  /* 0x000000061a05c211 */ /* 0x020fc600028f0c1c */
[----:B------:R0:W-:Y:S04]  /*16d70*/  @!P3 ST.E.128 desc[UR42][R8.64], RZ ;  /* 0x000000ff0800b985 */ /* 0x0001e8000c101d2a */
[----:B------:R0:W-:Y:S02]  /*16d80*/  @!P4 ST.E.128 desc[UR42][R4.64], RZ ;  /* 0x000000ff0400c985 */ /* 0x0001e4000c101d2a */
.L_x_1956:
[----:B------:R-:W-:-:S05]  /*16d90*/  VIADD R24, R24, 0x90 ;  /* 0x0000009018187836 */ /* 0x000fca0000000000 */
[----:B------:R-:W-:-:S13]  /*16da0*/  ISETP.GE.OR P0, PT, R24, R21, P0 ;  /* 0x000000151800720c */ /* 0x000fda0000706670 */
[----:B--2---:R-:W-:-:S04]  /*16db0*/  @!P0 LEA R14, P1, R26, R14, 0x1 ;  /* 0x0000000e1a0e8211 */ /* 0x004fc800078208ff */
[----:B-1----:R-:W-:-:S05]  /*16dc0*/  @!P0 LEA.HI.X R15, R26, R0, R28, 0x1, P1 ;  /* 0x000000001a0f8211 */ /* 0x002fca00008f0c1c */
[----:B------:R1:W-:Y:S04]  /*16dd0*/  @!P0 ST.E.128 desc[UR42][R14.64], RZ ;  /* 0x000000ff0e008985 */ /* 0x0003e8000c101d2a */
.L_x_1757:
[----:B------:R-:W-:Y:S05]  /*16de0*/  BSYNC B0 ;  /* 0x0000000000007941 */ /* 0x000fea0003800000 */
.L_x_1754:
[----:B------:R-:W-:Y:S02]  /*16df0*/  ULDC UR4, c[0x0][0xc3c] ;  /* 0x00030f0000047ab9 */ /* 0x000fe40000000800 */
[----:B------:R-:W-:-:S13]  /*16e00*/  ISETP.GE.AND P0, PT, R31, UR4, PT ;  /* 0x000000041f007c0c */ /* 0x000fda000bf06270 */
[----:B------:R-:W-:Y:S05]  /*16e10*/  @!P0 BRA `(.L_x_1762) ;  /* 0xfffffea000908947 */ /* 0x000fea000383ffff */
[----:B------:R-:W-:Y:S05]  /*16e20*/  BRA `(.L_x_1556) ;  /* 0x0000007000987947 */ /* 0x000fea0003800000 */
.L_x_1554:
[----:B------:R-:W-:-:S08]  /*16e30*/  NOP ;  /* 0x0000000000007918 */ /* 0x000fd00000000000 */
[----:B------:R-:W0:-:S00]  /*16e40*/  USETMAXREG.DEALLOC.CTAPOOL 0x20 ;  /* 0x00000020000079c8 */ /* 0x000e0000080e0500 */
[----:B0-----:R-:W-:Y:S02]  /*16e50*/  LOP3.LUT R0, R0, 0x3, RZ, 0xc0, !PT ;  /* 0x0000000300007812 */ /* 0x001fe400078ec0ff */
[----:B------:R-:W-:-:S04]  /*16e60*/  LOP3.LUT R22, R22, 0xfffffffb, RZ, 0xc0, !PT ;  /* 0xfffffffb16167812 */ /* 0x000fc800078ec0ff */
[----:B------:R-:W0:Y:S02]  /*16e70*/  SHFL.IDX PT, R0, R0, RZ, 0x1f ;  /* 0x00001fff00007589 */ /* 0x000e2400000e0000 */
[----:B0-----:R-:W-:Y:S01]  /*16e80*/  ISETP.NE.AND P0, PT, R0, RZ, PT ;  /* 0x000000ff0000720c */ /* 0x001fe20003f05270 */
[----:B------:R-:W-:-:S12]  /*16e90*/  IMAD.MOV.U32 R0, RZ, RZ, RZ ;  /* 0x000000ffff007224 */ /* 0x000fd800078e00ff */
[----:B------:R-:W-:Y:S01]  /*16ea0*/  @P0 LOP3.LUT R22, R22, 0x4, RZ, 0xfc, !PT ;  /* 0x0000000416160812 */ /* 0x000fe200078efcff */
[----:B------:R-:W-:Y:S06]  /*16eb0*/  @!P0 BRA `(.L_x_1763) ;  /* 0x00000000001c8947 */ /* 0x000fec0003800000 */
[----:B------:R-:W0:Y:S08]  /*16ec0*/  S2UR UR5, SR_CgaCtaId ;  /* 0x00000000000579c3 */ /* 0x000e300000008800 */
[----:B------:R-:W-:Y:S06]  /*16ed0*/  BAR.SYNC.DEFER_BLOCKING 0x5, 0x200 ;  /* 0x0148000000007b1d */ /* 0x000fec0000010000 */
[----:B------:R-:W-:-:S02]  /*16ee0*/  UMOV UR4, 0x400 ;  /* 0x0000040000047882 */ /* 0x000fc40000000000 */
[----:B0-----:R-:W-:-:S09]  /*16ef0*/  ULEA UR4, UR5, UR4, 0x18 ;  /* 0x0000000405047291 */ /* 0x001fd2000f8ec03f */
[----:B------:R-:W1:Y:S01]  /*16f00*/  LDS.128 R16, [UR4+0x168d0] ;  /* 0x0168d004ff107984 */ /* 0x000e620008000c00 */
[----:B------:R-:W-:Y:S06]  /*16f10*/  BAR.ARV 0x4, 0x200 ;  /* 0x0108000000007b1d */ /* 0x000fec0000002000 */
[----:B------:R-:W-:Y:S05]  /*16f20*/  BRA `(.L_x_1764) ;  /* 0x0000000800907947 */ /* 0x000fea0003800000 */
.L_x_1763:
[----:B------:R-:W0:Y:S01]  /*16f30*/  S2R R2, SR_TID.X ;  /* 0x0000000000027919 */ /* 0x000e220000002100 */
        /* <DEDUP_REMOVED lines=41> */
.L_x_1769:
        /* <DEDUP_REMOVED lines=12> */
.L_x_1768:
[----:B------:R-:W-:Y:S05]  /*17290*/  BSYNC B0 ;  /* 0x0000000000007941 */ /* 0x000fea0003800000 */
.L_x_1767:
        /* <DEDUP_REMOVED lines=21> */
.L_x_1765:
        /* <DEDUP_REMOVED lines=16> */
[----:B------:R-:W0:Y:S02]  /*174f0*/  F2I.FTZ.U32.TRUNC.NTZ R3, R11 ;  /* 0x0000000b00037305 */ /* 0x000e24000021f000 */
[----:B0-----:R-:W-:Y:S01]  /*17500*/  IMAD.MOV R11, RZ, RZ, -R3 ;  /* 0x000000ffff0b7224 */ /* 0x001fe200078e0a03 */
[----:B------:R-:W-:Y:S06]  /*17510*/  @!P0 BRA `(.L_x_1770) ;  /* 0x0000000000088947 */ /* 0x000fec0003800000 */
[----:B------:R-:W-:-:S05]  /*17520*/  VIADD R9, R15, 0xffffffff ;  /* 0xffffffff0f097836 */ /* 0x000fca0000000000 */
[----:B------:R0:W1:Y:S02]  /*17530*/  SHFL.IDX PT, R16, R6, R9, 0x1f ;  /* 0x00001f0906107589 */ /* 0x00006400000e0000 */
.L_x_1770:
[----:B-1----:R-:W-:Y:S01]  /*17540*/  IMAD R16, R16, UR5, R13 ;  /* 0x0000000510107c24 */ /* 0x002fe2000f8e020d */
[----:B------:R-:W-:Y:S01]  /*17550*/  IABS R10, R4 ;  /* 0x00000004000a7213 */ /* 0x000fe20000000000 */
[----:B------:R-:W-:Y:S02]  /*17560*/  IMAD R11, R11, R8, RZ ;  /* 0x000000080b0b7224 */ /* 0x000fe400078e02ff */
[----:B------:R-:W-:Y:S01]  /*17570*/  IMAD.MOV.U32 R2, RZ, RZ, RZ ;  /* 0x000000ffff027224 */ /* 0x000fe200078e00ff */
[----:B0-----:R-:W-:Y:S01]  /*17580*/  IADD3 R9, -R16, UR6, RZ ;  /* 0x0000000610097c10 */ /* 0x001fe2000fffe1ff */
[----:B------:R-:W-:Y:S02]  /*17590*/  IMAD.MOV R10, RZ, RZ, -R10 ;  /* 0x000000ffff0a7224 */ /* 0x000fe400078e0a0a */
[----:B------:R-:W-:Y:S01]  /*175a0*/  IMAD.HI.U32 R2, R3, R11, R2 ;  /* 0x0000000b03027227 */ /* 0x000fe200078e0002 */
[----:B------:R-:W-:-:S05]  /*175b0*/  IABS R6, R9 ;  /* 0x0000000900067213 */ /* 0x000fca0000000000 */
        /* <DEDUP_REMOVED lines=17> */
[----:B------:R-:W-:Y:S01]  /*176d0*/  IMAD R4, R4, R2, R9 ;  /* 0x0000000204047224 */ /* 0x000fe200078e0209 */
[----:B------:R-:W-:Y:S02]  /*176e0*/  MOV R2, RZ ;  /* 0x000000ff00027202 */ /* 0x000fe40000000f00 */
        /* <DEDUP_REMOVED lines=8> */
[----:B------:R-:W-:Y:S01]  /*17770*/  IMAD R9, R11, R8, RZ ;  /* 0x000000080b097224 */ /* 0x000fe200078e02ff */
[----:B------:R-:W-:-:S03]  /*17780*/  IABS R11, R4 ;  /* 0x00000004000b7213 */ /* 0x000fc60000000000 */
[----:B------:R-:W-:-:S04]  /*17790*/  IMAD.HI.U32 R2, R3, R9, R2 ;  /* 0x0000000903027227 */ /* 0x000fc800078e0002 */
[----:B------:R-:W-:Y:S02]  /*177a0*/  IMAD.MOV.U32 R9, RZ, RZ, R11 ;  /* 0x000000ffff097224 */ /* 0x000fe400078e000b */
        /* <DEDUP_REMOVED lines=19> */
.L_x_1766:
[----:B------:R-:W-:Y:S02]  /*178e0*/  IMAD.MOV.U32 R17, RZ, RZ, RZ ;  /* 0x000000ffff117224 */ /* 0x000fe400078e00ff */
[----:B------:R-:W-:Y:S02]  /*178f0*/  IMAD.U32 R16, RZ, RZ, UR6 ;  /* 0x00000006ff107e24 */ /* 0x000fe4000f8e00ff */
[----:B------:R-:W-:-:S07]  /*17900*/  IMAD.MOV.U32 R18, RZ, RZ, RZ ;  /* 0x000000ffff127224 */ /* 0x000fce00078e00ff */
.L_x_1771:
[----:B------:R-:W-:-:S13]  /*17910*/  ISETP.NE.AND P0, PT, R5, RZ, PT ;  /* 0x000000ff0500720c */ /* 0x000fda0003f05270 */
[----:B------:R-:W0:Y:S01]  /*17920*/  @!P0 S2R R3, SR_CgaCtaId ;  /* 0x0000000000038919 */ /* 0x000e220000008800 */
[----:B------:R-:W-:-:S04]  /*17930*/  @!P0 MOV R0, 0x400 ;  /* 0x0000040000008802 */ /* 0x000fc80000000f00 */
[----:B0-----:R-:W-:-:S05]  /*17940*/  @!P0 LEA R0, R3, R0, 0x18 ;  /* 0x0000000003008211 */ /* 0x001fca00078ec0ff */
[----:B------:R0:W-:Y:S01]  /*17950*/  @!P0 STS.128 [R0+0x168d0], R16 ;  /* 0x0168d01000008388 */ /* 0x0001e20000000c00 */
[----:B------:R-:W-:Y:S06]  /*17960*/  BAR.ARV 0x5, 0x200 ;  /* 0x0148000000007b1d */ /* 0x000fec0000002000 */
.L_x_1764:
        /* <DEDUP_REMOVED lines=10> */
[----:B------:R-:W-:Y:S01]  /*17a10*/  STL [R1+0x44], RZ ;  /* 0x000044ff01007387 */ /* 0x000fe20000100800 */
[----:B------:R-:W-:Y:S01]  /*17a20*/  IMAD.MOV.U32 R27, RZ, RZ, RZ ;  /* 0x000000ffff1b7224 */ /* 0x000fe200078e00ff */
[----:B------:R-:W-:Y:S01]  /*17a30*/  ULDC.64 UR40, c[0x0][0x198] ;  /* 0x0000660000287ab9 */ /* 0x000fe20000000a00 */
[----:B------:R-:W-:Y:S01]  /*17a40*/  IMAD.MOV.U32 R25, RZ, RZ, RZ ;  /* 0x000000ffff197224 */ /* 0x000fe200078e00ff */
[----:B------:R-:W-:Y:S01]  /*17a50*/  ULOP3.LUT UR38, UR37, 0x2, URZ, 0xfc, !UPT ;  /* 0x0000000225267892 */ /* 0x000fe2000f8efc3f */
[----:B------:R-:W-:Y:S01]  /*17a60*/  IMAD.MOV.U32 R29, RZ, RZ, 0x1 ;  /* 0x00000001ff1d7424 */ /* 0x000fe200078e00ff */
[----:B------:R-:W-:Y:S01]  /*17a70*/  ULDC UR36, c[0x0][0xc] ;  /* 0x0000030000247ab9 */ /* 0x000fe20000000800 */
[----:B--2---:R-:W-:-:S06]  /*17a80*/  ULEA UR4, UR5, UR4, 0x18 ;  /* 0x0000000405047291 */ /* 0x004fcc000f8ec03f */
[----:B------:R-:W-:Y:S01]  /*17a90*/  IMAD.U32 R23, RZ, RZ, UR4 ;  /* 0x00000004ff177e24 */ /* 0x000fe2000f8e00ff */
[C---:B-1----:R-:W-:Y:S01]  /*17aa0*/  LOP3.LUT R5, R6.reuse, 0x7f, RZ, 0xc0, !PT ;  /* 0x0000007f06057812 */ /* 0x042fe200078ec0ff */
[----:B0-----:R-:W-:-:S04]  /*17ab0*/  IMAD.SHL.U32 R0, R6, 0x8, RZ ;  /* 0x0000000806007824 */ /* 0x001fc800078e00ff */
[----:B------:R-:W-:Y:S01]  /*17ac0*/  IMAD.SHL.U32 R3, R5, 0x8, RZ ;  /* 0x0000000805037824 */ /* 0x000fe200078e00ff */
[----:B------:R-:W-:Y:S01]  /*17ad0*/  LOP3.LUT R2, R0, 0x1f8, RZ, 0xc0, !PT ;  /* 0x000001f800027812 */ /* 0x000fe200078ec0ff */
[----:B------:R-:W-:-:S03]  /*17ae0*/  IMAD.MOV.U32 R0, RZ, RZ, 0x1 ;  /* 0x00000001ff007424 */ /* 0x000fc600078e00ff */
[----:B------:R-:W-:Y:S02]  /*17af0*/  LOP3.LUT R2, R2, 0x38, R6, 0x78, !PT ;  /* 0x0000003802027812 */ /* 0x000fe400078e7806 */
[----:B------:R0:W-:Y:S02]  /*17b00*/  STL [R1], R0 ;  /* 0x0000000001007387 */ /* 0x0001e40000100800 */
[----:B------:R-:W-:Y:S01]  /*17b10*/  LOP3.LUT R4, R2, 0x200, R3, 0xf8, !PT ;  /* 0x0000020002047812 */ /* 0x000fe200078ef803 */
[----:B------:R-:W-:Y:S01]  /*17b20*/  IMAD.SHL.U32 R2, R6, 0x10, RZ ;  /* 0x0000001006027824 */ /* 0x000fe200078e00ff */
[----:B------:R-:W-:-:S04]  /*17b30*/  SHF.R.U32.HI R3, RZ, 0x3, R5 ;  /* 0x00000003ff037819 */ /* 0x000fc80000011605 */
[----:B------:R-:W-:Y:S01]  /*17b40*/  LOP3.LUT R2, R2, 0x70, RZ, 0xc0, !PT ;  /* 0x0000007002027812 */ /* 0x000fe200078ec0ff */
[----:B0-----:R-:W-:-:S03]  /*17b50*/  IMAD R0, R4, 0x2, R23 ;  /* 0x0000000204007824 */ /* 0x001fc600078e0217 */
[----:B------:R-:W-:Y:S02]  /*17b60*/  LOP3.LUT R2, R3, R2, RZ, 0xfc, !PT ;  /* 0x0000000203027212 */ /* 0x000fe400078efcff */
[----:B------:R0:W-:Y:S05]  /*17b70*/  STL [R1+0x28], R0 ;  /* 0x0000280001007387 */ /* 0x0001ea0000100800 */
.L_x_1881:
[----:B------:R-:W-:Y:S05]  /*17b80*/  YIELD ;  /* 0x0000000000007946 */ /* 0x000fea0003800000 */
[----:B------:R-:W-:Y:S01]  /*17b90*/  ULDC.64 UR4, c[0x0][0xa28] ;  /* 0x00028a0000047ab9 */ /* 0x000fe20000000a00 */
[----:B------:R-:W-:Y:S01]  /*17ba0*/  IMAD.MOV.U32 R10, RZ, RZ, RZ ;  /* 0x000000ffff0a7224 */ /* 0x000fe200078e00ff */
[----:B------:R-:W-:Y:S01]  /*17bb0*/  ISETP.NE.U32.AND P0, PT, RZ, UR4, PT ;  /* 0x00000004ff007c0c */ /* 0x000fe2000bf05070 */
[----:B-1----:R-:W1:Y:S01]  /*17bc0*/  LDC.64 R4, c[0x0][0xa00] ;  /* 0x00028000ff047b82 */ /* 0x002e620000000a00 */
[----:B------:R-:W-:Y:S01]  /*17bd0*/  IMAD.MOV.U32 R8, RZ, RZ, RZ ;  /* 0x000000ffff087224 */ /* 0x000fe200078e00ff */
[----:B------:R-:W-:Y:S01]  /*17be0*/  ULDC.64 UR6, c[0x0][0xa10] ;  /* 0x0002840000067ab9 */ /* 0x000fe20000000a00 */
[----:B------:R-:W-:Y:S01]  /*17bf0*/  ISETP.NE.AND.EX P0, PT, RZ, UR5, PT, P0 ;  /* 0x00000005ff007c0c */ /* 0x000fe2000bf05300 */
[----:B------:R-:W-:-:S12]  /*17c00*/  ULDC.64 UR4, c[0x0][0xa18] ;  /* 0x0002860000047ab9 */ /* 0x000fd80000000a00 */
[----:B--2---:R-:W2:Y:S02]  /*17c10*/  @P0 LDC.64 R2, c[0x0][0xa28] ;  /* 0x00028a00ff020b82 */ /* 0x004ea40000000a00 */
[----:B--2---:R-:W-:-:S05]  /*17c20*/  @P0 IMAD.WIDE R2, R19, 0x4, R2 ;  /* 0x0000000413020825 */ /* 0x004fca00078e0202 */
[----:B---3--:R2:W3:Y:S01]  /*17c30*/  @P0 LDG.E R10, desc[UR42][R2.64] ;  /* 0x0000002a020a0981 */ /* 0x0084e2000c1e1900 */
[----:B------:R-:W-:Y:S01]  /*17c40*/  ISETP.NE.U32.AND P0, PT, RZ, UR4, PT ;  /* 0x00000004ff007c0c */ /* 0x000fe2000bf05070 */
[----:B-1----:R-:W-:Y:S01]  /*17c50*/  IMAD.WIDE R4, R19, 0x4, R4 ;  /* 0x0000000413047825 */ /* 0x002fe200078e0204 */
[----:B------:R-:W-:Y:S02]  /*17c60*/  ISETP.NE.U32.AND P1, PT, RZ, UR6, PT ;  /* 0x00000006ff007c0c */ /* 0x000fe4000bf25070 */
[----:B------:R-:W-:Y:S01]  /*17c70*/  ISETP.NE.AND.EX P2, PT, RZ, UR5, PT, P0 ;  /* 0x00000005ff007c0c */ /* 0x000fe2000bf45300 */
[----:B------:R-:W-:Y:S01]  /*17c80*/  ULDC.64 UR4, c[0x0][0xa00] ;  /* 0x0002800000047ab9 */ /* 0x000fe20000000a00 */
[----:B------:R-:W-:Y:S02]  /*17c90*/  ISETP.NE.AND.EX P1, PT, RZ, UR7, PT, P1 ;  /* 0x00000007ff007c0c */ /* 0x000fe4000bf25310 */
[----:B------:R-:W-:Y:S01]  /*17ca0*/  ISETP.NE.U32.AND P0, PT, RZ, UR4, PT ;  /* 0x00000004ff007c0c */ /* 0x000fe2000bf05070 */
[----:B--2---:R-:W1:Y:S01]  /*17cb0*/  LDC.64 R2, c[0x0][0xa10] ;  /* 0x00028400ff027b82 */ /* 0x004e620000000a00 */
[----:B0-----:R-:W-:-:S02]  /*17cc0*/  MOV R0, RZ ;  /* 0x000000ff00007202 */ /* 0x001fc40000000f00 */
[----:B------:R-:W-:-:S05]  /*17cd0*/  ISETP.NE.AND.EX P0, PT, RZ, UR5, PT, P0 ;  /* 0x00000005ff007c0c */ /* 0x000fca000bf05300 */
[----:B------:R-:W0:Y:S08]  /*17ce0*/  @P2 LDC.64 R6, c[0x0][0xa18] ;  /* 0x00028600ff062b82 */ /* 0x000e300000000a00 */
[----:B------:R-:W2:Y:S01]  /*17cf0*/  @P0 LDG.E R8, desc[UR42][R4.64] ;  /* 0x0000002a04080981 */ /* 0x000ea2000c1e1900 */
[----:B------:R-:W-:Y:S01]  /*17d00*/  ULDC UR4, c[0x0][0x288] ;  /* 0x0000a20000047ab9 */ /* 0x000fe20000000800 */
[----:B-1----:R-:W-:-:S05]  /*17d10*/  IMAD.WIDE R2, R19, 0x4, R2 ;  /* 0x0000000413027825 */ /* 0x002fca00078e0202 */
[----:B------:R-:W5:Y:S01]  /*17d20*/  @P1 LDG.E R0, desc[UR42][R2.64] ;  /* 0x0000002a02001981 */ /* 0x000f62000c1e1900 */
[----:B0-----:R-:W-:-:S03]  /*17d30*/  @P2 IMAD.WIDE R6, R19, 0x4, R6 ;  /* 0x0000000413062825 */ /* 0x001fc600078e0206 */
[----:B--2---:R0:W-:Y:S02]  /*17d40*/  STL [R1+0x2c], R8 ;  /* 0x00002c0801007387 */ /* 0x0041e40000100800 */
[----:B0-----:R-:W-:Y:S01]  /*17d50*/  IMAD.U32 R8, RZ, RZ, UR4 ;  /* 0x00000004ff087e24 */ /* 0x001fe2000f8e00ff */
[----:B------:R-:W-:-:S05]  /*17d60*/  ULDC.64 UR4, c[0x0][0x418] ;  /* 0x0001060000047ab9 */ /* 0x000fca0000000a00 */
[----:B------:R0:W2:Y:S01]  /*17d70*/  @P2 LDG.E R8, desc[UR42][R6.64] ;  /* 0x0000002a06082981 */ /* 0x0000a2000c1e1900 */
[----:B------:R-:W-:-:S03]  /*17d80*/  UISETP.NE.U32.AND UP0, UPT, UR4, URZ, UPT ;  /* 0x0000003f0400728c */ /* 0x000fc6000bf05070 */
[----:B------:R-:W-:Y:S01]  /*17d90*/  ULDC UR4, c[0x0][0x424] ;  /* 0x0001090000047ab9 */ /* 0x000fe20000000800 */
[----:B------:R-:W-:-:S03]  /*17da0*/  UISETP.NE.AND.EX UP0, UPT, UR5, URZ, UPT, UP0 ;  /* 0x0000003f0500728c */ /* 0x000fc6000bf05300 */
[----:B------:R-:W-:Y:S01]  /*17db0*/  ULDC UR5, c[0x0][0x2f0] ;  /* 0x0000bc0000057ab9 */ /* 0x000fe20000000800 */
[----:B------:R-:W-:-:S04]  /*17dc0*/  USEL UR4, UR4, 0x1, UP0 ;  /* 0x0000000104047887 */ /* 0x000fc80008000000 */
[----:B------:R-:W-:-:S03]  /*17dd0*/  UIMAD UR4, UR4, UR5, URZ ;  /* 0x00000005040472a4 */ /* 0x000fc6000f8e023f */
[----:B------:R-:W-:Y:S02]  /*17de0*/  ULDC UR5, c[0x0][0x348] ;  /* 0x0000d20000057ab9 */ /* 0x000fe40000000800 */
[----:B0-----:R-:W-:Y:S02]  /*17df0*/  IMAD.U32 R6, RZ, RZ, UR5 ;  /* 0x00000005ff067e24 */ /* 0x001fe4000f8e00ff */
[----:B------:R-:W-:Y:S01]  /*17e00*/  IMAD.U32 R7, RZ, RZ, UR4 ;  /* 0x00000004ff077e24 */ /* 0x000fe2000f8e00ff */
[----:B--2---:R0:W-:Y:S04]  /*17e10*/  STL [R1+0x8], R8 ;  /* 0x0000080801007387 */ /* 0x0041e80000100800 */
[----:B---3--:R0:W-:Y:S01]  /*17e20*/  STL [R1+0x20], R10 ;  /* 0x0000200a01007387 */ /* 0x0081e20000100800 */
[----:B------:R-:W-:Y:S01]  /*17e30*/  IMAD.MOV.U32 R12, RZ, RZ, R8 ;  /* 0x000000ffff0c7224 */ /* 0x000fe200078e0008 */
[----:B------:R-:W-:Y:S06]  /*17e40*/  @P2 BRA `(.L_x_1773) ;  /* 0x0000000000142947 */ /* 0x000fec0003800000 */
[----:B------:R-:W-:Y:S05]  /*17e50*/  @!P0 BRA `(.L_x_1773) ;  /* 0x0000000000108947 */ /* 0x000fea0003800000 */
[----:B0-----:R-:W2:Y:S04]  /*17e60*/  LDG.E R8, desc[UR42][R4.64] ;  /* 0x0000002a04087981 */ /* 0x001ea8000c1e1900 */
[----:B------:R-:W2:Y:S02]  /*17e70*/  LDG.E R9, desc[UR42][R4.64+0x4] ;  /* 0x0000042a04097981 */ /* 0x000ea4000c1e1900 */
[----:B--2---:R-:W-:-:S05]  /*17e80*/  IMAD.IADD R12, R9, 0x1, -R8 ;  /* 0x00000001090c7824 */ /* 0x004fca00078e0a08 */
[----:B------:R1:W-:Y:S02]  /*17e90*/  STL [R1+0x8], R12 ;  /* 0x0000080c01007387 */ /* 0x0003e40000100800 */
.L_x_1773:
[----:B------:R-:W-:Y:S02]  /*17ea0*/  ULDC.64 UR4, c[0x0][0xa20] ;  /* 0x0002880000047ab9 */ /* 0x000fe40000000a00 */
[----:B------:R-:W-:-:S04]  /*17eb0*/  ISETP.NE.U32.AND P0, PT, RZ, UR4, PT ;  /* 0x00000004ff007c0c */ /* 0x000fc8000bf05070 */
[----:B------:R-:W-:-:S13]  /*17ec0*/  ISETP.NE.AND.EX P0, PT, RZ, UR5, PT, P0 ;  /* 0x00000005ff007c0c */ /* 0x000fda000bf05300 */
[----:B------:R-:W-:Y:S05]  /*17ed0*/  @!P0 BRA `(.L_x_1774) ;  /* 0x0000000000108947 */ /* 0x000fea0003800000 */
[----:B------:R-:W2:Y:S02]  /*17ee0*/  LDC.64 R4, c[0x0][0xa20] ;  /* 0x00028800ff047b82 */ /* 0x000ea40000000a00 */
[----:B--2---:R-:W-:-:S05]  /*17ef0*/  IMAD.WIDE R4, R19, 0x4, R4 ;  /* 0x0000000413047825 */ /* 0x004fca00078e0204 */
[----:B------:R2:W5:Y:S01]  /*17f00*/  LDG.E R7, desc[UR42][R4.64] ;  /* 0x0000002a04077981 */ /* 0x000562000c1e1900 */
[----:B------:R-:W-:Y:S05]  /*17f10*/  BRA `(.L_x_1775) ;  /* 0x0000000000247947 */ /* 0x000fea0003800000 */
.L_x_1774:
[----:B------:R-:W-:Y:S02]  /*17f20*/  ULDC.64 UR4, c[0x0][0xa08] ;  /* 0x0002820000047ab9 */ /* 0x000fe40000000a00 */
[----:B------:R-:W-:-:S04]  /*17f30*/  ISETP.NE.U32.AND P0, PT, RZ, UR4, PT ;  /* 0x00000004ff007c0c */ /* 0x000fc8000bf05070 */
[----:B------:R-:W-:-:S13]  /*17f40*/  ISETP.NE.AND.EX P0, PT, RZ, UR5, PT, P0 ;  /* 0x00000005ff007c0c */ /* 0x000fda000bf05300 */
[----:B------:R-:W-:Y:S05]  /*17f50*/  @!P0 BRA `(.L_x_1775) ;  /* 0x0000000000148947 */ /* 0x000fea0003800000 */
[----:B------:R-:W2:Y:S02]  /*17f60*/  LDC.64 R4, c[0x0][0xa08] ;  /* 0x00028200ff047b82 */ /* 0x000ea40000000a00 */
[----:B--2---:R-:W-:-:S05]  /*17f70*/  IMAD.WIDE R4, R19, 0x4, R4 ;  /* 0x0000000413047825 */ /* 0x004fca00078e0204 */
[----:B------:R-:W2:Y:S04]  /*17f80*/  LDG.E R7, desc[UR42][R4.64] ;  /* 0x0000002a04077981 */ /* 0x000ea8000c1e1900 */
[----:B0-----:R-:W2:Y:S02]  /*17f90*/  LDG.E R8, desc[UR42][R4.64+0x4] ;  /* 0x0000042a04087981 */ /* 0x001ea4000c1e1900 */
[----:B--2---:R-:W-:-:S07]  /*17fa0*/  IMAD.IADD R7, R8, 0x1, -R7 ;  /* 0x0000000108077824 */ /* 0x004fce00078e0a07 */
.L_x_1775:
[----:B--2---:R-:W2:Y:S01]  /*17fb0*/  @P1 LDG.E R4, desc[UR42][R2.64] ;  /* 0x0000002a02041981 */ /* 0x004ea2000c1e1900 */
[----:B0-----:R-:W0:Y:S03]  /*17fc0*/  LDC R8, c[0x0][0x448] ;  /* 0x00011200ff087b82 */ /* 0x001e260000000800 */
[----:B------:R3:W2:Y:S01]  /*17fd0*/  @P1 LDG.E R5, desc[UR42][R2.64+0x4] ;  /* 0x0000042a02051981 */ /* 0x0006a2000c1e1900 */
[----:B------:R-:W-:Y:S02]  /*17fe0*/  IMAD R28, R17, 0xc0, RZ ;  /* 0x000000c0111c7824 */ /* 0x000fe400078e02ff */
[----:B-----5:R-:W-:Y:S02]  /*17ff0*/  IMAD.IADD R7, R7, 0x1, -R10 ;  /* 0x0000000107077824 */ /* 0x020fe400078e0a0a */
[----:B------:R-:W-:Y:S01]  /*18000*/  VIADD R9, R28, 0xbf ;  /* 0x000000bf1c097836 */ /* 0x000fe20000000000 */
[----:B0-----:R-:W-:-:S13]  /*18010*/  ISETP.NE.AND P2, PT, R8, 0x1, PT ;  /* 0x000000010800780c */ /* 0x001fda0003f45270 */
[----:B---3--:R-:W0:Y:S08]  /*18020*/  @P2 LDC R3, c[0x0][0x44c] ;  /* 0x00011300ff032b82 */ /* 0x008e300000000800 */
[----:B------:R-:W3:Y:S01]  /*18030*/  @P2 LDC R2, c[0x0][0x450] ;  /* 0x00011400ff022b82 */ /* 0x000ee20000000800 */
[----:B0-----:R-:W-:-:S05]  /*18040*/  @P2 IMAD.HI.U32 R3, R9, R3, RZ ;  /* 0x0000000309032227 */ /* 0x001fca00078e00ff */
[----:B---3--:R-:W-:Y:S01]  /*18050*/  @P2 SHF.R.U32.HI R9, RZ, R2, R3 ;  /* 0x00000002ff092219 */ /* 0x008fe20000011603 */
[----:B--2---:R-:W-:-:S04]  /*18060*/  @P1 IMAD.IADD R6, R5, 0x1, -R4 ;  /* 0x0000000105061824 */ /* 0x004fc800078e0a04 */
[----:B------:R-:W-:-:S04]  /*18070*/  IMAD.IADD R11, R7, 0x1, R6 ;  /* 0x00000001070b7824 */ /* 0x000fc800078e0206 */
[C---:B------:R-:W-:Y:S01]  /*18080*/  VIADD R17, R11.reuse, 0x7f ;  /* 0x0000007f0b117836 */ /* 0x040fe20000000000 */
[----:B------:R0:W-:Y:S01]  /*18090*/  STL [R1+0x18], R11 ;  /* 0x0000180b01007387 */ /* 0x0001e20000100800 */
[----:B------:R-:W-:-:S03]  /*180a0*/  IADD3 R8, R11, 0x1, -R12 ;  /* 0x000000010b087810 */ /* 0x000fc60007ffe80c */
[----:B------:R-:W-:Y:S02]  /*180b0*/  SHF.R.S32.HI R2, RZ, 0x1f, R17 ;  /* 0x0000001fff027819 */ /* 0x000fe40000011411 */
[----:B------:R-:W-:Y:S02]  /*180c0*/  IMAD.IADD R9, R8, 0x1, R9 ;  /* 0x0000000108097824 */ /* 0x000fe400078e0209 */
[----:B------:R-:W-:Y:S02]  /*180d0*/  LEA.HI R17, R2, R17, RZ, 0x7 ;  /* 0x0000001102117211 */ /* 0x000fe400078f38ff */
[----:B------:R-:W2:Y:S02]  /*180e0*/  LDC.64 R2, c[0x0][0x9e0] ;  /* 0x00027800ff027b82 */ /* 0x000ea40000000a00 */
[----:B------:R-:W-:Y:S02]  /*180f0*/  SHF.R.S32.HI R17, RZ, 0x7, R17 ;  /* 0x00000007ff117819 */ /* 0x000fe40000011411 */
[----:B--2---:R-:W-:Y:S01]  /*18100*/  ISETP.GE.AND P3, PT, R3, 0x1, PT ;  /* 0x000000010300780c */ /* 0x004fe20003f66270 */
[----:B------:R-:W-:-:S12]  /*18110*/  IMAD.IADD R2, R9, 0x1, R2 ;  /* 0x0000000109027824 */ /* 0x000fd800078e0202 */
[----:B0-----:R-:W-:Y:S05]  /*18120*/  @!P3 BRA `(.L_x_1776) ;  /* 0x000000000048b947 */ /* 0x001fea0003800000 */
        /* <DEDUP_REMOVED lines=11> */
.L_x_1778:
[----:B------:R-:W-:-:S13]  /*181e0*/  ISETP.NE.AND P0, PT, R3, 0x1, PT ;  /* 0x000000010300780c */ /* 0x000fda0003f05270 */
[----:B------:R-:W0:Y:S02]  /*181f0*/  @P0 LDC.64 R4, c[0x0][0x9e8] ;  /* 0x00027a00ff040b82 */ /* 0x000e240000000a00 */
[----:B0-----:R-:W-:-:S05]  /*18200*/  @P0 IMAD.HI.U32 R4, R10, R4, RZ ;  /* 0x000000040a040227 */ /* 0x001fca00078e00ff */
[----:B------:R-:W-:-:S07]  /*18210*/  @P0 SHF.R.U32.HI R10, RZ, R5, R4 ;  /* 0x00000005ff0a0219 */ /* 0x000fce0000011604 */
.L_x_1779:
[----:B------:R-:W-:Y:S05]  /*18220*/  BSYNC B0 ;  /* 0x0000000000007941 */ /* 0x000fea0003800000 */
.L_x_1777:
[----:B------:R-:W-:-:S05]  /*18230*/  IMAD R10, R10, R3, R3 ;  /* 0x000000030a0a7224 */ /* 0x000fca00078e0203 */
[----:B------:R-:W-:-:S07]  /*18240*/  VIMNMX R2, R2, R10, PT ;  /* 0x0000000a02027248 */ /* 0x000fce0003fe0100 */
.L_x_1776:
[----:B------:R-:W0:Y:S01]  /*18250*/  @P2 LDC R9, c[0x0][0x44c] ;  /* 0x00011300ff092b82 */ /* 0x000e220000000800 */
[----:B------:R-:W-:Y:S01]  /*18260*/  IMAD.MOV.U32 R4, RZ, RZ, R28 ;  /* 0x000000ffff047224 */ /* 0x000fe200078e001c */
[----:B------:R-:W-:-:S06]  /*18270*/  ULDC UR4, c[0x0][0x9dc] ;  /* 0x0002770000047ab9 */ /* 0x000fcc0000000800 */
[----:B------:R-:W2:Y:S01]  /*18280*/  @P2 LDC R5, c[0x0][0x450] ;  /* 0x00011400ff052b82 */ /* 0x000ea20000000800 */
[----:B0-----:R-:W-:-:S05]  /*18290*/  @P2 IMAD.HI.U32 R9, R28, R9, RZ ;  /* 0x000000091c092227 */ /* 0x001fca00078e00ff */
[----:B--2---:R-:W-:Y:S01]  /*182a0*/  @P2 SHF.R.U32.HI R4, RZ, R5, R9 ;  /* 0x00000005ff042219 */ /* 0x004fe20000011609 */
[----:B------:R-:W-:-:S04]  /*182b0*/  IMAD.IADD R9, R11, 0x1, -R12 ;  /* 0x000000010b097824 */ /* 0x000fc800078e0a0c */
        /* <DEDUP_REMOVED lines=13> */
.L_x_1782:
[----:B------:R-:W-:-:S13]  /*18390*/  ISETP.NE.AND P0, PT, R3, 0x1, PT ;  /* 0x000000010300780c */ /* 0x000fda0003f05270 */
[----:B------:R-:W0:Y:S02]  /*183a0*/  @P0 LDC.64 R4, c[0x0][0x9e8] ;  /* 0x00027a00ff040b82 */ /* 0x000e240000000a00 */
[----:B0-----:R-:W-:-:S05]  /*183b0*/  @P0 IMAD.HI.U32 R4, R11, R4, RZ ;  /* 0x000000040b040227 */ /* 0x001fca00078e00ff */
[----:B------:R-:W-:-:S07]  /*183c0*/  @P0 SHF.R.U32.HI R11, RZ, R5, R4 ;  /* 0x00000005ff0b0219 */ /* 0x000fce0000011604 */
.L_x_1783:
[----:B------:R-:W-:Y:S05]  /*183d0*/  BSYNC B0 ;  /* 0x0000000000007941 */ /* 0x000fea0003800000 */
.L_x_1781:
[----:B------:R-:W-:-:S05]  /*183e0*/  IMAD R3, R11, R3, RZ ;  /* 0x000000030b037224 */ /* 0x000fca00078e02ff */
[----:B------:R-:W-:-:S07]  /*183f0*/  VIMNMX R10, R10, R3, !PT ;  /* 0x000000030a0a7248 */ /* 0x000fce0007fe0100 */
.L_x_1780:
[----:B------:R-:W-:Y:S01]  /*18400*/  VIADD R2, R2, 0x7f ;  /* 0x0000007f02027836 */ /* 0x000fe20000000000 */
[----:B------:R-:W-:Y:S04]  /*18410*/  BSSY B0, `(.L_x_1784) ;  /* 0x00000e3000007945 */ /* 0x000fe80003800000 */
[----:B------:R-:W-:-:S04]  /*18420*/  SHF.R.S32.HI R3, RZ, 0x1f, R2 ;  /* 0x0000001fff037819 */ /* 0x000fc80000011402 */
[----:B------:R-:W-:Y:S02]  /*18430*/  LEA.HI R3, R3, R2, RZ, 0x7 ;  /* 0x0000000203037211 */ /* 0x000fe400078f38ff */
[----:B------:R-:W-:Y:S02]  /*18440*/  SHF.R.S32.HI R2, RZ, 0x1f, R10 ;  /* 0x0000001fff027819 */ /* 0x000fe4000001140a */
[----:B------:R-:W-:Y:S02]  /*18450*/  SHF.R.S32.HI R3, RZ, 0x7, R3 ;  /* 0x00000007ff037819 */ /* 0x000fe40000011403 */
[----:B------:R-:W-:Y:S02]  /*18460*/  LEA.HI R2, R2, R10, RZ, 0x7 ;  /* 0x0000000a02027211 */ /* 0x000fe400078f38ff */
[----:B------:R-:W-:Y:S02]  /*18470*/  VIMNMX R3, R17, R3, PT ;  /* 0x0000000311037248 */ /* 0x000fe40003fe0100 */
[----:B------:R-:W-:-:S03]  /*18480*/  SHF.R.S32.HI R2, RZ, 0x7, R2 ;  /* 0x00000007ff027819 */ /* 0x000fc60000011402 */
[----:B------:R-:W-:Y:S01]  /*18490*/  IMAD R3, R3, 0x80, -R7 ;  /* 0x0000008003037824 */ /* 0x000fe200078e0a07 */
[----:B------:R-:W-:-:S04]  /*184a0*/  VIMNMX R2, RZ, R2, !PT ;  /* 0x00000002ff027248 */ /* 0x000fc80007fe0100 */
[----:B------:R-:W-:Y:S01]  /*184b0*/  VIMNMX R3, R3, R6, PT ;  /* 0x0000000603037248 */ /* 0x000fe20003fe0100 */
[----:B------:R-:W-:-:S05]  /*184c0*/  IMAD R2, R2, 0x80, -R7 ;  /* 0x0000008002027824 */ /* 0x000fca00078e0a07 */
[----:B------:R-:W-:-:S04]  /*184d0*/  VIMNMX R4, RZ, R2, !PT ;  /* 0x00000002ff047248 */ /* 0x000fc80007fe0100 */
[----:B------:R-:W-:-:S13]  /*184e0*/  ISETP.GT.AND P0, PT, R3, R4, PT ;  /* 0x000000040300720c */ /* 0x000fda0003f04270 */
[----:B------:R-:W-:Y:S01]  /*184f0*/  @P0 VIADD R2, R3, 0x7f ;  /* 0x0000007f03020836 */ /* 0x000fe20000000000 */
[----:B------:R-:W-:-:S04]  /*18500*/  SHF.R.U32.HI R3, RZ, 0x7, R4 ;  /* 0x00000007ff037819 */ /* 0x000fc80000011604 */
[----:B------:R-:W-:-:S04]  /*18510*/  @P0 SHF.R.S32.HI R4, RZ, 0x1f, R2 ;  /* 0x0000001fff040819 */ /* 0x000fc80000011402 */
        /* <DEDUP_REMOVED lines=12> */
[----:B------:R0:W2:Y:S02]  /*185e0*/  SHFL.IDX PT, R14, R5, RZ, 0x1f ;  /* 0x00001fff050e7589 */ /* 0x0000a400000e0000 */
.L_x_1959:
[----:B--2---:R-:W-:Y:S02]  /*185f0*/  ISETP.NE.AND P0, PT, R14, RZ, PT ;  /* 0x000000ff0e00720c */ /* 0x004fe40003f05270 */
[----:B------:R-:W-:-:S11]  /*18600*/  PLOP3.LUT P6, PT, PT, PT, PT, 0x8, 0x0 ;  /* 0x000000000000781c */ /* 0x000fd60003fce170 */
[----:B------:R-:W-:Y:S05]  /*18610*/  @P0 BRA `(.L_x_1787) ;  /* 0x00000000000c0947 */ /* 0x000fea0003800000 */
[----:B------:R-:W-:-:S03]  /*18620*/  UMOV UR4, 0xffffffff ;  /* 0xffffffff00047882 */ /* 0x000fc60000000000 */
[----:B------:R-:W-:Y:S05]  /*18630*/  BRA.DIV UR4, `(.L_x_1788) ;  /* 0x0000007604307947 */ /* 0x000fea000b800000 */
[----:B------:R-:W-:-:S13]  /*18640*/  ELECT P6, URZ, PT ;  /* 0x00000000003f782f */ /* 0x000fda00038c0000 */
.L_x_1787:
        /* <DEDUP_REMOVED lines=9> */
.L_x_1962:
[----:B------:R-:W-:Y:S05]  /*186e0*/  BSYNC B1 ;  /* 0x0000000000017941 */ /* 0x000fea0003800000 */
.L_x_1789:
[----:B------:R-:W-:Y:S04]  /*186f0*/  BSSY B1, `(.L_x_1791) ;  /* 0x0000050000017945 */ /* 0x000fe80003800000 */
[----:B------:R-:W-:Y:S05]  /*18700*/  @!P6 BRA `(.L_x_1792) ;  /* 0x000000040038e947 */ /* 0x000fea0003800000 */
[----:B------:R-:W2:Y:S01]  /*18710*/  LDL R7, [R1] ;  /* 0x0000000001077983 */ /* 0x000ea20000100800 */
[----:B------:R-:W-:Y:S01]  /*18720*/  IMAD R10, R27, 0x8, R23 ;  /* 0x000000081b0a7824 */ /* 0x000fe200078e0217 */
[----:B------:R-:W3:Y:S01]  /*18730*/  S2R R6, SR_TID.X ;  /* 0x0000000000067919 */ /* 0x000ee20000002100 */
[----:B------:R-:W-:Y:S01]  /*18740*/  BSSY B2, `(.L_x_1793) ;  /* 0x0000006000027945 */ /* 0x000fe20003800000 */
[----:B---3--:R-:W-:-:S04]  /*18750*/  LOP3.LUT R6, R6, 0x7f, RZ, 0xc0, !PT ;  /* 0x0000007f06067812 */ /* 0x008fc800078ec0ff */
[----:B------:R-:W-:Y:S02]  /*18760*/  ISETP.NE.AND P1, PT, R6, RZ, PT ;  /* 0x000000ff0600720c */ /* 0x000fe40003f25270 */
[----:B--2---:R-:W-:-:S04]  /*18770*/  SHF.L.U32 R7, R7, 0x1f, RZ ;  /* 0x0000001f07077819 */ /* 0x004fc800000006ff */
[----:B------:R-:W2:Y:S02]  /*18780*/  SYNCS.PHASECHK.TRANS64.TRYWAIT P0, [R10+URZ+0x168a0], R7 ;  /* 0x0168a0070a0075a7 */ /* 0x000ea4000800017f */
[----:B--2---:R-:W-:Y:S05]  /*18790*/  @!P0 BRA `(.L_x_1794) ;  /* 0x00000074000c8947 */ /* 0x004fea0003800000 */
.L_x_1963:
[----:B------:R-:W-:Y:S05]  /*187a0*/  BSYNC B2 ;  /* 0x0000000000027941 */ /* 0x000fea0003800000 */
.L_x_1793:
[----:B------:R-:W-:Y:S04]  /*187b0*/  BSSY B2, `(.L_x_1795) ;  /* 0x0000009000027945 */ /* 0x000fe80003800000 */
[----:B------:R-:W-:Y:S05]  /*187c0*/  @P1 BRA `(.L_x_1796) ;  /* 0x00000000001c1947 */ /* 0x000fea0003800000 */
[----:B0-----:R-:W0:Y:S02]  /*187d0*/  S2R R5, SR_TID.X ;  /* 0x0000000000057919 */ /* 0x001e240000002100 */
[----:B0-----:R-:W-:Y:S01]  /*187e0*/  LOP3.LUT R6, R5, 0x1f, RZ, 0xc0, !PT ;  /* 0x0000001f05067812 */ /* 0x001fe200078ec0ff */
[----:B------:R-:W-:-:S03]  /*187f0*/  IMAD.MOV.U32 R5, RZ, RZ, 0x4000 ;  /* 0x00004000ff057424 */ /* 0x000fc600078e00ff */
[----:B------:R-:W-:Y:S01]  /*18800*/  ISETP.NE.AND P0, PT, R6, RZ, PT ;  /* 0x000000ff0600720c */ /* 0x000fe20003f05270 */
[----:B------:R3:W-:-:S12]  /*18810*/  SYNCS.ARRIVE.TRANS64 RZ, [R10+URZ+0x16890], R5 ;  /* 0x016890050aff79a7 */ /* 0x0007d8000800003f */
[----:B---3--:R-:W-:Y:S05]  /*18820*/  @!P0 BRA `(.L_x_1796) ;  /* 0x0000000000048947 */ /* 0x008fea0003800000 */
[----:B------:R-:W-:Y:S01]  /*18830*/  BPT.TRAP 0x1 ;  /* 0x000000040000795c */ /* 0x000fe20000300000 */
.L_x_1796:
[----:B------:R-:W-:Y:S05]  /*18840*/  BSYNC B2 ;  /* 0x0000000000027941 */ /* 0x000fea0003800000 */
.L_x_1795:
[----:B------:R-:W-:Y:S01]  /*18850*/  IMAD.MOV.U32 R13, RZ, RZ, RZ ;  /* 0x000000ffff0d7224 */ /* 0x000fe200078e00ff */
[----:B------:R-:W-:Y:S01]  /*18860*/  UIADD3 UR4, UP0, UR40, 0x570, URZ ;  /* 0x0000057028047890 */ /* 0x000fe2000ff1e03f */
[----:B------:R-:W-:Y:S01]  /*18870*/  IMAD R6, R4, 0x80, R0 ;  /* 0x0000008004067824 */ /* 0x000fe200078e0200 */
[----:B------:R-:W-:Y:S01]  /*18880*/  PLOP3.LUT P0, PT, PT, PT, PT, 0x80, 0x0 ;  /* 0x000000000000781c */ /* 0x000fe20003f0f070 */
[----:B0-----:R-:W-:Y:S01]  /*18890*/  IMAD R5, R27, 0x4000, R23 ;  /* 0x000040001b057824 */ /* 0x001fe200078e0217 */
[----:B------:R-:W-:Y:S01]  /*188a0*/  R2UR UR10, R13 ;  /* 0x000000000d0a72ca */ /* 0x000fe200000e0000 */
[----:B------:R-:W-:Y:S01]  /*188b0*/  VIADD R6, R6, 0xffffff80 ;  /* 0xffffff8006067836 */ /* 0x000fe20000000000 */
[----:B------:R-:W-:Y:S01]  /*188c0*/  UIADD3.X UR5, URZ, UR41, URZ, UP0, !UPT ;  /* 0x000000293f057290 */ /* 0x000fe200087fe43f */
[----:B------:R-:W-:Y:S01]  /*188d0*/  VIADD R5, R5, 0xe400 ;  /* 0x0000e40005057836 */ /* 0x000fe20000000000 */
[----:B------:R-:W-:Y:S01]  /*188e0*/  UMOV UR6, 0x0 ;  /* 0x0000000000067882 */ /* 0x000fe20000000000 */
[----:B-1----:R-:W-:Y:S01]  /*188f0*/  IMAD.SHL.U32 R12, R27, 0x2000, RZ ;  /* 0x000020001b0c7824 */ /* 0x002fe200078e00ff */
[----:B------:R-:W-:Y:S01]  /*18900*/  UMOV UR7, 0x12f00000 ;  /* 0x12f0000000077882 */ /* 0x000fe20000000000 */
[----:B------:R-:W-:-:S08]  /*18910*/  VIADD R11, R10, 0x16890 ;  /* 0x000168900a0b7836 */ /* 0x000fd00000000000 */
.L_x_1797:
        /* <DEDUP_REMOVED lines=10> */
[----:B------:R-:W0:Y:S01]  /*189c0*/  SYNCS.PHASECHK.TRANS64.TRYWAIT P0, [R10+URZ+0x168c0], R7 ;  /* 0x0168c0070a0075a7 */ /* 0x000e22000800017f */
[----:B------:R-:W-:Y:S04]  /*189d0*/  BSSY B2, `(.L_x_1798) ;  /* 0x0000002000027945 */ /* 0x000fe80003800000 */
[----:B0-----:R-:W-:Y:S05]  /*189e0*/  @!P0 BRA `(.L_x_1799) ;  /* 0x00000070008c8947 */ /* 0x001fea0003800000 */
.L_x_1964:
[----:B------:R-:W-:Y:S05]  /*189f0*/  BSYNC B2 ;  /* 0x0000000000027941 */ /* 0x000fea0003800000 */
.L_x_1798:
[----:B------:R-:W-:Y:S01]  /*18a00*/  BSSY B2, `(.L_x_1800) ;  /* 0x000000b000027945 */ /* 0x000fe20003800000 */
[----:B------:R-:W-:Y:S02]  /*18a10*/  IMAD.MOV.U32 R14, RZ, RZ, 0x0 ;  /* 0x00000000ff0e7424 */ /* 0x000fe400078e00ff */
[----:B------:R-:W-:Y:S01]  /*18a20*/  IMAD.MOV.U32 R15, RZ, RZ, 0x12f00000 ;  /* 0x12f00000ff0f7424 */ /* 0x000fe200078e00ff */
[----:B------:R-:W-:Y:S06]  /*18a30*/  @P1 BRA `(.L_x_1801) ;  /* 0x00000000001c1947 */ /* 0x000fec0003800000 */
[----:B------:R-:W1:Y:S02]  /*18a40*/  S2R R5, SR_TID.X ;  /* 0x0000000000057919 */ /* 0x000e640000002100 */
[----:B-1----:R-:W-:Y:S01]  /*18a50*/  LOP3.LUT R11, R5, 0x1f, RZ, 0xc0, !PT ;  /* 0x0000001f050b7812 */ /* 0x002fe200078ec0ff */
[----:B------:R-:W-:-:S03]  /*18a60*/  IMAD.MOV.U32 R5, RZ, RZ, 0x4000 ;  /* 0x00004000ff057424 */ /* 0x000fc600078e00ff */
[----:B------:R-:W-:Y:S01]  /*18a70*/  ISETP.NE.AND P0, PT, R11, RZ, PT ;  /* 0x000000ff0b00720c */ /* 0x000fe20003f05270 */
[----:B------:R1:W-:-:S12]  /*18a80*/  SYNCS.ARRIVE.TRANS64 RZ, [R10+URZ+0x168b0], R5 ;  /* 0x0168b0050aff79a7 */ /* 0x0003d8000800003f */
[----:B-1----:R-:W-:Y:S05]  /*18a90*/  @!P0 BRA `(.L_x_1801) ;  /* 0x0000000000048947 */ /* 0x002fea0003800000 */
[----:B------:R-:W-:Y:S01]  /*18aa0*/  BPT.TRAP 0x1 ;  /* 0x000000040000795c */ /* 0x000fe20000300000 */
.L_x_1801:
[----:B------:R-:W-:Y:S05]  /*18ab0*/  BSYNC B2 ;  /* 0x0000000000027941 */ /* 0x000fea0003800000 */
.L_x_1800:
[----:B------:R-:W-:Y:S01]  /*18ac0*/  R2UR UR10, R13 ;  /* 0x000000000d0a72ca */ /* 0x000fe200000e0000 */
[----:B------:R-:W-:Y:S01]  /*18ad0*/  IMAD R12, R12, 0x2, R23 ;  /* 0x000000020c0c7824 */ /* 0x000fe200078e0217 */
[----:B------:R-:W-:Y:S01]  /*18ae0*/  R2UR UR6, R14 ;  /* 0x000000000e0672ca */ /* 0x000fe200000e0000 */
[----:B------:R-:W-:Y:S01]  /*18af0*/  UIADD3 UR4, UP0, UR40, 0x670, URZ ;  /* 0x0000067028047890 */ /* 0x000fe2000ff1e03f */
[----:B------:R-:W-:Y:S01]  /*18b00*/  R2UR UR7, R15 ;  /* 0x000000000f0772ca */ /* 0x000fe200000e0000 */
[----:B0-2---:R-:W-:Y:S01]  /*18b10*/  VIADD R10, R10, 0x168b0 ;  /* 0x000168b00a0a7836 */ /* 0x005fe20000000000 */
[----:B------:R-:W-:Y:S01]  /*18b20*/  PLOP3.LUT P0, PT, PT, PT, PT, 0x80, 0x0 ;  /* 0x000000000000781c */ /* 0x000fe20003f0f070 */
[----:B------:R-:W-:Y:S01]  /*18b30*/  VIADD R12, R12, 0x400 ;  /* 0x000004000c0c7836 */ /* 0x000fe20000000000 */
[----:B------:R-:W-:-:S12]  /*18b40*/  UIADD3.X UR5, URZ, UR41, URZ, UP0, !UPT ;  /* 0x000000293f057290 */ /* 0x000fd800087fe43f */
.L_x_1802:
        /* <DEDUP_REMOVED lines=9> */
[----:B--2---:R-:W-:Y:S05]  /*18be0*/  @P0 BRA.U.ANY `(.L_x_1802) ;  /* 0xfffffffd00d80947 */ /* 0x004fea000393ffff */
.L_x_1792:
[----:B------:R-:W-:Y:S05]  /*18bf0*/  BSYNC B1 ;  /* 0x0000000000017941 */ /* 0x000fea0003800000 */
.L_x_1791:
[----:B------:R-:W2:Y:S01]  /*18c00*/  LDL.LU R7, [R1] ;  /* 0x0000000001077983 */ /* 0x000ea20000300800 */
[----:B------:R-:W-:Y:S01]  /*18c10*/  VIADD R27, R27, 0x1 ;  /* 0x000000011b1b7836 */ /* 0x000fe20000000000 */
[----:B------:R-:W-:Y:S01]  /*18c20*/  PLOP3.LUT P0, PT, PT, PT, PT, 0x8, 0x0 ;  /* 0x000000000000781c */ /* 0x000fe20003f0e170 */
[----:B------:R-:W-:-:S03]  /*18c30*/  VIADD R4, R4, 0xfffffffe ;  /* 0xfffffffe04047836 */ /* 0x000fc60000000000 */
[C---:B------:R-:W-:Y:S02]  /*18c40*/  ISETP.NE.AND P1, PT, R27.reuse, 0x2, PT ;  /* 0x000000021b00780c */ /* 0x040fe40003f25270 */
[----:B------:R-:W-:Y:S02]  /*18c50*/  ISETP.GE.AND P2, PT, R4, R3, PT ;  /* 0x000000030400720c */ /* 0x000fe40003f46270 */
[----:B0-----:R-:W-:Y:S02]  /*18c60*/  SEL R5, RZ, 0x1, P1 ;  /* 0x00000001ff057807 */ /* 0x001fe40000800000 */
[----:B------:R-:W-:Y:S02]  /*18c70*/  SEL R27, R27, RZ, P1 ;  /* 0x000000ff1b1b7207 */ /* 0x000fe40000800000 */
[----:B--2---:R-:W-:-:S05]  /*18c80*/  LOP3.LUT R7, R7, R5, RZ, 0x3c, !PT ;  /* 0x0000000507077212 */ /* 0x004fca00078e3cff */
[----:B------:R0:W-:Y:S02]  /*18c90*/  STL [R1], R7 ;  /* 0x0000000701007387 */ /* 0x0001e40000100800 */
[----:B------:R-:W-:Y:S05]  /*18ca0*/  @!P2 BRA `(.L_x_1785) ;  /* 0x000000040064a947 */ /* 0x000fea0003800000 */
.L_x_1815:
[----:B------:R-:W-:Y:S05]  /*18cb0*/  YIELD ;  /* 0x0000000000007946 */ /* 0x000fea0003800000 */
[----:B------:R-:W-:Y:S04]  /*18cc0*/  BSSY B1, `(.L_x_1803) ;  /* 0x000004d000017945 */ /* 0x000fe80003800000 */
[----:B--2---:R-:W-:Y:S05]  /*18cd0*/  @!P6 BRA `(.L_x_1804) ;  /* 0x00000004002ce947 */ /* 0x004fea0003800000 */
[----:B------:R-:W2:Y:S01]  /*18ce0*/  LDL R6, [R1] ;  /* 0x0000000001067983 */ /* 0x000ea20000100800 */
[----:B------:R-:W0:Y:S02]  /*18cf0*/  S2R R5, SR_TID.X ;  /* 0x0000000000057919 */ /* 0x000e240000002100 */
[----:B0-----:R-:W-:Y:S01]  /*18d00*/  LOP3.LUT R7, R5, 0x7f, RZ, 0xc0, !PT ;  /* 0x0000007f05077812 */ /* 0x001fe200078ec0ff */
[----:B------:R-:W-:Y:S01]  /*18d10*/  IMAD R5, R27, 0x8, R23 ;  /* 0x000000081b057824 */ /* 0x000fe200078e0217 */
[----:B------:R-:W-:Y:S02]  /*18d20*/  BSSY B2, `(.L_x_1805) ;  /* 0x0000005000027945 */ /* 0x000fe40003800000 */
[----:B------:R-:W-:Y:S02]  /*18d30*/  ISETP.NE.AND P2, PT, R7, RZ, PT ;  /* 0x000000ff0700720c */ /* 0x000fe40003f45270 */
[----:B--2---:R-:W-:-:S04]  /*18d40*/  SHF.L.U32 R6, R6, 0x1f, RZ ;  /* 0x0000001f06067819 */ /* 0x004fc800000006ff */
[----:B------:R-:W0:Y:S02]  /*18d50*/  SYNCS.PHASECHK.TRANS64.TRYWAIT P1, [R5+URZ+0x168a0], R6 ;  /* 0x0168a006050075a7 */ /* 0x000e24000802017f */
[----:B0-----:R-:W-:Y:S05]  /*18d60*/  @!P1 BRA `(.L_x_1806) ;  /* 0x0000006c00c09947 */ /* 0x001fea0003800000 */
.L_x_1965:
[----:B------:R-:W-:Y:S05]  /*18d70*/  BSYNC B2 ;  /* 0x0000000000027941 */ /* 0x000fea0003800000 */
.L_x_1805:
[----:B------:R-:W-:Y:S04]  /*18d80*/  BSSY B2, `(.L_x_1807) ;  /* 0x0000009000027945 */ /* 0x000fe80003800000 */
[----:B------:R-:W-:Y:S05]  /*18d90*/  @P2 BRA `(.L_x_1808) ;  /* 0x00000000001c2947 */ /* 0x000fea0003800000 */
[----:B------:R-:W2:Y:S02]  /*18da0*/  S2R R7, SR_TID.X ;  /* 0x0000000000077919 */ /* 0x000ea40000002100 */
[----:B--2---:R-:W-:Y:S01]  /*18db0*/  LOP3.LUT R10, R7, 0x1f, RZ, 0xc0, !PT ;  /* 0x0000001f070a7812 */ /* 0x004fe200078ec0ff */
[----:B------:R-:W-:-:S03]  /*18dc0*/  IMAD.MOV.U32 R7, RZ, RZ, 0x4000 ;  /* 0x00004000ff077424 */ /* 0x000fc600078e00ff */
[----:B------:R-:W-:Y:S01]  /*18dd0*/  ISETP.NE.AND P1, PT, R10, RZ, PT ;  /* 0x000000ff0a00720c */ /* 0x000fe20003f25270 */
[----:B------:R2:W-:-:S12]  /*18de0*/  SYNCS.ARRIVE.TRANS64 RZ, [R5+URZ+0x16890], R7 ;  /* 0x0168900705ff79a7 */ /* 0x0005d8000800003f */
[----:B--2---:R-:W-:Y:S05]  /*18df0*/  @!P1 BRA `(.L_x_1808) ;  /* 0x0000000000049947 */ /* 0x004fea0003800000 */
[----:B------:R-:W-:Y:S01]  /*18e00*/  BPT.TRAP 0x1 ;  /* 0x000000040000795c */ /* 0x000fe20000300000 */
.L_x_1808:
[----:B------:R-:W-:Y:S05]  /*18e10*/  BSYNC B2 ;  /* 0x0000000000027941 */ /* 0x000fea0003800000 */
.L_x_1807:
[----:B------:R-:W-:Y:S01]  /*18e20*/  IMAD.MOV.U32 R13, RZ, RZ, RZ ;  /* 0x000000ffff0d7224 */ /* 0x000fe200078e00ff */
[----:B------:R-:W-:Y:S01]  /*18e30*/  UIADD3 UR4, UP0, UR40, 0x570, URZ ;  /* 0x0000057028047890 */ /* 0x000fe2000ff1e03f */
[----:B------:R-:W-:Y:S01]  /*18e40*/  IMAD R7, R27, 0x4000, R23 ;  /* 0x000040001b077824 */ /* 0x000fe200078e0217 */
[----:B------:R-:W-:Y:S01]  /*18e50*/  PLOP3.LUT P1, PT, PT, PT, PT, 0x80, 0x0 ;  /* 0x000000000000781c */ /* 0x000fe20003f2f070 */
[----:B------:R-:W-:Y:S01]  /*18e60*/  IMAD R10, R4, 0x80, R0 ;  /* 0x00000080040a7824 */ /* 0x000fe200078e0200 */
[----:B------:R-:W-:Y:S01]  /*18e70*/  R2UR UR10, R13 ;  /* 0x000000000d0a72ca */ /* 0x000fe200000e0000 */
[----:B------:R-:W-:Y:S01]  /*18e80*/  VIADD R11, R5, 0x16890 ;  /* 0x00016890050b7836 */ /* 0x000fe20000000000 */
[----:B------:R-:W-:Y:S01]  /*18e90*/  UIADD3.X UR5, URZ, UR41, URZ, UP0, !UPT ;  /* 0x000000293f057290 */ /* 0x000fe200087fe43f */
[----:B-1----:R-:W-:Y:S01]  /*18ea0*/  VIADD R12, R7, 0xe400 ;  /* 0x0000e400070c7836 */ /* 0x002fe20000000000 */
[----:B------:R-:W-:Y:S01]  /*18eb0*/  UMOV UR6, 0x0 ;  /* 0x0000000000067882 */ /* 0x000fe20000000000 */
[----:B------:R-:W-:-:S10]  /*18ec0*/  UMOV UR7, 0x12f00000 ;  /* 0x12f0000000077882 */ /* 0x000fd40000000000 */
.L_x_1809:
        /* <DEDUP_REMOVED lines=13> */
.L_x_1966:
[----:B------:R-:W-:Y:S05]  /*18fa0*/  BSYNC B2 ;  /* 0x0000000000027941 */ /* 0x000fea0003800000 */
.L_x_1810:
[----:B------:R-:W-:Y:S01]  /*18fb0*/  BSSY B2, `(.L_x_1812) ;  /* 0x000000b000027945 */ /* 0x000fe20003800000 */
[----:B------:R-:W-:Y:S01]  /*18fc0*/  IMAD.MOV.U32 R14, RZ, RZ, 0x0 ;  /* 0x00000000ff0e7424 */ /* 0x000fe200078e00ff */
[----:B------:R-:W-:Y:S02]  /*18fd0*/  MOV R15, 0x12f00000 ;  /* 0x12f00000000f7802 */ /* 0x000fe40000000f00 */
[----:B------:R-:W-:Y:S05]  /*18fe0*/  @P2 BRA `(.L_x_1813) ;  /* 0x00000000001c2947 */ /* 0x000fea0003800000 */
[----:B------:R-:W2:Y:S01]  /*18ff0*/  S2R R11, SR_TID.X ;  /* 0x00000000000b7919 */ /* 0x000ea20000002100 */
[----:B01----:R-:W-:-:S04]  /*19000*/  IMAD.MOV.U32 R6, RZ, RZ, 0x4000 ;  /* 0x00004000ff067424 */ /* 0x003fc800078e00ff */
[----:B------:R3:W-:Y:S01]  /*19010*/  SYNCS.ARRIVE.TRANS64 RZ, [R5+URZ+0x168b0], R6 ;  /* 0x0168b00605ff79a7 */ /* 0x0007e2000800003f */
[----:B--2---:R-:W-:-:S04]  /*19020*/  LOP3.LUT R11, R11, 0x1f, RZ, 0xc0, !PT ;  /* 0x0000001f0b0b7812 */ /* 0x004fc800078ec0ff */
[----:B------:R-:W-:-:S13]  /*19030*/  ISETP.NE.AND P1, PT, R11, RZ, PT ;  /* 0x000000ff0b00720c */ /* 0x000fda0003f25270 */
[----:B---3--:R-:W-:Y:S05]  /*19040*/  @!P1 BRA `(.L_x_1813) ;  /* 0x0000000000049947 */ /* 0x008fea0003800000 */
[----:B------:R-:W-:Y:S01]  /*19050*/  BPT.TRAP 0x1 ;  /* 0x000000040000795c */ /* 0x000fe20000300000 */
.L_x_1813:
[----:B------:R-:W-:Y:S05]  /*19060*/  BSYNC B2 ;  /* 0x0000000000027941 */ /* 0x000fea0003800000 */
.L_x_1812:
[----:B------:R-:W-:Y:S01]  /*19070*/  R2UR UR10, R13 ;  /* 0x000000000d0a72ca */ /* 0x000fe200000e0000 */
[----:B------:R-:W-:Y:S01]  /*19080*/  UIADD3 UR4, UP0, UR40, 0x670, URZ ;  /* 0x0000067028047890 */ /* 0x000fe2000ff1e03f */
[----:B------:R-:W-:Y:S01]  /*19090*/  R2UR UR6, R14 ;  /* 0x000000000e0672ca */ /* 0x000fe200000e0000 */
[----:B------:R-:W-:Y:S01]  /*190a0*/  VIADD R7, R7, 0x400 ;  /* 0x0000040007077836 */ /* 0x000fe20000000000 */
[----:B------:R-:W-:Y:S01]  /*190b0*/  R2UR UR7, R15 ;  /* 0x000000000f0772ca */ /* 0x000fe200000e0000 */
[----:B01----:R-:W-:Y:S01]  /*190c0*/  VIADD R5, R5, 0x168b0 ;  /* 0x000168b005057836 */ /* 0x003fe20000000000 */
[----:B------:R-:W-:Y:S01]  /*190d0*/  PLOP3.LUT P1, PT, PT, PT, PT, 0x80, 0x0 ;  /* 0x000000000000781c */ /* 0x000fe20003f2f070 */
[----:B------:R-:W-:-:S12]  /*190e0*/  UIADD3.X UR5, URZ, UR41, URZ, UP0, !UPT ;  /* 0x000000293f057290 */ /* 0x000fd800087fe43f */
.L_x_1814:
        /* <DEDUP_REMOVED lines=10> */
.L_x_1804:
[----:B------:R-:W-:Y:S05]  /*19190*/  BSYNC B1 ;  /* 0x0000000000017941 */ /* 0x000fea0003800000 */
.L_x_1803:
[----:B------:R-:W2:Y:S01]  /*191a0*/  LDL.LU R6, [R1] ;  /* 0x0000000001067983 */ /* 0x000ea20000300800 */
[----:B------:R-:W-:Y:S01]  /*191b0*/  VIADD R27, R27, 0x1 ;  /* 0x000000011b1b7836 */ /* 0x000fe20000000000 */
[C---:B------:R-:W-:Y:S01]  /*191c0*/  ISETP.GT.AND P2, PT, R4.reuse, R3, PT ;  /* 0x000000030400720c */ /* 0x040fe20003f44270 */
[----:B------:R-:W-:-:S03]  /*191d0*/  VIADD R4, R4, 0xffffffff ;  /* 0xffffffff04047836 */ /* 0x000fc60000000000 */
[----:B------:R-:W-:-:S04]  /*191e0*/  ISETP.NE.AND P1, PT, R27, 0x2, PT ;  /* 0x000000021b00780c */ /* 0x000fc80003f25270 */
[----:B------:R-:W-:Y:S02]  /*191f0*/  SEL R5, RZ, 0x1, P1 ;  /* 0x00000001ff057807 */ /* 0x000fe40000800000 */
[----:B------:R-:W-:Y:S02]  /*19200*/  SEL R27, R27, RZ, P1 ;  /* 0x000000ff1b1b7207 */ /* 0x000fe40000800000 */
[----:B--2---:R-:W-:-:S05]  /*19210*/  LOP3.LUT R6, R6, R5, RZ, 0x3c, !PT ;  /* 0x0000000506067212 */ /* 0x004fca00078e3cff */
[----:B------:R2:W-:Y:S01]  /*19220*/  STL [R1], R6 ;  /* 0x0000000601007387 */ /* 0x0005e20000100800 */
[----:B------:R-:W-:Y:S05]  /*19230*/  @P2 BRA `(.L_x_1815) ;  /* 0xfffffff8009c2947 */ /* 0x000fea000383ffff */
.L_x_1785:
[----:B------:R-:W-:Y:S05]  /*19240*/  BSYNC B0 ;  /* 0x0000000000007941 */ /* 0x000fea0003800000 */
.L_x_1784:
[----:B------:R-:W3:Y:S01]  /*19250*/  LDC R0, c[0x0][0x448] ;  /* 0x00011200ff007b82 */ /* 0x000ee20000000800 */
[----:B------:R-:W-:Y:S01]  /*19260*/  VIADD R2, R28, 0xbf ;  /* 0x000000bf1c027836 */ /* 0x000fe20000000000 */
[----:B------:R-:W-:Y:S06]  /*19270*/  @!P0 WARPSYNC.ALL ;  /* 0x0000000000008948 */ /* 0x000fec0003800000 */
[----:B------:R-:W-:Y:S01]  /*19280*/  @!P0 BAR.SYNC.DEFER_BLOCKING 0xc, 0x200 ;  /* 0x0308000000008b1d */ /* 0x000fe20000010000 */
[----:B---3--:R-:W-:-:S13]  /*19290*/  ISETP.NE.AND P1, PT, R0, 0x1, PT ;  /* 0x000000010000780c */ /* 0x008fda0003f25270 */
[----:B------:R-:W3:Y:S08]  /*192a0*/  @P1 LDC R3, c[0x0][0x44c] ;  /* 0x00011300ff031b82 */ /* 0x000ef00000000800 */
[----:B------:R-:W4:Y:S01]  /*192b0*/  @P1 LDC R0, c[0x0][0x450] ;  /* 0x00011400ff001b82 */ /* 0x000f220000000800 */
[----:B---3--:R-:W-:-:S05]  /*192c0*/  @P1 IMAD.HI.U32 R3, R2, R3, RZ ;  /* 0x0000000302031227 */ /* 0x008fca00078e00ff */
[----:B----4-:R-:W-:-:S05]  /*192d0*/  @P1 SHF.R.U32.HI R2, RZ, R0, R3 ;  /* 0x00000000ff021219 */ /* 0x010fca0000011603 */
[----:B------:R-:W-:Y:S02]  /*192e0*/  IMAD.IADD R8, R8, 0x1, R2 ;  /* 0x0000000108087824 */ /* 0x000fe400078e0202 */
[----:B------:R-:W3:Y:S02]  /*192f0*/  LDC.64 R2, c[0x0][0x9e0] ;  /* 0x00027800ff027b82 */ /* 0x000ee40000000a00 */
[----:B---3--:R-:W-:Y:S01]  /*19300*/  ISETP.GE.AND P2, PT, R3, 0x1, PT ;  /* 0x000000010300780c */ /* 0x008fe20003f46270 */
[----:B------:R-:W-:-:S12]  /*19310*/  IMAD.IADD R2, R8, 0x1, R2 ;  /* 0x0000000108027824 */ /* 0x000fd800078e0202 */
[----:B------:R-:W-:Y:S05]  /*19320*/  @!P2 BRA `(.L_x_1816) ;  /* 0x000000000048a947 */ /* 0x000fea0003800000 */
[C---:B------:R-:W-:Y:S01]  /*19330*/  ISETP.GT.AND P0, PT, R8.reuse, RZ, PT ;  /* 0x000000ff0800720c */ /* 0x040fe20003f04270 */
[----:B------:R-:W-:Y:S01]  /*19340*/  BSSY B0, `(.L_x_1817) ;  /* 0x000000e000007945 */ /* 0x000fe20003800000 */
[----:B------:R-:W-:-:S11]  /*19350*/  VIADD R0, R8, 0xffffffff ;  /* 0xffffffff08007836 */ /* 0x000fd60000000000 */
[----:B------:R-:W-:Y:S05]  /*19360*/  @P0 BRA `(.L_x_1818) ;  /* 0x00000000001c0947 */ /* 0x000fea0003800000 */
[----:B------:R-:W-:Y:S01]  /*19370*/  ISETP.NE.AND P0, PT, R3, 0x1, PT ;  /* 0x000000010300780c */ /* 0x000fe20003f05270 */
[----:B------:R-:W-:-:S12]  /*19380*/  IMAD.MOV R0, RZ, RZ, -R8 ;  /* 0x000000ffff007224 */ /* 0x000fd800078e0a08 */
[----:B------:R-:W3:Y:S02]  /*19390*/  @P0 LDC.64 R4, c[0x0][0x9e8] ;  /* 0x00027a00ff040b82 */ /* 0x000ee40000000a00 */
[----:B---3--:R-:W-:-:S05]  /*193a0*/  @P0 IMAD.HI.U32 R4, R0, R4, RZ ;  /* 0x0000000400040227 */ /* 0x008fca00078e00ff */
[----:B------:R-:W-:-:S04]  /*193b0*/  @P0 SHF.R.U32.HI R0, RZ, R5, R4 ;  /* 0x00000005ff000219 */ /* 0x000fc80000011604 */
[----:B------:R-:W-:Y:S01]  /*193c0*/  LOP3.LUT R0, RZ, R0, RZ, 0x33, !PT ;  /* 0x00000000ff007212 */ /* 0x000fe200078e33ff */
[----:B------:R-:W-:Y:S06]  /*193d0*/  BRA `(.L_x_1819) ;  /* 0x0000000000107947 */ /* 0x000fec0003800000 */
.L_x_1818:
[----:B------:R-:W-:-:S13]  /*193e0*/  ISETP.NE.AND P0, PT, R3, 0x1, PT ;  /* 0x000000010300780c */ /* 0x000fda0003f05270 */
[----:B------:R-:W3:Y:S02]  /*193f0*/  @P0 LDC.64 R4, c[0x0][0x9e8] ;  /* 0x00027a00ff040b82 */ /* 0x000ee40000000a00 */
[----:B---3--:R-:W-:-:S05]  /*19400*/  @P0 IMAD.HI.U32 R4, R0, R4, RZ ;  /* 0x0000000400040227 */ /* 0x008fca00078e00ff */
[----:B------:R-:W-:-:S07]  /*19410*/  @P0 SHF.R.U32.HI R0, RZ, R5, R4 ;  /* 0x00000005ff000219 */ /* 0x000fce0000011604 */
.L_x_1819:
[----:B------:R-:W-:Y:S05]  /*19420*/  BSYNC B0 ;  /* 0x0000000000007941 */ /* 0x000fea0003800000 */
.L_x_1817:
[----:B------:R-:W-:-:S05]  /*19430*/  IMAD R5, R0, R3, R3 ;  /* 0x0000000300057224 */ /* 0x000fca00078e0203 */
[----:B------:R-:W-:-:S07]  /*19440*/  VIMNMX R2, R2, R5, PT ;  /* 0x0000000502027248 */ /* 0x000fce0003fe0100 */
.L_x_1816:
[----:B------:R-:W-:Y:S01]  /*19450*/  VIADD R2, R2, 0x7f ;  /* 0x0000007f02027836 */ /* 0x000fe20000000000 */
[----:B------:R-:W-:Y:S01]  /*19460*/  ULDC UR4, c[0x0][0x9dc] ;  /* 0x0002770000047ab9 */ /* 0x000fe20000000800 */
[----:B------:R-:W-:-:S03]  /*19470*/  IMAD.MOV.U32 R4, RZ, RZ, R28 ;  /* 0x000000ffff047224 */ /* 0x000fc600078e001c */
[----:B------:R-:W-:-:S04]  /*19480*/  SHF.R.S32.HI R5, RZ, 0x1f, R2 ;  /* 0x0000001fff057819 */ /* 0x000fc80000011402 */
[----:B------:R-:W-:-:S04]  /*19490*/  LEA.HI R5, R5, R2, RZ, 0x7 ;  /* 0x0000000205057211 */ /* 0x000fc800078f38ff */
[----:B------:R-:W-:Y:S02]  /*194a0*/  SHF.R.S32.HI R0, RZ, 0x7, R5 ;  /* 0x00000007ff007819 */ /* 0x000fe40000011405 */
[----:B------:R-:W3:Y:S02]  /*194b0*/  @P1 LDC R5, c[0x0][0x44c] ;  /* 0x00011300ff051b82 */ /* 0x000ee40000000800 */
[----:B------:R-:W-:-:S05]  /*194c0*/  VIMNMX R26, R17, R0, PT ;  /* 0x00000000111a7248 */ /* 0x000fca0003fe0100 */
[----:B------:R4:W-:Y:S01]  /*194d0*/  STL [R1+0x40], R26 ;  /* 0x0000401a01007387 */ /* 0x0009e20000100800 */
[----:B------:R-:W5:Y:S01]  /*194e0*/  @P1 LDC R0, c[0x0][0x450] ;  /* 0x00011400ff001b82 */ /* 0x000f620000000800 */
[----:B---3--:R-:W-:-:S05]  /*194f0*/  @P1 IMAD.HI.U32 R2, R28, R5, RZ ;  /* 0x000000051c021227 */ /* 0x008fca00078e00ff */
[----:B-----5:R-:W-:-:S05]  /*19500*/  @P1 SHF.R.U32.HI R4, RZ, R0, R2 ;  /* 0x00000000ff041219 */ /* 0x020fca0000011602 */
[----:B------:R-:W-:-:S04]  /*19510*/  IMAD.IADD R2, R9, 0x1, R4 ;  /* 0x0000000109027824 */ /* 0x000fc800078e0204 */
[----:B------:R-:W-:Y:S01]  /*19520*/  VIADD R0, R2, -UR4 ;  /* 0x8000000402007c36 */ /* 0x000fe20008000000 */
[----:B----4-:R-:W-:Y:S06]  /*19530*/  @!P2 BRA `(.L_x_1820) ;  /* 0x000000000044a947 */ /* 0x010fec0003800000 */
[----:B------:R-:W-:Y:S01]  /*19540*/  ISETP.GT.AND P0, PT, R2, -0x1, PT ;  /* 0xffffffff0200780c */ /* 0x000fe20003f04270 */
[----:B------:R-:W-:-:S12]  /*19550*/  BSSY B0, `(.L_x_1821) ;  /* 0x000000d000007945 */ /* 0x000fd80003800000 */
[----:B------:R-:W-:Y:S05]  /*19560*/  @P0 BRA `(.L_x_1822) ;  /* 0x00000000001c0947 */ /* 0x000fea0003800000 */
[----:B------:R-:W-:Y:S02]  /*19570*/  ISETP.NE.AND P0, PT, R3, 0x1, PT ;  /* 0x000000010300780c */ /* 0x000fe40003f05270 */
[----:B------:R-:W-:-:S11]  /*19580*/  LOP3.LUT R2, RZ, R2, RZ, 0x33, !PT ;  /* 0x00000002ff027212 */ /* 0x000fd600078e33ff */
[----:B------:R-:W3:Y:S02]  /*19590*/  @P0 LDC.64 R4, c[0x0][0x9e8] ;  /* 0x00027a00ff040b82 */ /* 0x000ee40000000a00 */
[----:B---3--:R-:W-:-:S05]  /*195a0*/  @P0 IMAD.HI.U32 R4, R2, R4, RZ ;  /* 0x0000000402040227 */ /* 0x008fca00078e00ff */
[----:B------:R-:W-:-:S04]  /*195b0*/  @P0 SHF.R.U32.HI R2, RZ, R5, R4 ;  /* 0x00000005ff020219 */ /* 0x000fc80000011604 */
[----:B------:R-:W-:Y:S01]  /*195c0*/  LOP3.LUT R2, RZ, R2, RZ, 0x33, !PT ;  /* 0x00000002ff027212 */ /* 0x000fe200078e33ff */
[----:B------:R-:W-:Y:S06]  /*195d0*/  BRA `(.L_x_1823) ;  /* 0x0000000000107947 */ /* 0x000fec0003800000 */
.L_x_1822:
[----:B------:R-:W-:-:S13]  /*195e0*/  ISETP.NE.AND P0, PT, R3, 0x1, PT ;  /* 0x000000010300780c */ /* 0x000fda0003f05270 */
[----:B------:R-:W3:Y:S02]  /*195f0*/  @P0 LDC.64 R4, c[0x0][0x9e8] ;  /* 0x00027a00ff040b82 */ /* 0x000ee40000000a00 */
[----:B---3--:R-:W-:-:S05]  /*19600*/  @P0 IMAD.HI.U32 R4, R2, R4, RZ ;  /* 0x0000000402040227 */ /* 0x008fca00078e00ff */
[----:B------:R-:W-:-:S07]  /*19610*/  @P0 SHF.R.U32.HI R2, RZ, R5, R4 ;  /* 0x00000005ff020219 */ /* 0x000fce0000011604 */
.L_x_1823:
[----:B------:R-:W-:Y:S05]  /*19620*/  BSYNC B0 ;  /* 0x0000000000007941 */ /* 0x000fea0003800000 */
.L_x_1821:
[----:B------:R-:W-:-:S05]  /*19630*/  IMAD R3, R2, R3, RZ ;  /* 0x0000000302037224 */ /* 0x000fca00078e02ff */
[----:B------:R-:W-:-:S07]  /*19640*/  VIMNMX R0, R0, R3, !PT ;  /* 0x0000000300007248 */ /* 0x000fce0007fe0100 */
.L_x_1820:
[----:B------:R-:W-:Y:S01]  /*19650*/  SHF.R.S32.HI R3, RZ, 0x1f, R0 ;  /* 0x0000001fff037819 */ /* 0x000fe20000011400 */
[----:B------:R-:W-:Y:S03]  /*19660*/  BSSY B7, `(.L_x_1824) ;  /* 0x00003a9000077945 */ /* 0x000fe60003800000 */
[----:B------:R-:W-:-:S04]  /*19670*/  LEA.HI R3, R3, R0, RZ, 0x7 ;  /* 0x0000000003037211 */ /* 0x000fc800078f38ff */
[----:B------:R-:W-:-:S04]  /*19680*/  SHF.R.S32.HI R3, RZ, 0x7, R3 ;  /* 0x00000007ff037819 */ /* 0x000fc80000011403 */
[----:B------:R-:W-:-:S04]  /*19690*/  VIMNMX R2, RZ, R3, !PT ;  /* 0x00000003ff027248 */ /* 0x000fc80007fe0100 */
[----:B------:R-:W-:Y:S01]  /*196a0*/  ISETP.GT.AND P0, PT, R26, R2, PT ;  /* 0x000000021a00720c */ /* 0x000fe20003f04270 */
[----:B------:R3:W-:-:S12]  /*196b0*/  STL [R1+0x1c], R2 ;  /* 0x00001c0201007387 */ /* 0x0007d80000100800 */
[----:B---3--:R-:W-:Y:S05]  /*196c0*/  @P0 BRA `(.L_x_1825) ;  /* 0x0000000000440947 */ /* 0x008fea0003800000 */
[----:B------:R-:W3:Y:S02]  /*196d0*/  S2R R2, SR_TID.X ;  /* 0x0000000000027919 */ /* 0x000ee40000002100 */
[----:B---3--:R-:W-:-:S04]  /*196e0*/  LOP3.LUT R2, R2, 0x7f, RZ, 0xc0, !PT ;  /* 0x0000007f02027812 */ /* 0x008fc800078ec0ff */
[----:B------:R-:W-:-:S13]  /*196f0*/  ISETP.NE.AND P0, PT, R2, RZ, PT ;  /* 0x000000ff0200720c */ /* 0x000fda0003f05270 */
[----:B------:R-:W-:Y:S05]  /*19700*/  @P0 BRA `(.L_x_1826) ;  /* 0x0000003800780947 */ /* 0x000fea0003800000 */
[----:B------:R-:W3:Y:S01]  /*19710*/  S2R R5, SR_LANEID ;  /* 0x0000000000057919 */ /* 0x000ee20000000000 */
[----:B------:R-:W-:Y:S01]  /*19720*/  VOTEU.ANY UR4, UPT, PT ;  /* 0x0000000000047886 */ /* 0x000fe200038e0100 */
[----:B------:R-:W4:Y:S01]  /*19730*/  LDC.64 R2, c[0x0][0xc60] ;  /* 0x00031800ff027b82 */ /* 0x000f220000000a00 */
[----:B------:R-:W3:Y:S02]  /*19740*/  FLO.U32 R0, UR4 ;  /* 0x0000000400007d00 */ /* 0x000ee400080e0000 */
[----:B---3--:R-:W-:-:S06]  /*19750*/  ISETP.EQ.U32.AND P0, PT, R0, R5, PT ;  /* 0x000000050000720c */ /* 0x008fcc0003f02070 */
[----:B------:R-:W4:Y:S07]  /*19760*/  POPC R5, UR4 ;  /* 0x0000000400057d09 */ /* 0x000f2e0008000000 */
[----:B----4-:R-:W3:Y:S01]  /*19770*/  @P0 ATOMG.E.ADD.STRONG.GPU PT, R3, desc[UR42][R2.64], R5 ;  /* 0x00000005020309a8 */ /* 0x010ee200081ee1ea */
[----:B------:R-:W4:Y:S02]  /*19780*/  S2R R4, SR_LTMASK ;  /* 0x0000000000047919 */ /* 0x000f240000003900 */
[----:B----4-:R-:W-:-:S04]  /*19790*/  LOP3.LUT R4, R4, UR4, RZ, 0xc0, !PT ;  /* 0x0000000404047c12 */ /* 0x010fc8000f8ec0ff */
[----:B0-----:R-:W0:Y:S01]  /*197a0*/  POPC R7, R4 ;  /* 0x0000000400077309 */ /* 0x001e220000000000 */
[----:B---3--:R-:W0:Y:S02]  /*197b0*/  SHFL.IDX PT, R0, R3, R0, 0x1f ;  /* 0x00001f0003007589 */ /* 0x008e2400000e0000 */
[----:B0-----:R-:W-:Y:S01]  /*197c0*/  IADD3 R16, R0, UR36, R7 ;  /* 0x0000002400107c10 */ /* 0x001fe2000fffe007 */
[----:B------:R-:W-:Y:S06]  /*197d0*/  BRA `(.L_x_1826) ;  /* 0x0000003800447947 */ /* 0x000fec0003800000 */
.L_x_1825:
        /* <DEDUP_REMOVED lines=9> */
[----:B------:R-:W3:Y:S01]  /*19870*/  LDC.64 R2, c[0x4][R2] ;  /* 0x0100000002027b82 */ /* 0x000ee20000000a00 */
[----:B------:R-:W-:Y:S02]  /*19880*/  IMAD.U32 R5, RZ, RZ, UR7 ;  /* 0x00000007ff057e24 */ /* 0x000fe4000f8e00ff */
[----:B--2---:R-:W-:Y:S02]  /*19890*/  IMAD.U32 R6, RZ, RZ, UR8 ;  /* 0x00000008ff067e24 */ /* 0x004fe4000f8e00ff */
[----:B0-----:R-:W-:-:S02]  /*198a0*/  IMAD.U32 R7, RZ, RZ, UR9 ;  /* 0x00000009ff077e24 */ /* 0x001fc4000f8e00ff */
[----:B------:R-:W-:Y:S02]  /*198b0*/  IMAD.U32 R10, RZ, RZ, UR4 ;  /* 0x00000004ff0a7e24 */ /* 0x000fe4000f8e00ff */
[----:B------:R-:W-:Y:S02]  /*198c0*/  IMAD.U32 R11, RZ, RZ, UR5 ;  /* 0x00000005ff0b7e24 */ /* 0x000fe4000f8e00ff */
[----:B------:R-:W-:Y:S02]  /*198d0*/  IMAD.MOV.U32 R8, RZ, RZ, 0x70 ;  /* 0x00000070ff087424 */ /* 0x000fe400078e00ff */
[----:B-1----:R-:W-:Y:S02]  /*198e0*/  IMAD.MOV.U32 R12, RZ, RZ, 0x1 ;  /* 0x00000001ff0c7424 */ /* 0x002fe400078e00ff */
[----:B------:R-:W-:-:S07]  /*198f0*/  IMAD.MOV.U32 R13, RZ, RZ, RZ ;  /* 0x000000ffff0d7224 */ /* 0x000fce00078e00ff */
[----:B------:R-:W-:-:S07]  /*19900*/  LEPC R20, `(.L_x_1828) ;  /* 0x000000001014794e */ /* 0x000fce0000000000 */
[----:B---3--:R-:W-:Y:S05]  /*19910*/  CALL.ABS.NOINC R2 ;  /* 0x0000000002007343 */ /* 0x008fea0003c00000 */
.L_x_1828:
[----:B------:R-:W-:Y:S05]  /*19920*/  BSYNC B6 ;  /* 0x0000000000067941 */ /* 0x000fea0003800000 */
.L_x_1827:
        /* <DEDUP_REMOVED lines=8> */
[----:B------:R3:W4:Y:S01]  /*199b0*/  LDC.64 R2, c[0x4][R17] ;  /* 0x0100000011027b82 */ /* 0x0007220000000a00 */
[----:B------:R-:W-:Y:S01]  /*199c0*/  MOV R4, UR6 ;  /* 0x0000000600047c02 */ /* 0x000fe20008000f00 */
[----:B------:R-:W-:Y:S02]  /*199d0*/  IMAD.U32 R5, RZ, RZ, UR7 ;  /* 0x00000007ff057e24 */ /* 0x000fe4000f8e00ff */
[----:B--2---:R-:W-:Y:S02]  /*199e0*/  IMAD.U32 R6, RZ, RZ, UR8 ;  /* 0x00000008ff067e24 */ /* 0x004fe4000f8e00ff */
[----:B0-----:R-:W-:-:S02]  /*199f0*/  IMAD.U32 R7, RZ, RZ, UR9 ;  /* 0x00000009ff077e24 */ /* 0x001fc4000f8e00ff */
[----:B------:R-:W-:Y:S02]  /*19a00*/  IMAD.U32 R10, RZ, RZ, UR4 ;  /* 0x00000004ff0a7e24 */ /* 0x000fe4000f8e00ff */
[----:B------:R-:W-:Y:S02]  /*19a10*/  IMAD.U32 R11, RZ, RZ, UR5 ;  /* 0x00000005ff0b7e24 */ /* 0x000fe4000f8e00ff */
[----:B------:R-:W-:Y:S02]  /*19a20*/  IMAD.MOV.U32 R8, RZ, RZ, 0x70 ;  /* 0x00000070ff087424 */ /* 0x000fe400078e00ff */
[----:B-1----:R-:W-:Y:S02]  /*19a30*/  IMAD.MOV.U32 R12, RZ, RZ, 0x1 ;  /* 0x00000001ff0c7424 */ /* 0x002fe400078e00ff */
[----:B---3--:R-:W-:-:S07]  /*19a40*/  IMAD.MOV.U32 R13, RZ, RZ, RZ ;  /* 0x000000ffff0d7224 */ /* 0x008fce00078e00ff */
[----:B------:R-:W-:-:S07]  /*19a50*/  LEPC R20, `(.L_x_1831) ;  /* 0x000000001014794e */ /* 0x000fce0000000000 */
[----:B----4-:R-:W-:Y:S05]  /*19a60*/  CALL.ABS.NOINC R2 ;  /* 0x0000000002007343 */ /* 0x010fea0003c00000 */
.L_x_1831:
        /* <DEDUP_REMOVED lines=15> */
.L_x_1830:
[----:B------:R-:W-:Y:S05]  /*19b60*/  BSYNC B6 ;  /* 0x0000000000067941 */ /* 0x000fea0003800000 */
.L_x_1829:
[----:B------:R-:W-:Y:S01]  /*19b70*/  ULDC.64 UR4, c[0x0][0x9f8] ;  /* 0x00027e0000047ab9 */ /* 0x000fe20000000a00 */
[----:B------:R-:W3:Y:S01]  /*19b80*/  LDL R20, [R1+0x18] ;  /* 0x0000180001147983 */ /* 0x000ee20000100800 */
[----:B------:R-:W-:-:S03]  /*19b90*/  ISETP.NE.U32.AND P0, PT, RZ, UR4, PT ;  /* 0x00000004ff007c0c */ /* 0x000fc6000bf05070 */
[----:B------:R-:W4:Y:S01]  /*19ba0*/  LDL R17, [R1+0x20] ;  /* 0x0000200001117983 */ /* 0x000f220000100800 */
[----:B------:R-:W-:Y:S01]  /*19bb0*/  ISETP.NE.AND.EX P0, PT, RZ, UR5, PT, P0 ;  /* 0x00000005ff007c0c */ /* 0x000fe2000bf05300 */
[----:B------:R-:W-:Y:S01]  /*19bc0*/  IMAD.MOV.U32 R9, RZ, RZ, R19 ;  /* 0x000000ffff097224 */ /* 0x000fe200078e0013 */
[----:B0-----:R-:W0:Y:S01]  /*19bd0*/  LDC R7, c[0x0][0x430] ;  /* 0x00010c00ff077b82 */ /* 0x001e220000000800 */
[----:B------:R-:W1:Y:S10]  /*19be0*/  S2R R21, SR_TID.X ;  /* 0x0000000000157919 */ /* 0x000e740000002100 */
[----:B------:R-:W2:Y:S02]  /*19bf0*/  @P0 LDC.64 R2, c[0x0][0x9f8] ;  /* 0x00027e00ff020b82 */ /* 0x000ea40000000a00 */
[----:B--2---:R-:W-:-:S05]  /*19c00*/  @P0 IMAD.WIDE R2, R19, 0x4, R2 ;  /* 0x0000000413020825 */ /* 0x004fca00078e0202 */
[----:B------:R2:W2:Y:S01]  /*19c10*/  @P0 LDG.E R9, desc[UR42][R2.64] ;  /* 0x0000002a02090981 */ /* 0x0004a2000c1e1900 */
[----:B0-----:R-:W-:Y:S01]  /*19c20*/  ISETP.NE.AND P1, PT, R7, 0x1, PT ;  /* 0x000000010700780c */ /* 0x001fe20003f25270 */
[----:B------:R-:W-:Y:S01]  /*19c30*/  VIADD R26, R26, 0xffffffff ;  /* 0xffffffff1a1a7836 */ /* 0x000fe20000000000 */
[----:B-1----:R-:W-:Y:S01]  /*19c40*/  LOP3.LUT R21, R21, 0x7f, RZ, 0xc0, !PT ;  /* 0x0000007f15157812 */ /* 0x002fe200078ec0ff */
[----:B------:R-:W0:Y:S02]  /*19c50*/  S2R R24, SR_TID.X ;  /* 0x0000000000187919 */ /* 0x000e240000002100 */
[----:B------:R-:W-:Y:S01]  /*19c60*/  IMAD.SHL.U32 R8, R26, 0x80, RZ ;  /* 0x000000801a087824 */ /* 0x000fe200078e00ff */
[----:B------:R-:W-:-:S07]  /*19c70*/  SHF.R.U32.HI R21, RZ, 0x3, R21 ;  /* 0x00000003ff157819 */ /* 0x000fce0000011615 */
[----:B------:R-:W1:Y:S08]  /*19c80*/  @P1 LDC R6, c[0x0][0x434] ;  /* 0x00010d00ff061b82 */ /* 0x000e700000000800 */
[----:B------:R-:W2:Y:S01]  /*19c90*/  @P1 LDC R0, c[0x0][0x438] ;  /* 0x00010e00ff001b82 */ /* 0x000ea20000000800 */
[----:B0-----:R-:W-:-:S05]  /*19ca0*/  IMAD.SHL.U32 R24, R24, 0x10, RZ ;  /* 0x0000001018187824 */ /* 0x001fca00078e00ff */
[----:B------:R-:W-:-:S04]  /*19cb0*/  LOP3.LUT R24, R24, 0x70, RZ, 0xc0, !PT ;  /* 0x0000007018187812 */ /* 0x000fc800078ec0ff */
[----:B------:R-:W-:-:S04]  /*19cc0*/  LOP3.LUT R5, R8, R21, R24, 0xfe, !PT ;  /* 0x0000001508057212 */ /* 0x000fc800078efe18 */
[C---:B---3--:R-:W-:Y:S01]  /*19cd0*/  ISETP.GE.AND P0, PT, R5.reuse, R20, PT ;  /* 0x000000140500720c */ /* 0x048fe20003f06270 */
[----:B----4-:R-:W-:-:S04]  /*19ce0*/  IMAD.IADD R5, R5, 0x1, R17 ;  /* 0x0000000105057824 */ /* 0x010fc800078e0211 */
[----:B-1----:R-:W-:-:S04]  /*19cf0*/  @P1 IMAD.HI.U32 R6, R5, R6, RZ ;  /* 0x0000000605061227 */ /* 0x002fc800078e00ff */
[----:B------:R-:W-:-:S04]  /*19d00*/  IMAD.MOV.U32 R4, RZ, RZ, R5 ;  /* 0x000000ffff047224 */ /* 0x000fc800078e0005 */
[----:B--2---:R-:W0:Y:S01]  /*19d10*/  @!P0 LDC.64 R2, c[0x0][0x428] ;  /* 0x00010a00ff028b82 */ /* 0x004e220000000a00 */
[----:B------:R-:W-:-:S05]  /*19d20*/  @P1 SHF.R.U32.HI R4, RZ, R0, R6 ;  /* 0x00000000ff041219 */ /* 0x000fca0000011606 */
[----:B------:R-:W-:-:S04]  /*19d30*/  IMAD.MOV R0, RZ, RZ, -R4 ;  /* 0x000000ffff007224 */ /* 0x000fc800078e0a04 */
[----:B------:R-:W-:Y:S01]  /*19d40*/  IMAD R0, R7, R0, R5 ;  /* 0x0000000007007224 */ /* 0x000fe200078e0205 */
[--C-:B------:R-:W-:Y:S02]  /*19d50*/  @!P0 SHF.R.S32.HI R5, RZ, 0x1f, R4.reuse ;  /* 0x0000001fff058819 */ /* 0x100fe40000011404 */
[----:B------:R-:W-:Y:S01]  /*19d60*/  SHF.R.S32.HI R10, RZ, 0x1f, R9 ;  /* 0x0000001fff0a7819 */ /* 0x000fe20000011409 */
[CC--:B0-----:R-:W-:Y:S01]  /*19d70*/  @!P0 IMAD.WIDE.U32 R4, R9.reuse, R2.reuse, R4 ;  /* 0x0000000209048225 */ /* 0x0c1fe200078e0004 */
[----:B------:R0:W-:Y:S03]  /*19d80*/  STL [R1+0x10], R9 ;  /* 0x0000100901007387 */ /* 0x0001e60000100800 */
[----:B------:R-:W-:Y:S01]  /*19d90*/  @!P0 IMAD R6, R10, R2, RZ ;  /* 0x000000020a068224 */ /* 0x000fe200078e02ff */
[----:B------:R1:W-:Y:S03]  /*19da0*/  STL [R1+0x24], R10 ;  /* 0x0000240a01007387 */ /* 0x0003e60000100800 */
[----:B------:R-:W-:-:S02]  /*19db0*/  @!P0 IMAD R6, R9, R3, R6 ;  /* 0x0000000309068224 */ /* 0x000fc400078e0206 */
[----:B------:R-:W2:Y:S02]  /*19dc0*/  @!P0 LDC.64 R2, c[0x0][0x418] ;  /* 0x00010600ff028b82 */ /* 0x000ea40000000a00 */
[----:B------:R-:W-:Y:S01]  /*19dd0*/  @!P0 IMAD.IADD R5, R5, 0x1, R6 ;  /* 0x0000000105058824 */ /* 0x000fe200078e0206 */
[C---:B--2---:R-:W-:Y:S02]  /*19de0*/  @!P0 LEA R6, P1, R4.reuse, R2, 0x2 ;  /* 0x0000000204068211 */ /* 0x044fe400078210ff */
[----:B------:R-:W-:Y:S02]  /*19df0*/  MOV R2, RZ ;  /* 0x000000ff00027202 */ /* 0x000fe40000000f00 */
[----:B------:R-:W-:-:S05]  /*19e00*/  @!P0 LEA.HI.X R7, R4, R3, R5, 0x2, P1 ;  /* 0x0000000304078211 */ /* 0x000fca00008f1405 */
[----:B------:R1:W5:Y:S01]  /*19e10*/  @!P0 LDG.E R2, desc[UR42][R6.64] ;  /* 0x0000002a06028981 */ /* 0x000362000c1e1900 */
[----:B0-----:R-:W-:Y:S01]  /*19e20*/  IMAD.U32 R9, RZ, RZ, UR38 ;  /* 0x00000026ff097e24 */ /* 0x001fe2000f8e00ff */
[----:B------:R-:W-:Y:S01]  /*19e30*/  UMOV UR4, 0xffffffff ;  /* 0xffffffff00047882 */ /* 0x000fe20000000000 */
[----:B------:R-:W-:-:S03]  /*19e40*/  LOP3.LUT R22, R22, 0xfffffffd, RZ, 0xc0, !PT ;  /* 0xfffffffd16167812 */ /* 0x000fc600078ec0ff */
[----:B------:R-:W-:-:S13]  /*19e50*/  ISETP.NE.AND P2, PT, R9, 0x3, PT ;  /* 0x000000030900780c */ /* 0x000fda0003f45270 */
[----:B------:R-:W-:Y:S01]  /*19e60*/  @P2 LOP3.LUT R22, R22, 0x2, RZ, 0xfc, !PT ;  /* 0x0000000216162812 */ /* 0x000fe200078efcff */
[----:B-1----:R-:W-:Y:S06]  /*19e70*/  BRA.DIV UR4, `(.L_x_1832) ;  /* 0x0000005e04a47947 */ /* 0x002fec000b800000 */
.L_x_1969:
[----:B------:R-:W-:-:S05]  /*19e80*/  SHF.R.S32.HI R9, RZ, 0x1f, R18 ;  /* 0x0000001fff097819 */ /* 0x000fca0000011412 */
[----:B------:R0:W-:Y:S01]  /*19e90*/  STL [R1+0xc], R9 ;  /* 0x00000c0901007387 */ /* 0x0001e20000100800 */
[----:B------:R-:W-:Y:S05]  /*19ea0*/  @!P2 BRA `(.L_x_1833) ;  /* 0x000000000004a947 */ /* 0x000fea0003800000 */
[----:B------:R-:W-:Y:S01]  /*19eb0*/  BPT.TRAP 0x1 ;  /* 0x000000040000795c */ /* 0x000fe20000300000 */
.L_x_1833:
        /* <DEDUP_REMOVED lines=19> */
[----:B------:R-:W-:Y:S02]  /*19ff0*/  IMAD.IADD R24, R5, 0x1, R3 ;  /* 0x0000000105187824 */ /* 0x000fe400078e0203 */
[----:B------:R-:W-:-:S03]  /*1a000*/  IMAD R3, R25, 0x8, R23 ;  /* 0x0000000819037824 */ /* 0x000fc600078e0217 */
[----:B------:R-:W-:Y:S02]  /*1a010*/  LEA.HI.X R24, R4, UR5, R24, 0x1, P0 ;  /* 0x0000000504187c11 */ /* 0x000fe400080f0c18 */
[----:B------:R-:W-:-:S04]  /*1a020*/  SHF.L.U32 R4, R29, 0x1f, RZ ;  /* 0x0000001f1d047819 */ /* 0x000fc800000006ff */
[----:B------:R-:W1:Y:S02]  /*1a030*/  SYNCS.PHASECHK.TRANS64.TRYWAIT P0, [R3+URZ+0x16840], R4 ;  /* 0x01684004030075a7 */ /* 0x000e64000800017f */
[----:B-1----:R-:W-:Y:S05]  /*1a040*/  @!P0 BRA `(.L_x_1835) ;  /* 0x0000005c00648947 */ /* 0x002fea0003800000 */
.L_x_1970:
[----:B------:R-:W-:Y:S05]  /*1a050*/  BSYNC B0 ;  /* 0x0000000000007941 */ /* 0x000fea0003800000 */
.L_x_1834:
[----:B0-----:R-:W2:Y:S01]  /*1a060*/  LDL R9, [R1+0xc] ;  /* 0x00000c0001097983 */ /* 0x001ea20000100800 */
[----:B------:R-:W-:-:S03]  /*1a070*/  ULDC.64 UR4, c[0x0][0x300] ;  /* 0x0000c00000047ab9 */ /* 0x000fc60000000a00 */
[----:B------:R-:W3:Y:S01]  /*1a080*/  LDL R13, [R1+0x18] ;  /* 0x00001800010d7983 */ /* 0x000ee20000100800 */
[----:B------:R-:W-:Y:S01]  /*1a090*/  IMAD R6, R6, UR4, RZ ;  /* 0x0000000406067c24 */ /* 0x000fe2000f8e02ff */
[----:B------:R-:W-:Y:S01]  /*1a0a0*/  LOP3.LUT R22, R22, 0xfffffffe, RZ, 0xc0, !PT ;  /* 0xfffffffe16167812 */ /* 0x000fe200078ec0ff */
[C---:B-1----:R-:W-:Y:S01]  /*1a0b0*/  IMAD.WIDE.U32 R4, R0.reuse, UR4, RZ ;  /* 0x0000000400047c25 */ /* 0x042fe2000f8e00ff */
[----:B------:R-:W0:Y:S03]  /*1a0c0*/  S2R R12, SR_TID.X ;  /* 0x00000000000c7919 */ /* 0x000e260000002100 */
[----:B------:R-:W-:Y:S01]  /*1a0d0*/  IMAD R6, R0, UR5, R6 ;  /* 0x0000000500067c24 */ /* 0x000fe2000f8e0206 */
[----:B------:R-:W-:Y:S02]  /*1a0e0*/  ULDC.64 UR4, c[0x0][0x310] ;  /* 0x0000c40000047ab9 */ /* 0x000fe40000000a00 */
[----:B------:R-:W-:-:S02]  /*1a0f0*/  IMAD R7, R7, UR4, RZ ;  /* 0x0000000407077c24 */ /* 0x000fc4000f8e02ff */
        /* <DEDUP_REMOVED lines=11> */
[----:B------:R-:W-:Y:S01]  /*1a1b0*/  IMAD.IADD R2, R5, 0x1, R2 ;  /* 0x0000000105027824 */ /* 0x000fe200078e0202 */
[----:B------:R-:W-:-:S04]  /*1a1c0*/  ULDC UR4, c[0x0][0x2f4] ;  /* 0x0000bd0000047ab9 */ /* 0x000fc80000000800 */
[----:B------:R-:W-:Y:S02]  /*1a1d0*/  LEA.HI.X R2, R4, UR5, R2, 0x1, P0 ;  /* 0x0000000504027c11 */ /* 0x000fe400080f0c02 */
[----:B-1----:R-:W-:Y:S01]  /*1a1e0*/  LOP3.LUT R10, R9, 0x7f, RZ, 0xc0, !PT ;  /* 0x0000007f090a7812 */ /* 0x002fe200078ec0ff */
[----:B0-----:R-:W-:-:S03]  /*1a1f0*/  IMAD.SHL.U32 R9, R12, 0x8, RZ ;  /* 0x000000080c097824 */ /* 0x001fc600078e00ff */
        /* <DEDUP_REMOVED lines=11> */
[----:B------:R-:W-:-:S05]  /*1a2b0*/  LOP3.LUT R10, R10, 0x200, R11, 0xf8, !PT ;  /* 0x000002000a0a7812 */ /* 0x000fca00078ef80b */
[----:B------:R-:W-:Y:S01]  /*1a2c0*/  IMAD R5, R25, 0x2000, R10 ;  /* 0x0000200019057824 */ /* 0x000fe200078e020a */
[----:B------:R-:W-:Y:S06]  /*1a2d0*/  BRA.DIV UR4, `(.L_x_1836) ;  /* 0x0000005a04d47947 */ /* 0x000fec000b800000 */
[----:B------:R-:W0:Y:S01]  /*1a2e0*/  SHFL.IDX PT, R7, R0, RZ, 0x181f ;  /* 0x00181fff00077589 */ /* 0x000e2200000e0000 */
[----:B------:R-:W-:-:S03]  /*1a2f0*/  @P0 IMAD R8, R5, 0x2, R23 ;  /* 0x0000000205080824 */ /* 0x000fc600078e0217 */
[----:B------:R-:W1:Y:S01]  /*1a300*/  SHFL.IDX PT, R6, R2, RZ, 0x181f ;  /* 0x00181fff02067589 */ /* 0x000e6200000e0000 */
[----:B0-----:R-:W-:-:S05]  /*1a310*/  @P0 LEA R7, P1, R9, R7, 0x1 ;  /* 0x0000000709070211 */ /* 0x001fca00078208ff */
[----:B-1----:R-:W-:-:S05]  /*1a320*/  @P0 IMAD.X R6, RZ, RZ, R6, P1 ;  /* 0x000000ffff060224 */ /* 0x002fca00008e0606 */
[----:B------:R-:W-:-:S04]  /*1a330*/  @P0 LOP3.LUT R7, R7, R6, RZ, 0x3c, !PT ;  /* 0x0000000607070212 */ /* 0x000fc800078e3cff */
[----:B------:R-:W-:-:S04]  /*1a340*/  @P0 LOP3.LUT R6, R7, R6, RZ, 0x3c, !PT ;  /* 0x0000000607060212 */ /* 0x000fc800078e3cff */
[----:B------:R-:W-:-:S05]  /*1a350*/  @P0 LOP3.LUT R7, R7, R6, RZ, 0x3c, !PT ;  /* 0x0000000607070212 */ /* 0x000fca00078e3cff */
[----:B------:R-:W-:Y:S01]  /*1a360*/  @!PT LDS RZ, [RZ] ;  /* 0x00000000fffff984 */ /* 0x000fe20000000800 */
        /* <DEDUP_REMOVED lines=63> */
.L_x_1988:
        /* <DEDUP_REMOVED lines=10> */
.L_x_1837:
        /* <DEDUP_REMOVED lines=11> */
.L_x_1838:
[----:B------:R1:W5:Y:S01]  /*1a8b0*/  LDL.LU R4, [R1+0x2c] ;  /* 0x00002c0001047983 */ /* 0x0003620000300800 */
[----:B------:R1:W-:Y:S02]  /*1a8c0*/  SYNCS.ARRIVE.TRANS64.A1T0 RZ, [R3+URZ+0x16830], RZ ;  /* 0x016830ff03ff79a7 */ /* 0x0003e4000810003f */
[----:B------:R-:W-:Y:S05]  /*1a8d0*/  WARPSYNC.ALL ;  /* 0x0000000000007948 */ /* 0x000fea0003800000 */
[----:B------:R-:W-:Y:S01]  /*1a8e0*/  ULDC.64 UR4, c[0x0][0x298] ;  /* 0x0000a60000047ab9 */ /* 0x000fe20000000a00 */
[----:B------:R-:W-:Y:S01]  /*1a8f0*/  VIADD R0, R23, 0x8400 ;  /* 0x0000840017007836 */ /* 0x000fe20000000000 */
[----:B------:R-:W-:Y:S01]  /*1a900*/  ULDC.64 UR6, c[0x0][0xa00] ;  /* 0x0002800000067ab9 */ /* 0x000fe20000000a00 */
[----:B------:R-:W-:Y:S01]  /*1a910*/  BSSY B6, `(.L_x_1839) ;  /* 0x0000022000067945 */ /* 0x000fe20003800000 */
[----:B------:R-:W-:Y:S01]  /*1a920*/  BAR.SYNC.DEFER_BLOCKING 0x8, 0x200 ;  /* 0x0208000000007b1d */ /* 0x000fe20000010000 */
[----:B------:R-:W-:-:S02]  /*1a930*/  ISETP.NE.U32.AND P0, PT, RZ, UR6, PT ;  /* 0x00000006ff007c0c */ /* 0x000fc4000bf05070 */
[----:B------:R-:W-:Y:S02]  /*1a940*/  LOP3.LUT P1, RZ, R0, 0x3ff, RZ, 0xc0, !PT ;  /* 0x000003ff00ff7812 */ /* 0x000fe4000782c0ff */
[----:B------:R-:W-:Y:S02]  /*1a950*/  ISETP.NE.AND.EX P0, PT, RZ, UR7, PT, P0 ;  /* 0x00000007ff007c0c */ /* 0x000fe4000bf05300 */
[----:B-----5:R-:W-:-:S05]  /*1a960*/  SHF.R.S32.HI R2, RZ, 0x1f, R4 ;  /* 0x0000001fff027819 */ /* 0x020fca0000011404 */
[----:B------:R-:W-:-:S04]  /*1a970*/  IMAD R2, R2, UR4, RZ ;  /* 0x0000000402027c24 */ /* 0x000fc8000f8e02ff */
[C---:B------:R-:W-:Y:S01]  /*1a980*/  IMAD R0, R4.reuse, UR5, R2 ;  /* 0x0000000504007c24 */ /* 0x040fe2000f8e0202 */
[----:B------:R-:W-:Y:S01]  /*1a990*/  SHF.R.S32.HI R2, RZ, 0x1f, R19 ;  /* 0x0000001fff027819 */ /* 0x000fe20000011413 */
[----:B0-----:R-:W-:-:S03]  /*1a9a0*/  IMAD.WIDE.U32 R4, R4, UR4, RZ ;  /* 0x0000000404047c25 */ /* 0x001fc6000f8e00ff */
[----:B------:R-:W-:Y:S01]  /*1a9b0*/  SEL R2, R2, RZ, !P0 ;  /* 0x000000ff02027207 */ /* 0x000fe20004000000 */
[----:B-1----:R-:W-:Y:S01]  /*1a9c0*/  IMAD.IADD R3, R5, 0x1, R0 ;  /* 0x0000000105037824 */ /* 0x002fe200078e0200 */
[----:B------:R-:W-:Y:S01]  /*1a9d0*/  SEL R0, R19, RZ, !P0 ;  /* 0x000000ff13007207 */ /* 0x000fe20004000000 */
[----:B------:R0:W-:Y:S04]  /*1a9e0*/  STL.64 [R1+0x30], R4 ;  /* 0x0000300401007387 */ /* 0x0001e80000100a00 */
[----:B------:R0:W-:Y:S04]  /*1a9f0*/  STL [R1+0x38], R3 ;  /* 0x0000380301007387 */ /* 0x0001e80000100800 */
[----:B------:R0:W-:Y:S04]  /*1aa00*/  STL [R1+0x2c], R0 ;  /* 0x00002c0001007387 */ /* 0x0001e80000100800 */
[----:B------:R0:W-:Y:S01]  /*1aa10*/  STL [R1+0x3c], R2 ;  /* 0x00003c0201007387 */ /* 0x0001e20000100800 */
[----:B------:R-:W-:Y:S05]  /*1aa20*/  @!P1 BRA `(.L_x_1840) ;  /* 0x0000000000409947 */ /* 0x000fea0003800000 */
[----:B0-----:R-:W-:Y:S01]  /*1aa30*/  MOV R2, 0x0 ;  /* 0x0000000000027802 */ /* 0x001fe20000000f00 */
        /* <DEDUP_REMOVED lines=15> */
.L_x_1840:
[----:B------:R-:W-:Y:S05]  /*1ab30*/  BSYNC B6 ;  /* 0x0000000000067941 */ /* 0x000fea0003800000 */
.L_x_1839:
[----:B------:R-:W2:Y:S01]  /*1ab40*/  LDL.LU R21, [R1+0x38] ;  /* 0x0000380001157983 */ /* 0x000ea20000300800 */
[----:B------:R-:W-:Y:S01]  /*1ab50*/  ULDC.64 UR4, c[0x0][0x2d8] ;  /* 0x0000b60000047ab9 */ /* 0x000fe20000000a00 */
[----:B------:R-:W1:Y:S01]  /*1ab60*/  LDC R10, c[0x0][0x448] ;  /* 0x00011200ff0a7b82 */ /* 0x000e620000000800 */
[----:B------:R-:W-:Y:S01]  /*1ab70*/  ULDC.64 UR6, c[0x0][0x2c8] ;  /* 0x0000b20000067ab9 */ /* 0x000fe20000000a00 */
[----:B0-----:R-:W2:Y:S01]  /*1ab80*/  LDL.LU.64 R2, [R1+0x30] ;  /* 0x0000300001027983 */ /* 0x001ea20000300a00 */
[----:B------:R-:W-:-:S03]  /*1ab90*/  ULDC.64 UR8, c[0x0][0x280] ;  /* 0x0000a00000087ab9 */ /* 0x000fc60000000a00 */
[----:B------:R-:W3:Y:S04]  /*1aba0*/  LDL R20, [R1+0xc] ;  /* 0x00000c0001147983 */ /* 0x000ee80000100800 */
[----:B------:R-:W4:Y:S04]  /*1abb0*/  LDL.LU R6, [R1+0x3c] ;  /* 0x00003c0001067983 */ /* 0x000f280000300800 */
[----:B------:R-:W4:Y:S01]  /*1abc0*/  LDL.LU R5, [R1+0x2c] ;  /* 0x00002c0001057983 */ /* 0x000f220000300800 */
[----:B-1----:R-:W-:-:S13]  /*1abd0*/  ISETP.NE.AND P1, PT, R10, 0x1, PT ;  /* 0x000000010a00780c */ /* 0x002fda0003f25270 */
[----:B------:R-:W0:Y:S08]  /*1abe0*/  @P1 LDC R7, c[0x0][0x44c] ;  /* 0x00011300ff071b82 */ /* 0x000e300000000800 */
[----:B------:R-:W1:Y:S01]  /*1abf0*/  @P1 LDC R8, c[0x0][0x450] ;  /* 0x00011400ff081b82 */ /* 0x000e620000000800 */
[----:B--2---:R-:W-:Y:S02]  /*1ac00*/  IMAD.MOV.U32 R3, RZ, RZ, R21 ;  /* 0x000000ffff037224 */ /* 0x004fe400078e0015 */
        /* <DEDUP_REMOVED lines=10> */
[----:B------:R-:W-:Y:S01]  /*1acb0*/  ULDC.64 UR4, c[0x0][0x2d0] ;  /* 0x0000b40000047ab9 */ /* 0x000fe20000000a00 */
[----:B------:R-:W-:Y:S02]  /*1acc0*/  IMAD.MOV.U32 R4, RZ, RZ, R2 ;  /* 0x000000ffff047224 */ /* 0x000fe400078e0002 */
[----:B------:R-:W-:Y:S02]  /*1acd0*/  IMAD.IADD R5, R3, 0x1, R0 ;  /* 0x0000000103057824 */ /* 0x000fe400078e0200 */
[----:B--2---:R-:W-:Y:S01]  /*1ace0*/  IMAD.SHL.U32 R21, R21, 0x10, RZ ;  /* 0x0000001015157824 */ /* 0x004fe200078e00ff */
[----:B---3--:R-:W-:-:S04]  /*1acf0*/  LOP3.LUT R20, R20, 0x7f, RZ, 0xc0, !PT ;  /* 0x0000007f14147812 */ /* 0x008fc800078ec0ff */
[----:B------:R-:W-:Y:S02]  /*1ad00*/  LOP3.LUT R21, R21, 0x70, RZ, 0xc0, !PT ;  /* 0x0000007015157812 */ /* 0x000fe400078ec0ff */
[----:B------:R-:W-:-:S04]  /*1ad10*/  SHF.R.U32.HI R20, RZ, 0x3, R20 ;  /* 0x00000003ff147819 */ /* 0x000fc80000011614 */
[----:B------:R-:W-:-:S05]  /*1ad20*/  LOP3.LUT R20, R20, R21, RZ, 0xfc, !PT ;  /* 0x0000001514147212 */ /* 0x000fca00078efcff */
[----:B------:R-:W-:Y:S02]  /*1ad30*/  IMAD.IADD R6, R20, 0x1, R28 ;  /* 0x0000000114067824 */ /* 0x000fe400078e021c */
[----:B------:R2:W5:Y:S02]  /*1ad40*/  LDL R20, [R1+0x28] ;  /* 0x0000280001147983 */ /* 0x0005640000100800 */
[----:B0-----:R-:W-:Y:S01]  /*1ad50*/  @P1 IMAD.HI.U32 R0, R6, R7, RZ ;  /* 0x0000000706001227 */ /* 0x001fe200078e00ff */
[----:B------:R-:W0:Y:S03]  /*1ad60*/  S2R R11, SR_TID.X ;  /* 0x00000000000b7919 */ /* 0x000e260000002100 */
[----:B------:R-:W-:Y:S01]  /*1ad70*/  IMAD.MOV.U32 R2, RZ, RZ, R6 ;  /* 0x000000ffff027224 */ /* 0x000fe200078e0006 */
[----:B-1----:R-:W-:-:S04]  /*1ad80*/  @P1 SHF.R.U32.HI R2, RZ, R8, R0 ;  /* 0x00000008ff021219 */ /* 0x002fc80000011600 */
[--C-:B------:R-:W-:Y:S01]  /*1ad90*/  SHF.R.S32.HI R0, RZ, 0x1f, R2.reuse ;  /* 0x0000001fff007819 */ /* 0x100fe20000011402 */
[----:B------:R-:W-:-:S04]  /*1ada0*/  IMAD.MOV R7, RZ, RZ, -R2 ;  /* 0x000000ffff077224 */ /* 0x000fc800078e0a02 */
[----:B------:R-:W-:-:S04]  /*1adb0*/  IMAD R0, R0, UR4, RZ ;  /* 0x0000000400007c24 */ /* 0x000fc8000f8e02ff */
[C---:B------:R-:W-:Y:S02]  /*1adc0*/  IMAD R0, R2.reuse, UR5, R0 ;  /* 0x0000000502007c24 */ /* 0x040fe4000f8e0200 */
[----:B------:R-:W-:-:S04]  /*1add0*/  IMAD.WIDE.U32 R2, R2, UR4, R4 ;  /* 0x0000000402027c25 */ /* 0x000fc8000f8e0004 */
[----:B------:R-:W-:Y:S02]  /*1ade0*/  IMAD.IADD R3, R3, 0x1, R0 ;  /* 0x0000000103037824 */ /* 0x000fe400078e0200 */
[----:B------:R-:W-:-:S04]  /*1adf0*/  IMAD R0, R10, R7, R6 ;  /* 0x000000070a007224 */ /* 0x000fc800078e0206 */
[----:B------:R-:W-:Y:S01]  /*1ae00*/  IMAD.WIDE.U32 R8, R0, UR6, R2 ;  /* 0x0000000600087c25 */ /* 0x000fe2000f8e0002 */
[----:B------:R-:W-:-:S03]  /*1ae10*/  SHF.R.S32.HI R7, RZ, 0x1f, R0 ;  /* 0x0000001fff077819 */ /* 0x000fc60000011400 */
[----:B------:R-:W-:Y:S01]  /*1ae20*/  VIADD R3, R6, 0x80 ;  /* 0x0000008006037836 */ /* 0x000fe20000000000 */
[----:B------:R-:W-:Y:S01]  /*1ae30*/  LEA R2, P0, R8, UR8, 0x1 ;  /* 0x0000000808027c11 */ /* 0x000fe2000f8008ff */
[----:B------:R-:W-:Y:S02]  /*1ae40*/  IMAD R7, R7, UR6, RZ ;  /* 0x0000000607077c24 */ /* 0x000fe4000f8e02ff */
[C---:B0-----:R-:W-:Y:S01]  /*1ae50*/  IMAD.SHL.U32 R21, R11.reuse, 0x8, RZ ;  /* 0x000000080b157824 */ /* 0x041fe200078e00ff */
[----:B------:R-:W-:Y:S01]  /*1ae60*/  MOV R6, R3 ;  /* 0x0000000300067202 */ /* 0x000fe20000000f00 */
[----:B------:R-:W-:Y:S01]  /*1ae70*/  IMAD R0, R0, UR7, R7 ;  /* 0x0000000700007c24 */ /* 0x000fe2000f8e0207 */
[----:B------:R-:W-:Y:S01]  /*1ae80*/  LOP3.LUT R11, R11, 0x7f, RZ, 0xc0, !PT ;  /* 0x0000007f0b0b7812 */ /* 0x000fe200078ec0ff */
[----:B------:R-:W0:Y:S01]  /*1ae90*/  @P1 LDC R7, c[0x0][0x44c] ;  /* 0x00011300ff071b82 */ /* 0x000e220000000800 */
[----:B------:R-:W-:Y:S01]  /*1aea0*/  LOP3.LUT R21, R21, 0x38, RZ, 0xc0, !PT ;  /* 0x0000003815157812 */ /* 0x000fe200078ec0ff */
[----:B------:R-:W-:Y:S01]  /*1aeb0*/  IMAD.IADD R0, R9, 0x1, R0 ;  /* 0x0000000109007824 */ /* 0x000fe200078e0200 */
[----:B------:R-:W-:-:S04]  /*1aec0*/  SHF.R.U32.HI R9, RZ, 0x3, R11 ;  /* 0x00000003ff097819 */ /* 0x000fc8000001160b */
[----:B------:R-:W-:Y:S02]  /*1aed0*/  LEA.HI.X R0, R8, UR9, R0, 0x1, P0 ;  /* 0x0000000908007c11 */ /* 0x000fe400080f0c00 */
[----:B------:R-:W1:Y:S01]  /*1aee0*/  @P1 LDC R8, c[0x0][0x450] ;  /* 0x00011400ff081b82 */ /* 0x000e620000000800 */
[----:B0-----:R-:W-:-:S05]  /*1aef0*/  @P1 IMAD.HI.U32 R7, R3, R7, RZ ;  /* 0x0000000703071227 */ /* 0x001fca00078e00ff */
[----:B-1----:R-:W-:-:S05]  /*1af00*/  @P1 SHF.R.U32.HI R6, RZ, R8, R7 ;  /* 0x00000008ff061219 */ /* 0x002fca0000011607 */
        /* <DEDUP_REMOVED lines=10> */
[----:B------:R-:W-:Y:S02]  /*1afb0*/  IMAD R8, R8, UR6, RZ ;  /* 0x0000000608087c24 */ /* 0x000fe4000f8e02ff */
[----:B------:R-:W-:Y:S02]  /*1afc0*/  IMAD.IADD R5, R5, 0x1, R7 ;  /* 0x0000000105057824 */ /* 0x000fe400078e0207 */
[----:B------:R-:W-:-:S02]  /*1afd0*/  IMAD R8, R3, UR7, R8 ;  /* 0x0000000703087c24 */ /* 0x000fc4000f8e0208 */
[----:B------:R-:W-:-:S04]  /*1afe0*/  IMAD.WIDE.U32 R6, R3, UR6, R4 ;  /* 0x0000000603067c25 */ /* 0x000fc8000f8e0004 */
[----:B------:R-:W-:Y:S01]  /*1aff0*/  IMAD.IADD R4, R7, 0x1, R8 ;  /* 0x0000000107047824 */ /* 0x000fe200078e0208 */
[----:B------:R-:W-:-:S04]  /*1b000*/  LEA R5, P1, R6, UR8, 0x1 ;  /* 0x0000000806057c11 */ /* 0x000fc8000f8208ff */
[----:B------:R-:W-:Y:S01]  /*1b010*/  LEA.HI.X R4, R6, UR9, R4, 0x1, P1 ;  /* 0x0000000906047c11 */ /* 0x000fe200088f0c04 */
[----:B--2---:R-:W-:Y:S08]  /*1b020*/  BRA.DIV UR4, `(.L_x_1841) ;  /* 0x0000005a04307947 */ /* 0x004ff0000b800000 */
[----:B------:R-:W2:Y:S01]  /*1b030*/  LDL.LU R6, [R1+0x8] ;  /* 0x0000080001067983 */ /* 0x000ea20000300800 */
[----:B------:R-:W-:-:S03]  /*1b040*/  IMAD.IADD R28, R9, 0x1, R28 ;  /* 0x00000001091c7824 */ /* 0x000fc600078e021c */
[----:B------:R-:W-:Y:S04]  /*1b050*/  SHFL.IDX PT, R7, R0, RZ, 0x181f ;  /* 0x00181fff00077589 */ /* 0x000fe800000e0000 */
[----:B------:R-:W-:Y:S01]  /*1b060*/  SHFL.IDX PT, R8, R4, RZ, 0x181f ;  /* 0x00181fff04087589 */ /* 0x000fe200000e0000 */
[----:B--2---:R-:W-:-:S03]  /*1b070*/  IMAD R3, R6, R10, RZ ;  /* 0x0000000a06037224 */ /* 0x004fc600078e02ff */
[----:B------:R-:W0:Y:S02]  /*1b080*/  SHFL.IDX PT, R6, R2, RZ, 0x181f ;  /* 0x00181fff02067589 */ /* 0x000e2400000e0000 */
[----:B------:R-:W-:-:S13]  /*1b090*/  ISETP.GE.AND P1, PT, R28, R3, PT ;  /* 0x000000031c00720c */ /* 0x000fda0003f26270 */
[----:B0-----:R-:W-:-:S05]  /*1b0a0*/  @!P1 LEA R6, P2, R21, R6, 0x1 ;  /* 0x0000000615069211 */ /* 0x001fca00078408ff */
[----:B------:R-:W-:-:S05]  /*1b0b0*/  @!P1 IMAD.X R7, RZ, RZ, R7, P2 ;  /* 0x000000ffff079224 */ /* 0x000fca00010e0607 */
        /* <DEDUP_REMOVED lines=69> */
[----:B------:R-:W-:-:S04]  /*1b510*/  @!P3 IMAD.X R0, RZ, RZ, R0, P2 ;  /* 0x000000ffff00b224 */ /* 0x000fc800010e0600 */
[----:B------:R-:W-:Y:S01]  /*1b520*/  @!P3 IMAD.MOV.U32 R7, RZ, RZ, R0 ;  /* 0x000000ffff07b224 */ /* 0x000fe200078e0000 */
[----:B------:R-:W-:Y:S02]  /*1b530*/  IADD3 R0, R28, 0x90, RZ ;  /* 0x000000901c007810 */ /* 0x000fe40007ffe0ff */
[----:B0-----:R-:W-:Y:S02]  /*1b540*/  @!P1 LEA R2, P2, R21, R2, 0x1 ;  /* 0x0000000215029211 */ /* 0x001fe400078408ff */
[----:B------:R0:W-:Y:S03]  /*1b550*/  @!P3 LDGSTS.E.BYPASS.LTC128B.128 [R20+0xbc00], desc[UR42][R6.64], !P0 ;  /* 0x0bc000000614bfae */ /* 0x0001e6000c101d6a */
[----:B0-----:R-:W-:-:S04]  /*1b560*/  @!P1 IMAD.X R6, RZ, RZ, R8, P2 ;  /* 0x000000ffff069224 */ /* 0x001fc800010e0608 */
[----:B------:R-:W-:Y:S02]  /*1b570*/  @!P1 IMAD.MOV.U32 R7, RZ, RZ, R6 ;  /* 0x000000ffff079224 */ /* 0x000fe400078e0006 */
[----:B------:R-:W-:Y:S02]  /*1b580*/  @!P1 IMAD.MOV.U32 R6, RZ, RZ, R2 ;  /* 0x000000ffff069224 */ /* 0x000fe400078e0002 */
[----:B------:R-:W-:Y:S04]  /*1b590*/  SHFL.IDX PT, R2, R5, 0x3, 0x181f ;  /* 0x00781f0005027f89 */ /* 0x000fe800000e0000 */
        /* <DEDUP_REMOVED lines=11> */
[----:B------:R-:W-:Y:S04]  /*1b650*/  SHFL.IDX PT, R4, R4, 0x3, 0x181f ;  /* 0x00781f0004047f89 */ /* 0x000fe800000e0000 */
[----:B0-----:R-:W0:Y:S03]  /*1b660*/  SHFL.IDX PT, R6, R5, 0x2, 0x181f ;  /* 0x00581f0005067f89 */ /* 0x001e2600000e0000 */
[----:B0-----:R-:W-:-:S05]  /*1b670*/  @!P1 LEA R6, P2, R21, R6, 0x1 ;  /* 0x0000000615069211 */ /* 0x001fca00078408ff */
[----:B------:R-:W-:-:S04]  /*1b680*/  @!P1 IMAD.X R0, RZ, RZ, R0, P2 ;  /* 0x000000ffff009224 */ /* 0x000fc800010e0600 */
[----:B------:R-:W-:-:S05]  /*1b690*/  @!P1 IMAD.MOV.U32 R7, RZ, RZ, R0 ;  /* 0x000000ffff079224 */ /* 0x000fca00078e0000 */
[----:B------:R0:W-:Y:S02]  /*1b6a0*/  @!P1 LDGSTS.E.BYPASS.LTC128B.128 [R20+0xd400], desc[UR42][R6.64], !P0 ;  /* 0x0d40000006149fae */ /* 0x0001e4000c101d6a */
.L_x_2013:
[----:B------:R-:W-:-:S05]  /*1b6b0*/  VIADD R28, R28, 0xb0 ;  /* 0x000000b01c1c7836 */ /* 0x000fca0000000000 */
        /* <DEDUP_REMOVED lines=9> */
.L_x_1842:
        /* <DEDUP_REMOVED lines=18> */
.L_x_2014:
[----:B------:R-:W-:Y:S05]  /*1b870*/  BSYNC B0 ;  /* 0x0000000000007941 */ /* 0x000fea0003800000 */
.L_x_1843:
[----:B------:R-:W0:Y:S04]  /*1b880*/  LDL.LU R3, [R1+0x40] ;  /* 0x0000400001037983 */ /* 0x000e280000300800 */
[----:B------:R-:W2:Y:S01]  /*1b890*/  LDL R2, [R1+0x1c] ;  /* 0x00001c0001027983 */ /* 0x000ea20000100800 */
[----:B------:R-:W-:Y:S01]  /*1b8a0*/  BSSY B0, `(.L_x_1845) ;  /* 0x000010e000007945 */ /* 0x000fe20003800000 */
[----:B0-----:R-:W-:-:S05]  /*1b8b0*/  VIADD R7, R3, 0xfffffffe ;  /* 0xfffffffe03077836 */ /* 0x001fca0000000000 */
[----:B--2---:R-:W-:-:S13]  /*1b8c0*/  ISETP.GE.AND P0, PT, R7, R2, PT ;  /* 0x000000020700720c */ /* 0x004fda0003f06270 */
[----:B------:R-:W-:Y:S05]  /*1b8d0*/  @!P0 BRA `(.L_x_1846) ;  /* 0x0000001000288947 */ /* 0x000fea0003800000 */
[----:B------:R-:W0:Y:S01]  /*1b8e0*/  S2R R2, SR_TID.X ;  /* 0x0000000000027919 */ /* 0x000e220000002100 */
[----:B------:R-:W-:Y:S01]  /*1b8f0*/  ULDC UR4, c[0x0][0x2f4] ;  /* 0x0000bd0000047ab9 */ /* 0x000fe20000000800 */
[----:B------:R-:W-:Y:S01]  /*1b900*/  IMAD.MOV.U32 R6, RZ, RZ, R25 ;  /* 0x000000ffff067224 */ /* 0x000fe200078e0019 */
[----:B------:R2:W-:Y:S01]  /*1b910*/  STL [R1+0x8], R26 ;  /* 0x0000081a01007387 */ /* 0x0005e20000100800 */
[----:B------:R-:W-:Y:S02]  /*1b920*/  IMAD.MOV.U32 R20, RZ, RZ, R29 ;  /* 0x000000ffff147224 */ /* 0x000fe400078e001d */
[----:B0-----:R-:W-:-:S05]  /*1b930*/  IMAD.SHL.U32 R2, R2, 0x8, RZ ;  /* 0x0000000802027824 */ /* 0x001fca00078e00ff */
[----:B------:R-:W-:-:S04]  /*1b940*/  LOP3.LUT R2, R2, 0x38, RZ, 0xc0, !PT ;  /* 0x0000003802027812 */ /* 0x000fc800078ec0ff */
[----:B--2---:R-:W-:-:S13]  /*1b950*/  ISETP.GE.AND P1, PT, R2, UR4, PT ;  /* 0x0000000402007c0c */ /* 0x004fda000bf26270 */
.L_x_1859:
        /* <DEDUP_REMOVED lines=41> */
.L_x_1847:
[----:B------:R-:W-:Y:S01]  /*1bbf0*/  IMAD R5, R25, 0x8, R23 ;  /* 0x0000000819057824 */ /* 0x000fe200078e0217 */
[----:B------:R-:W-:Y:S01]  /*1bc00*/  SHF.L.U32 R2, R29, 0x1f, RZ ;  /* 0x0000001f1d027819 */ /* 0x000fe200000006ff */
[----:B------:R-:W-:Y:S03]  /*1bc10*/  BSSY B1, `(.L_x_1848) ;  /* 0x0000003000017945 */ /* 0x000fe60003800000 */
[----:B------:R-:W0:Y:S02]  /*1bc20*/  SYNCS.PHASECHK.TRANS64.TRYWAIT P0, [R5+URZ+0x16840], R2 ;  /* 0x01684002050075a7 */ /* 0x000e24000800017f */
[----:B0-----:R-:W-:Y:S05]  /*1bc30*/  @!P0 BRA `(.L_x_1849) ;  /* 0x0000005c00208947 */ /* 0x001fea0003800000 */
.L_x_2015:
[----:B------:R-:W-:Y:S05]  /*1bc40*/  BSYNC B1 ;  /* 0x0000000000017941 */ /* 0x000fea0003800000 */
.L_x_1848:
[----:B------:R-:W2:Y:S01]  /*1bc50*/  LDL R9, [R1+0xc] ;  /* 0x00000c0001097983 */ /* 0x000ea20000100800 */
[----:B------:R-:W-:Y:S01]  /*1bc60*/  SHF.R.S32.HI R21, RZ, 0x1f, R0 ;  /* 0x0000001fff157819 */ /* 0x000fe20000011400 */
[----:B------:R-:W-:Y:S01]  /*1bc70*/  ULDC.64 UR4, c[0x0][0x300] ;  /* 0x0000c00000047ab9 */ /* 0x000fe20000000a00 */
[----:B------:R-:W-:Y:S01]  /*1bc80*/  LOP3.LUT P2, RZ, R22, 0x1, RZ, 0xc0, !PT ;  /* 0x0000000116ff7812 */ /* 0x000fe2000784c0ff */
[----:B------:R-:W1:Y:S01]  /*1bc90*/  S2R R8, SR_TID.X ;  /* 0x0000000000087919 */ /* 0x000e620000002100 */
        /* <DEDUP_REMOVED lines=10> */
[----:B------:R-:W-:-:S04]  /*1bd40*/  IMAD.WIDE.U32 R2, R18, UR4, R2 ;  /* 0x0000000412027c25 */ /* 0x000fc8000f8e0002 */
[----:B--2---:R-:W-:Y:S01]  /*1bd50*/  IMAD R7, R9, UR4, RZ ;  /* 0x0000000409077c24 */ /* 0x004fe2000f8e02ff */
[----:B-1----:R-:W-:-:S03]  /*1bd60*/  LOP3.LUT R9, R8, 0x7f, RZ, 0xc0, !PT ;  /* 0x0000007f08097812 */ /* 0x002fc600078ec0ff */
[----:B------:R-:W-:Y:S01]  /*1bd70*/  IMAD R7, R18, UR5, R7 ;  /* 0x0000000512077c24 */ /* 0x000fe2000f8e0207 */
[----:B------:R-:W-:Y:S01]  /*1bd80*/  ULDC.64 UR4, c[0x0][0x2e8] ;  /* 0x0000ba0000047ab9 */ /* 0x000fe20000000a00 */
[----:B------:R-:W-:Y:S01]  /*1bd90*/  IMAD.SHL.U32 R11, R9, 0x8, RZ ;  /* 0x00000008090b7824 */ /* 0x000fe200078e00ff */
[----:B------:R-:W-:Y:S01]  /*1bda0*/  SHF.L.U32 R9, R8, 0x3, RZ ;  /* 0x0000000308097819 */ /* 0x000fe200000006ff */
[----:B------:R-:W-:-:S03]  /*1bdb0*/  IMAD.IADD R7, R7, 0x1, R3 ;  /* 0x0000000107077824 */ /* 0x000fc600078e0203 */
[----:B------:R-:W-:-:S04]  /*1bdc0*/  LOP3.LUT R9, R9, 0x1f8, RZ, 0xc0, !PT ;  /* 0x000001f809097812 */ /* 0x000fc800078ec0ff */
[----:B------:R-:W-:Y:S02]  /*1bdd0*/  LOP3.LUT R9, R9, 0x38, R8, 0x78, !PT ;  /* 0x0000003809097812 */ /* 0x000fe400078e7808 */
        /* <DEDUP_REMOVED lines=49> */
.L_x_2033:
        /* <DEDUP_REMOVED lines=8> */
.L_x_1851:
        /* <DEDUP_REMOVED lines=11> */
.L_x_1852:
[----:B------:R1:W-:Y:S01]  /*1c220*/  SYNCS.ARRIVE.TRANS64.A1T0 RZ, [R5+URZ+0x16830], RZ ;  /* 0x016830ff05ff79a7 */ /* 0x0003e2000810003f */
[----:B------:R-:W-:Y:S05]  /*1c230*/  @!P3 BRA `(.L_x_1853) ;  /* 0x000000000004b947 */ /* 0x000fea0003800000 */
[----:B------:R-:W-:Y:S01]  /*1c240*/  BPT.TRAP 0x1 ;  /* 0x000000040000795c */ /* 0x000fe20000300000 */
.L_x_1853:
[----:B------:R-:W-:Y:S01]  /*1c250*/  SHF.L.U32 R2, R20, 0x1f, RZ ;  /* 0x0000001f14027819 */ /* 0x000fe200000006ff */
[----:B-1----:R-:W-:Y:S01]  /*1c260*/  IMAD R5, R6, 0x8, R23 ;  /* 0x0000000806057824 */ /* 0x002fe200078e0217 */
[----:B------:R-:W-:Y:S03]  /*1c270*/  BSSY B1, `(.L_x_1854) ;  /* 0x0000003000017945 */ /* 0x000fe60003800000 */
[----:B------:R-:W1:Y:S02]  /*1c280*/  SYNCS.PHASECHK.TRANS64.TRYWAIT P0, [R5+URZ+0x16860], R2 ;  /* 0x01686002050075a7 */ /* 0x000e64000800017f */
[----:B-1----:R-:W-:Y:S05]  /*1c290*/  @!P0 BRA `(.L_x_1855) ;  /* 0x0000005c00d88947 */ /* 0x002fea0003800000 */
.L_x_2034:
[----:B------:R-:W-:Y:S05]  /*1c2a0*/  BSYNC B1 ;  /* 0x0000000000017941 */ /* 0x000fea0003800000 */
.L_x_1854:
[----:B------:R-:W2:Y:S04]  /*1c2b0*/  LDL R11, [R1+0x18] ;  /* 0x00001800010b7983 */ /* 0x000ea80000100800 */
[----:B0-----:R-:W2:Y:S01]  /*1c2c0*/  LDL.LU R8, [R1+0x8] ;  /* 0x0000080001087983 */ /* 0x001ea20000300800 */
[----:B------:R-:W0:Y:S01]  /*1c2d0*/  S2R R12, SR_TID.X ;  /* 0x00000000000c7919 */ /* 0x000e220000002100 */
[----:B------:R-:W-:Y:S01]  /*1c2e0*/  UMOV UR4, 0xffffffff ;  /* 0xffffffff00047882 */ /* 0x000fe20000000000 */
[C---:B0-----:R-:W-:Y:S01]  /*1c2f0*/  IMAD.SHL.U32 R9, R12.reuse, 0x8, RZ ;  /* 0x000000080c097824 */ /* 0x041fe200078e00ff */
[----:B------:R-:W-:-:S04]  /*1c300*/  LOP3.LUT R3, R12, 0x7f, RZ, 0xc0, !PT ;  /* 0x0000007f0c037812 */ /* 0x000fc800078ec0ff */
[----:B------:R-:W-:Y:S01]  /*1c310*/  LOP3.LUT R9, R9, 0x1f8, RZ, 0xc0, !PT ;  /* 0x000001f809097812 */ /* 0x000fe200078ec0ff */
[----:B------:R-:W-:-:S03]  /*1c320*/  IMAD.SHL.U32 R10, R3, 0x8, RZ ;  /* 0x00000008030a7824 */ /* 0x000fc600078e00ff */
        /* <DEDUP_REMOVED lines=53> */
.L_x_2052:
        /* <DEDUP_REMOVED lines=28> */
.L_x_1857:
        /* <DEDUP_REMOVED lines=12> */
.L_x_1858:
[----:B------:R-:W2:Y:S01]  /*1c900*/  LDL R0, [R1+0x1c] ;  /* 0x00001c0001007983 */ /* 0x000ea20000100800 */
[----:B------:R0:W-:Y:S01]  /*1c910*/  SYNCS.ARRIVE.TRANS64.A1T0 RZ, [R5+URZ+0x16850], RZ ;  /* 0x016850ff05ff79a7 */ /* 0x0001e2000810003f */
[C---:B------:R-:W-:Y:S02]  /*1c920*/  VIADD R7, R26.reuse, 0xffffffff ;  /* 0xffffffff1a077836 */ /* 0x040fe40000000000 */
[----:B------:R0:W-:Y:S01]  /*1c930*/  STL [R1+0x8], R26 ;  /* 0x0000081a01007387 */ /* 0x0001e20000100800 */
[----:B------:R-:W-:Y:S02]  /*1c940*/  IMAD.MOV.U32 R6, RZ, RZ, R25 ;  /* 0x000000ffff067224 */ /* 0x000fe400078e0019 */
[----:B------:R-:W-:Y:S01]  /*1c950*/  IMAD.MOV.U32 R20, RZ, RZ, R29 ;  /* 0x000000ffff147224 */ /* 0x000fe200078e001d */
[----:B--2---:R-:W-:-:S13]  /*1c960*/  ISETP.GT.AND P0, PT, R26, R0, PT ;  /* 0x000000001a00720c */ /* 0x004fda0003f04270 */
[----:B0-----:R-:W-:Y:S05]  /*1c970*/  @P0 BRA `(.L_x_1859) ;  /* 0xffffffec00f80947 */ /* 0x001fea000383ffff */
.L_x_1846:
[----:B------:R-:W-:Y:S05]  /*1c980*/  BSYNC B0 ;  /* 0x0000000000007941 */ /* 0x000fea0003800000 */
.L_x_1845:
[----:B-1----:R-:W0:Y:S01]  /*1c990*/  S2R R0, SR_TID.X ;  /* 0x0000000000007919 */ /* 0x002e220000002100 */
        /* <DEDUP_REMOVED lines=16> */
.L_x_1861:
[----:B------:R-:W-:Y:S05]  /*1caa0*/  BSYNC B0 ;  /* 0x0000000000007941 */ /* 0x000fea0003800000 */
.L_x_1860:
[----:B------:R-:W-:-:S05]  /*1cab0*/  IMAD.U32 R0, RZ, RZ, UR38 ;  /* 0x00000026ff007e24 */ /* 0x000fca000f8e00ff */
[----:B------:R-:W-:-:S13]  /*1cac0*/  ISETP.NE.AND P0, PT, R0, 0x3, PT ;  /* 0x000000030000780c */ /* 0x000fda0003f05270 */
[----:B------:R-:W-:Y:S05]  /*1cad0*/  @!P0 BRA `(.L_x_1862) ;  /* 0x0000000000048947 */ /* 0x000fea0003800000 */
[----:B------:R-:W-:Y:S01]  /*1cae0*/  BPT.TRAP 0x1 ;  /* 0x000000040000795c */ /* 0x000fe20000300000 */
.L_x_1862:
[----:B------:R-:W2:Y:S01]  /*1caf0*/  LDL.LU R2, [R1+0x18] ;  /* 0x0000180001027983 */ /* 0x000ea20000300800 */
[----:B------:R-:W-:Y:S01]  /*1cb00*/  IMAD R0, R25, 0x8, R23 ;  /* 0x0000000819007824 */ /* 0x000fe200078e0217 */
[----:B------:R-:W-:Y:S01]  /*1cb10*/  SHF.L.U32 R3, R29, 0x1f, RZ ;  /* 0x0000001f1d037819 */ /* 0x000fe200000006ff */
[----:B------:R-:W-:Y:S03]  /*1cb20*/  BSSY B0, `(.L_x_1863) ;  /* 0x0000004000007945 */ /* 0x000fe60003800000 */
[----:B------:R-:W0:Y:S01]  /*1cb30*/  SYNCS.PHASECHK.TRANS64.TRYWAIT P0, [R0+URZ+0x16860], R3 ;  /* 0x01686003000075a7 */ /* 0x000e22000800017f */
[----:B--2---:R-:W-:Y:S01]  /*1cb40*/  IMAD R6, R26, -0x80, R2 ;  /* 0xffffff801a067824 */ /* 0x004fe200078e0202 */
[----:B0-----:R-:W-:Y:S06]  /*1cb50*/  @!P0 BRA `(.L_x_1864) ;  /* 0x0000006000048947 */ /* 0x001fec0003800000 */
.L_x_2053:
[----:B------:R-:W-:Y:S05]  /*1cb60*/  BSYNC B0 ;  /* 0x0000000000007941 */ /* 0x000fea0003800000 */
.L_x_1863:
[----:B------:R-:W1:Y:S01]  /*1cb70*/  S2R R8, SR_TID.X ;  /* 0x0000000000087919 */ /* 0x000e620000002100 */
[----:B------:R-:W-:Y:S01]  /*1cb80*/  ULDC UR4, c[0x0][0x2f4] ;  /* 0x0000bd0000047ab9 */ /* 0x000fe20000000800 */
[C---:B-1----:R-:W-:Y:S01]  /*1cb90*/  IMAD.SHL.U32 R2, R8.reuse, 0x8, RZ ;  /* 0x0000000808027824 */ /* 0x042fe200078e00ff */
[C---:B------:R-:W-:Y:S01]  /*1cba0*/  LOP3.LUT R5, R8.reuse, 0x7f, RZ, 0xc0, !PT ;  /* 0x0000007f08057812 */ /* 0x040fe200078ec0ff */
[----:B------:R-:W-:-:S03]  /*1cbb0*/  IMAD.SHL.U32 R7, R8, 0x8, RZ ;  /* 0x0000000808077824 */ /* 0x000fc600078e00ff */
[----:B------:R-:W-:Y:S01]  /*1cbc0*/  LOP3.LUT R2, R2, 0x1f8, RZ, 0xc0, !PT ;  /* 0x000001f802027812 */ /* 0x000fe200078ec0ff */
[----:B------:R-:W-:Y:S01]  /*1cbd0*/  IMAD.SHL.U32 R4, R5, 0x8, RZ ;  /* 0x0000000805047824 */ /* 0x000fe200078e00ff */
[----:B------:R-:W-:Y:S02]  /*1cbe0*/  LOP3.LUT R7, R7, 0x38, RZ, 0xc0, !PT ;  /* 0x0000003807077812 */ /* 0x000fe400078ec0ff */
[----:B------:R-:W-:Y:S02]  /*1cbf0*/  LOP3.LUT R2, R2, 0x38, R8, 0x78, !PT ;  /* 0x0000003802027812 */ /* 0x000fe400078e7808 */
        /* <DEDUP_REMOVED lines=13> */
[----:B------:R-:W1:Y:S03]  /*1ccd0*/  SHFL.IDX PT, R14, R17, 0x1, 0x181f ;  /* 0x00381f00110e7f89 */ /* 0x000e6600000e0000 */
        /* <DEDUP_REMOVED lines=39> */
.L_x_2071:
[----:B------:R-:W-:Y:S02]  /*1cf50*/  ISETP.LT.OR P0, PT, R6, 0x71, P0 ;  /* 0x000000710600780c */ /* 0x000fe40000701670 */
[----:B--23--:R-:W-:-:S05]  /*1cf60*/  IADD3 R2, P1, R14, R5, RZ ;  /* 0x000000050e027210 */ /* 0x00cfca0007f3e0ff */
[----:B------:R-:W-:-:S06]  /*1cf70*/  IMAD.X R3, RZ, RZ, R24, P1 ;  /* 0x000000ffff037224 */ /* 0x000fcc00008e0618 */
[----:B------:R-:W-:Y:S01]  /*1cf80*/  @!PT LDS RZ, [RZ] ;  /* 0x00000000fffff984 */ /* 0x000fe20000000800 */
[----:B------:R-:W-:Y:S01]  /*1cf90*/  @!PT LDS RZ, [RZ] ;  /* 0x00000000fffff984 */ /* 0x000fe20000000800 */
[----:B------:R-:W-:Y:S01]  /*1cfa0*/  @!PT LDS RZ, [RZ] ;  /* 0x00000000fffff984 */ /* 0x000fe20000000800 */
[----:B------:R0:W-:Y:S01]  /*1cfb0*/  LDGSTS.E.BYPASS.LTC128B.128 [R4+0x3c00], desc[UR42][R2.64], !P0 ;  /* 0x03c0000002047fae */ /* 0x0001e2000c101d6a */
[----:B------:R-:W-:Y:S01]  /*1cfc0*/  PLOP3.LUT P0, PT, PT, PT, PT, 0x80, 0x0 ;  /* 0x000000000000781c */ /* 0x000fe20003f0f070 */
[----:B------:R-:W-:-:S12]  /*1cfd0*/  NOP ;  /* 0x0000000000007918 */ /* 0x000fd80000000000 */
.L_x_1866:
        /* <DEDUP_REMOVED lines=11> */
.L_x_1867:
[----:B------:R-:W-:Y:S01]  /*1d090*/  VIADD R25, R25, 0x1 ;  /* 0x0000000119197836 */ /* 0x000fe20000000000 */
[----:B------:R0:W-:Y:S04]  /*1d0a0*/  SYNCS.ARRIVE.TRANS64.A1T0 RZ, [R0+URZ+0x16850], RZ ;  /* 0x016850ff00ff79a7 */ /* 0x0001e8000810003f */
[----:B------:R-:W-:-:S04]  /*1d0b0*/  ISETP.NE.AND P0, PT, R25, 0x2, PT ;  /* 0x000000021900780c */ /* 0x000fc80003f05270 */
[----:B0-----:R-:W-:Y:S02]  /*1d0c0*/  SEL R0, RZ, 0x1, P0 ;  /* 0x00000001ff007807 */ /* 0x001fe40000000000 */
[----:B------:R-:W-:Y:S02]  /*1d0d0*/  SEL R25, R25, RZ, P0 ;  /* 0x000000ff19197207 */ /* 0x000fe40000000000 */
[----:B------:R-:W-:-:S07]  /*1d0e0*/  LOP3.LUT R29, R29, R0, RZ, 0x3c, !PT ;  /* 0x000000001d1d7212 */ /* 0x000fce00078e3cff */
.L_x_1826:
[----:B------:R-:W-:Y:S05]  /*1d0f0*/  BSYNC B7 ;  /* 0x0000000000077941 */ /* 0x000fea0003800000 */
.L_x_1824:
[----:B------:R-:W-:-:S13]  /*1d100*/  LOP3.LUT P0, RZ, R22, 0x4, RZ, 0xc0, !PT ;  /* 0x0000000416ff7812 */ /* 0x000fda000780c0ff */
[----:B------:R-:W-:Y:S05]  /*1d110*/  @!P0 BRA `(.L_x_1868) ;  /* 0x0000000000248947 */ /* 0x000fea0003800000 */
[----:B------:R-:W-:Y:S05]  /*1d120*/  WARPSYNC.ALL ;  /* 0x0000000000007948 */ /* 0x000fea0003800000 */
[----:B------:R-:W3:Y:S08]  /*1d130*/  S2UR UR5, SR_CgaCtaId ;  /* 0x00000000000579c3 */ /* 0x000ef00000008800 */
[----:B------:R-:W-:Y:S06]  /*1d140*/  BAR.SYNC.DEFER_BLOCKING 0x5, 0x200 ;  /* 0x0148000000007b1d */ /* 0x000fec0000010000 */
[----:B------:R-:W-:-:S02]  /*1d150*/  UMOV UR4, 0x400 ;  /* 0x0000040000047882 */ /* 0x000fc40000000000 */
[----:B---3--:R-:W-:-:S06]  /*1d160*/  ULEA UR4, UR5, UR4, 0x18 ;  /* 0x0000000405047291 */ /* 0x008fcc000f8ec03f */
[----:B------:R-:W-:-:S05]  /*1d170*/  IMAD.U32 R23, RZ, RZ, UR4 ;  /* 0x00000004ff177e24 */ /* 0x000fca000f8e00ff */
[----:B------:R3:W4:Y:S01]  /*1d180*/  LDS.128 R16, [R23+0x168d0] ;  /* 0x0168d00017107984 */ /* 0x0007220000000c00 */
[----:B------:R-:W-:Y:S06]  /*1d190*/  BAR.ARV 0x4, 0x200 ;  /* 0x0108000000007b1d */ /* 0x000fec0000002000 */
[----:B------:R-:W-:Y:S05]  /*1d1a0*/  BRA `(.L_x_1869) ;  /* 0x0000000800cc7947 */ /* 0x000fea0003800000 */
.L_x_1868:
        /* <DEDUP_REMOVED lines=10> */
[----:B------:R0:W3:Y:S01]  /*1d250*/  @!P1 LDG.E R3, desc[UR42][R2.64] ;  /* 0x0000002a02039981 */ /* 0x0000e2000c1e1900 */
[C---:B------:R-:W-:Y:S02]  /*1d260*/  ISETP.GE.U32.AND P2, PT, R7.reuse, 0x2, PT ;  /* 0x000000020700780c */ /* 0x040fe40003f46070 */
[C---:B------:R-:W-:Y:S01]  /*1d270*/  ISETP.GE.U32.AND P3, PT, R7.reuse, 0x4, PT ;  /* 0x000000040700780c */ /* 0x040fe20003f66070 */
[----:B------:R-:W-:Y:S01]  /*1d280*/  SHFL.IDX PT, R0, R16, RZ, 0x1f ;  /* 0x00001fff10007589 */ /* 0x000fe200000e0000 */
[C---:B------:R-:W-:Y:S02]  /*1d290*/  ISETP.GE.U32.AND P4, PT, R7.reuse, 0x8, PT ;  /* 0x000000080700780c */ /* 0x040fe40003f86070 */
[C---:B------:R-:W-:Y:S01]  /*1d2a0*/  ISETP.GE.U32.AND P5, PT, R7.reuse, 0x10, PT ;  /* 0x000000100700780c */ /* 0x040fe20003fa6070 */
[----:B------:R-:W-:Y:S01]  /*1d2b0*/  SHFL.IDX PT, R16, R16, 0x1, 0x1f ;  /* 0x00201f0010107f89 */ /* 0x000fe200000e0000 */
[----:B0-----:R-:W-:Y:S02]  /*1d2c0*/  IMAD.MOV.U32 R2, RZ, RZ, RZ ;  /* 0x000000ffff027224 */ /* 0x001fe400078e00ff */
[----:B---3--:R-:W-:Y:S01]  /*1d2d0*/  @!P1 IMAD.MOV.U32 R2, RZ, RZ, R3 ;  /* 0x000000ffff029224 */ /* 0x008fe200078e0003 */
[----:B------:R-:W-:-:S04]  /*1d2e0*/  ISETP.NE.AND P1, PT, R7, RZ, PT ;  /* 0x000000ff0700720c */ /* 0x000fc80003f25270 */
[----:B------:R-:W0:Y:S02]  /*1d2f0*/  SHFL.UP PT, R14, R2, 0x1, RZ ;  /* 0x04200000020e7989 */ /* 0x000e2400000e00ff */
[----:B0-----:R-:W-:-:S05]  /*1d300*/  SEL R5, R14, RZ, P1 ;  /* 0x000000ff0e057207 */ /* 0x001fca0000800000 */
[----:B------:R-:W-:-:S05]  /*1d310*/  IMAD.IADD R4, R2, 0x1, R5 ;  /* 0x0000000102047824 */ /* 0x000fca00078e0205 */
[----:B------:R-:W0:Y:S02]  /*1d320*/  SHFL.UP PT, R14, R4, 0x2, RZ ;  /* 0x04400000040e7989 */ /* 0x000e2400000e00ff */
[----:B0-----:R-:W-:-:S05]  /*1d330*/  SEL R5, R14, RZ, P2 ;  /* 0x000000ff0e057207 */ /* 0x001fca0001000000 */
[----:B------:R-:W-:-:S05]  /*1d340*/  IMAD.IADD R5, R4, 0x1, R5 ;  /* 0x0000000104057824 */ /* 0x000fca00078e0205 */
[----:B------:R-:W2:Y:S02]  /*1d350*/  SHFL.UP PT, R14, R5, 0x4, RZ ;  /* 0x04800000050e7989 */ /* 0x000ea400000e00ff */
[----:B--2---:R-:W-:-:S05]  /*1d360*/  SEL R6, R14, RZ, P3 ;  /* 0x000000ff0e067207 */ /* 0x004fca0001800000 */
[----:B------:R-:W-:-:S05]  /*1d370*/  IMAD.IADD R6, R5, 0x1, R6 ;  /* 0x0000000105067824 */ /* 0x000fca00078e0206 */
[----:B------:R-:W0:Y:S02]  /*1d380*/  SHFL.UP PT, R14, R6, 0x8, RZ ;  /* 0x05000000060e7989 */ /* 0x000e2400000e00ff */
[----:B0-----:R-:W-:-:S05]  /*1d390*/  SEL R3, R14, RZ, P4 ;  /* 0x000000ff0e037207 */ /* 0x001fca0002000000 */
[----:B------:R-:W-:-:S05]  /*1d3a0*/  IMAD.IADD R4, R6, 0x1, R3 ;  /* 0x0000000106047824 */ /* 0x000fca00078e0203 */
[----:B------:R-:W0:Y:S02]  /*1d3b0*/  SHFL.UP PT, R14, R4, 0x10, RZ ;  /* 0x06000000040e7989 */ /* 0x000e2400000e00ff */
[----:B0-----:R-:W-:-:S05]  /*1d3c0*/  SEL R3, R14, RZ, P5 ;  /* 0x000000ff0e037207 */ /* 0x001fca0002800000 */
[----:B------:R-:W-:-:S05]  /*1d3d0*/  IMAD.IADD R3, R4, 0x1, R3 ;  /* 0x0000000104037824 */ /* 0x000fca00078e0203 */
[----:B------:R0:W2:Y:S02]  /*1d3e0*/  SHFL.IDX PT, R14, R3, 0x1f, 0x1f ;  /* 0x03e01f00030e7f89 */ /* 0x0000a400000e0000 */
.L_x_2081:
[----:B------:R-:W-:Y:S02]  /*1d3f0*/  ULDC UR4, c[0x0][0xc38] ;  /* 0x00030e0000047ab9 */ /* 0x000fe40000000800 */
[----:B------:R-:W-:-:S04]  /*1d400*/  IMAD.U32 R4, RZ, RZ, UR4 ;  /* 0x00000004ff047e24 */ /* 0x000fc8000f8e00ff */
[----:B--2---:R-:W-:-:S04]  /*1d410*/  IMAD R5, R14, R4, RZ ;  /* 0x000000040e057224 */ /* 0x004fc800078e02ff */
[----:B------:R-:W-:-:S05]  /*1d420*/  IMAD.IADD R16, R16, 0x1, R5 ;  /* 0x0000000110107824 */ /* 0x000fca00078e0205 */
[----:B------:R-:W-:-:S13]  /*1d430*/  ISETP.GT.AND P6, PT, R16, R0, PT ;  /* 0x000000001000720c */ /* 0x000fda0003fc4270 */
[----:B------:R-:W-:Y:S05]  /*1d440*/  @P6 BRA `(.L_x_1871) ;  /* 0x00000000009c6947 */ /* 0x000fea0003800000 */
.L_x_1876:
[----:B------:R-:W2:Y:S01]  /*1d450*/  LDC R4, c[0x0][0xc3c] ;  /* 0x00030f00ff047b82 */ /* 0x000ea20000000800 */
[----:B------:R-:W-:-:S05]  /*1d460*/  VIADD R19, R19, 0x1f ;  /* 0x0000001f13137836 */ /* 0x000fca0000000000 */
[----:B--2---:R-:W-:-:S13]  /*1d470*/  ISETP.GE.AND P6, PT, R19, R4, PT ;  /* 0x000000041300720c */ /* 0x004fda0003fc6270 */
[----:B------:R-:W-:Y:S05]  /*1d480*/  @P6 BRA `(.L_x_1872) ;  /* 0x0000000400d06947 */ /* 0x000fea0003800000 */
[----:B------:R-:W2:Y:S01]  /*1d490*/  S2R R2, SR_TID.X ;  /* 0x0000000000027919 */ /* 0x000ea20000002100 */
[----:B------:R-:W-:Y:S01]  /*1d4a0*/  BSSY B0, `(.L_x_1873) ;  /* 0x0000009000007945 */ /* 0x000fe20003800000 */
[----:B--2---:R-:W-:-:S05]  /*1d4b0*/  LOP3.LUT R2, R2, 0x1f, RZ, 0xc0, !PT ;  /* 0x0000001f02027812 */ /* 0x004fca00078ec0ff */
[----:B------:R-:W-:Y:S02]  /*1d4c0*/  IMAD.IADD R5, R19, 0x1, R2 ;  /* 0x0000000113057824 */ /* 0x000fe400078e0202 */
[----:B------:R-:W-:-:S03]  /*1d4d0*/  IMAD.MOV.U32 R2, RZ, RZ, RZ ;  /* 0x000000ffff027224 */ /* 0x000fc600078e00ff */
[----:B------:R-:W-:-:S13]  /*1d4e0*/  ISETP.GE.OR P6, PT, R5, R4, !P0 ;  /* 0x000000040500720c */ /* 0x000fda00047c6670 */
[----:B------:R-:W-:Y:S05]  /*1d4f0*/  @P6 BRA `(.L_x_1874) ;  /* 0x00000000000c6947 */ /* 0x000fea0003800000 */
[----:B0-----:R-:W0:Y:S02]  /*1d500*/  LDC.64 R2, c[0x0][0xc80] ;  /* 0x00032000ff027b82 */ /* 0x001e240000000a00 */
[----:B0-----:R-:W-:-:S06]  /*1d510*/  IMAD.WIDE R2, R5, 0x4, R2 ;  /* 0x0000000405027825 */ /* 0x001fcc00078e0202 */
[----:B------:R2:W5:Y:S02]  /*1d520*/  LDG.E R2, desc[UR42][R2.64] ;  /* 0x0000002a02027981 */ /* 0x000564000c1e1900 */
.L_x_1874:
[----:B------:R-:W-:Y:S05]  /*1d530*/  BSYNC B0 ;  /* 0x0000000000007941 */ /* 0x000fea0003800000 */
.L_x_1873:
[----:B------:R-:W-:-:S03]  /*1d540*/  UMOV UR4, 0xffffffff ;  /* 0xffffffff00047882 */ /* 0x000fc60000000000 */
[----:B------:R-:W-:Y:S05]  /*1d550*/  BRA.DIV UR4, `(.L_x_1875) ;  /* 0x0000006204e87947 */ /* 0x000fea000b800000 */
[----:B-----5:R-:W3:Y:S02]  /*1d560*/  SHFL.UP PT, R14, R2, 0x1, RZ ;  /* 0x04200000020e7989 */ /* 0x020ee400000e00ff */
[----:B---3--:R-:W-:-:S05]  /*1d570*/  SEL R13, R14, RZ, P1 ;  /* 0x000000ff0e0d7207 */ /* 0x008fca0000800000 */
[----:B------:R-:W-:-:S05]  /*1d580*/  IMAD.IADD R13, R2, 0x1, R13 ;  /* 0x00000001020d7824 */ /* 0x000fca00078e020d */
[----:B------:R-:W3:Y:S02]  /*1d590*/  SHFL.UP PT, R14, R13, 0x2, RZ ;  /* 0x044000000d0e7989 */ /* 0x000ee400000e00ff */
[----:B---3--:R-:W-:-:S05]  /*1d5a0*/  SEL R14, R14, RZ, P2 ;  /* 0x000000ff0e0e7207 */ /* 0x008fca0001000000 */
[----:B0-2---:R-:W-:-:S05]  /*1d5b0*/  IMAD.IADD R3, R13, 0x1, R14 ;  /* 0x000000010d037824 */ /* 0x005fca00078e020e */
        /* <DEDUP_REMOVED lines=10> */
.L_x_2089:
[----:B------:R-:W-:Y:S02]  /*1d660*/  ULDC UR4, c[0x0][0xc38] ;  /* 0x00030e0000047ab9 */ /* 0x000fe40000000800 */
[----:B------:R-:W-:-:S04]  /*1d670*/  IMAD.U32 R4, RZ, RZ, UR4 ;  /* 0x00000004ff047e24 */ /* 0x000fc8000f8e00ff */
[----:B--2---:R-:W-:-:S05]  /*1d680*/  IMAD R5, R14, R4, RZ ;  /* 0x000000040e057224 */ /* 0x004fca00078e02ff */
[----:B------:R-:W-:-:S04]  /*1d690*/  IADD3 R16, R5, R16, RZ ;  /* 0x0000001005107210 */ /* 0x000fc80007ffe0ff */
[----:B------:R-:W-:-:S13]  /*1d6a0*/  ISETP.GT.AND P6, PT, R16, R0, PT ;  /* 0x000000001000720c */ /* 0x000fda0003fc4270 */
[----:B------:R-:W-:Y:S05]  /*1d6b0*/  @!P6 BRA `(.L_x_1876) ;  /* 0xfffffffc0064e947 */ /* 0x000fea000383ffff */
.L_x_1871:
        /* <DEDUP_REMOVED lines=8> */
.L_x_2093:
[----:B------:R-:W-:Y:S01]  /*1d740*/  ISETP.NE.AND P0, PT, R6, RZ, PT ;  /* 0x000000ff0600720c */ /* 0x000fe20003f05270 */
[----:B------:R-:W-:-:S12]  /*1d750*/  IMAD.MOV.U32 R6, RZ, RZ, RZ ;  /* 0x000000ffff067224 */ /* 0x000fd800078e00ff */
[----:B------:R-:W-:Y:S05]  /*1d760*/  @!P0 BRA `(.L_x_1878) ;  /* 0x0000000000108947 */ /* 0x000fea0003800000 */
[----:B------:R-:W-:Y:S01]  /*1d770*/  UMOV UR4, 0xffffffff ;  /* 0xffffffff00047882 */ /* 0x000fe20000000000 */
[----:B-1----:R-:W-:Y:S02]  /*1d780*/  VIADD R12, R5, 0xffffffff ;  /* 0xffffffff050c7836 */ /* 0x002fe40000000000 */
[----:B------:R-:W-:Y:S05]  /*1d790*/  BRA.DIV UR4, `(.L_x_1879) ;  /* 0x00000066045c7947 */ /* 0x000fea000b800000 */
[----:B------:R4:W1:Y:S02]  /*1d7a0*/  SHFL.IDX PT, R6, R3, R12, 0x1f ;  /* 0x00001f0c03067589 */ /* 0x00086400000e0000 */
.L_x_1878:
[----:B0-2-4-:R-:W0:Y:S01]  /*1d7b0*/  LDC.64 R2, c[0x0][0xc90] ;  /* 0x00032400ff027b82 */ /* 0x015e220000000a00 */
[----:B------:R-:W-:-:S04]  /*1d7c0*/  IMAD.IADD R19, R5, 0x1, R19 ;  /* 0x0000000105137824 */ /* 0x000fc800078e0213 */
[----:B0-----:R-:W-:-:S05]  /*1d7d0*/  IMAD.WIDE R2, R19, 0x4, R2 ;  /* 0x0000000413027825 */ /* 0x001fca00078e0202 */
[----:B------:R0:W3:Y:S01]  /*1d7e0*/  LDG.E R7, desc[UR42][R2.64] ;  /* 0x0000002a02077981 */ /* 0x0000e2000c1e1900 */
[----:B-1----:R-:W-:-:S04]  /*1d7f0*/  IMAD R16, R6, R4, R16 ;  /* 0x0000000406107224 */ /* 0x002fc800078e0210 */
[----:B------:R-:W-:Y:S02]  /*1d800*/  IMAD.IADD R0, R0, 0x1, -R16 ;  /* 0x0000000100007824 */ /* 0x000fe400078e0a10 */
[----:B0-----:R-:W-:Y:S02]  /*1d810*/  IMAD.MOV.U32 R2, RZ, RZ, RZ ;  /* 0x000000ffff027224 */ /* 0x001fe400078e00ff */
[----:B---3--:R-:W-:-:S05]  /*1d820*/  IMAD R5, R17, R7, RZ ;  /* 0x0000000711057224 */ /* 0x008fca00078e02ff */
[-C--:B------:R-:W-:Y:S02]  /*1d830*/  IABS R8, R5.reuse ;  /* 0x0000000500087213 */ /* 0x080fe40000000000 */
[----:B------:R-:W-:Y:S02]  /*1d840*/  IABS R6, R5 ;  /* 0x0000000500067213 */ /* 0x000fe40000000000 */
[----:B------:R-:W0:Y:S03]  /*1d850*/  I2F.RP R9, R8 ;  /* 0x0000000800097306 */ /* 0x000e260000209400 */
[----:B------:R-:W-:-:S05]  /*1d860*/  IMAD.MOV R6, RZ, RZ, -R6 ;  /* 0x000000ffff067224 */ /* 0x000fca00078e0a06 */
[----:B0-----:R-:W0:Y:S02]  /*1d870*/  MUFU.RCP R9, R9 ;  /* 0x0000000900097308 */ /* 0x001e240000001000 */
[----:B0-----:R-:W-:-:S06]  /*1d880*/  VIADD R10, R9, 0xffffffe ;  /* 0x0ffffffe090a7836 */ /* 0x001fcc0000000000 */
[----:B------:R-:W0:Y:S02]  /*1d890*/  F2I.FTZ.U32.TRUNC.NTZ R3, R10 ;  /* 0x0000000a00037305 */ /* 0x000e24000021f000 */
        /* <DEDUP_REMOVED lines=21> */
[----:B------:R-:W-:-:S04]  /*1d9f0*/  VIADDMNMX R4, R3, R4, R7, PT ;  /* 0x0000000403047246 */ /* 0x000fc80003800107 */
[----:B------:R-:W-:-:S04]  /*1da00*/  IABS R7, R4 ;  /* 0x0000000400077213 */ /* 0x000fc80000000000 */
[----:B------:R-:W0:Y:S08]  /*1da10*/  I2F.RP R8, R7 ;  /* 0x0000000700087306 */ /* 0x000e300000209400 */
[----:B0-----:R-:W0:Y:S02]  /*1da20*/  MUFU.RCP R8, R8 ;  /* 0x0000000800087308 */ /* 0x001e240000001000 */
[----:B0-----:R-:W-:-:S06]  /*1da30*/  VIADD R3, R8, 0xffffffe ;  /* 0x0ffffffe08037836 */ /* 0x001fcc0000000000 */
[----:B------:R-:W0:Y:S02]  /*1da40*/  F2I.FTZ.U32.TRUNC.NTZ R3, R3 ;  /* 0x0000000300037305 */ /* 0x000e24000021f000 */
[----:B0-----:R-:W-:-:S04]  /*1da50*/  IMAD.MOV R0, RZ, RZ, -R3 ;  /* 0x000000ffff007224 */ /* 0x001fc800078e0a03 */
[----:B------:R-:W-:Y:S01]  /*1da60*/  IMAD R9, R0, R7, RZ ;  /* 0x0000000700097224 */ /* 0x000fe200078e02ff */
[----:B------:R-:W-:-:S03]  /*1da70*/  IABS R0, R4 ;  /* 0x0000000400007213 */ /* 0x000fc60000000000 */
[----:B------:R-:W-:Y:S01]  /*1da80*/  IMAD.HI.U32 R2, R3, R9, R2 ;  /* 0x0000000903027227 */ /* 0x000fe200078e0002 */
[----:B------:R-:W-:-:S03]  /*1da90*/  IABS R9, R5 ;  /* 0x0000000500097213 */ /* 0x000fc60000000000 */
        /* <DEDUP_REMOVED lines=8> */
[C---:B------:R-:W-:Y:S01]  /*1db20*/  LOP3.LUT R0, R5.reuse, R4, RZ, 0x3c, !PT ;  /* 0x0000000405007212 */ /* 0x040fe200078e3cff */
[----:B------:R-:W-:-:S03]  /*1db30*/  IMAD.IADD R5, R5, 0x1, R6 ;  /* 0x0000000105057824 */ /* 0x000fc600078e0206 */
[----:B------:R-:W-:-:S07]  /*1db40*/  ISETP.GE.AND P2, PT, R0, RZ, PT ;  /* 0x000000ff0000720c */ /* 0x000fce0003f46270 */
[----:B------:R-:W-:-:S06]  /*1db50*/  @P0 VIADD R2, R2, 0x1 ;  /* 0x0000000102020836 */ /* 0x000fcc0000000000 */
[----:B------:R-:W-:Y:S01]  /*1db60*/  @!P2 IMAD.MOV R2, RZ, RZ, -R2 ;  /* 0x000000ffff02a224 */ /* 0x000fe200078e0a02 */
[----:B------:R-:W-:Y:S02]  /*1db70*/  @!P1 LOP3.LUT R2, RZ, R4, RZ, 0x33, !PT ;  /* 0x00000004ff029212 */ /* 0x000fe400078e33ff */
[----:B------:R-:W-:-:S05]  /*1db80*/  IADD3 R4, -R4, RZ, RZ ;  /* 0x000000ff04047210 */ /* 0x000fca0007ffe1ff */
[----:B------:R-:W-:Y:S01]  /*1db90*/  IMAD R18, R2, R4, R5 ;  /* 0x0000000402127224 */ /* 0x000fe200078e0205 */
[----:B------:R-:W-:-:S05]  /*1dba0*/  LOP3.LUT R2, RZ, R2, RZ, 0x33, !PT ;  /* 0x00000002ff027212 */ /* 0x000fca00078e33ff */
[----:B------:R-:W-:Y:S01]  /*1dbb0*/  IMAD.IADD R17, R17, 0x1, R2 ;  /* 0x0000000111117824 */ /* 0x000fe200078e0202 */
[----:B------:R-:W-:Y:S06]  /*1dbc0*/  BRA `(.L_x_1880) ;  /* 0x00000000001c7947 */ /* 0x000fec0003800000 */
.L_x_1872:
[----:B------:R-:W-:Y:S01]  /*1dbd0*/  UMOV UR4, URZ ;  /* 0x0000003f00047c82 */ /* 0x000fe20008000000 */
[----:B------:R-:W-:Y:S01]  /*1dbe0*/  UMOV UR5, URZ ;  /* 0x0000003f00057c82 */ /* 0x000fe20008000000 */
[----:B------:R-:W-:Y:S01]  /*1dbf0*/  ULDC UR6, c[0x0][0xc3c] ;  /* 0x00030f0000067ab9 */ /* 0x000fe20000000800 */
[----:B------:R-:W-:Y:S02]  /*1dc00*/  IMAD.MOV.U32 R16, RZ, RZ, R0 ;  /* 0x000000ffff107224 */ /* 0x000fe400078e0000 */
[----:B------:R-:W-:Y:S02]  /*1dc10*/  IMAD.U32 R17, RZ, RZ, UR4 ;  /* 0x00000004ff117e24 */ /* 0x000fe4000f8e00ff */
[----:B------:R-:W-:Y:S02]  /*1dc20*/  IMAD.U32 R18, RZ, RZ, UR5 ;  /* 0x00000005ff127e24 */ /* 0x000fe4000f8e00ff */
[----:B------:R-:W-:-:S07]  /*1dc30*/  IMAD.U32 R19, RZ, RZ, UR6 ;  /* 0x00000006ff137e24 */ /* 0x000fce000f8e00ff */
.L_x_1880:
[----:B------:R-:W2:Y:S01]  /*1dc40*/  S2R R0, SR_TID.X ;  /* 0x0000000000007919 */ /* 0x000ea20000002100 */
[----:B------:R-:W-:Y:S05]  /*1dc50*/  WARPSYNC.ALL ;  /* 0x0000000000007948 */ /* 0x000fea0003800000 */
[----:B------:R-:W-:Y:S01]  /*1dc60*/  BAR.SYNC.DEFER_BLOCKING 0x4, 0x200 ;  /* 0x0108000000007b1d */ /* 0x000fe20000010000 */
[----:B--2---:R-:W-:-:S04]  /*1dc70*/  LOP3.LUT R0, R0, 0x1f, RZ, 0xc0, !PT ;  /* 0x0000001f00007812 */ /* 0x004fc800078ec0ff */
[----:B------:R-:W-:-:S13]  /*1dc80*/  ISETP.NE.AND P0, PT, R0, RZ, PT ;  /* 0x000000ff0000720c */ /* 0x000fda0003f05270 */
[----:B0-----:R-:W0:Y:S01]  /*1dc90*/  @!P0 S2R R3, SR_CgaCtaId ;  /* 0x0000000000038919 */ /* 0x001e220000008800 */
[----:B------:R-:W-:-:S04]  /*1dca0*/  @!P0 MOV R0, 0x400 ;  /* 0x0000040000008802 */ /* 0x000fc80000000f00 */
[----:B0-----:R-:W-:-:S05]  /*1dcb0*/  @!P0 LEA R23, R3, R0, 0x18 ;  /* 0x0000000003178211 */ /* 0x001fca00078ec0ff */
[----:B------:R0:W-:Y:S01]  /*1dcc0*/  @!P0 STS.128 [R23+0x168d0], R16 ;  /* 0x0168d01017008388 */ /* 0x0001e20000000c00 */
[----:B------:R-:W-:Y:S06]  /*1dcd0*/  BAR.ARV 0x5, 0x200 ;  /* 0x0148000000007b1d */ /* 0x000fec0000002000 */
.L_x_1869:
[----:B------:R-:W-:Y:S02]  /*1dce0*/  ULDC UR4, c[0x0][0xc3c] ;  /* 0x00030f0000047ab9 */ /* 0x000fe40000000800 */
[----:B----4-:R-:W-:-:S13]  /*1dcf0*/  ISETP.GE.AND P0, PT, R19, UR4, PT ;  /* 0x0000000413007c0c */ /* 0x010fda000bf06270 */
[----:B------:R-:W-:Y:S05]  /*1dd00*/  @!P0 BRA `(.L_x_1881) ;  /* 0xffffff9c009c8947 */ /* 0x000fea000383ffff */
[----:B------:R-:W-:Y:S05]  /*1dd10*/  BSYNC B8 ;  /* 0x0000000000087941 */ /* 0x000fea0003800000 */
.L_x_1772:
[----:B0-----:R-:W4:Y:S01]  /*1dd20*/  LDL.LU R0, [R1+0x44] ;  /* 0x0000440001007983 */ /* 0x001f220000300800 */
[----:B------:R-:W-:Y:S01]  /*1dd30*/  BSSY B0, `(.L_x_1882) ;  /* 0x000000b000007945 */ /* 0x000fe20003800000 */
[----:B------:R-:W0:Y:S01]  /*1dd40*/  S2R R5, SR_CgaCtaId ;  /* 0x0000000000057919 */ /* 0x000e220000008800 */
[----:B----4-:R-:W-:-:S05]  /*1dd50*/  VIADD R0, R0, 0x1 ;  /* 0x0000000100007836 */ /* 0x010fca0000000000 */
        /* <DEDUP_REMOVED lines=8> */
.L_x_2096:
[----:B------:R-:W-:Y:S05]  /*1dde0*/  BSYNC B0 ;  /* 0x0000000000007941 */ /* 0x000fea0003800000 */
.L_x_1882:
[----:B------:R-:W-:-:S03]  /*1ddf0*/  UMOV UR4, 0xffffffff ;  /* 0xffffffff00047882 */ /* 0x000fc60000000000 */
[----:B------:R-:W-:Y:S05]  /*1de00*/  BRA.DIV UR4, `(.L_x_1884) ;  /* 0x0000005e04fc7947 */ /* 0x000fea000b800000 */
[----:B0-----:R-:W0:Y:S02]  /*1de10*/  S2R R0, SR_TID.X ;  /* 0x0000000000007919 */ /* 0x001e240000002100 */
[----:B0-----:R-:W-:-:S04]  /*1de20*/  SHF.R.U32.HI R0, RZ, 0x5, R0 ;  /* 0x00000005ff007819 */ /* 0x001fc80000011600 */
[----:B------:R-:W-:-:S05]  /*1de30*/  LOP3.LUT R0, R0, 0x3, RZ, 0xc0, !PT ;  /* 0x0000000300007812 */ /* 0x000fca00078ec0ff */
[----:B------:R0:W4:Y:S02]  /*1de40*/  SHFL.IDX PT, R14, R0, RZ, 0x1f ;  /* 0x00001fff000e7589 */ /* 0x00012400000e0000 */
.L_x_2099:
[----:B----4-:R-:W-:-:S13]  /*1de50*/  ISETP.NE.AND P0, PT, R14, RZ, PT ;  /* 0x000000ff0e00720c */ /* 0x010fda0003f05270 */
[----:B------:R-:W-:Y:S05]  /*1de60*/  @P0 BRA `(.L_x_1556) ;  /* 0x0000000000880947 */ /* 0x000fea0003800000 */
[----:B------:R-:W-:-:S03]  /*1de70*/  UMOV UR4, 0xffffffff ;  /* 0xffffffff00047882 */ /* 0x000fc60000000000 */
[----:B------:R-:W-:Y:S05]  /*1de80*/  BRA.DIV UR4, `(.L_x_1885) ;  /* 0x0000006204107947 */ /* 0x000fea000b800000 */
[----:B------:R-:W-:-:S13]  /*1de90*/  ELECT P6, URZ, PT ;  /* 0x00000000003f782f */ /* 0x000fda00038c0000 */
.L_x_2102:
[----:B------:R-:W-:Y:S05]  /*1dea0*/  @!P6 BRA `(.L_x_1556) ;  /* 0x000000000078e947 */ /* 0x000fea0003800000 */
[----:B------:R-:W-:-:S06]  /*1deb0*/  ULOP3.LUT UR4, UR37, 0x2, URZ, 0xfc, !UPT ;  /* 0x0000000225047892 */ /* 0x000fcc000f8efc3f */
[----:B0-----:R-:W-:-:S05]  /*1dec0*/  IMAD.U32 R0, RZ, RZ, UR4 ;  /* 0x00000004ff007e24 */ /* 0x001fca000f8e00ff */
[----:B------:R-:W-:-:S13]  /*1ded0*/  ISETP.NE.AND P0, PT, R0, 0x3, PT ;  /* 0x000000030000780c */ /* 0x000fda0003f05270 */
[----:B------:R-:W-:Y:S05]  /*1dee0*/  @!P0 BRA `(.L_x_1886) ;  /* 0x0000000000048947 */ /* 0x000fea0003800000 */
[----:B------:R-:W-:Y:S01]  /*1def0*/  BPT.TRAP 0x1 ;  /* 0x000000040000795c */ /* 0x000fe20000300000 */
.L_x_1886:
[----:B------:R-:W-:Y:S01]  /*1df00*/  IMAD R3, R25, 0x8, R5 ;  /* 0x0000000819037824 */ /* 0x000fe200078e0205 */
[----:B------:R-:W-:Y:S01]  /*1df10*/  SHF.L.U32 R2, R29, 0x1f, RZ ;  /* 0x0000001f1d027819 */ /* 0x000fe200000006ff */
[----:B------:R-:W-:-:S03]  /*1df20*/  VIADD R25, R25, 0x1 ;  /* 0x0000000119197836 */ /* 0x000fc60000000000 */
[----:B------:R-:W0:Y:S02]  /*1df30*/  SYNCS.PHASECHK.TRANS64.TRYWAIT P1, [R3+URZ+0x16840], R2 ;  /* 0x01684002030075a7 */ /* 0x000e24000802017f */
[----:B------:R-:W-:-:S04]  /*1df40*/  ISETP.NE.AND P2, PT, R25, 0x2, PT ;  /* 0x000000021900780c */ /* 0x000fc80003f45270 */
[----:B------:R-:W-:Y:S01]  /*1df50*/  SEL R0, RZ, 0x1, P2 ;  /* 0x00000001ff007807 */ /* 0x000fe20001000000 */
[----:B0-----:R-:W-:Y:S08]  /*1df60*/  @!P1 BRA `(.L_x_1887) ;  /* 0x0000005c00f89947 */ /* 0x001ff00003800000 */
.L_x_2103:
[----:B------:R-:W-:Y:S02]  /*1df70*/  SEL R25, R25, RZ, P2 ;  /* 0x000000ff19197207 */ /* 0x000fe40001000000 */
[----:B------:R-:W-:Y:S01]  /*1df80*/  LOP3.LUT R0, R29, R0, RZ, 0x3c, !PT ;  /* 0x000000001d007212 */ /* 0x000fe200078e3cff */
[----:B------:R-:W-:Y:S06]  /*1df90*/  @!P0 BRA `(.L_x_1888) ;  /* 0x0000000000048947 */ /* 0x000fec0003800000 */
[----:B------:R-:W-:Y:S01]  /*1dfa0*/  BPT.TRAP 0x1 ;  /* 0x000000040000795c */ /* 0x000fe20000300000 */
.L_x_1888:
[----:B------:R-:W-:Y:S01]  /*1dfb0*/  IMAD R25, R25, 0x8, R5 ;  /* 0x0000000819197824 */ /* 0x000fe200078e0205 */
[----:B------:R-:W-:-:S04]  /*1dfc0*/  SHF.L.U32 R0, R0, 0x1f, RZ ;  /* 0x0000001f00007819 */ /* 0x000fc800000006ff */
[----:B------:R-:W4:Y:S02]  /*1dfd0*/  SYNCS.PHASECHK.TRANS64.TRYWAIT P1, [R25+URZ+0x16840], R0 ;  /* 0x01684000190075a7 */ /* 0x000f24000802017f */
[----:B----4-:R-:W-:Y:S05]  /*1dfe0*/  @!P1 BRA `(.L_x_1889) ;  /* 0x0000005c00ec9947 */ /* 0x010fea0003800000 */
.L_x_2104:
[----:B------:R-:W-:Y:S05]  /*1dff0*/  @!P0 BRA `(.L_x_1890) ;  /* 0x0000000000048947 */ /* 0x000fea0003800000 */
[----:B------:R-:W-:Y:S01]  /*1e000*/  BPT.TRAP 0x1 ;  /* 0x000000040000795c */ /* 0x000fe20000300000 */
.L_x_1890:
[----:B------:R-:W5:Y:S02]  /*1e010*/  SYNCS.PHASECHK.TRANS64.TRYWAIT P1, [R3+URZ+0x16860], R2 ;  /* 0x01686002030075a7 */ /* 0x000f64000802017f */
[----:B-----5:R-:W-:Y:S05]  /*1e020*/  @!P1 BRA `(.L_x_1891) ;  /* 0x0000005c00f09947 */ /* 0x020fea0003800000 */
.L_x_2105:
[----:B------:R-:W-:Y:S05]  /*1e030*/  @!P0 BRA `(.L_x_1892) ;  /* 0x0000000000048947 */ /* 0x000fea0003800000 */
[----:B------:R-:W-:Y:S01]  /*1e040*/  BPT.TRAP 0x1 ;  /* 0x000000040000795c */ /* 0x000fe20000300000 */
.L_x_1892:
[----:B------:R0:W0:Y:S02]  /*1e050*/  SYNCS.PHASECHK.TRANS64.TRYWAIT P0, [R25+URZ+0x16860], R0 ;  /* 0x01686000190075a7 */ /* 0x000024000800017f */
[----:B0-----:R-:W-:Y:S05]  /*1e060*/  @!P0 NANOSLEEP.SYNCS 0x989680 ;  /* 0x009896800000895d */ /* 0x001fea0003900000 */
[----:B------:R-:W0:Y:S02]  /*1e070*/  @!P0 SYNCS.PHASECHK.TRANS64 P0, [R25+URZ+0x16860], R0 ;  /* 0x01686000190085a7 */ /* 0x000e24000800007f */
[----:B0-----:R-:W-:Y:S05]  /*1e080*/  @!P0 BRA `(.L_x_1892) ;  /* 0xfffffffc00f08947 */ /* 0x001fea000383ffff */
.L_x_1556:
[----:B------:R-:W-:Y:S05]  /*1e090*/  BSYNC B9 ;  /* 0x0000000000097941 */ /* 0x000fea0003800000 */
.L_x_1553:
[----:B------:R-:W-:Y:S05]  /*1e0a0*/  EXIT ;  /* 0x000000000000794d */ /* 0x000fea0003800000 */
.L_x_1582:
[----:B0-----:R0:W1:Y:S02]  /*1e0b0*/  SYNCS.PHASECHK.TRANS64.TRYWAIT P6, [R70+URZ+0x16890], R78 ;  /* 0x0168904e460075a7 */ /* 0x00106400080c017f */
[----:B-1----:R-:W-:Y:S05]  /*1e0c0*/  @!P6 NANOSLEEP.SYNCS 0x989680 ;  /* 0x009896800000e95d */ /* 0x002fea0003900000 */
[----:B------:R-:W1:Y:S02]  /*1e0d0*/  @!P6 SYNCS.PHASECHK.TRANS64 P6, [R70+URZ+0x16890], R78 ;  /* 0x0168904e4600e5a7 */ /* 0x000e6400080c007f */
[----:B-1----:R-:W-:Y:S05]  /*1e0e0*/  @!P6 BRA `(.L_x_1582) ;  /* 0xfffffffc00f0e947 */ /* 0x002fea000383ffff */
[----:B------:R-:W-:Y:S05]  /*1e0f0*/  BRA `(.L_x_1893) ;  /* 0xfffffe4c00487947 */ /* 0x000fea000383ffff */
.L_x_1583:
        /* <DEDUP_REMOVED lines=8> */
.L_x_1895:
[----:B------:R-:W-:Y:S05]  /*1e180*/  BSYNC B1 ;  /* 0x0000000000017941 */ /* 0x000fea0003800000 */
.L_x_1894:
[----:B------:R-:W-:Y:S02]  /*1e190*/  IMAD.MOV.U32 R13, RZ, RZ, R84 ;  /* 0x000000ffff0d7224 */ /* 0x000fe400078e0054 */
[----:B------:R-:W-:Y:S02]  /*1e1a0*/  IMAD.MOV.U32 R12, RZ, RZ, RZ ;  /* 0x000000ffff0c7224 */ /* 0x000fe400078e00ff */
[----:B------:R-:W-:Y:S02]  /*1e1b0*/  IMAD.MOV.U32 R11, RZ, RZ, 0x1c1f ;  /* 0x00001c1fff0b7424 */ /* 0x000fe400078e00ff */
[----:B------:R-:W-:Y:S02]  /*1e1c0*/  IMAD.MOV.U32 R15, RZ, RZ, -0x1 ;  /* 0xffffffffff0f7424 */ /* 0x000fe400078e00ff */
[----:B------:R-:W-:-:S07]  /*1e1d0*/  IMAD.MOV.U32 R81, RZ, RZ, R14 ;  /* 0x000000ffff517224 */ /* 0x000fce00078e000e */
[----:B------:R-:W-:Y:S05]  /*1e1e0*/  WARPSYNC.COLLECTIVE R15, `(.L_x_1896) ;  /* 0x000000000f087348 */ /* 0x000fea0003c00000 */
[----:B------:R0:W1:Y:S02]  /*1e1f0*/  SHFL.IDX P6, R14, R13, R12, R11 ;  /* 0x0000000c0d0e7389 */ /* 0x00006400000c000b */
[----:B01----:R-:W-:Y:S01]  /*1e200*/  ENDCOLLECTIVE ;  /* 0x000000000000791b */ /* 0x003fe20003800000 */
.L_x_1896:
[----:B------:R-:W-:Y:S05]  /*1e210*/  BRA `(.L_x_1897) ;  /* 0xfffffe4c00147947 */ /* 0x000fea000383ffff */
.L_x_1592:
[----:B------:R-:W-:Y:S01]  /*1e220*/  BSSY B1, `(.L_x_1898) ;  /* 0x0000008000017945 */ /* 0x000fe20003800000 */
[----:B--2-4-:R-:W-:Y:S02]  /*1e230*/  IMAD.MOV.U32 R13, RZ, RZ, R85 ;  /* 0x000000ffff0d7224 */ /* 0x014fe400078e0055 */
[----:B------:R-:W-:Y:S02]  /*1e240*/  IMAD.MOV.U32 R12, RZ, RZ, 0x1 ;  /* 0x00000001ff0c7424 */ /* 0x000fe400078e00ff */
[----:B------:R-:W-:Y:S02]  /*1e250*/  IMAD.MOV.U32 R11, RZ, RZ, 0x1c1f ;  /* 0x00001c1fff0b7424 */ /* 0x000fe400078e00ff */
[----:B------:R-:W-:-:S07]  /*1e260*/  IMAD.MOV.U32 R15, RZ, RZ, -0x1 ;  /* 0xffffffffff0f7424 */ /* 0x000fce00078e00ff */
[----:B01-3--:R-:W-:Y:S05]  /*1e270*/  WARPSYNC.COLLECTIVE R15, `(.L_x_1899) ;  /* 0x000000000f087348 */ /* 0x00bfea0003c00000 */
[----:B---3--:R2:W3:Y:S02]  /*1e280*/  SHFL.IDX P6, R14, R13, R12, R11 ;  /* 0x0000000c0d0e7389 */ /* 0x0084e400000c000b */
[----:B0123--:R-:W-:Y:S01]  /*1e290*/  ENDCOLLECTIVE ;  /* 0x000000000000791b */ /* 0x00ffe20003800000 */
.L_x_1899:
[----:B------:R-:W-:Y:S05]  /*1e2a0*/  BSYNC B1 ;  /* 0x0000000000017941 */ /* 0x000fea0003800000 */
.L_x_1898:
[----:B------:R-:W-:Y:S01]  /*1e2b0*/  IMAD.MOV.U32 R13, RZ, RZ, R84 ;  /* 0x000000ffff0d7224 */ /* 0x000fe200078e0054 */
[----:B------:R-:W-:Y:S01]  /*1e2c0*/  MOV R85, R14 ;  /* 0x0000000e00557202 */ /* 0x000fe20000000f00 */
[----:B------:R-:W-:Y:S02]  /*1e2d0*/  IMAD.MOV.U32 R12, RZ, RZ, 0x1 ;  /* 0x00000001ff0c7424 */ /* 0x000fe400078e00ff */
[----:B------:R-:W-:Y:S02]  /*1e2e0*/  IMAD.MOV.U32 R11, RZ, RZ, 0x1c1f ;  /* 0x00001c1fff0b7424 */ /* 0x000fe400078e00ff */
[----:B------:R-:W-:-:S07]  /*1e2f0*/  IMAD.MOV.U32 R15, RZ, RZ, -0x1 ;  /* 0xffffffffff0f7424 */ /* 0x000fce00078e00ff */
[----:B------:R-:W-:Y:S05]  /*1e300*/  WARPSYNC.COLLECTIVE R15, `(.L_x_1900) ;  /* 0x000000000f087348 */ /* 0x000fea0003c00000 */
[----:B------:R0:W1:Y:S02]  /*1e310*/  SHFL.IDX P6, R14, R13, R12, R11 ;  /* 0x0000000c0d0e7389 */ /* 0x00006400000c000b */
[----:B01----:R-:W-:Y:S01]  /*1e320*/  ENDCOLLECTIVE ;  /* 0x000000000000791b */ /* 0x003fe20003800000 */
.L_x_1900:
[----:B------:R-:W-:Y:S05]  /*1e330*/  BRA `(.L_x_1901) ;  /* 0xfffffe5000887947 */ /* 0x000fea000383ffff */
.L_x_1604:
[----:B-1----:R1:W2:Y:S02]  /*1e340*/  SYNCS.PHASECHK.TRANS64.TRYWAIT P4, [R70+URZ+0x16890], R78 ;  /* 0x0168904e460075a7 */ /* 0x0022a4000808017f */
[----:B--2---:R-:W-:Y:S05]  /*1e350*/  @!P4 NANOSLEEP.SYNCS 0x989680 ;  /* 0x009896800000c95d */ /* 0x004fea0003900000 */
[----:B------:R-:W2:Y:S02]  /*1e360*/  @!P4 SYNCS.PHASECHK.TRANS64 P4, [R70+URZ+0x16890], R78 ;  /* 0x0168904e4600c5a7 */ /* 0x000ea4000808007f */
[----:B--2---:R-:W-:Y:S05]  /*1e370*/  @!P4 BRA `(.L_x_1604) ;  /* 0xfffffffc00f0c947 */ /* 0x004fea000383ffff */
[----:B------:R-:W-:Y:S05]  /*1e380*/  BRA `(.L_x_1902) ;  /* 0xfffffe5c00847947 */ /* 0x000fea000383ffff */
.L_x_1605:
[----:B------:R-:W-:Y:S01]  /*1e390*/  BSSY B1, `(.L_x_1903) ;  /* 0x0000008000017945 */ /* 0x000fe20003800000 */
[----:B0-----:R-:W-:Y:S02]  /*1e3a0*/  IMAD.MOV.U32 R13, RZ, RZ, R85 ;  /* 0x000000ffff0d7224 */ /* 0x001fe400078e0055 */
[----:B------:R-:W-:Y:S02]  /*1e3b0*/  IMAD.MOV.U32 R12, RZ, RZ, RZ ;  /* 0x000000ffff0c7224 */ /* 0x000fe400078e00ff */
[----:B------:R-:W-:Y:S02]  /*1e3c0*/  IMAD.MOV.U32 R11, RZ, RZ, 0x1c1f ;  /* 0x00001c1fff0b7424 */ /* 0x000fe400078e00ff */
[----:B------:R-:W-:-:S07]  /*1e3d0*/  IMAD.MOV.U32 R15, RZ, RZ, -0x1 ;  /* 0xffffffffff0f7424 */ /* 0x000fce00078e00ff */
[----:B-1----:R-:W-:Y:S05]  /*1e3e0*/  WARPSYNC.COLLECTIVE R15, `(.L_x_1904) ;  /* 0x000000000f087348 */ /* 0x002fea0003c00000 */
[----:B------:R0:W2:Y:S02]  /*1e3f0*/  SHFL.IDX P6, R14, R13, R12, R11 ;  /* 0x0000000c0d0e7389 */ /* 0x0000a400000c000b */
[----:B012---:R-:W-:Y:S01]  /*1e400*/  ENDCOLLECTIVE ;  /* 0x000000000000791b */ /* 0x007fe20003800000 */
.L_x_1904:
[----:B------:R-:W-:Y:S05]  /*1e410*/  BSYNC B1 ;  /* 0x0000000000017941 */ /* 0x000fea0003800000 */
.L_x_1903:
        /* <DEDUP_REMOVED lines=8> */
.L_x_1905:
[----:B------:R-:W-:Y:S01]  /*1e4a0*/  IMAD.MOV.U32 R82, RZ, RZ, R14 ;  /* 0x000000ffff527224 */ /* 0x000fe200078e000e */
[----:B------:R-:W-:Y:S06]  /*1e4b0*/  BRA `(.L_x_1906) ;  /* 0xfffffe5c00507947 */ /* 0x000fec000383ffff */
.L_x_1610:
[----:B------:R-:W-:Y:S01]  /*1e4c0*/  BSSY B1, `(.L_x_1907) ;  /* 0x0000008000017945 */ /* 0x000fe20003800000 */
[----:B0-----:R-:W-:Y:S02]  /*1e4d0*/  IMAD.MOV.U32 R13, RZ, RZ, R85 ;  /* 0x000000ffff0d7224 */ /* 0x001fe400078e0055 */
[----:B------:R-:W-:Y:S02]  /*1e4e0*/  IMAD.MOV.U32 R12, RZ, RZ, 0x1 ;  /* 0x00000001ff0c7424 */ /* 0x000fe400078e00ff */
[----:B------:R-:W-:Y:S02]  /*1e4f0*/  IMAD.MOV.U32 R11, RZ, RZ, 0x1c1f ;  /* 0x00001c1fff0b7424 */ /* 0x000fe400078e00ff */
[----:B------:R-:W-:-:S07]  /*1e500*/  IMAD.MOV.U32 R15, RZ, RZ, -0x1 ;  /* 0xffffffffff0f7424 */ /* 0x000fce00078e00ff */
[----:B-1234-:R-:W-:Y:S05]  /*1e510*/  WARPSYNC.COLLECTIVE R15, `(.L_x_1908) ;  /* 0x000000000f087348 */ /* 0x01efea0003c00000 */
[----:B------:R0:W0:Y:S02]  /*1e520*/  SHFL.IDX P6, R14, R13, R12, R11 ;  /* 0x0000000c0d0e7389 */ /* 0x00002400000c000b */
[----:B01234-:R-:W-:Y:S01]  /*1e530*/  ENDCOLLECTIVE ;  /* 0x000000000000791b */ /* 0x01ffe20003800000 */
.L_x_1908:
[----:B------:R-:W-:Y:S05]  /*1e540*/  BSYNC B1 ;  /* 0x0000000000017941 */ /* 0x000fea0003800000 */
.L_x_1907:
[----:B------:R-:W-:Y:S02]  /*1e550*/  IMAD.MOV.U32 R13, RZ, RZ, R84 ;  /* 0x000000ffff0d7224 */ /* 0x000fe400078e0054 */
[----:B------:R-:W-:Y:S02]  /*1e560*/  IMAD.MOV.U32 R12, RZ, RZ, 0x1 ;  /* 0x00000001ff0c7424 */ /* 0x000fe400078e00ff */
[----:B------:R-:W-:Y:S02]  /*1e570*/  IMAD.MOV.U32 R11, RZ, RZ, 0x1c1f ;  /* 0x00001c1fff0b7424 */ /* 0x000fe400078e00ff */
[----:B------:R-:W-:Y:S02]  /*1e580*/  IMAD.MOV.U32 R15, RZ, RZ, -0x1 ;  /* 0xffffffffff0f7424 */ /* 0x000fe400078e00ff */
[----:B------:R-:W-:-:S07]  /*1e590*/  IMAD.MOV.U32 R85, RZ, RZ, R14 ;  /* 0x000000ffff557224 */ /* 0x000fce00078e000e */
[----:B------:R-:W-:Y:S05]  /*1e5a0*/  WARPSYNC.COLLECTIVE R15, `(.L_x_1909) ;  /* 0x000000000f087348 */ /* 0x000fea0003c00000 */
[----:B------:R0:W1:Y:S02]  /*1e5b0*/  SHFL.IDX P6, R14, R13, R12, R11 ;  /* 0x0000000c0d0e7389 */ /* 0x00006400000c000b */
[----:B01----:R-:W-:Y:S01]  /*1e5c0*/  ENDCOLLECTIVE ;  /* 0x000000000000791b */ /* 0x003fe20003800000 */
.L_x_1909:
[----:B------:R-:W-:Y:S01]  /*1e5d0*/  IMAD.MOV.U32 R84, RZ, RZ, R14 ;  /* 0x000000ffff547224 */ /* 0x000fe200078e000e */
[----:B------:R-:W-:Y:S06]  /*1e5e0*/  BRA `(.L_x_1910) ;  /* 0xfffffe6000e07947 */ /* 0x000fec000383ffff */
.L_x_1615:
[----:B0-----:R0:W1:Y:S02]  /*1e5f0*/  SYNCS.PHASECHK.TRANS64.TRYWAIT P3, [R70+URZ+0x16890], R78 ;  /* 0x0168904e460075a7 */ /* 0x001064000806017f */
[----:B-1----:R-:W-:Y:S05]  /*1e600*/  @!P3 NANOSLEEP.SYNCS 0x989680 ;  /* 0x009896800000b95d */ /* 0x002fea0003900000 */
[----:B------:R-:W1:Y:S02]  /*1e610*/  @!P3 SYNCS.PHASECHK.TRANS64 P3, [R70+URZ+0x16890], R78 ;  /* 0x0168904e4600b5a7 */ /* 0x000e64000806007f */
[----:B-1----:R-:W-:Y:S05]  /*1e620*/  @!P3 BRA `(.L_x_1615) ;  /* 0xfffffffc00f0b947 */ /* 0x002fea000383ffff */
[----:B------:R-:W-:Y:S05]  /*1e630*/  BRA `(.L_x_1911) ;  /* 0xfffffe6800ec7947 */ /* 0x000fea000383ffff */
.L_x_1616:
        /* <DEDUP_REMOVED lines=8> */
.L_x_1913:
[----:B------:R-:W-:Y:S05]  /*1e6c0*/  BSYNC B1 ;  /* 0x0000000000017941 */ /* 0x000fea0003800000 */
.L_x_1912:
        /* <DEDUP_REMOVED lines=8> */
.L_x_1914:
[----:B------:R-:W-:Y:S01]  /*1e750*/  IMAD.MOV.U32 R33, RZ, RZ, R14 ;  /* 0x000000ffff217224 */ /* 0x000fe200078e000e */
[----:B------:R-:W-:Y:S06]  /*1e760*/  BRA `(.L_x_1915) ;  /* 0xfffffe6c00107947 */ /* 0x000fec000383ffff */
.L_x_1619:
[----:B------:R-:W-:Y:S01]  /*1e770*/  BSSY B1, `(.L_x_1916) ;  /* 0x0000008000017945 */ /* 0x000fe20003800000 */
[----:B----4-:R-:W-:Y:S02]  /*1e780*/  IMAD.MOV.U32 R13, RZ, RZ, R34 ;  /* 0x000000ffff0d7224 */ /* 0x010fe400078e0022 */
[----:B------:R-:W-:Y:S02]  /*1e790*/  IMAD.MOV.U32 R12, RZ, RZ, 0x1 ;  /* 0x00000001ff0c7424 */ /* 0x000fe400078e00ff */
[----:B------:R-:W-:Y:S02]  /*1e7a0*/  IMAD.MOV.U32 R11, RZ, RZ, 0x1c1f ;  /* 0x00001c1fff0b7424 */ /* 0x000fe400078e00ff */
[----:B------:R-:W-:-:S07]  /*1e7b0*/  IMAD.MOV.U32 R15, RZ, RZ, -0x1 ;  /* 0xffffffffff0f7424 */ /* 0x000fce00078e00ff */
[----:B0123--:R-:W-:Y:S05]  /*1e7c0*/  WARPSYNC.COLLECTIVE R15, `(.L_x_1917) ;  /* 0x000000000f087348 */ /* 0x00ffea0003c00000 */
[----:B------:R4:W0:Y:S02]  /*1e7d0*/  SHFL.IDX P6, R14, R13, R12, R11 ;  /* 0x0000000c0d0e7389 */ /* 0x00082400000c000b */
[----:B01234-:R-:W-:Y:S01]  /*1e7e0*/  ENDCOLLECTIVE ;  /* 0x000000000000791b */ /* 0x01ffe20003800000 */
.L_x_1917:
[----:B------:R-:W-:Y:S05]  /*1e7f0*/  BSYNC B1 ;  /* 0x0000000000017941 */ /* 0x000fea0003800000 */
.L_x_1916:
        /* <DEDUP_REMOVED lines=8> */
.L_x_1918:
[----:B------:R-:W-:Y:S01]  /*1e880*/  IMAD.MOV.U32 R33, RZ, RZ, R14 ;  /* 0x000000ffff217224 */ /* 0x000fe200078e000e */
[----:B------:R-:W-:Y:S06]  /*1e890*/  BRA `(.L_x_1919) ;  /* 0xfffffe6c00107947 */ /* 0x000fec000383ffff */
.L_x_1623:
[----:B0-----:R0:W3:Y:S02]  /*1e8a0*/  SYNCS.PHASECHK.TRANS64.TRYWAIT P4, [R70+URZ+0x168b0], R78 ;  /* 0x0168b04e460075a7 */ /* 0x0010e4000808017f */
[----:B---3--:R-:W-:Y:S05]  /*1e8b0*/  @!P4 NANOSLEEP.SYNCS 0x989680 ;  /* 0x009896800000c95d */ /* 0x008fea0003900000 */
[----:B------:R-:W3:Y:S02]  /*1e8c0*/  @!P4 SYNCS.PHASECHK.TRANS64 P4, [R70+URZ+0x168b0], R78 ;  /* 0x0168b04e4600c5a7 */ /* 0x000ee4000808007f */
[----:B---3--:R-:W-:Y:S05]  /*1e8d0*/  @!P4 BRA `(.L_x_1623) ;  /* 0xfffffffc00f0c947 */ /* 0x008fea000383ffff */
[----:B------:R-:W-:Y:S05]  /*1e8e0*/  BRA `(.L_x_1920) ;  /* 0xfffffe6c008c7947 */ /* 0x000fea000383ffff */
.L_x_1639:
        /* <DEDUP_REMOVED lines=8> */
[----:B------:R-:W-:-:S05]  /*1e970*/  SHF.R.S32.HI R4, RZ, 0x7, R4 ;  /* 0x00000007ff047819 */ /* 0x000fca0000011404 */
[----:B--2---:R-:W-:-:S07]  /*1e980*/  IMAD.MOV.U32 R13, RZ, RZ, R4 ;  /* 0x000000ffff0d7224 */ /* 0x004fce00078e0004 */
[----:B-----5:R-:W-:Y:S05]  /*1e990*/  WARPSYNC.COLLECTIVE R15, `(.L_x_1922) ;  /* 0x000000000f087348 */ /* 0x020fea0003c00000 */
[----:B------:R0:W1:Y:S02]  /*1e9a0*/  SHFL.IDX P6, R14, R13, R12, R11 ;  /* 0x0000000c0d0e7389 */ /* 0x00006400000c000b */
[----:B01---5:R-:W-:Y:S01]  /*1e9b0*/  ENDCOLLECTIVE ;  /* 0x000000000000791b */ /* 0x023fe20003800000 */
.L_x_1922:
[----:B------:R-:W-:Y:S05]  /*1e9c0*/  BSYNC B0 ;  /* 0x0000000000007941 */ /* 0x000fea0003800000 */
.L_x_1921:
[----:B------:R1:W-:Y:S01]  /*1e9d0*/  STL [R1+0x28], R14 ;  /* 0x0000280e01007387 */ /* 0x0003e20000100800 */
[----:B------:R-:W-:Y:S05]  /*1e9e0*/  BRA `(.L_x_1923) ;  /* 0xfffffe7800207947 */ /* 0x000fea000383ffff */
.L_x_1651:
[----:B------:R-:W-:Y:S01]  /*1e9f0*/  BSSY B1, `(.L_x_1924) ;  /* 0x0000008000017945 */ /* 0x000fe20003800000 */
[----:B--2---:R-:W-:Y:S01]  /*1ea00*/  MOV R13, R6 ;  /* 0x00000006000d7202 */ /* 0x004fe20000000f00 */
[----:B------:R-:W-:Y:S02]  /*1ea10*/  IMAD.MOV.U32 R12, RZ, RZ, RZ ;  /* 0x000000ffff0c7224 */ /* 0x000fe400078e00ff */
[----:B------:R-:W-:Y:S02]  /*1ea20*/  IMAD.MOV.U32 R11, RZ, RZ, 0x1c1f ;  /* 0x00001c1fff0b7424 */ /* 0x000fe400078e00ff */
[----:B------:R-:W-:-:S07]  /*1ea30*/  IMAD.MOV.U32 R15, RZ, RZ, -0x1 ;  /* 0xffffffffff0f7424 */ /* 0x000fce00078e00ff */
[----:B-1----:R-:W-:Y:S05]  /*1ea40*/  WARPSYNC.COLLECTIVE R15, `(.L_x_1925) ;  /* 0x000000000f087348 */ /* 0x002fea0003c00000 */
[----:B-1----:R0:W1:Y:S02]  /*1ea50*/  SHFL.IDX P6, R14, R13, R12, R11 ;  /* 0x0000000c0d0e7389 */ /* 0x00206400000c000b */
[----:B01----:R-:W-:Y:S01]  /*1ea60*/  ENDCOLLECTIVE ;  /* 0x000000000000791b */ /* 0x003fe20003800000 */
.L_x_1925:
[----:B------:R-:W-:Y:S05]  /*1ea70*/  BSYNC B1 ;  /* 0x0000000000017941 */ /* 0x000fea0003800000 */
.L_x_1924:
        /* <DEDUP_REMOVED lines=8> */
.L_x_1926:
[----:B------:R-:W-:Y:S02]  /*1eb00*/  IMAD.MOV.U32 R13, RZ, RZ, R8 ;  /* 0x000000ffff0d7224 */ /* 0x000fe400078e0008 */
[----:B------:R-:W-:-:S07]  /*1eb10*/  IMAD.MOV.U32 R0, RZ, RZ, R14 ;  /* 0x000000ffff007224 */ /* 0x000fce00078e000e */
[----:B------:R-:W-:Y:S05]  /*1eb20*/  WARPSYNC.COLLECTIVE R15, `(.L_x_1927) ;  /* 0x000000000f087348 */ /* 0x000fea0003c00000 */
[----:B------:R0:W1:Y:S02]  /*1eb30*/  SHFL.IDX P6, R14, R13, R12, R11 ;  /* 0x0000000c0d0e7389 */ /* 0x00006400000c000b */
[----:B01----:R-:W-:Y:S01]  /*1eb40*/  ENDCOLLECTIVE ;  /* 0x000000000000791b */ /* 0x003fe20003800000 */
.L_x_1927:
[----:B------:R-:W-:Y:S02]  /*1eb50*/  IMAD.MOV.U32 R13, RZ, RZ, R7 ;  /* 0x000000ffff0d7224 */ /* 0x000fe400078e0007 */
[----:B------:R-:W-:-:S07]  /*1eb60*/  IMAD.MOV.U32 R5, RZ, RZ, R14 ;  /* 0x000000ffff057224 */ /* 0x000fce00078e000e */
[----:B------:R-:W-:Y:S05]  /*1eb70*/  WARPSYNC.COLLECTIVE R15, `(.L_x_1928) ;  /* 0x000000000f087348 */ /* 0x000fea0003c00000 */
[----:B------:R0:W1:Y:S02]  /*1eb80*/  SHFL.IDX P6, R14, R13, R12, R11 ;  /* 0x0000000c0d0e7389 */ /* 0x00006400000c000b */
[----:B01----:R-:W-:Y:S01]  /*1eb90*/  ENDCOLLECTIVE ;  /* 0x000000000000791b */ /* 0x003fe20003800000 */
.L_x_1928:
[----:B------:R-:W-:Y:S05]  /*1eba0*/  BRA `(.L_x_1929) ;  /* 0xfffffe7c00a47947 */ /* 0x000fea000383ffff */
.L_x_1654:
[----:B------:R-:W-:Y:S01]  /*1ebb0*/  BSSY B1, `(.L_x_1930) ;  /* 0x0000008000017945 */ /* 0x000fe20003800000 */
[----:B--2---:R-:W-:Y:S02]  /*1ebc0*/  IMAD.MOV.U32 R13, RZ, RZ, R6 ;  /* 0x000000ffff0d7224 */ /* 0x004fe400078e0006 */
[----:B------:R-:W-:Y:S02]  /*1ebd0*/  IMAD.MOV.U32 R12, RZ, RZ, 0x1 ;  /* 0x00000001ff0c7424 */ /* 0x000fe400078e00ff */
[----:B------:R-:W-:Y:S02]  /*1ebe0*/  IMAD.MOV.U32 R11, RZ, RZ, 0x1c1f ;  /* 0x00001c1fff0b7424 */ /* 0x000fe400078e00ff */
[----:B------:R-:W-:-:S07]  /*1ebf0*/  IMAD.MOV.U32 R15, RZ, RZ, -0x1 ;  /* 0xffffffffff0f7424 */ /* 0x000fce00078e00ff */
[----:B-1----:R-:W-:Y:S05]  /*1ec00*/  WARPSYNC.COLLECTIVE R15, `(.L_x_1931) ;  /* 0x000000000f087348 */ /* 0x002fea0003c00000 */
[----:B------:R0:W2:Y:S02]  /*1ec10*/  SHFL.IDX P6, R14, R13, R12, R11 ;  /* 0x0000000c0d0e7389 */ /* 0x0000a400000c000b */
[----:B012---:R-:W-:Y:S01]  /*1ec20*/  ENDCOLLECTIVE ;  /* 0x000000000000791b */ /* 0x007fe20003800000 */
.L_x_1931:
[----:B------:R-:W-:Y:S05]  /*1ec30*/  BSYNC B1 ;  /* 0x0000000000017941 */ /* 0x000fea0003800000 */
.L_x_1930:
        /* <DEDUP_REMOVED lines=8> */
.L_x_1932:
[----:B------:R-:W-:Y:S02]  /*1ecc0*/  IMAD.MOV.U32 R13, RZ, RZ, R8 ;  /* 0x000000ffff0d7224 */ /* 0x000fe400078e0008 */
[----:B------:R-:W-:-:S07]  /*1ecd0*/  IMAD.MOV.U32 R0, RZ, RZ, R14 ;  /* 0x000000ffff007224 */ /* 0x000fce00078e000e */
[----:B------:R-:W-:Y:S05]  /*1ece0*/  WARPSYNC.COLLECTIVE R15, `(.L_x_1933) ;  /* 0x000000000f087348 */ /* 0x000fea0003c00000 */
[----:B------:R0:W1:Y:S02]  /*1ecf0*/  SHFL.IDX P6, R14, R13, R12, R11 ;  /* 0x0000000c0d0e7389 */ /* 0x00006400000c000b */
[----:B01----:R-:W-:Y:S01]  /*1ed00*/  ENDCOLLECTIVE ;  /* 0x000000000000791b */ /* 0x003fe20003800000 */
.L_x_1933:
[----:B------:R-:W-:Y:S01]  /*1ed10*/  MOV R13, R7 ;  /* 0x00000007000d7202 */ /* 0x000fe20000000f00 */
[----:B------:R-:W-:-:S07]  /*1ed20*/  IMAD.MOV.U32 R5, RZ, RZ, R14 ;  /* 0x000000ffff057224 */ /* 0x000fce00078e000e */
[----:B------:R-:W-:Y:S05]  /*1ed30*/  WARPSYNC.COLLECTIVE R15, `(.L_x_1934) ;  /* 0x000000000f087348 */ /* 0x000fea0003c00000 */
[----:B------:R0:W1:Y:S02]  /*1ed40*/  SHFL.IDX P6, R14, R13, R12, R11 ;  /* 0x0000000c0d0e7389 */ /* 0x00006400000c000b */
[----:B01----:R-:W-:Y:S01]  /*1ed50*/  ENDCOLLECTIVE ;  /* 0x000000000000791b */ /* 0x003fe20003800000 */
.L_x_1934:
[----:B------:R-:W-:Y:S05]  /*1ed60*/  BRA `(.L_x_1935) ;  /* 0xfffffe80000c7947 */ /* 0x000fea000383ffff */
.L_x_1658:
[----:B0-----:R0:W1:Y:S02]  /*1ed70*/  SYNCS.PHASECHK.TRANS64.TRYWAIT P0, [R2+URZ+0x16800], R5 ;  /* 0x01680005020075a7 */ /* 0x001064000800017f */
[----:B-1----:R-:W-:Y:S05]  /*1ed80*/  @!P0 NANOSLEEP.SYNCS 0x989680 ;  /* 0x009896800000895d */ /* 0x002fea0003900000 */
[----:B------:R-:W1:Y:S02]  /*1ed90*/  @!P0 SYNCS.PHASECHK.TRANS64 P0, [R2+URZ+0x16800], R5 ;  /* 0x01680005020085a7 */ /* 0x000e64000800007f */
[----:B-1----:R-:W-:Y:S05]  /*1eda0*/  @!P0 BRA `(.L_x_1658) ;  /* 0xfffffffc00f08947 */ /* 0x002fea000383ffff */
[----:B------:R-:W-:Y:S05]  /*1edb0*/  BRA `(.L_x_1936) ;  /* 0xfffffe84001c7947 */ /* 0x000fea000383ffff */
.L_x_1666:
[----:B------:R-:W0:Y:S01]  /*1edc0*/  LDC R41, c[0x0][0x3f4] ;  /* 0x0000fd00ff297b82 */ /* 0x000e220000000800 */
[----:B------:R-:W-:Y:S01]  /*1edd0*/  BSSY B1, `(.L_x_1937) ;  /* 0x0000008000017945 */ /* 0x000fe20003800000 */
[----:B--2---:R-:W-:Y:S02]  /*1ede0*/  IMAD.MOV.U32 R13, RZ, RZ, R26 ;  /* 0x000000ffff0d7224 */ /* 0x004fe400078e001a */
[----:B------:R-:W-:Y:S02]  /*1edf0*/  IMAD.MOV.U32 R12, RZ, RZ, RZ ;  /* 0x000000ffff0c7224 */ /* 0x000fe400078e00ff */
[----:B------:R-:W-:Y:S02]  /*1ee00*/  IMAD.MOV.U32 R11, RZ, RZ, 0x1c1f ;  /* 0x00001c1fff0b7424 */ /* 0x000fe400078e00ff */
[----:B------:R-:W-:-:S07]  /*1ee10*/  IMAD.MOV.U32 R15, RZ, RZ, -0x1 ;  /* 0xffffffffff0f7424 */ /* 0x000fce00078e00ff */
[----:B01----:R-:W-:Y:S05]  /*1ee20*/  WARPSYNC.COLLECTIVE R15, `(.L_x_1938) ;  /* 0x000000000f087348 */ /* 0x003fea0003c00000 */
[----:B-1----:R1:W2:Y:S02]  /*1ee30*/  SHFL.IDX P6, R14, R13, R12, R11 ;  /* 0x0000000c0d0e7389 */ /* 0x0022a400000c000b */
[----:B012---:R-:W-:Y:S01]  /*1ee40*/  ENDCOLLECTIVE ;  /* 0x000000000000791b */ /* 0x007fe20003800000 */
.L_x_1938:
[----:B------:R-:W-:Y:S05]  /*1ee50*/  BSYNC B1 ;  /* 0x0000000000017941 */ /* 0x000fea0003800000 */
.L_x_1937:
[----:B------:R-:W-:Y:S01]  /*1ee60*/  IMAD.MOV.U32 R13, RZ, RZ, R25 ;  /* 0x000000ffff0d7224 */ /* 0x000fe200078e0019 */
[----:B------:R-:W-:Y:S01]  /*1ee70*/  ISETP.GE.AND P0, PT, R16, R41, PT ;  /* 0x000000291000720c */ /* 0x000fe20003f06270 */
[----:B------:R-:W-:Y:S02]  /*1ee80*/  IMAD.MOV.U32 R12, RZ, RZ, RZ ;  /* 0x000000ffff0c7224 */ /* 0x000fe400078e00ff */
[----:B------:R-:W-:Y:S02]  /*1ee90*/  IMAD.MOV.U32 R11, RZ, RZ, 0x1c1f ;  /* 0x00001c1fff0b7424 */ /* 0x000fe400078e00ff */
[----:B------:R-:W-:Y:S02]  /*1eea0*/  IMAD.MOV.U32 R15, RZ, RZ, -0x1 ;  /* 0xffffffffff0f7424 */ /* 0x000fe400078e00ff */
[----:B------:R-:W-:Y:S02]  /*1eeb0*/  IMAD.MOV.U32 R0, RZ, RZ, R14 ;  /* 0x000000ffff007224 */ /* 0x000fe400078e000e */
[----:B------:R-:W-:-:S07]  /*1eec0*/  IMAD R32, R155, R32, RZ ;  /* 0x000000209b207224 */ /* 0x000fce00078e02ff */
[----:B------:R-:W-:Y:S05]  /*1eed0*/  WARPSYNC.COLLECTIVE R15, `(.L_x_1939) ;  /* 0x000000000f087348 */ /* 0x000fea0003c00000 */
[----:B------:R0:W1:Y:S02]  /*1eee0*/  SHFL.IDX P6, R14, R13, R12, R11 ;  /* 0x0000000c0d0e7389 */ /* 0x00006400000c000b */
[----:B01----:R-:W-:Y:S01]  /*1eef0*/  ENDCOLLECTIVE ;  /* 0x000000000000791b */ /* 0x003fe20003800000 */
.L_x_1939:
[----:B------:R-:W-:Y:S01]  /*1ef00*/  ISETP.GE.OR P1, PT, R39, R32, P0 ;  /* 0x000000202700720c */ /* 0x000fe20000726670 */
[----:B------:R-:W-:-:S12]  /*1ef10*/  IMAD.MOV.U32 R13, RZ, RZ, R24 ;  /* 0x000000ffff0d7224 */ /* 0x000fd800078e0018 */
[C---:B------:R-:W-:Y:S01]  /*1ef20*/  @!P1 IMAD.SHL.U32 R5, R16.reuse, 0x2, RZ ;  /* 0x0000000210059824 */ /* 0x040fe200078e00ff */
[----:B------:R-:W-:Y:S01]  /*1ef30*/  @!P1 SHF.L.U64.HI R21, R16, 0x1, R17 ;  /* 0x0000000110159819 */ /* 0x000fe20000010211 */
[----:B------:R-:W-:-:S07]  /*1ef40*/  IMAD.MOV.U32 R3, RZ, RZ, R14 ;  /* 0x000000ffff037224 */ /* 0x000fce00078e000e */
[----:B------:R-:W-:Y:S05]  /*1ef50*/  WARPSYNC.COLLECTIVE R15, `(.L_x_1940) ;  /* 0x000000000f087348 */ /* 0x000fea0003c00000 */
[----:B------:R0:W1:Y:S02]  /*1ef60*/  SHFL.IDX P6, R14, R13, R12, R11 ;  /* 0x0000000c0d0e7389 */ /* 0x00006400000c000b */
[----:B01----:R-:W-:Y:S01]  /*1ef70*/  ENDCOLLECTIVE ;  /* 0x000000000000791b */ /* 0x003fe20003800000 */
.L_x_1940:
[----:B------:R-:W-:-:S05]  /*1ef80*/  @!P1 IADD3 R6, P2, R3, R5, RZ ;  /* 0x0000000503069210 */ /* 0x000fca0007f5e0ff */
[----:B------:R-:W-:Y:S02]  /*1ef90*/  @!P1 IMAD.X R7, R0, 0x1, R21, P2 ;  /* 0x0000000100079824 */ /* 0x000fe400010e0615 */
[----:B------:R-:W-:Y:S02]  /*1efa0*/  IMAD.MOV.U32 R13, RZ, RZ, R27 ;  /* 0x000000ffff0d7224 */ /* 0x000fe400078e001b */
[----:B------:R-:W-:-:S07]  /*1efb0*/  IMAD.MOV.U32 R4, RZ, RZ, R14 ;  /* 0x000000ffff047224 */ /* 0x000fce00078e000e */
[----:B------:R-:W-:Y:S05]  /*1efc0*/  WARPSYNC.COLLECTIVE R15, `(.L_x_1941) ;  /* 0x000000000f087348 */ /* 0x000fea0003c00000 */
[----:B------:R0:W1:Y:S02]  /*1efd0*/  SHFL.IDX P6, R14, R13, R12, R11 ;  /* 0x0000000c0d0e7389 */ /* 0x00006400000c000b */
[----:B01----:R-:W-:Y:S01]  /*1efe0*/  ENDCOLLECTIVE ;  /* 0x000000000000791b */ /* 0x003fe20003800000 */
.L_x_1941:
[----:B------:R-:W2:Y:S01]  /*1eff0*/  @!P1 LD.E.128 R8, desc[UR42][R6.64] ;  /* 0x0000002a06089980 */ /* 0x000ea2000c101d00 */
[----:B------:R-:W-:-:S05]  /*1f000*/  @!P1 IADD3 R14, P2, R14, R5, RZ ;  /* 0x000000050e0e9210 */ /* 0x000fca0007f5e0ff */
[----:B------:R-:W-:-:S04]  /*1f010*/  @!P1 IMAD.X R3, R4, 0x1, R21, P2 ;  /* 0x0000000104039824 */ /* 0x000fc800010e0615 */
[----:B------:R-:W-:-:S05]  /*1f020*/  @!P1 IMAD.MOV.U32 R15, RZ, RZ, R3 ;  /* 0x000000ffff0f9224 */ /* 0x000fca00078e0003 */
[----:B------:R0:W5:Y:S01]  /*1f030*/  @!P1 LD.E.128 R4, desc[UR42][R14.64] ;  /* 0x0000002a0e049980 */ /* 0x000162000c101d00 */
[----:B------:R-:W-:Y:S01]  /*1f040*/  CS2R R36, SRZ ;  /* 0x0000000000247805 */ /* 0x000fe2000001ff00 */
[----:B------:R-:W-:Y:S01]  /*1f050*/  IMAD.MOV.U32 R13, RZ, RZ, R26 ;  /* 0x000000ffff0d7224 */ /* 0x000fe200078e001a */
[----:B------:R-:W-:Y:S02]  /*1f060*/  MOV R12, 0x1 ;  /* 0x00000001000c7802 */ /* 0x000fe40000000f00 */
[----:B------:R-:W-:Y:S02]  /*1f070*/  CS2R R34, SRZ ;  /* 0x0000000000227805 */ /* 0x000fe4000001ff00 */
[----:B------:R-:W-:Y:S02]  /*1f080*/  CS2R R30, SRZ ;  /* 0x00000000001e7805 */ /* 0x000fe4000001ff00 */
[----:B------:R-:W-:Y:S01]  /*1f090*/  CS2R R20, SRZ ;  /* 0x0000000000147805 */ /* 0x000fe2000001ff00 */
[----:B0-----:R-:W-:-:S02]  /*1f0a0*/  IMAD.MOV.U32 R15, RZ, RZ, -0x1 ;  /* 0xffffffffff0f7424 */ /* 0x001fc400078e00ff */
[----:B--2---:R-:W-:Y:S02]  /*1f0b0*/  @!P1 IMAD.MOV.U32 R37, RZ, RZ, R11 ;  /* 0x000000ffff259224 */ /* 0x004fe400078e000b */
[----:B------:R-:W-:Y:S02]  /*1f0c0*/  IMAD.MOV.U32 R11, RZ, RZ, 0x1c1f ;  /* 0x00001c1fff0b7424 */ /* 0x000fe400078e00ff */
[----:B------:R-:W-:Y:S02]  /*1f0d0*/  @!P1 IMAD.MOV.U32 R34, RZ, RZ, R8 ;  /* 0x000000ffff229224 */ /* 0x000fe400078e0008 */
[----:B------:R-:W-:-:S07]  /*1f0e0*/  @!P1 IMAD.MOV.U32 R35, RZ, RZ, R9 ;  /* 0x000000ffff239224 */ /* 0x000fce00078e0009 */
[----:B-----5:R-:W-:Y:S05]  /*1f0f0*/  WARPSYNC.COLLECTIVE R15, `(.L_x_1942) ;  /* 0x000000000f087348 */ /* 0x020fea0003c00000 */
[----:B------:R0:W1:Y:S02]  /*1f100*/  SHFL.IDX P6, R14, R13, R12, R11 ;  /* 0x0000000c0d0e7389 */ /* 0x00006400000c000b */
[----:B01---5:R-:W-:Y:S01]  /*1f110*/  ENDCOLLECTIVE ;  /* 0x000000000000791b */ /* 0x023fe20003800000 */
.L_x_1942:
[----:B------:R-:W-:Y:S02]  /*1f120*/  IMAD.MOV.U32 R0, RZ, RZ, R34 ;  /* 0x000000ffff007224 */ /* 0x000fe400078e0022 */
[----:B------:R-:W-:Y:S02]  /*1f130*/  IMAD.MOV.U32 R3, RZ, RZ, R35 ;  /* 0x000000ffff037224 */ /* 0x000fe400078e0023 */
[----:B------:R-:W-:Y:S01]  /*1f140*/  @!P1 IMAD.MOV.U32 R36, RZ, RZ, R10 ;  /* 0x000000ffff249224 */ /* 0x000fe200078e000a */
[----:B------:R-:W-:Y:S01]  /*1f150*/  PRMT R42, R0, 0x7610, R42 ;  /* 0x00007610002a7816 */ /* 0x000fe2000000002a */
[----:B------:R-:W-:Y:S01]  /*1f160*/  IMAD.MOV.U32 R9, RZ, RZ, R37 ;  /* 0x000000ffff097224 */ /* 0x000fe200078e0025 */
[----:B------:R-:W-:Y:S01]  /*1f170*/  PRMT R43, R3, 0x7610, R43 ;  /* 0x00007610032b7816 */ /* 0x000fe2000000002b */
[----:B------:R-:W-:Y:S02]  /*1f180*/  IMAD.MOV.U32 R8, RZ, RZ, R36 ;  /* 0x000000ffff087224 */ /* 0x000fe400078e0024 */
[----:B------:R-:W-:-:S03]  /*1f190*/  IMAD.MOV.U32 R13, RZ, RZ, R25 ;  /* 0x000000ffff0d7224 */ /* 0x000fc600078e0019 */
[----:B------:R-:W-:Y:S01]  /*1f1a0*/  PRMT R33, R8, 0x5410, R9 ;  /* 0x0000541008217816 */ /* 0x000fe20000000009 */
[----:B------:R-:W-:Y:S02]  /*1f1b0*/  @!P1 IMAD.MOV.U32 R30, RZ, RZ, R4 ;  /* 0x000000ffff1e9224 */ /* 0x000fe400078e0004 */
[----:B------:R-:W-:Y:S02]  /*1f1c0*/  @!P1 IMAD.MOV.U32 R31, RZ, RZ, R5 ;  /* 0x000000ffff1f9224 */ /* 0x000fe400078e0005 */
[----:B------:R-:W-:Y:S02]  /*1f1d0*/  @!P1 IMAD.MOV.U32 R20, RZ, RZ, R6 ;  /* 0x000000ffff149224 */ /* 0x000fe400078e0006 */
[----:B------:R-:W-:Y:S02]  /*1f1e0*/  @!P1 IMAD.MOV.U32 R21, RZ, RZ, R7 ;  /* 0x000000ffff159224 */ /* 0x000fe400078e0007 */
[----:B------:R-:W-:-:S07]  /*1f1f0*/  IMAD.MOV.U32 R0, RZ, RZ, R14 ;  /* 0x000000ffff007224 */ /* 0x000fce00078e000e */
[----:B------:R-:W-:Y:S05]  /*1f200*/  WARPSYNC.COLLECTIVE R15, `(.L_x_1943) ;  /* 0x000000000f087348 */ /* 0x000fea0003c00000 */
[----:B------:R0:W1:Y:S02]  /*1f210*/  SHFL.IDX P6, R14, R13, R12, R11 ;  /* 0x0000000c0d0e7389 */ /* 0x00006400000c000b */
[----:B01----:R-:W-:Y:S01]  /*1f220*/  ENDCOLLECTIVE ;  /* 0x000000000000791b */ /* 0x003fe20003800000 */
.L_x_1943:
[----:B------:R-:W-:Y:S02]  /*1f230*/  IMAD.MOV.U32 R4, RZ, RZ, R30 ;  /* 0x000000ffff047224 */ /* 0x000fe400078e001e */
[----:B------:R-:W-:Y:S02]  /*1f240*/  IMAD.MOV.U32 R5, RZ, RZ, R31 ;  /* 0x000000ffff057224 */ /* 0x000fe400078e001f */
[----:B------:R-:W-:Y:S02]  /*1f250*/  IMAD.MOV.U32 R6, RZ, RZ, R20 ;  /* 0x000000ffff067224 */ /* 0x000fe400078e0014 */
[----:B------:R-:W-:Y:S01]  /*1f260*/  IMAD.MOV.U32 R7, RZ, RZ, R21 ;  /* 0x000000ffff077224 */ /* 0x000fe200078e0015 */
[----:B------:R-:W-:Y:S02]  /*1f270*/  PRMT R45, R5, 0x7610, R45 ;  /* 0x00007610052d7816 */ /* 0x000fe4000000002d */
[----:B------:R-:W-:Y:S02]  /*1f280*/  PRMT R56, R4, 0x5410, R6 ;  /* 0x0000541004387816 */ /* 0x000fe40000000006 */
[----:B------:R-:W-:-:S02]  /*1f290*/  CS2R R4, SRZ ;  /* 0x0000000000047805 */ /* 0x000fc4000001ff00 */
[----:B------:R-:W-:Y:S01]  /*1f2a0*/  PRMT R42, R42, 0x5410, R7 ;  /* 0x000054102a2a7816 */ /* 0x000fe20000000007 */
[----:B------:R-:W-:Y:S02]  /*1f2b0*/  IMAD.MOV.U32 R13, RZ, RZ, R24 ;  /* 0x000000ffff0d7224 */ /* 0x000fe400078e0018 */
[----:B------:R-:W-:-:S07]  /*1f2c0*/  IMAD.MOV.U32 R3, RZ, RZ, R14 ;  /* 0x000000ffff037224 */ /* 0x000fce00078e000e */
[----:B------:R-:W-:Y:S05]  /*1f2d0*/  WARPSYNC.COLLECTIVE R15, `(.L_x_1944) ;  /* 0x000000000f087348 */ /* 0x000fea0003c00000 */
[----:B------:R0:W1:Y:S02]  /*1f2e0*/  SHFL.IDX P6, R14, R13, R12, R11 ;  /* 0x0000000c0d0e7389 */ /* 0x00006400000c000b */
[----:B01----:R-:W-:Y:S01]  /*1f2f0*/  ENDCOLLECTIVE ;  /* 0x000000000000791b */ /* 0x003fe20003800000 */
.L_x_1944:
[----:B------:R-:W-:Y:S02]  /*1f300*/  IMAD.MOV.U32 R13, RZ, RZ, R27 ;  /* 0x000000ffff0d7224 */ /* 0x000fe400078e001b */
[----:B------:R-:W-:-:S07]  /*1f310*/  IMAD.MOV.U32 R24, RZ, RZ, R14 ;  /* 0x000000ffff187224 */ /* 0x000fce00078e000e */
[----:B------:R-:W-:Y:S05]  /*1f320*/  WARPSYNC.COLLECTIVE R15, `(.L_x_1945) ;  /* 0x000000000f087348 */ /* 0x000fea0003c00000 */
[----:B------:R0:W1:Y:S02]  /*1f330*/  SHFL.IDX P6, R14, R13, R12, R11 ;  /* 0x0000000c0d0e7389 */ /* 0x00006400000c000b */
[----:B01----:R-:W-:Y:S01]  /*1f340*/  ENDCOLLECTIVE ;  /* 0x000000000000791b */ /* 0x003fe20003800000 */
.L_x_1945:
[----:B------:R-:W-:Y:S05]  /*1f350*/  BRA `(.L_x_1946) ;  /* 0xfffffe90000c7947 */ /* 0x000fea000383ffff */
.L_x_1670:
[----:B0-----:R0:W1:Y:S02]  /*1f360*/  SYNCS.PHASECHK.TRANS64.TRYWAIT P1, [R2+URZ+0x16800], R3 ;  /* 0x01680003020075a7 */ /* 0x001064000802017f */
[----:B-1----:R-:W-:Y:S05]  /*1f370*/  @!P1 NANOSLEEP.SYNCS 0x989680 ;  /* 0x009896800000995d */ /* 0x002fea0003900000 */
[----:B------:R-:W1:Y:S02]  /*1f380*/  @!P1 SYNCS.PHASECHK.TRANS64 P1, [R2+URZ+0x16800], R3 ;  /* 0x01680003020095a7 */ /* 0x000e64000802007f */
[----:B-1----:R-:W-:Y:S05]  /*1f390*/  @!P1 BRA `(.L_x_1670) ;  /* 0xfffffffc00f09947 */ /* 0x002fea000383ffff */
[----:B------:R-:W-:Y:S05]  /*1f3a0*/  BRA `(.L_x_1947) ;  /* 0xfffffe9000ac7947 */ /* 0x000fea000383ffff */
.L_x_1676:
[----:B-1----:R1:W3:Y:S02]  /*1f3b0*/  SYNCS.PHASECHK.TRANS64.TRYWAIT P1, [R14+URZ+0x16830], R3 ;  /* 0x016830030e0075a7 */ /* 0x0022e4000802017f */
[----:B---3--:R-:W-:Y:S05]  /*1f3c0*/  @!P1 NANOSLEEP.SYNCS 0x989680 ;  /* 0x009896800000995d */ /* 0x008fea0003900000 */
[----:B------:R-:W3:Y:S02]  /*1f3d0*/  @!P1 SYNCS.PHASECHK.TRANS64 P1, [R14+URZ+0x16830], R3 ;  /* 0x016830030e0095a7 */ /* 0x000ee4000802007f */
[----:B---3--:R-:W-:Y:S05]  /*1f3e0*/  @!P1 BRA `(.L_x_1676) ;  /* 0xfffffffc00f09947 */ /* 0x008fea000383ffff */
[----:B------:R-:W-:Y:S05]  /*1f3f0*/  BRA `(.L_x_1675) ;  /* 0xfffffea0003c7947 */ /* 0x000fea000383ffff */
.L_x_1695:
[----:B-1----:R1:W2:Y:S02]  /*1f400*/  SYNCS.PHASECHK.TRANS64.TRYWAIT P2, [R11+URZ+0x16830], R10 ;  /* 0x0168300a0b0075a7 */ /* 0x0022a4000804017f */
[----:B--2---:R-:W-:Y:S05]  /*1f410*/  @!P2 NANOSLEEP.SYNCS 0x989680 ;  /* 0x009896800000a95d */ /* 0x004fea0003900000 */
[----:B------:R-:W2:Y:S02]  /*1f420*/  @!P2 SYNCS.PHASECHK.TRANS64 P2, [R11+URZ+0x16830], R10 ;  /* 0x0168300a0b00a5a7 */ /* 0x000ea4000804007f */
[----:B--2---:R-:W-:Y:S05]  /*1f430*/  @!P2 BRA `(.L_x_1695) ;  /* 0xfffffffc00f0a947 */ /* 0x004fea000383ffff */
[----:B------:R-:W-:Y:S05]  /*1f440*/  BRA `(.L_x_1694) ;  /* 0xfffffed000e87947 */ /* 0x000fea000383ffff */
.L_x_1699:
[----:B-1----:R1:W2:Y:S02]  /*1f450*/  SYNCS.PHASECHK.TRANS64.TRYWAIT P1, [R11+URZ+0x16850], R10 ;  /* 0x0168500a0b0075a7 */ /* 0x0022a4000802017f */
[----:B--2---:R-:W-:Y:S05]  /*1f460*/  @!P1 NANOSLEEP.SYNCS 0x989680 ;  /* 0x009896800000995d */ /* 0x004fea0003900000 */
[----:B------:R-:W2:Y:S02]  /*1f470*/  @!P1 SYNCS.PHASECHK.TRANS64 P1, [R11+URZ+0x16850], R10 ;  /* 0x0168500a0b0095a7 */ /* 0x000ea4000802007f */
[----:B--2---:R-:W-:Y:S05]  /*1f480*/  @!P1 BRA `(.L_x_1699) ;  /* 0xfffffffc00f09947 */ /* 0x004fea000383ffff */
[----:B------:R-:W-:Y:S05]  /*1f490*/  BRA `(.L_x_1696) ;  /* 0xfffffed400b07947 */ /* 0x000fea000383ffff */
.L_x_1720:
[----:B-1----:R1:W2:Y:S02]  /*1f4a0*/  SYNCS.PHASECHK.TRANS64.TRYWAIT P2, [R3+URZ+0x16830], R0 ;  /* 0x01683000030075a7 */ /* 0x0022a4000804017f */
[----:B--2---:R-:W-:Y:S05]  /*1f4b0*/  @!P2 NANOSLEEP.SYNCS 0x989680 ;  /* 0x009896800000a95d */ /* 0x004fea0003900000 */
[----:B------:R-:W2:Y:S02]  /*1f4c0*/  @!P2 SYNCS.PHASECHK.TRANS64 P2, [R3+URZ+0x16830], R0 ;  /* 0x016830000300a5a7 */ /* 0x000ea4000804007f */
[----:B--2---:R-:W-:Y:S05]  /*1f4d0*/  @!P2 BRA `(.L_x_1720) ;  /* 0xfffffffc00f0a947 */ /* 0x004fea000383ffff */
[----:B------:R-:W-:Y:S05]  /*1f4e0*/  BRA `(.L_x_1719) ;  /* 0xffffff0400b47947 */ /* 0x000fea000383ffff */
.L_x_1724:
[----:B-1----:R1:W2:Y:S02]  /*1f4f0*/  SYNCS.PHASECHK.TRANS64.TRYWAIT P1, [R3+URZ+0x16850], R0 ;  /* 0x01685000030075a7 */ /* 0x0022a4000802017f */
[----:B--2---:R-:W-:Y:S05]  /*1f500*/  @!P1 NANOSLEEP.SYNCS 0x989680 ;  /* 0x009896800000995d */ /* 0x004fea0003900000 */
[----:B------:R-:W2:Y:S02]  /*1f510*/  @!P1 SYNCS.PHASECHK.TRANS64 P1, [R3+URZ+0x16850], R0 ;  /* 0x01685000030095a7 */ /* 0x000ea4000802007f */
[----:B--2---:R-:W-:Y:S05]  /*1f520*/  @!P1 BRA `(.L_x_1724) ;  /* 0xfffffffc00f09947 */ /* 0x004fea000383ffff */
[----:B------:R-:W-:Y:S05]  /*1f530*/  BRA `(.L_x_1721) ;  /* 0xffffff0800907947 */ /* 0x000fea000383ffff */
.L_x_1733:
[----:B-1----:R1:W2:Y:S02]  /*1f540*/  SYNCS.PHASECHK.TRANS64.TRYWAIT P2, [R3+URZ+0x16830], R0 ;  /* 0x01683000030075a7 */ /* 0x0022a4000804017f */
[----:B--2---:R-:W-:Y:S05]  /*1f550*/  @!P2 NANOSLEEP.SYNCS 0x989680 ;  /* 0x009896800000a95d */ /* 0x004fea0003900000 */
[----:B------:R-:W2:Y:S02]  /*1f560*/  @!P2 SYNCS.PHASECHK.TRANS64 P2, [R3+URZ+0x16830], R0 ;  /* 0x016830000300a5a7 */ /* 0x000ea4000804007f */
[----:B--2---:R-:W-:Y:S05]  /*1f570*/  @!P2 BRA `(.L_x_1733) ;  /* 0xfffffffc00f0a947 */ /* 0x004fea000383ffff */
[----:B------:R-:W-:Y:S05]  /*1f580*/  BRA `(.L_x_1732) ;  /* 0xffffff2400907947 */ /* 0x000fea000383ffff */
.L_x_1737:
[----:B-1----:R1:W2:Y:S02]  /*1f590*/  SYNCS.PHASECHK.TRANS64.TRYWAIT P1, [R3+URZ+0x16850], R0 ;  /* 0x01685000030075a7 */ /* 0x0022a4000802017f */
[----:B--2---:R-:W-:Y:S05]  /*1f5a0*/  @!P1 NANOSLEEP.SYNCS 0x989680 ;  /* 0x009896800000995d */ /* 0x004fea0003900000 */
[----:B------:R-:W2:Y:S02]  /*1f5b0*/  @!P1 SYNCS.PHASECHK.TRANS64 P1, [R3+URZ+0x16850], R0 ;  /* 0x01685000030095a7 */ /* 0x000ea4000802007f */
[----:B--2---:R-:W-:Y:S05]  /*1f5c0*/  @!P1 BRA `(.L_x_1737) ;  /* 0xfffffffc00f09947 */ /* 0x004fea000383ffff */
[----:B------:R-:W-:Y:S05]  /*1f5d0*/  BRA `(.L_x_1734) ;  /* 0xffffff28006c7947 */ /* 0x000fea000383ffff */
.L_x_1752:
[----:B-1----:R1:W2:Y:S02]  /*1f5e0*/  SYNCS.PHASECHK.TRANS64.TRYWAIT P1, [R11+URZ+0x16850], R4 ;  /* 0x016850040b0075a7 */ /* 0x0022a4000802017f */
[----:B--2---:R-:W-:Y:S05]  /*1f5f0*/  @!P1 NANOSLEEP.SYNCS 0x989680 ;  /* 0x009896800000995d */ /* 0x004fea0003900000 */
[----:B------:R-:W2:Y:S02]  /*1f600*/  @!P1 SYNCS.PHASECHK.TRANS64 P1, [R11+URZ+0x16850], R4 ;  /* 0x016850040b0095a7 */ /* 0x000ea4000802007f */
[----:B--2---:R-:W-:Y:S05]  /*1f610*/  @!P1 BRA `(.L_x_1752) ;  /* 0xfffffffc00f09947 */ /* 0x004fea000383ffff */
[----:B------:R-:W-:Y:S05]  /*1f620*/  BRA `(.L_x_1751) ;  /* 0xffffff5400887947 */ /* 0x000fea000383ffff */
.L_x_1761:
[----:B------:R-:W-:Y:S02]  /*1f630*/  IMAD.MOV.U32 R13, RZ, RZ, R20 ;  /* 0x000000ffff0d7224 */ /* 0x000fe400078e0014 */
[----:B------:R-:W-:Y:S02]  /*1f640*/  IMAD.MOV.U32 R12, RZ, RZ, RZ ;  /* 0x000000ffff0c7224 */ /* 0x000fe400078e00ff */
[----:B------:R-:W-:Y:S02]  /*1f650*/  IMAD.MOV.U32 R11, RZ, RZ, 0x181f ;  /* 0x0000181fff0b7424 */ /* 0x000fe400078e00ff */
[----:B------:R-:W-:Y:S02]  /*1f660*/  IMAD.MOV.U32 R15, RZ, RZ, -0x1 ;  /* 0xffffffffff0f7424 */ /* 0x000fe400078e00ff */
[----:B------:R-:W-:Y:S02]  /*1f670*/  IMAD R21, R8, R25, RZ ;  /* 0x0000001908157224 */ /* 0x000fe400078e02ff */
[----:B------:R-:W-:-:S07]  /*1f680*/  IMAD.IADD R24, R32, 0x1, R33 ;  /* 0x0000000120187824 */ /* 0x000fce00078e0221 */
[----:B------:R-:W-:Y:S05]  /*1f690*/  WARPSYNC.COLLECTIVE R15, `(.L_x_1948) ;  /* 0x000000000f087348 */ /* 0x000fea0003c00000 */
[----:B------:R0:W1:Y:S02]  /*1f6a0*/  SHFL.IDX P6, R14, R13, R12, R11 ;  /* 0x0000000c0d0e7389 */ /* 0x00006400000c000b */
[----:B01----:R-:W-:Y:S01]  /*1f6b0*/  ENDCOLLECTIVE ;  /* 0x000000000000791b */ /* 0x003fe20003800000 */
.L_x_1948:
[C---:B------:R-:W-:Y:S01]  /*1f6c0*/  VIADD R8, R24.reuse, 0x30 ;  /* 0x0000003018087836 */ /* 0x040fe20000000000 */
[----:B------:R-:W-:-:S04]  /*1f6d0*/  ISETP.GE.OR P3, PT, R24, R21, P0 ;  /* 0x000000151800720c */ /* 0x000fc80000766670 */
[----:B------:R-:W-:Y:S01]  /*1f6e0*/  ISETP.GE.OR P4, PT, R8, R21, P0 ;  /* 0x000000150800720c */ /* 0x000fe20000786670 */
[----:B------:R-:W-:Y:S02]  /*1f6f0*/  VIADD R8, R24, 0x60 ;  /* 0x0000006018087836 */ /* 0x000fe40000000000 */
[----:B------:R-:W-:-:S03]  /*1f700*/  IMAD.MOV.U32 R13, RZ, RZ, R7 ;  /* 0x000000ffff0d7224 */ /* 0x000fc600078e0007 */
[----:B------:R-:W-:Y:S01]  /*1f710*/  ISETP.GE.OR P2, PT, R8, R21, P0 ;  /* 0x000000150800720c */ /* 0x000fe20000746670 */
[----:B------:R-:W-:-:S12]  /*1f720*/  IMAD.MOV.U32 R0, RZ, RZ, R14 ;  /* 0x000000ffff007224 */ /* 0x000fd800078e000e */
[----:B------:R-:W-:Y:S05]  /*1f730*/  WARPSYNC.COLLECTIVE R15, `(.L_x_1949) ;  /* 0x000000000f087348 */ /* 0x000fea0003c00000 */
[----:B------:R0:W1:Y:S02]  /*1f740*/  SHFL.IDX P6, R14, R13, R12, R11 ;  /* 0x0000000c0d0e7389 */ /* 0x00006400000c000b */
[----:B01----:R-:W-:Y:S01]  /*1f750*/  ENDCOLLECTIVE ;  /* 0x000000000000791b */ /* 0x003fe20003800000 */
.L_x_1949:
[----:B------:R-:W-:Y:S02]  /*1f760*/  IMAD.MOV.U32 R13, RZ, RZ, R20 ;  /* 0x000000ffff0d7224 */ /* 0x000fe400078e0014 */
[----:B------:R-:W-:Y:S01]  /*1f770*/  IMAD.MOV.U32 R12, RZ, RZ, 0x1 ;  /* 0x00000001ff0c7424 */ /* 0x000fe200078e00ff */
[----:B------:R-:W-:-:S07]  /*1f780*/  MOV R3, R14 ;  /* 0x0000000e00037202 */ /* 0x000fce0000000f00 */
[----:B------:R-:W-:Y:S05]  /*1f790*/  WARPSYNC.COLLECTIVE R15, `(.L_x_1950) ;  /* 0x000000000f087348 */ /* 0x000fea0003c00000 */
[----:B------:R0:W1:Y:S02]  /*1f7a0*/  SHFL.IDX P6, R14, R13, R12, R11 ;  /* 0x0000000c0d0e7389 */ /* 0x00006400000c000b */
[----:B01----:R-:W-:Y:S01]  /*1f7b0*/  ENDCOLLECTIVE ;  /* 0x000000000000791b */ /* 0x003fe20003800000 */
.L_x_1950:
[----:B------:R-:W-:-:S04]  /*1f7c0*/  @!P3 LEA R10, P5, R26, R3, 0x1 ;  /* 0x000000031a0ab211 */ /* 0x000fc800078a08ff */
[----:B------:R-:W-:Y:S01]  /*1f7d0*/  @!P3 LEA.HI.X R3, R26, R0, R28, 0x1, P5 ;  /* 0x000000001a03b211 */ /* 0x000fe200028f0c1c */
[----:B------:R-:W-:Y:S02]  /*1f7e0*/  IMAD.MOV.U32 R13, RZ, RZ, R7 ;  /* 0x000000ffff0d7224 */ /* 0x000fe400078e0007 */
[----:B------:R-:W-:-:S07]  /*1f7f0*/  IMAD.MOV.U32 R4, RZ, RZ, R14 ;  /* 0x000000ffff047224 */ /* 0x000fce00078e000e */
[----:B------:R-:W-:Y:S05]  /*1f800*/  WARPSYNC.COLLECTIVE R15, `(.L_x_1951) ;  /* 0x000000000f087348 */ /* 0x000fea0003c00000 */
[----:B------:R0:W1:Y:S02]  /*1f810*/  SHFL.IDX P6, R14, R13, R12, R11 ;  /* 0x0000000c0d0e7389 */ /* 0x00006400000c000b */
[----:B01----:R-:W-:Y:S01]  /*1f820*/  ENDCOLLECTIVE ;  /* 0x000000000000791b */ /* 0x003fe20003800000 */
.L_x_1951:
[----:B------:R-:W-:Y:S02]  /*1f830*/  IMAD.MOV.U32 R13, RZ, RZ, R20 ;  /* 0x000000ffff0d7224 */ /* 0x000fe400078e0014 */
[----:B------:R-:W-:Y:S02]  /*1f840*/  IMAD.MOV.U32 R12, RZ, RZ, 0x2 ;  /* 0x00000002ff0c7424 */ /* 0x000fe400078e00ff */
[----:B------:R-:W-:-:S07]  /*1f850*/  IMAD.MOV.U32 R5, RZ, RZ, R14 ;  /* 0x000000ffff057224 */ /* 0x000fce00078e000e */
[----:B------:R-:W-:Y:S05]  /*1f860*/  WARPSYNC.COLLECTIVE R15, `(.L_x_1952) ;  /* 0x000000000f087348 */ /* 0x000fea0003c00000 */
[----:B------:R0:W1:Y:S02]  /*1f870*/  SHFL.IDX P6, R14, R13, R12, R11 ;  /* 0x0000000c0d0e7389 */ /* 0x00006400000c000b */
[----:B01----:R-:W-:Y:S01]  /*1f880*/  ENDCOLLECTIVE ;  /* 0x000000000000791b */ /* 0x003fe20003800000 */
.L_x_1952:
[----:B------:R-:W-:-:S04]  /*1f890*/  @!P4 LEA R8, P1, R26, R5, 0x1 ;  /* 0x000000051a08c211 */ /* 0x000fc800078208ff */
[----:B------:R-:W-:Y:S01]  /*1f8a0*/  @!P4 LEA.HI.X R9, R26, R4, R28, 0x1, P1 ;  /* 0x000000041a09c211 */ /* 0x000fe200008f0c1c */
[----:B------:R-:W-:Y:S02]  /*1f8b0*/  IMAD.MOV.U32 R13, RZ, RZ, R7 ;  /* 0x000000ffff0d7224 */ /* 0x000fe400078e0007 */
[----:B------:R-:W-:-:S07]  /*1f8c0*/  IMAD.MOV.U32 R6, RZ, RZ, R14 ;  /* 0x000000ffff067224 */ /* 0x000fce00078e000e */
[----:B------:R-:W-:Y:S05]  /*1f8d0*/  WARPSYNC.COLLECTIVE R15, `(.L_x_1953) ;  /* 0x000000000f087348 */ /* 0x000fea0003c00000 */
[----:B------:R0:W1:Y:S02]  /*1f8e0*/  SHFL.IDX P6, R14, R13, R12, R11 ;  /* 0x0000000c0d0e7389 */ /* 0x00006400000c000b */
[----:B01----:R-:W-:Y:S01]  /*1f8f0*/  ENDCOLLECTIVE ;  /* 0x000000000000791b */ /* 0x003fe20003800000 */
.L_x_1953:
[----:B------:R-:W-:Y:S02]  /*1f900*/  @!P3 IMAD.MOV.U32 R11, RZ, RZ, R3 ;  /* 0x000000ffff0bb224 */ /* 0x000fe400078e0003 */
[----:B------:R-:W-:Y:S02]  /*1f910*/  IMAD.MOV.U32 R13, RZ, RZ, R20 ;  /* 0x000000ffff0d7224 */ /* 0x000fe400078e0014 */
[----:B------:R-:W-:Y:S01]  /*1f920*/  IMAD.MOV.U32 R12, RZ, RZ, 0x3 ;  /* 0x00000003ff0c7424 */ /* 0x000fe200078e00ff */
        /* <DEDUP_REMOVED lines=9> */
.L_x_1954:
[----:B------:R0:W-:Y:S01]  /*1f9c0*/  @!P2 ST.E.128 desc[UR42][R4.64], RZ ;  /* 0x000000ff0400a985 */ /* 0x0001e2000c101d2a */
[----:B------:R-:W-:Y:S02]  /*1f9d0*/  IMAD.MOV.U32 R13, RZ, RZ, R7 ;  /* 0x000000ffff0d7224 */ /* 0x000fe400078e0007 */
[----:B------:R-:W-:-:S07]  /*1f9e0*/  IMAD.MOV.U32 R0, RZ, RZ, R14 ;  /* 0x000000ffff007224 */ /* 0x000fce00078e000e */
[----:B0-----:R-:W-:Y:S05]  /*1f9f0*/  WARPSYNC.COLLECTIVE R15, `(.L_x_1955) ;  /* 0x000000000f087348 */ /* 0x001fea0003c00000 */
[----:B------:R1:W2:Y:S02]  /*1fa00*/  SHFL.IDX P6, R14, R13, R12, R11 ;  /* 0x0000000c0d0e7389 */ /* 0x0002a400000c000b */
[----:B012---:R-:W-:Y:S01]  /*1fa10*/  ENDCOLLECTIVE ;  /* 0x000000000000791b */ /* 0x007fe20003800000 */
.L_x_1955:
[----:B------:R-:W-:Y:S05]  /*1fa20*/  BRA `(.L_x_1956) ;  /* 0xffffff7000d87947 */ /* 0x000fea000383ffff */
.L_x_1786:
[----:B------:R-:W0:Y:S01]  /*1fa30*/  S2R R5, SR_TID.X ;  /* 0x0000000000057919 */ /* 0x000e220000002100 */
[----:B------:R-:W-:Y:S01]  /*1fa40*/  BSSY B1, `(.L_x_1957) ;  /* 0x000000a000017945 */ /* 0x000fe20003800000 */
[----:B-1----:R-:W-:Y:S02]  /*1fa50*/  IMAD.MOV.U32 R12, RZ, RZ, RZ ;  /* 0x000000ffff0c7224 */ /* 0x002fe400078e00ff */
        /* <DEDUP_REMOVED lines=8> */
.L_x_1958:
[----:B------:R-:W-:Y:S05]  /*1fae0*/  BSYNC B1 ;  /* 0x0000000000017941 */ /* 0x000fea0003800000 */
.L_x_1957:
[----:B------:R-:W-:Y:S05]  /*1faf0*/  BRA `(.L_x_1959) ;  /* 0xffffff8800bc7947 */ /* 0x000fea000383ffff */
.L_x_1788:
[----:B------:R-:W-:Y:S01]  /*1fb00*/  BSSY B1, `(.L_x_1960) ;  /* 0x0000006000017945 */ /* 0x000fe20003800000 */
[----:B------:R-:W-:-:S07]  /*1fb10*/  IMAD.MOV.U32 R15, RZ, RZ, -0x1 ;  /* 0xffffffffff0f7424 */ /* 0x000fce00078e00ff */
[----:B01----:R-:W-:Y:S05]  /*1fb20*/  WARPSYNC.COLLECTIVE R15, `(.L_x_1961) ;  /* 0x000000000f0c7348 */ /* 0x003fea0003c00000 */
[----:B------:R-:W-:Y:S02]  /*1fb30*/  ELECT P6, UR62, PT ;  /* 0x00000000003e782f */ /* 0x000fe400038c0000 */
[----:B------:R-:W-:Y:S01]  /*1fb40*/  MOV R14, UR62 ;  /* 0x0000003e000e7c02 */ /* 0x000fe20008000f00 */
[----:B01----:R-:W-:Y:S10]  /*1fb50*/  ENDCOLLECTIVE ;  /* 0x000000000000791b */ /* 0x003ff40003800000 */
.L_x_1961:
[----:B------:R-:W-:Y:S05]  /*1fb60*/  BSYNC B1 ;  /* 0x0000000000017941 */ /* 0x000fea0003800000 */
.L_x_1960:
[----:B------:R-:W-:Y:S05]  /*1fb70*/  BRA `(.L_x_1787) ;  /* 0xffffff8800b47947 */ /* 0x000fea000383ffff */
.L_x_1790:
[----:B0-----:R0:W2:Y:S02]  /*1fb80*/  SYNCS.PHASECHK.TRANS64.TRYWAIT P0, [R23+URZ+0x16820], R5 ;  /* 0x01682005170075a7 */ /* 0x0010a4000800017f */
[----:B--2---:R-:W-:Y:S05]  /*1fb90*/  @!P0 NANOSLEEP.SYNCS 0x989680 ;  /* 0x009896800000895d */ /* 0x004fea0003900000 */
[----:B------:R-:W2:Y:S02]  /*1fba0*/  @!P0 SYNCS.PHASECHK.TRANS64 P0, [R23+URZ+0x16820], R5 ;  /* 0x01682005170085a7 */ /* 0x000ea4000800007f */
[----:B--2---:R-:W-:Y:S05]  /*1fbb0*/  @!P0 BRA `(.L_x_1790) ;  /* 0xfffffffc00f08947 */ /* 0x004fea000383ffff */
[----:B------:R-:W-:Y:S05]  /*1fbc0*/  BRA `(.L_x_1962) ;  /* 0xffffff8800c47947 */ /* 0x000fea000383ffff */
.L_x_1794:
[----:B--2---:R2:W3:Y:S02]  /*1fbd0*/  SYNCS.PHASECHK.TRANS64.TRYWAIT P0, [R10+URZ+0x168a0], R7 ;  /* 0x0168a0070a0075a7 */ /* 0x0044e4000800017f */
[----:B---3--:R-:W-:Y:S05]  /*1fbe0*/  @!P0 NANOSLEEP.SYNCS 0x989680 ;  /* 0x009896800000895d */ /* 0x008fea0003900000 */
[----:B------:R-:W3:Y:S02]  /*1fbf0*/  @!P0 SYNCS.PHASECHK.TRANS64 P0, [R10+URZ+0x168a0], R7 ;  /* 0x0168a0070a0085a7 */ /* 0x000ee4000800007f */
[----:B---3--:R-:W-:Y:S05]  /*1fc00*/  @!P0 BRA `(.L_x_1794) ;  /* 0xfffffffc00f08947 */ /* 0x008fea000383ffff */
[----:B------:R-:W-:Y:S05]  /*1fc10*/  BRA `(.L_x_1963) ;  /* 0xffffff8800e07947 */ /* 0x000fea000383ffff */
.L_x_1799:
[----:B0-----:R0:W1:Y:S02]  /*1fc20*/  SYNCS.PHASECHK.TRANS64.TRYWAIT P0, [R10+URZ+0x168c0], R7 ;  /* 0x0168c0070a0075a7 */ /* 0x001064000800017f */
[----:B-1----:R-:W-:Y:S05]  /*1fc30*/  @!P0 NANOSLEEP.SYNCS 0x989680 ;  /* 0x009896800000895d */ /* 0x002fea0003900000 */
[----:B------:R-:W1:Y:S02]  /*1fc40*/  @!P0 SYNCS.PHASECHK.TRANS64 P0, [R10+URZ+0x168c0], R7 ;  /* 0x0168c0070a0085a7 */ /* 0x000e64000800007f */
[----:B-1----:R-:W-:Y:S05]  /*1fc50*/  @!P0 BRA `(.L_x_1799) ;  /* 0xfffffffc00f08947 */ /* 0x002fea000383ffff */
[----:B------:R-:W-:Y:S05]  /*1fc60*/  BRA `(.L_x_1964) ;  /* 0xffffff8c00607947 */ /* 0x000fea000383ffff */
.L_x_1806:
[----:B0-----:R0:W2:Y:S02]  /*1fc70*/  SYNCS.PHASECHK.TRANS64.TRYWAIT P1, [R5+URZ+0x168a0], R6 ;  /* 0x0168a006050075a7 */ /* 0x0010a4000802017f */
[----:B--2---:R-:W-:Y:S05]  /*1fc80*/  @!P1 NANOSLEEP.SYNCS 0x989680 ;  /* 0x009896800000995d */ /* 0x004fea0003900000 */
[----:B------:R-:W2:Y:S02]  /*1fc90*/  @!P1 SYNCS.PHASECHK.TRANS64 P1, [R5+URZ+0x168a0], R6 ;  /* 0x0168a006050095a7 */ /* 0x000ea4000802007f */
[----:B--2---:R-:W-:Y:S05]  /*1fca0*/  @!P1 BRA `(.L_x_1806) ;  /* 0xfffffffc00f09947 */ /* 0x004fea000383ffff */
[----:B------:R-:W-:Y:S05]  /*1fcb0*/  BRA `(.L_x_1965) ;  /* 0xffffff90002c7947 */ /* 0x000fea000383ffff */
.L_x_1811:
[----:B-1----:R1:W2:Y:S02]  /*1fcc0*/  SYNCS.PHASECHK.TRANS64.TRYWAIT P1, [R5+URZ+0x168c0], R6 ;  /* 0x0168c006050075a7 */ /* 0x0022a4000802017f */
[----:B--2---:R-:W-:Y:S05]  /*1fcd0*/  @!P1 NANOSLEEP.SYNCS 0x989680 ;  /* 0x009896800000995d */ /* 0x004fea0003900000 */
[----:B------:R-:W2:Y:S02]  /*1fce0*/  @!P1 SYNCS.PHASECHK.TRANS64 P1, [R5+URZ+0x168c0], R6 ;  /* 0x0168c006050095a7 */ /* 0x000ea4000802007f */
[----:B--2---:R-:W-:Y:S05]  /*1fcf0*/  @!P1 BRA `(.L_x_1811) ;  /* 0xfffffffc00f09947 */ /* 0x004fea000383ffff */
[----:B------:R-:W-:Y:S05]  /*1fd00*/  BRA `(.L_x_1966) ;  /* 0xffffff9000a47947 */ /* 0x000fea000383ffff */
.L_x_1832:
        /* <DEDUP_REMOVED lines=11> */
.L_x_1968:
[----:B------:R-:W-:Y:S05]  /*1fdc0*/  BSYNC B0 ;  /* 0x0000000000007941 */ /* 0x000fea0003800000 */
.L_x_1967:
[----:B------:R-:W-:Y:S05]  /*1fdd0*/  BRA `(.L_x_1969) ;  /* 0xffffffa000287947 */ /* 0x000fea000383ffff */
.L_x_1835:
[----:B-1----:R1:W2:Y:S02]  /*1fde0*/  SYNCS.PHASECHK.TRANS64.TRYWAIT P0, [R3+URZ+0x16840], R4 ;  /* 0x01684004030075a7 */ /* 0x0022a4000800017f */
[----:B--2---:R-:W-:Y:S05]  /*1fdf0*/  @!P0 NANOSLEEP.SYNCS 0x989680 ;  /* 0x009896800000895d */ /* 0x004fea0003900000 */
[----:B------:R-:W2:Y:S02]  /*1fe00*/  @!P0 SYNCS.PHASECHK.TRANS64 P0, [R3+URZ+0x16840], R4 ;  /* 0x01684004030085a7 */ /* 0x000ea4000800007f */
[----:B--2---:R-:W-:Y:S05]  /*1fe10*/  @!P0 BRA `(.L_x_1835) ;  /* 0xfffffffc00f08947 */ /* 0x004fea000383ffff */
[----:B------:R-:W-:Y:S05]  /*1fe20*/  BRA `(.L_x_1970) ;  /* 0xffffffa000887947 */ /* 0x000fea000383ffff */
.L_x_1836:
        /* <DEDUP_REMOVED lines=8> */
.L_x_1972:
[----:B------:R-:W-:Y:S05]  /*1feb0*/  BSYNC B0 ;  /* 0x0000000000007941 */ /* 0x000fea0003800000 */
.L_x_1971:
        /* <DEDUP_REMOVED lines=9> */
.L_x_1973:
[----:B------:R-:W-:Y:S02]  /*1ff50*/  IMAD.MOV.U32 R13, RZ, RZ, R2 ;  /* 0x000000ffff0d7224 */ /* 0x000fe400078e0002 */
[----:B------:R-:W-:Y:S02]  /*1ff60*/  IMAD.MOV.U32 R12, RZ, RZ, 0x1 ;  /* 0x00000001ff0c7424 */ /* 0x000fe400078e00ff */
[----:B------:R-:W-:-:S07]  /*1ff70*/  IMAD.MOV.U32 R7, RZ, RZ, R14 ;  /* 0x000000ffff077224 */ /* 0x000fce00078e000e */
[----:B------:R-:W-:Y:S05]  /*1ff80*/  WARPSYNC.COLLECTIVE R15, `(.L_x_1974) ;  /* 0x000000000f087348 */ /* 0x000fea0003c00000 */
[----:B------:R0:W1:Y:S02]  /*1ff90*/  SHFL.IDX P6, R14, R13, R12, R11 ;  /* 0x0000000c0d0e7389 */ /* 0x00006400000c000b */
[----:B01----:R-:W-:Y:S01]  /*1ffa0*/  ENDCOLLECTIVE ;  /* 0x000000000000791b */ /* 0x003fe20003800000 */
.L_x_1974:
        /* <DEDUP_REMOVED lines=15> */
.L_x_1975:
[----:B------:R-:W-:Y:S02]  /*200a0*/  @P0 IMAD R8, R5, 0x2, R23 ;  /* 0x0000000205080824 */ /* 0x000fe400078e0217 */
[----:B------:R-:W-:Y:S02]  /*200b0*/  IMAD.MOV.U32 R13, RZ, RZ, R2 ;  /* 0x000000ffff0d7224 */ /* 0x000fe400078e0002 */
[----:B------:R-:W-:Y:S02]  /*200c0*/  IMAD.MOV.U32 R12, RZ, RZ, 0x2 ;  /* 0x00000002ff0c7424 */ /* 0x000fe400078e00ff */
[----:B------:R-:W-:-:S07]  /*200d0*/  IMAD.MOV.U32 R7, RZ, RZ, R14 ;  /* 0x000000ffff077224 */ /* 0x000fce00078e000e */
[----:B------:R-:W-:Y:S05]  /*200e0*/  WARPSYNC.COLLECTIVE R15, `(.L_x_1976) ;  /* 0x000000000f087348 */ /* 0x000fea0003c00000 */
[----:B------:R0:W1:Y:S02]  /*200f0*/  SHFL.IDX P6, R14, R13, R12, R11 ;  /* 0x0000000c0d0e7389 */ /* 0x00006400000c000b */
[----:B01----:R-:W-:Y:S01]  /*20100*/  ENDCOLLECTIVE ;  /* 0x000000000000791b */ /* 0x003fe20003800000 */
.L_x_1976:
        /* <DEDUP_REMOVED lines=15> */
.L_x_1977:
[----:B------:R-:W-:Y:S02]  /*20200*/  @P0 IMAD R8, R5, 0x2, R23 ;  /* 0x0000000205080824 */ /* 0x000fe400078e0217 */
[----:B------:R-:W-:Y:S02]  /*20210*/  IMAD.MOV.U32 R13, RZ, RZ, R2 ;  /* 0x000000ffff0d7224 */ /* 0x000fe400078e0002 */
[----:B------:R-:W-:Y:S02]  /*20220*/  IMAD.MOV.U32 R12, RZ, RZ, 0x3 ;  /* 0x00000003ff0c7424 */ /* 0x000fe400078e00ff */
[----:B------:R-:W-:-:S07]  /*20230*/  IMAD.MOV.U32 R7, RZ, RZ, R14 ;  /* 0x000000ffff077224 */ /* 0x000fce00078e000e */
[----:B------:R-:W-:Y:S05]  /*20240*/  WARPSYNC.COLLECTIVE R15, `(.L_x_1978) ;  /* 0x000000000f087348 */ /* 0x000fea0003c00000 */
[----:B------:R0:W1:Y:S02]  /*20250*/  SHFL.IDX P6, R14, R13, R12, R11 ;  /* 0x0000000c0d0e7389 */ /* 0x00006400000c000b */
[----:B01----:R-:W-:Y:S01]  /*20260*/  ENDCOLLECTIVE ;  /* 0x000000000000791b */ /* 0x003fe20003800000 */
.L_x_1978:
        /* <DEDUP_REMOVED lines=15> */
.L_x_1979:
[----:B------:R-:W-:Y:S02]  /*20360*/  @P0 IMAD R8, R5, 0x2, R23 ;  /* 0x0000000205080824 */ /* 0x000fe400078e0217 */
[----:B------:R-:W-:Y:S02]  /*20370*/  IMAD.MOV.U32 R13, RZ, RZ, R2 ;  /* 0x000000ffff0d7224 */ /* 0x000fe400078e0002 */
[----:B------:R-:W-:Y:S02]  /*20380*/  IMAD.MOV.U32 R12, RZ, RZ, 0x4 ;  /* 0x00000004ff0c7424 */ /* 0x000fe400078e00ff */
[----:B------:R-:W-:-:S07]  /*20390*/  IMAD.MOV.U32 R7, RZ, RZ, R14 ;  /* 0x000000ffff077224 */ /* 0x000fce00078e000e */
[----:B------:R-:W-:Y:S05]  /*203a0*/  WARPSYNC.COLLECTIVE R15, `(.L_x_1980) ;  /* 0x000000000f087348 */ /* 0x000fea0003c00000 */
[----:B------:R0:W1:Y:S02]  /*203b0*/  SHFL.IDX P6, R14, R13, R12, R11 ;  /* 0x0000000c0d0e7389 */ /* 0x00006400000c000b */
[----:B01----:R-:W-:Y:S01]  /*203c0*/  ENDCOLLECTIVE ;  /* 0x000000000000791b */ /* 0x003fe20003800000 */
.L_x_1980:
        /* <DEDUP_REMOVED lines=15> */
.L_x_1981:
[----:B------:R-:W-:Y:S02]  /*204c0*/  @P0 IMAD R8, R5, 0x2, R23 ;  /* 0x0000000205080824 */ /* 0x000fe400078e0217 */
[----:B------:R-:W-:Y:S02]  /*204d0*/  IMAD.MOV.U32 R13, RZ, RZ, R2 ;  /* 0x000000ffff0d7224 */ /* 0x000fe400078e0002 */
[----:B------:R-:W-:Y:S02]  /*204e0*/  IMAD.MOV.U32 R12, RZ, RZ, 0x5 ;  /* 0x00000005ff0c7424 */ /* 0x000fe400078e00ff */
[----:B------:R-:W-:-:S07]  /*204f0*/  IMAD.MOV.U32 R7, RZ, RZ, R14 ;  /* 0x000000ffff077224 */ /* 0x000fce00078e000e */
[----:B------:R-:W-:Y:S05]  /*20500*/  WARPSYNC.COLLECTIVE R15, `(.L_x_1982) ;  /* 0x000000000f087348 */ /* 0x000fea0003c00000 */
[----:B------:R0:W1:Y:S02]  /*20510*/  SHFL.IDX P6, R14, R13, R12, R11 ;  /* 0x0000000c0d0e7389 */ /* 0x00006400000c000b */
[----:B01----:R-:W-:Y:S01]  /*20520*/  ENDCOLLECTIVE ;  /* 0x000000000000791b */ /* 0x003fe20003800000 */
.L_x_1982:
        /* <DEDUP_REMOVED lines=15> */
.L_x_1983:
[----:B------:R-:W-:Y:S01]  /*20620*/  @P0 LEA R8, R5, R23, 0x1 ;  /* 0x0000001705080211 */ /* 0x000fe200078e08ff */
[----:B------:R-:W-:Y:S02]  /*20630*/  IMAD.MOV.U32 R13, RZ, RZ, R2 ;  /* 0x000000ffff0d7224 */ /* 0x000fe400078e0002 */
[----:B------:R-:W-:Y:S02]  /*20640*/  IMAD.MOV.U32 R12, RZ, RZ, 0x6 ;  /* 0x00000006ff0c7424 */ /* 0x000fe400078e00ff */
[----:B------:R-:W-:-:S07]  /*20650*/  IMAD.MOV.U32 R7, RZ, RZ, R14 ;  /* 0x000000ffff077224 */ /* 0x000fce00078e000e */
[----:B------:R-:W-:Y:S05]  /*20660*/  WARPSYNC.COLLECTIVE R15, `(.L_x_1984) ;  /* 0x000000000f087348 */ /* 0x000fea0003c00000 */
[----:B------:R0:W1:Y:S02]  /*20670*/  SHFL.IDX P6, R14, R13, R12, R11 ;  /* 0x0000000c0d0e7389 */ /* 0x00006400000c000b */
[----:B01----:R-:W-:Y:S01]  /*20680*/  ENDCOLLECTIVE ;  /* 0x000000000000791b */ /* 0x003fe20003800000 */
.L_x_1984:
        /* <DEDUP_REMOVED lines=15> */
.L_x_1985:
[----:B------:R-:W-:Y:S02]  /*20780*/  @P0 IMAD R8, R5, 0x2, R23 ;  /* 0x0000000205080824 */ /* 0x000fe400078e0217 */
[----:B------:R-:W-:Y:S02]  /*20790*/  IMAD.MOV.U32 R13, RZ, RZ, R2 ;  /* 0x000000ffff0d7224 */ /* 0x000fe400078e0002 */
[----:B------:R-:W-:Y:S02]  /*207a0*/  IMAD.MOV.U32 R12, RZ, RZ, 0x7 ;  /* 0x00000007ff0c7424 */ /* 0x000fe400078e00ff */
[----:B------:R-:W-:-:S07]  /*207b0*/  IMAD.MOV.U32 R7, RZ, RZ, R14 ;  /* 0x000000ffff077224 */ /* 0x000fce00078e000e */
[----:B------:R-:W-:Y:S05]  /*207c0*/  WARPSYNC.COLLECTIVE R15, `(.L_x_1986) ;  /* 0x000000000f087348 */ /* 0x000fea0003c00000 */
[----:B------:R0:W1:Y:S02]  /*207d0*/  SHFL.IDX P6, R14, R13, R12, R11 ;  /* 0x0000000c0d0e7389 */ /* 0x00006400000c000b */
[----:B01----:R-:W-:Y:S01]  /*207e0*/  ENDCOLLECTIVE ;  /* 0x000000000000791b */ /* 0x003fe20003800000 */
.L_x_1986:
        /* <DEDUP_REMOVED lines=10> */
.L_x_1987:
[----:B------:R-:W-:Y:S01]  /*20890*/  @!PT LDS RZ, [RZ] ;  /* 0x00000000fffff984 */ /* 0x000fe20000000800 */
[----:B------:R-:W-:Y:S01]  /*208a0*/  @!PT LDS RZ, [RZ] ;  /* 0x00000000fffff984 */ /* 0x000fe20000000800 */
[----:B------:R-:W-:Y:S01]  /*208b0*/  @!PT LDS RZ, [RZ] ;  /* 0x00000000fffff984 */ /* 0x000fe20000000800 */
[----:B------:R1:W-:Y:S01]  /*208c0*/  @P0 LDGSTS.E.BYPASS.LTC128B.128 [R8+0x11400], desc[UR42][R6.64], !P2 ;  /* 0x1140000006080fae */ /* 0x0003e2000d101d6a */
[----:B------:R-:W-:Y:S01]  /*208d0*/  IMAD.MOV.U32 R0, RZ, RZ, R14 ;  /* 0x000000ffff007224 */ /* 0x000fe200078e000e */
[----:B------:R-:W-:Y:S06]  /*208e0*/  BRA `(.L_x_1988) ;  /* 0xffffff9c009c7947 */ /* 0x000fec000383ffff */
.L_x_1841:
[----:B------:R-:W2:Y:S01]  /*208f0*/  LDL.LU R11, [R1+0x8] ;  /* 0x00000800010b7983 */ /* 0x000ea20000300800 */
[----:B------:R-:W-:Y:S02]  /*20900*/  IMAD.MOV.U32 R13, RZ, RZ, R0 ;  /* 0x000000ffff0d7224 */ /* 0x000fe400078e0000 */
[----:B------:R-:W-:Y:S02]  /*20910*/  IMAD.MOV.U32 R12, RZ, RZ, RZ ;  /* 0x000000ffff0c7224 */ /* 0x000fe400078e00ff */
[----:B------:R-:W-:Y:S02]  /*20920*/  IMAD.MOV.U32 R15, RZ, RZ, -0x1 ;  /* 0xffffffffff0f7424 */ /* 0x000fe400078e00ff */
[----:B------:R-:W-:-:S04]  /*20930*/  IMAD.IADD R28, R9, 0x1, R28 ;  /* 0x00000001091c7824 */ /* 0x000fc800078e021c */
[----:B------:R-:W-:Y:S02]  /*20940*/  VIADD R8, R28, 0x10 ;  /* 0x000000101c087836 */ /* 0x000fe40000000000 */
[----:B--2---:R-:W-:Y:S02]  /*20950*/  IMAD R3, R11, R10, RZ ;  /* 0x0000000a0b037224 */ /* 0x004fe400078e02ff */
[----:B------:R-:W-:-:S03]  /*20960*/  IMAD.MOV.U32 R11, RZ, RZ, 0x181f ;  /* 0x0000181fff0b7424 */ /* 0x000fc600078e00ff */
[----:B------:R-:W-:-:S13]  /*20970*/  ISETP.GE.AND P1, PT, R28, R3, PT ;  /* 0x000000031c00720c */ /* 0x000fda0003f26270 */
[----:B-----5:R-:W-:Y:S05]  /*20980*/  WARPSYNC.COLLECTIVE R15, `(.L_x_1989) ;  /* 0x000000000f087348 */ /* 0x020fea0003c00000 */
[----:B------:R0:W1:Y:S02]  /*20990*/  SHFL.IDX P6, R14, R13, R12, R11 ;  /* 0x0000000c0d0e7389 */ /* 0x00006400000c000b */
[----:B01---5:R-:W-:Y:S01]  /*209a0*/  ENDCOLLECTIVE ;  /* 0x000000000000791b */ /* 0x023fe20003800000 */
.L_x_1989:
[----:B------:R-:W-:Y:S02]  /*209b0*/  IMAD.MOV.U32 R13, RZ, RZ, R2 ;  /* 0x000000ffff0d7224 */ /* 0x000fe400078e0002 */
[----:B------:R-:W-:-:S07]  /*209c0*/  IMAD.MOV.U32 R7, RZ, RZ, R14 ;  /* 0x000000ffff077224 */ /* 0x000fce00078e000e */
[----:B------:R-:W-:Y:S05]  /*209d0*/  WARPSYNC.COLLECTIVE R15, `(.L_x_1990) ;  /* 0x000000000f087348 */ /* 0x000fea0003c00000 */
[----:B------:R0:W1:Y:S02]  /*209e0*/  SHFL.IDX P6, R14, R13, R12, R11 ;  /* 0x0000000c0d0e7389 */ /* 0x00006400000c000b */
[----:B01----:R-:W-:Y:S01]  /*209f0*/  ENDCOLLECTIVE ;  /* 0x000000000000791b */ /* 0x003fe20003800000 */
.L_x_1990:
[----:B------:R-:W-:Y:S02]  /*20a00*/  IMAD.MOV.U32 R13, RZ, RZ, R0 ;  /* 0x000000ffff0d7224 */ /* 0x000fe400078e0000 */
[----:B------:R-:W-:Y:S02]  /*20a10*/  IMAD.MOV.U32 R12, RZ, RZ, 0x1 ;  /* 0x00000001ff0c7424 */ /* 0x000fe400078e00ff */
[----:B------:R-:W-:-:S07]  /*20a20*/  IMAD.MOV.U32 R6, RZ, RZ, R14 ;  /* 0x000000ffff067224 */ /* 0x000fce00078e000e */
[----:B------:R-:W-:Y:S05]  /*20a30*/  WARPSYNC.COLLECTIVE R15, `(.L_x_1991) ;  /* 0x000000000f087348 */ /* 0x000fea0003c00000 */
[----:B------:R0:W1:Y:S02]  /*20a40*/  SHFL.IDX P6, R14, R13, R12, R11 ;  /* 0x0000000c0d0e7389 */ /* 0x00006400000c000b */
[----:B01----:R-:W-:Y:S01]  /*20a50*/  ENDCOLLECTIVE ;  /* 0x000000000000791b */ /* 0x003fe20003800000 */
.L_x_1991:
[----:B------:R-:W-:-:S05]  /*20a60*/  @!P1 LEA R6, P2, R21, R6, 0x1 ;  /* 0x0000000615069211 */ /* 0x000fca00078408ff */
[----:B------:R-:W-:-:S05]  /*20a70*/  @!P1 IMAD.X R7, RZ, RZ, R7, P2 ;  /* 0x000000ffff079224 */ /* 0x000fca00010e0607 */
[----:B------:R-:W-:Y:S01]  /*20a80*/  @!PT LDS RZ, [RZ] ;  /* 0x00000000fffff984 */ /* 0x000fe20000000800 */
[----:B------:R-:W-:Y:S01]  /*20a90*/  @!PT LDS RZ, [RZ] ;  /* 0x00000000fffff984 */ /* 0x000fe20000000800 */
[----:B------:R-:W-:Y:S01]  /*20aa0*/  @!PT LDS RZ, [RZ] ;  /* 0x00000000fffff984 */ /* 0x000fe20000000800 */
[----:B------:R0:W-:Y:S01]  /*20ab0*/  @!P1 LDGSTS.E.BYPASS.LTC128B.128 [R20+0x8400], desc[UR42][R6.64], !P0 ;  /* 0x0840000006149fae */ /* 0x0001e2000c101d6a */
[----:B------:R-:W-:Y:S01]  /*20ac0*/  IMAD.MOV.U32 R13, RZ, RZ, R2 ;  /* 0x000000ffff0d7224 */ /* 0x000fe200078e0002 */
[----:B------:R-:W-:Y:S02]  /*20ad0*/  ISETP.GE.AND P1, PT, R8, R3, PT ;  /* 0x000000030800720c */ /* 0x000fe40003f26270 */
[----:B0-----:R-:W-:-:S11]  /*20ae0*/  MOV R6, R14 ;  /* 0x0000000e00067202 */ /* 0x001fd60000000f00 */
[----:B------:R-:W-:Y:S05]  /*20af0*/  WARPSYNC.COLLECTIVE R15, `(.L_x_1992) ;  /* 0x000000000f087348 */ /* 0x000fea0003c00000 */
[----:B------:R0:W1:Y:S02]  /*20b00*/  SHFL.IDX P6, R14, R13, R12, R11 ;  /* 0x0000000c0d0e7389 */ /* 0x00006400000c000b */
[----:B01----:R-:W-:Y:S01]  /*20b10*/  ENDCOLLECTIVE ;  /* 0x000000000000791b */ /* 0x003fe20003800000 */
.L_x_1992:
[----:B------:R-:W-:Y:S02]  /*20b20*/  IMAD.MOV.U32 R13, RZ, RZ, R0 ;  /* 0x000000ffff0d7224 */ /* 0x000fe400078e0000 */
[----:B------:R-:W-:Y:S02]  /*20b30*/  IMAD.MOV.U32 R12, RZ, RZ, 0x2 ;  /* 0x00000002ff0c7424 */ /* 0x000fe400078e00ff */
[----:B------:R-:W-:-:S07]  /*20b40*/  IMAD.MOV.U32 R7, RZ, RZ, R14 ;  /* 0x000000ffff077224 */ /* 0x000fce00078e000e */
[----:B------:R-:W-:Y:S05]  /*20b50*/  WARPSYNC.COLLECTIVE R15, `(.L_x_1993) ;  /* 0x000000000f087348 */ /* 0x000fea0003c00000 */
[----:B------:R0:W1:Y:S02]  /*20b60*/  SHFL.IDX P6, R14, R13, R12, R11 ;  /* 0x0000000c0d0e7389 */ /* 0x00006400000c000b */
[----:B01----:R-:W-:Y:S01]  /*20b70*/  ENDCOLLECTIVE ;  /* 0x000000000000791b */ /* 0x003fe20003800000 */
.L_x_1993:
        /* <DEDUP_REMOVED lines=16> */
.L_x_1994:
[----:B------:R-:W-:Y:S02]  /*20c80*/  IMAD.MOV.U32 R13, RZ, RZ, R0 ;  /* 0x000000ffff0d7224 */ /* 0x000fe400078e0000 */
[----:B------:R-:W-:Y:S02]  /*20c90*/  IMAD.MOV.U32 R12, RZ, RZ, 0x3 ;  /* 0x00000003ff0c7424 */ /* 0x000fe400078e00ff */
[----:B------:R-:W-:-:S07]  /*20ca0*/  IMAD.MOV.U32 R7, RZ, RZ, R14 ;  /* 0x000000ffff077224 */ /* 0x000fce00078e000e */
[----:B------:R-:W-:Y:S05]  /*20cb0*/  WARPSYNC.COLLECTIVE R15, `(.L_x_1995) ;  /* 0x000000000f087348 */ /* 0x000fea0003c00000 */
[----:B------:R0:W1:Y:S02]  /*20cc0*/  SHFL.IDX P6, R14, R13, R12, R11 ;  /* 0x0000000c0d0e7389 */ /* 0x00006400000c000b */
[----:B01----:R-:W-:Y:S01]  /*20cd0*/  ENDCOLLECTIVE ;  /* 0x000000000000791b */ /* 0x003fe20003800000 */
.L_x_1995:
        /* <DEDUP_REMOVED lines=16> */
.L_x_1996:
[----:B------:R-:W-:Y:S02]  /*20de0*/  IMAD.MOV.U32 R13, RZ, RZ, R0 ;  /* 0x000000ffff0d7224 */ /* 0x000fe400078e0000 */
[----:B------:R-:W-:Y:S02]  /*20df0*/  IMAD.MOV.U32 R12, RZ, RZ, 0x4 ;  /* 0x00000004ff0c7424 */ /* 0x000fe400078e00ff */
[----:B------:R-:W-:-:S07]  /*20e00*/  IMAD.MOV.U32 R7, RZ, RZ, R14 ;  /* 0x000000ffff077224 */ /* 0x000fce00078e000e */
[----:B------:R-:W-:Y:S05]  /*20e10*/  WARPSYNC.COLLECTIVE R15, `(.L_x_1997) ;  /* 0x000000000f087348 */ /* 0x000fea0003c00000 */
[----:B------:R0:W1:Y:S02]  /*20e20*/  SHFL.IDX P6, R14, R13, R12, R11 ;  /* 0x0000000c0d0e7389 */ /* 0x00006400000c000b */
[----:B01----:R-:W-:Y:S01]  /*20e30*/  ENDCOLLECTIVE ;  /* 0x000000000000791b */ /* 0x003fe20003800000 */
.L_x_1997:
        /* <DEDUP_REMOVED lines=16> */
.L_x_1998:
[----:B------:R-:W-:Y:S02]  /*20f40*/  IMAD.MOV.U32 R13, RZ, RZ, R0 ;  /* 0x000000ffff0d7224 */ /* 0x000fe400078e0000 */
[----:B------:R-:W-:Y:S02]  /*20f50*/  IMAD.MOV.U32 R12, RZ, RZ, 0x5 ;  /* 0x00000005ff0c7424 */ /* 0x000fe400078e00ff */
[----:B------:R-:W-:-:S07]  /*20f60*/  IMAD.MOV.U32 R7, RZ, RZ, R14 ;  /* 0x000000ffff077224 */ /* 0x000fce00078e000e */
[----:B------:R-:W-:Y:S05]  /*20f70*/  WARPSYNC.COLLECTIVE R15, `(.L_x_1999) ;  /* 0x000000000f087348 */ /* 0x000fea0003c00000 */
[----:B------:R0:W1:Y:S02]  /*20f80*/  SHFL.IDX P6, R14, R13, R12, R11 ;  /* 0x0000000c0d0e7389 */ /* 0x00006400000c000b */
[----:B01----:R-:W-:Y:S01]  /*20f90*/  ENDCOLLECTIVE ;  /* 0x000000000000791b */ /* 0x003fe20003800000 */
.L_x_1999:
        /* <DEDUP_REMOVED lines=16> */
.L_x_2000:
[----:B------:R-:W-:Y:S02]  /*210a0*/  IMAD.MOV.U32 R13, RZ, RZ, R0 ;  /* 0x000000ffff0d7224 */ /* 0x000fe400078e0000 */
[----:B------:R-:W-:Y:S02]  /*210b0*/  IMAD.MOV.U32 R12, RZ, RZ, 0x6 ;  /* 0x00000006ff0c7424 */ /* 0x000fe400078e00ff */
[----:B------:R-:W-:-:S07]  /*210c0*/  IMAD.MOV.U32 R7, RZ, RZ, R14 ;  /* 0x000000ffff077224 */ /* 0x000fce00078e000e */
[----:B------:R-:W-:Y:S05]  /*210d0*/  WARPSYNC.COLLECTIVE R15, `(.L_x_2001) ;  /* 0x000000000f087348 */ /* 0x000fea0003c00000 */
[----:B------:R0:W1:Y:S02]  /*210e0*/  SHFL.IDX P6, R14, R13, R12, R11 ;  /* 0x0000000c0d0e7389 */ /* 0x00006400000c000b */
[----:B01----:R-:W-:Y:S01]  /*210f0*/  ENDCOLLECTIVE ;  /* 0x000000000000791b */ /* 0x003fe20003800000 */
.L_x_2001:
        /* <DEDUP_REMOVED lines=16> */
.L_x_2002:
[----:B------:R-:W-:Y:S02]  /*21200*/  IMAD.MOV.U32 R13, RZ, RZ, R0 ;  /* 0x000000ffff0d7224 */ /* 0x000fe400078e0000 */
[----:B------:R-:W-:Y:S02]  /*21210*/  IMAD.MOV.U32 R12, RZ, RZ, 0x7 ;  /* 0x00000007ff0c7424 */ /* 0x000fe400078e00ff */
[----:B------:R-:W-:-:S07]  /*21220*/  IMAD.MOV.U32 R7, RZ, RZ, R14 ;  /* 0x000000ffff077224 */ /* 0x000fce00078e000e */
[----:B------:R-:W-:Y:S05]  /*21230*/  WARPSYNC.COLLECTIVE R15, `(.L_x_2003) ;  /* 0x000000000f087348 */ /* 0x000fea0003c00000 */
[----:B------:R0:W1:Y:S02]  /*21240*/  SHFL.IDX P6, R14, R13, R12, R11 ;  /* 0x0000000c0d0e7389 */ /* 0x00006400000c000b */
[----:B01----:R-:W-:Y:S01]  /*21250*/  ENDCOLLECTIVE ;  /* 0x000000000000791b */ /* 0x003fe20003800000 */
.L_x_2003:
        /* <DEDUP_REMOVED lines=11> */
.L_x_2004:
        /* <DEDUP_REMOVED lines=11> */
.L_x_2005:
[----:B------:R-:W-:-:S05]  /*213c0*/  @!P1 LEA R6, P2, R21, R6, 0x1 ;  /* 0x0000000615069211 */ /* 0x000fca00078408ff */
[----:B------:R-:W-:-:S04]  /*213d0*/  @!P1 IMAD.X R0, RZ, RZ, R0, P2 ;  /* 0x000000ffff009224 */ /* 0x000fc800010e0600 */
[----:B------:R-:W-:Y:S02]  /*213e0*/  @!P1 IMAD.MOV.U32 R7, RZ, RZ, R0 ;  /* 0x000000ffff079224 */ /* 0x000fe400078e0000 */
[----:B------:R-:W-:Y:S02]  /*213f0*/  IMAD.MOV.U32 R13, RZ, RZ, R5 ;  /* 0x000000ffff0d7224 */ /* 0x000fe400078e0005 */
[----:B------:R-:W-:Y:S01]  /*21400*/  VIADD R0, R28, 0x80 ;  /* 0x000000801c007836 */ /* 0x000fe20000000000 */
[----:B------:R-:W-:Y:S01]  /*21410*/  @!PT LDS RZ, [RZ] ;  /* 0x00000000fffff984 */ /* 0x000fe20000000800 */
[----:B------:R-:W-:Y:S01]  /*21420*/  @!PT LDS RZ, [RZ] ;  /* 0x00000000fffff984 */ /* 0x000fe20000000800 */
[----:B------:R-:W-:Y:S01]  /*21430*/  @!PT LDS RZ, [RZ] ;  /* 0x00000000fffff984 */ /* 0x000fe20000000800 */
[----:B------:R0:W-:Y:S04]  /*21440*/  @!P1 LDGSTS.E.BYPASS.LTC128B.128 [R20+0xbc00], desc[UR42][R6.64], !P0 ;  /* 0x0bc0000006149fae */ /* 0x0001e8000c101d6a */
[----:B------:R-:W-:Y:S01]  /*21450*/  ISETP.GE.AND P1, PT, R0, R3, PT ;  /* 0x000000030000720c */ /* 0x000fe20003f26270 */
[----:B------:R-:W-:Y:S01]  /*21460*/  VIADD R0, R28, 0x90 ;  /* 0x000000901c007836 */ /* 0x000fe20000000000 */
[----:B------:R-:W-:-:S11]  /*21470*/  MOV R8, R14 ;  /* 0x0000000e00087202 */ /* 0x000fd60000000f00 */
[----:B0-----:R-:W-:Y:S05]  /*21480*/  WARPSYNC.COLLECTIVE R15, `(.L_x_2006) ;  /* 0x000000000f087348 */ /* 0x001fea0003c00000 */
[----:B------:R1:W2:Y:S02]  /*21490*/  SHFL.IDX P6, R14, R13, R12, R11 ;  /* 0x0000000c0d0e7389 */ /* 0x0002a400000c000b */
[----:B012---:R-:W-:Y:S01]  /*214a0*/  ENDCOLLECTIVE ;  /* 0x000000000000791b */ /* 0x007fe20003800000 */
.L_x_2006:
[----:B------:R-:W-:Y:S02]  /*214b0*/  IMAD.MOV.U32 R13, RZ, RZ, R4 ;  /* 0x000000ffff0d7224 */ /* 0x000fe400078e0004 */
[----:B------:R-:W-:Y:S02]  /*214c0*/  IMAD.MOV.U32 R12, RZ, RZ, 0x1 ;  /* 0x00000001ff0c7424 */ /* 0x000fe400078e00ff */
[----:B------:R-:W-:-:S07]  /*214d0*/  IMAD.MOV.U32 R2, RZ, RZ, R14 ;  /* 0x000000ffff027224 */ /* 0x000fce00078e000e */
[----:B------:R-:W-:Y:S05]  /*214e0*/  WARPSYNC.COLLECTIVE R15, `(.L_x_2007) ;  /* 0x000000000f087348 */ /* 0x000fea0003c00000 */
[----:B------:R0:W1:Y:S02]  /*214f0*/  SHFL.IDX P6, R14, R13, R12, R11 ;  /* 0x0000000c0d0e7389 */ /* 0x00006400000c000b */
[----:B01----:R-:W-:Y:S01]  /*21500*/  ENDCOLLECTIVE ;  /* 0x000000000000791b */ /* 0x003fe20003800000 */
.L_x_2007:
[----:B------:R-:W-:-:S05]  /*21510*/  @!P1 LEA R2, P2, R21, R2, 0x1 ;  /* 0x0000000215029211 */ /* 0x000fca00078408ff */
[----:B------:R-:W-:-:S04]  /*21520*/  @!P1 IMAD.X R6, RZ, RZ, R8, P2 ;  /* 0x000000ffff069224 */ /* 0x000fc800010e0608 */
[----:B------:R-:W-:Y:S02]  /*21530*/  @!P1 IMAD.MOV.U32 R7, RZ, RZ, R6 ;  /* 0x000000ffff079224 */ /* 0x000fe400078e0006 */
[----:B------:R-:W-:Y:S02]  /*21540*/  @!P1 IMAD.MOV.U32 R6, RZ, RZ, R2 ;  /* 0x000000ffff069224 */ /* 0x000fe400078e0002 */
[----:B------:R-:W-:Y:S02]  /*21550*/  IMAD.MOV.U32 R13, RZ, RZ, R5 ;  /* 0x000000ffff0d7224 */ /* 0x000fe400078e0005 */
[----:B------:R-:W-:Y:S01]  /*21560*/  VIADD R2, R28, 0xa0 ;  /* 0x000000a01c027836 */ /* 0x000fe20000000000 */
        /* <DEDUP_REMOVED lines=9> */
.L_x_2008:
[----:B------:R-:W-:Y:S02]  /*21600*/  IMAD.MOV.U32 R13, RZ, RZ, R4 ;  /* 0x000000ffff0d7224 */ /* 0x000fe400078e0004 */
[----:B------:R-:W-:Y:S02]  /*21610*/  IMAD.MOV.U32 R12, RZ, RZ, 0x2 ;  /* 0x00000002ff0c7424 */ /* 0x000fe400078e00ff */
[----:B------:R-:W-:-:S07]  /*21620*/  IMAD.MOV.U32 R6, RZ, RZ, R14 ;  /* 0x000000ffff067224 */ /* 0x000fce00078e000e */
[----:B------:R-:W-:Y:S05]  /*21630*/  WARPSYNC.COLLECTIVE R15, `(.L_x_2009) ;  /* 0x000000000f087348 */ /* 0x000fea0003c00000 */
[----:B------:R0:W1:Y:S02]  /*21640*/  SHFL.IDX P6, R14, R13, R12, R11 ;  /* 0x0000000c0d0e7389 */ /* 0x00006400000c000b */
[----:B01----:R-:W-:Y:S01]  /*21650*/  ENDCOLLECTIVE ;  /* 0x000000000000791b */ /* 0x003fe20003800000 */
.L_x_2009:
        /* <DEDUP_REMOVED lines=13> */
.L_x_2010:
[----:B------:R-:W-:Y:S02]  /*21730*/  IMAD.MOV.U32 R13, RZ, RZ, R4 ;  /* 0x000000ffff0d7224 */ /* 0x000fe400078e0004 */
[----:B------:R-:W-:Y:S02]  /*21740*/  IMAD.MOV.U32 R12, RZ, RZ, 0x3 ;  /* 0x00000003ff0c7424 */ /* 0x000fe400078e00ff */
[----:B------:R-:W-:-:S07]  /*21750*/  IMAD.MOV.U32 R6, RZ, RZ, R14 ;  /* 0x000000ffff067224 */ /* 0x000fce00078e000e */
[----:B------:R-:W-:Y:S05]  /*21760*/  WARPSYNC.COLLECTIVE R15, `(.L_x_2011) ;  /* 0x000000000f087348 */ /* 0x000fea0003c00000 */
[----:B------:R0:W1:Y:S02]  /*21770*/  SHFL.IDX P6, R14, R13, R12, R11 ;  /* 0x0000000c0d0e7389 */ /* 0x00006400000c000b */
[----:B01----:R-:W-:Y:S01]  /*21780*/  ENDCOLLECTIVE ;  /* 0x000000000000791b */ /* 0x003fe20003800000 */
.L_x_2011:
[----:B------:R-:W-:-:S05]  /*21790*/  @!P1 LEA R6, P2, R21, R6, 0x1 ;  /* 0x0000000615069211 */ /* 0x000fca00078408ff */
[----:B------:R-:W-:-:S04]  /*217a0*/  @!P1 IMAD.X R0, RZ, RZ, R0, P2 ;  /* 0x000000ffff009224 */ /* 0x000fc800010e0600 */
[----:B------:R-:W-:Y:S01]  /*217b0*/  @!P1 IMAD.MOV.U32 R7, RZ, RZ, R0 ;  /* 0x000000ffff079224 */ /* 0x000fe200078e0000 */
[----:B------:R-:W-:-:S04]  /*217c0*/  MOV R13, R5 ;  /* 0x00000005000d7202 */ /* 0x000fc80000000f00 */
        /* <DEDUP_REMOVED lines=8> */
.L_x_2012:
[----:B------:R-:W-:Y:S01]  /*21850*/  IMAD.MOV.U32 R2, RZ, RZ, R14 ;  /* 0x000000ffff027224 */ /* 0x000fe200078e000e */
[----:B------:R-:W-:Y:S06]  /*21860*/  BRA `(.L_x_2013) ;  /* 0xffffff9c00907947 */ /* 0x000fec000383ffff */
.L_x_1844:
[----:B-1----:R1:W2:Y:S02]  /*21870*/  SYNCS.PHASECHK.TRANS64.TRYWAIT P0, [R23+URZ+0x16820], R0 ;  /* 0x01682000170075a7 */ /* 0x0022a4000800017f */
[----:B--2---:R-:W-:Y:S05]  /*21880*/  @!P0 NANOSLEEP.SYNCS 0x989680 ;  /* 0x009896800000895d */ /* 0x004fea0003900000 */
[----:B------:R-:W2:Y:S02]  /*21890*/  @!P0 SYNCS.PHASECHK.TRANS64 P0, [R23+URZ+0x16820], R0 ;  /* 0x01682000170085a7 */ /* 0x000ea4000800007f */
[----:B--2---:R-:W-:Y:S05]  /*218a0*/  @!P0 BRA `(.L_x_1844) ;  /* 0xfffffffc00f08947 */ /* 0x004fea000383ffff */
[----:B------:R-:W-:Y:S05]  /*218b0*/  BRA `(.L_x_2014) ;  /* 0xffffff9c00ec7947 */ /* 0x000fea000383ffff */
.L_x_1849:
[----:B0-----:R0:W1:Y:S02]  /*218c0*/  SYNCS.PHASECHK.TRANS64.TRYWAIT P0, [R5+URZ+0x16840], R2 ;  /* 0x01684002050075a7 */ /* 0x001064000800017f */
[----:B-1----:R-:W-:Y:S05]  /*218d0*/  @!P0 NANOSLEEP.SYNCS 0x989680 ;  /* 0x009896800000895d */ /* 0x002fea0003900000 */
[----:B------:R-:W1:Y:S02]  /*218e0*/  @!P0 SYNCS.PHASECHK.TRANS64 P0, [R5+URZ+0x16840], R2 ;  /* 0x01684002050085a7 */ /* 0x000e64000800007f */
[----:B-1----:R-:W-:Y:S05]  /*218f0*/  @!P0 BRA `(.L_x_1849) ;  /* 0xfffffffc00f08947 */ /* 0x002fea000383ffff */
[----:B------:R-:W-:Y:S05]  /*21900*/  BRA `(.L_x_2015) ;  /* 0xffffffa000cc7947 */ /* 0x000fea000383ffff */
.L_x_1850:
        /* <DEDUP_REMOVED lines=8> */
.L_x_2017:
[----:B------:R-:W-:Y:S05]  /*21990*/  BSYNC B1 ;  /* 0x0000000000017941 */ /* 0x000fea0003800000 */
.L_x_2016:
        /* <DEDUP_REMOVED lines=10> */
.L_x_2018:
        /* <DEDUP_REMOVED lines=8> */
.L_x_2019:
        /* <DEDUP_REMOVED lines=12> */
.L_x_2020:
[----:B------:R-:W-:Y:S02]  /*21b80*/  IMAD.MOV.U32 R13, RZ, RZ, R10 ;  /* 0x000000ffff0d7224 */ /* 0x000fe400078e000a */
[----:B------:R-:W-:Y:S02]  /*21b90*/  IMAD.MOV.U32 R12, RZ, RZ, 0x2 ;  /* 0x00000002ff0c7424 */ /* 0x000fe400078e00ff */
[----:B------:R-:W-:-:S07]  /*21ba0*/  IMAD.MOV.U32 R2, RZ, RZ, R14 ;  /* 0x000000ffff027224 */ /* 0x000fce00078e000e */
[----:B------:R-:W-:Y:S05]  /*21bb0*/  WARPSYNC.COLLECTIVE R15, `(.L_x_2021) ;  /* 0x000000000f087348 */ /* 0x000fea0003c00000 */
[----:B------:R0:W1:Y:S02]  /*21bc0*/  SHFL.IDX P6, R14, R13, R12, R11 ;  /* 0x0000000c0d0e7389 */ /* 0x00006400000c000b */
[----:B01----:R-:W-:Y:S01]  /*21bd0*/  ENDCOLLECTIVE ;  /* 0x000000000000791b */ /* 0x003fe20003800000 */
.L_x_2021:
        /* <DEDUP_REMOVED lines=11> */
.L_x_2022:
[----:B------:R-:W-:Y:S02]  /*21c90*/  IMAD.MOV.U32 R13, RZ, RZ, R10 ;  /* 0x000000ffff0d7224 */ /* 0x000fe400078e000a */
[----:B------:R-:W-:Y:S02]  /*21ca0*/  IMAD.MOV.U32 R12, RZ, RZ, 0x3 ;  /* 0x00000003ff0c7424 */ /* 0x000fe400078e00ff */
[----:B------:R-:W-:-:S07]  /*21cb0*/  IMAD.MOV.U32 R2, RZ, RZ, R14 ;  /* 0x000000ffff027224 */ /* 0x000fce00078e000e */
[----:B------:R-:W-:Y:S05]  /*21cc0*/  WARPSYNC.COLLECTIVE R15, `(.L_x_2023) ;  /* 0x000000000f087348 */ /* 0x000fea0003c00000 */
[----:B------:R0:W1:Y:S02]  /*21cd0*/  SHFL.IDX P6, R14, R13, R12, R11 ;  /* 0x0000000c0d0e7389 */ /* 0x00006400000c000b */
[----:B01----:R-:W-:Y:S01]  /*21ce0*/  ENDCOLLECTIVE ;  /* 0x000000000000791b */ /* 0x003fe20003800000 */
.L_x_2023:
        /* <DEDUP_REMOVED lines=11> */
.L_x_2024:
[----:B------:R-:W-:Y:S02]  /*21da0*/  IMAD.MOV.U32 R13, RZ, RZ, R10 ;  /* 0x000000ffff0d7224 */ /* 0x000fe400078e000a */
[----:B------:R-:W-:Y:S02]  /*21db0*/  IMAD.MOV.U32 R12, RZ, RZ, 0x4 ;  /* 0x00000004ff0c7424 */ /* 0x000fe400078e00ff */
[----:B------:R-:W-:-:S07]  /*21dc0*/  IMAD.MOV.U32 R2, RZ, RZ, R14 ;  /* 0x000000ffff027224 */ /* 0x000fce00078e000e */
[----:B------:R-:W-:Y:S05]  /*21dd0*/  WARPSYNC.COLLECTIVE R15, `(.L_x_2025) ;  /* 0x000000000f087348 */ /* 0x000fea0003c00000 */
[----:B------:R0:W1:Y:S02]  /*21de0*/  SHFL.IDX P6, R14, R13, R12, R11 ;  /* 0x0000000c0d0e7389 */ /* 0x00006400000c000b */
[----:B01----:R-:W-:Y:S01]  /*21df0*/  ENDCOLLECTIVE ;  /* 0x000000000000791b */ /* 0x003fe20003800000 */
.L_x_2025:
        /* <DEDUP_REMOVED lines=11> */
.L_x_2026:
[----:B------:R-:W-:Y:S02]  /*21eb0*/  IMAD.MOV.U32 R13, RZ, RZ, R10 ;  /* 0x000000ffff0d7224 */ /* 0x000fe400078e000a */
[----:B------:R-:W-:Y:S02]  /*21ec0*/  IMAD.MOV.U32 R12, RZ, RZ, 0x5 ;  /* 0x00000005ff0c7424 */ /* 0x000fe400078e00ff */
[----:B------:R-:W-:-:S07]  /*21ed0*/  IMAD.MOV.U32 R2, RZ, RZ, R14 ;  /* 0x000000ffff027224 */ /* 0x000fce00078e000e */
[----:B------:R-:W-:Y:S05]  /*21ee0*/  WARPSYNC.COLLECTIVE R15, `(.L_x_2027) ;  /* 0x000000000f087348 */ /* 0x000fea0003c00000 */
[----:B------:R0:W1:Y:S02]  /*21ef0*/  SHFL.IDX P6, R14, R13, R12, R11 ;  /* 0x0000000c0d0e7389 */ /* 0x00006400000c000b */
[----:B01----:R-:W-:Y:S01]  /*21f00*/  ENDCOLLECTIVE ;  /* 0x000000000000791b */ /* 0x003fe20003800000 */
.L_x_2027:
        /* <DEDUP_REMOVED lines=11> */
.L_x_2028:
[----:B------:R-:W-:Y:S02]  /*21fc0*/  IMAD.MOV.U32 R13, RZ, RZ, R10 ;  /* 0x000000ffff0d7224 */ /* 0x000fe400078e000a */
[----:B------:R-:W-:Y:S02]  /*21fd0*/  IMAD.MOV.U32 R12, RZ, RZ, 0x6 ;  /* 0x00000006ff0c7424 */ /* 0x000fe400078e00ff */
[----:B------:R-:W-:-:S07]  /*21fe0*/  IMAD.MOV.U32 R2, RZ, RZ, R14 ;  /* 0x000000ffff027224 */ /* 0x000fce00078e000e */
[----:B------:R-:W-:Y:S05]  /*21ff0*/  WARPSYNC.COLLECTIVE R15, `(.L_x_2029) ;  /* 0x000000000f087348 */ /* 0x000fea0003c00000 */
[----:B------:R0:W1:Y:S02]  /*22000*/  SHFL.IDX P6, R14, R13, R12, R11 ;  /* 0x0000000c0d0e7389 */ /* 0x00006400000c000b */
[----:B01----:R-:W-:Y:S01]  /*22010*/  ENDCOLLECTIVE ;  /* 0x000000000000791b */ /* 0x003fe20003800000 */
.L_x_2029:
        /* <DEDUP_REMOVED lines=11> */
.L_x_2030:
[----:B------:R-:W-:Y:S02]  /*220d0*/  IMAD.MOV.U32 R13, RZ, RZ, R10 ;  /* 0x000000ffff0d7224 */ /* 0x000fe400078e000a */
[----:B------:R-:W-:Y:S01]  /*220e0*/  IMAD.MOV.U32 R12, RZ, RZ, 0x7 ;  /* 0x00000007ff0c7424 */ /* 0x000fe200078e00ff */
[----:B------:R-:W-:-:S07]  /*220f0*/  MOV R2, R14 ;  /* 0x0000000e00027202 */ /* 0x000fce0000000f00 */
[----:B------:R-:W-:Y:S05]  /*22100*/  WARPSYNC.COLLECTIVE R15, `(.L_x_2031) ;  /* 0x000000000f087348 */ /* 0x000fea0003c00000 */
[----:B------:R0:W1:Y:S02]  /*22110*/  SHFL.IDX P6, R14, R13, R12, R11 ;  /* 0x0000000c0d0e7389 */ /* 0x00006400000c000b */
[----:B01----:R-:W-:Y:S01]  /*22120*/  ENDCOLLECTIVE ;  /* 0x000000000000791b */ /* 0x003fe20003800000 */
.L_x_2031:
        /* <DEDUP_REMOVED lines=11> */
.L_x_2032:
[----:B------:R-:W-:Y:S01]  /*221e0*/  IMAD.MOV.U32 R2, RZ, RZ, R14 ;  /* 0x000000ffff027224 */ /* 0x000fe200078e000e */
[----:B------:R-:W-:Y:S06]  /*221f0*/  BRA `(.L_x_2033) ;  /* 0xffffff9c00bc7947 */ /* 0x000fec000383ffff */
.L_x_1855:
[----:B-1----:R1:W2:Y:S02]  /*22200*/  SYNCS.PHASECHK.TRANS64.TRYWAIT P0, [R5+URZ+0x16860], R2 ;  /* 0x01686002050075a7 */ /* 0x0022a4000800017f */
[----:B--2---:R-:W-:Y:S05]  /*22210*/  @!P0 NANOSLEEP.SYNCS 0x989680 ;  /* 0x009896800000895d */ /* 0x004fea0003900000 */
[----:B------:R-:W2:Y:S02]  /*22220*/  @!P0 SYNCS.PHASECHK.TRANS64 P0, [R5+URZ+0x16860], R2 ;  /* 0x01686002050085a7 */ /* 0x000ea4000800007f */
[----:B--2---:R-:W-:Y:S05]  /*22230*/  @!P0 BRA `(.L_x_1855) ;  /* 0xfffffffc00f08947 */ /* 0x004fea000383ffff */
[----:B------:R-:W-:Y:S05]  /*22240*/  BRA `(.L_x_2034) ;  /* 0xffffffa000147947 */ /* 0x000fea000383ffff */
.L_x_1856:
        /* <DEDUP_REMOVED lines=8> */
.L_x_2036:
[----:B------:R-:W-:Y:S05]  /*222d0*/  BSYNC B1 ;  /* 0x0000000000017941 */ /* 0x000fea0003800000 */
.L_x_2035:
        /* <DEDUP_REMOVED lines=10> */
.L_x_2037:
[----:B------:R-:W-:Y:S02]  /*22380*/  IMAD.MOV.U32 R13, RZ, RZ, R24 ;  /* 0x000000ffff0d7224 */ /* 0x000fe400078e0018 */
[----:B------:R-:W-:Y:S02]  /*22390*/  IMAD.MOV.U32 R12, RZ, RZ, 0x1 ;  /* 0x00000001ff0c7424 */ /* 0x000fe400078e00ff */
[----:B------:R-:W-:-:S07]  /*223a0*/  IMAD.MOV.U32 R2, RZ, RZ, R14 ;  /* 0x000000ffff027224 */ /* 0x000fce00078e000e */
[----:B------:R-:W-:Y:S05]  /*223b0*/  WARPSYNC.COLLECTIVE R15, `(.L_x_2038) ;  /* 0x000000000f087348 */ /* 0x000fea0003c00000 */
[----:B------:R0:W1:Y:S02]  /*223c0*/  SHFL.IDX P6, R14, R13, R12, R11 ;  /* 0x0000000c0d0e7389 */ /* 0x00006400000c000b */
[----:B01----:R-:W-:Y:S01]  /*223d0*/  ENDCOLLECTIVE ;  /* 0x000000000000791b */ /* 0x003fe20003800000 */
.L_x_2038:
        /* <DEDUP_REMOVED lines=12> */
.L_x_2039:
[----:B------:R-:W-:Y:S01]  /*224a0*/  MOV R13, R24 ;  /* 0x00000018000d7202 */ /* 0x000fe20000000f00 */
[----:B------:R-:W-:Y:S02]  /*224b0*/  IMAD.MOV.U32 R12, RZ, RZ, 0x2 ;  /* 0x00000002ff0c7424 */ /* 0x000fe400078e00ff */
[----:B------:R-:W-:-:S07]  /*224c0*/  IMAD.MOV.U32 R2, RZ, RZ, R14 ;  /* 0x000000ffff027224 */ /* 0x000fce00078e000e */
[----:B------:R-:W-:Y:S05]  /*224d0*/  WARPSYNC.COLLECTIVE R15, `(.L_x_2040) ;  /* 0x000000000f087348 */ /* 0x000fea0003c00000 */
[----:B------:R0:W1:Y:S02]  /*224e0*/  SHFL.IDX P6, R14, R13, R12, R11 ;  /* 0x0000000c0d0e7389 */ /* 0x00006400000c000b */
[----:B01----:R-:W-:Y:S01]  /*224f0*/  ENDCOLLECTIVE ;  /* 0x000000000000791b */ /* 0x003fe20003800000 */
.L_x_2040:
        /* <DEDUP_REMOVED lines=12> */
.L_x_2041:
[----:B------:R-:W-:Y:S02]  /*225c0*/  IMAD.MOV.U32 R13, RZ, RZ, R24 ;  /* 0x000000ffff0d7224 */ /* 0x000fe400078e0018 */
[----:B------:R-:W-:Y:S02]  /*225d0*/  IMAD.MOV.U32 R12, RZ, RZ, 0x3 ;  /* 0x00000003ff0c7424 */ /* 0x000fe400078e00ff */
[----:B------:R-:W-:-:S07]  /*225e0*/  IMAD.MOV.U32 R2, RZ, RZ, R14 ;  /* 0x000000ffff027224 */ /* 0x000fce00078e000e */
[----:B------:R-:W-:Y:S05]  /*225f0*/  WARPSYNC.COLLECTIVE R15, `(.L_x_2042) ;  /* 0x000000000f087348 */ /* 0x000fea0003c00000 */
[----:B------:R0:W1:Y:S02]  /*22600*/  SHFL.IDX P6, R14, R13, R12, R11 ;  /* 0x0000000c0d0e7389 */ /* 0x00006400000c000b */
[----:B01----:R-:W-:Y:S01]  /*22610*/  ENDCOLLECTIVE ;  /* 0x000000000000791b */ /* 0x003fe20003800000 */
.L_x_2042:
        /* <DEDUP_REMOVED lines=12> */
.L_x_2043:
[----:B------:R-:W-:Y:S02]  /*226e0*/  IMAD.MOV.U32 R13, RZ, RZ, R24 ;  /* 0x000000ffff0d7224 */ /* 0x000fe400078e0018 */
[----:B------:R-:W-:Y:S02]  /*226f0*/  IMAD.MOV.U32 R12, RZ, RZ, 0x4 ;  /* 0x00000004ff0c7424 */ /* 0x000fe400078e00ff */
[----:B------:R-:W-:-:S07]  /*22700*/  IMAD.MOV.U32 R2, RZ, RZ, R14 ;  /* 0x000000ffff027224 */ /* 0x000fce00078e000e */
[----:B------:R-:W-:Y:S05]  /*22710*/  WARPSYNC.COLLECTIVE R15, `(.L_x_2044) ;  /* 0x000000000f087348 */ /* 0x000fea0003c00000 */
[----:B------:R0:W1:Y:S02]  /*22720*/  SHFL.IDX P6, R14, R13, R12, R11 ;  /* 0x0000000c0d0e7389 */ /* 0x00006400000c000b */
[----:B01----:R-:W-:Y:S01]  /*22730*/  ENDCOLLECTIVE ;  /* 0x000000000000791b */ /* 0x003fe20003800000 */
.L_x_2044:
        /* <DEDUP_REMOVED lines=12> */
.L_x_2045:
[----:B------:R-:W-:Y:S02]  /*22800*/  IMAD.MOV.U32 R13, RZ, RZ, R24 ;  /* 0x000000ffff0d7224 */ /* 0x000fe400078e0018 */
[----:B------:R-:W-:Y:S02]  /*22810*/  IMAD.MOV.U32 R12, RZ, RZ, 0x5 ;  /* 0x00000005ff0c7424 */ /* 0x000fe400078e00ff */
[----:B------:R-:W-:-:S07]  /*22820*/  IMAD.MOV.U32 R2, RZ, RZ, R14 ;  /* 0x000000ffff027224 */ /* 0x000fce00078e000e */
[----:B------:R-:W-:Y:S05]  /*22830*/  WARPSYNC.COLLECTIVE R15, `(.L_x_2046) ;  /* 0x000000000f087348 */ /* 0x000fea0003c00000 */
[----:B------:R0:W1:Y:S02]  /*22840*/  SHFL.IDX P6, R14, R13, R12, R11 ;  /* 0x0000000c0d0e7389 */ /* 0x00006400000c000b */
[----:B01----:R-:W-:Y:S01]  /*22850*/  ENDCOLLECTIVE ;  /* 0x000000000000791b */ /* 0x003fe20003800000 */
.L_x_2046:
        /* <DEDUP_REMOVED lines=12> */
.L_x_2047:
[----:B------:R-:W-:Y:S01]  /*22920*/  IMAD.MOV.U32 R13, RZ, RZ, R24 ;  /* 0x000000ffff0d7224 */ /* 0x000fe200078e0018 */
[----:B------:R-:W-:Y:S01]  /*22930*/  MOV R12, 0x6 ;  /* 0x00000006000c7802 */ /* 0x000fe20000000f00 */
[----:B------:R-:W-:-:S07]  /*22940*/  IMAD.MOV.U32 R2, RZ, RZ, R14 ;  /* 0x000000ffff027224 */ /* 0x000fce00078e000e */
[----:B------:R-:W-:Y:S05]  /*22950*/  WARPSYNC.COLLECTIVE R15, `(.L_x_2048) ;  /* 0x000000000f087348 */ /* 0x000fea0003c00000 */
[----:B------:R0:W1:Y:S02]  /*22960*/  SHFL.IDX P6, R14, R13, R12, R11 ;  /* 0x0000000c0d0e7389 */ /* 0x00006400000c000b */
[----:B01----:R-:W-:Y:S01]  /*22970*/  ENDCOLLECTIVE ;  /* 0x000000000000791b */ /* 0x003fe20003800000 */
.L_x_2048:
        /* <DEDUP_REMOVED lines=12> */
.L_x_2049:
[----:B------:R-:W-:Y:S02]  /*22a40*/  IMAD.MOV.U32 R13, RZ, RZ, R24 ;  /* 0x000000ffff0d7224 */ /* 0x000fe400078e0018 */
[----:B------:R-:W-:Y:S02]  /*22a50*/  IMAD.MOV.U32 R12, RZ, RZ, 0x7 ;  /* 0x00000007ff0c7424 */ /* 0x000fe400078e00ff */
[----:B------:R-:W-:-:S07]  /*22a60*/  IMAD.MOV.U32 R2, RZ, RZ, R14 ;  /* 0x000000ffff027224 */ /* 0x000fce00078e000e */
[----:B------:R-:W-:Y:S05]  /*22a70*/  WARPSYNC.COLLECTIVE R15, `(.L_x_2050) ;  /* 0x000000000f087348 */ /* 0x000fea0003c00000 */
[----:B------:R0:W1:Y:S02]  /*22a80*/  SHFL.IDX P6, R14, R13, R12, R11 ;  /* 0x0000000c0d0e7389 */ /* 0x00006400000c000b */
[----:B01----:R-:W-:Y:S01]  /*22a90*/  ENDCOLLECTIVE ;  /* 0x000000000000791b */ /* 0x003fe20003800000 */
.L_x_2050:
        /* <DEDUP_REMOVED lines=11> */
.L_x_2051:
[----:B------:R-:W-:Y:S01]  /*22b50*/  IMAD.MOV.U32 R2, RZ, RZ, R14 ;  /* 0x000000ffff027224 */ /* 0x000fe200078e000e */
[----:B------:R-:W-:Y:S06]  /*22b60*/  BRA `(.L_x_2052) ;  /* 0xffffff9800c47947 */ /* 0x000fec000383ffff */
.L_x_1864:
[----:B0-----:R0:W1:Y:S02]  /*22b70*/  SYNCS.PHASECHK.TRANS64.TRYWAIT P0, [R0+URZ+0x16860], R3 ;  /* 0x01686003000075a7 */ /* 0x001064000800017f */
[----:B-1----:R-:W-:Y:S05]  /*22b80*/  @!P0 NANOSLEEP.SYNCS 0x989680 ;  /* 0x009896800000895d */ /* 0x002fea0003900000 */
[----:B------:R-:W1:Y:S02]  /*22b90*/  @!P0 SYNCS.PHASECHK.TRANS64 P0, [R0+URZ+0x16860], R3 ;  /* 0x01686003000085a7 */ /* 0x000e64000800007f */
[----:B-1----:R-:W-:Y:S05]  /*22ba0*/  @!P0 BRA `(.L_x_1864) ;  /* 0xfffffffc00f08947 */ /* 0x002fea000383ffff */
[----:B------:R-:W-:Y:S05]  /*22bb0*/  BRA `(.L_x_2053) ;  /* 0xffffff9c00e87947 */ /* 0x000fea000383ffff */
.L_x_1865:
        /* <DEDUP_REMOVED lines=8> */
.L_x_2055:
[----:B------:R-:W-:Y:S05]  /*22c40*/  BSYNC B0 ;  /* 0x0000000000007941 */ /* 0x000fea0003800000 */
.L_x_2054:
        /* <DEDUP_REMOVED lines=10> */
.L_x_2056:
[----:B------:R-:W-:Y:S02]  /*22cf0*/  IMAD R4, R4, 0x2, R23 ;  /* 0x0000000204047824 */ /* 0x000fe400078e0217 */
[----:B------:R-:W-:Y:S02]  /*22d00*/  IMAD.MOV.U32 R13, RZ, RZ, R24 ;  /* 0x000000ffff0d7224 */ /* 0x000fe400078e0018 */
[----:B------:R-:W-:Y:S01]  /*22d10*/  IMAD.MOV.U32 R12, RZ, RZ, 0x1 ;  /* 0x00000001ff0c7424 */ /* 0x000fe200078e00ff */
[----:B------:R-:W-:-:S13]  /*22d20*/  IADD3 R2, P1, R14, R5, RZ ;  /* 0x000000050e027210 */ /* 0x000fda0007f3e0ff */
[----:B------:R-:W-:Y:S05]  /*22d30*/  WARPSYNC.COLLECTIVE R15, `(.L_x_2057) ;  /* 0x000000000f087348 */ /* 0x000fea0003c00000 */
[----:B------:R0:W1:Y:S02]  /*22d40*/  SHFL.IDX P6, R14, R13, R12, R11 ;  /* 0x0000000c0d0e7389 */ /* 0x00006400000c000b */
[----:B01----:R-:W-:Y:S01]  /*22d50*/  ENDCOLLECTIVE ;  /* 0x000000000000791b */ /* 0x003fe20003800000 */
.L_x_2057:
[----:B------:R-:W-:-:S05]  /*22d60*/  IMAD.X R3, RZ, RZ, R3, P1 ;  /* 0x000000ffff037224 */ /* 0x000fca00008e0603 */
        /* <DEDUP_REMOVED lines=10> */
.L_x_2058:
[----:B------:R-:W-:Y:S02]  /*22e10*/  IMAD.MOV.U32 R13, RZ, RZ, R24 ;  /* 0x000000ffff0d7224 */ /* 0x000fe400078e0018 */
[----:B------:R-:W-:Y:S01]  /*22e20*/  IMAD.MOV.U32 R12, RZ, RZ, 0x2 ;  /* 0x00000002ff0c7424 */ /* 0x000fe200078e00ff */
[----:B------:R-:W-:-:S13]  /*22e30*/  IADD3 R2, P1, R14, R5, RZ ;  /* 0x000000050e027210 */ /* 0x000fda0007f3e0ff */
[----:B------:R-:W-:Y:S05]  /*22e40*/  WARPSYNC.COLLECTIVE R15, `(.L_x_2059) ;  /* 0x000000000f087348 */ /* 0x000fea0003c00000 */
[----:B------:R0:W1:Y:S02]  /*22e50*/  SHFL.IDX P6, R14, R13, R12, R11 ;  /* 0x0000000c0d0e7389 */ /* 0x00006400000c000b */
[----:B01----:R-:W-:Y:S01]  /*22e60*/  ENDCOLLECTIVE ;  /* 0x000000000000791b */ /* 0x003fe20003800000 */
.L_x_2059:
        /* <DEDUP_REMOVED lines=11> */
.L_x_2060:
[----:B------:R-:W-:Y:S02]  /*22f20*/  IMAD.MOV.U32 R13, RZ, RZ, R24 ;  /* 0x000000ffff0d7224 */ /* 0x000fe400078e0018 */
[----:B------:R-:W-:Y:S01]  /*22f30*/  IMAD.MOV.U32 R12, RZ, RZ, 0x3 ;  /* 0x00000003ff0c7424 */ /* 0x000fe200078e00ff */
[----:B------:R-:W-:-:S13]  /*22f40*/  IADD3 R2, P1, R14, R5, RZ ;  /* 0x000000050e027210 */ /* 0x000fda0007f3e0ff */
[----:B------:R-:W-:Y:S05]  /*22f50*/  WARPSYNC.COLLECTIVE R15, `(.L_x_2061) ;  /* 0x000000000f087348 */ /* 0x000fea0003c00000 */
[----:B------:R0:W1:Y:S02]  /*22f60*/  SHFL.IDX P6, R14, R13, R12, R11 ;  /* 0x0000000c0d0e7389 */ /* 0x00006400000c000b */
[----:B01----:R-:W-:Y:S01]  /*22f70*/  ENDCOLLECTIVE ;  /* 0x000000000000791b */ /* 0x003fe20003800000 */
.L_x_2061:
        /* <DEDUP_REMOVED lines=11> */
.L_x_2062:
[----:B------:R-:W-:Y:S02]  /*23030*/  IMAD.MOV.U32 R13, RZ, RZ, R24 ;  /* 0x000000ffff0d7224 */ /* 0x000fe400078e0018 */
[----:B------:R-:W-:Y:S01]  /*23040*/  IMAD.MOV.U32 R12, RZ, RZ, 0x4 ;  /* 0x00000004ff0c7424 */ /* 0x000fe200078e00ff */
[----:B------:R-:W-:-:S13]  /*23050*/  IADD3 R2, P1, R14, R5, RZ ;  /* 0x000000050e027210 */ /* 0x000fda0007f3e0ff */
[----:B------:R-:W-:Y:S05]  /*23060*/  WARPSYNC.COLLECTIVE R15, `(.L_x_2063) ;  /* 0x000000000f087348 */ /* 0x000fea0003c00000 */
[----:B------:R0:W1:Y:S02]  /*23070*/  SHFL.IDX P6, R14, R13, R12, R11 ;  /* 0x0000000c0d0e7389 */ /* 0x00006400000c000b */
[----:B01----:R-:W-:Y:S01]  /*23080*/  ENDCOLLECTIVE ;  /* 0x000000000000791b */ /* 0x003fe20003800000 */
.L_x_2063:
        /* <DEDUP_REMOVED lines=11> */
.L_x_2064:
[----:B------:R-:W-:Y:S02]  /*23140*/  IMAD.MOV.U32 R13, RZ, RZ, R24 ;  /* 0x000000ffff0d7224 */ /* 0x000fe400078e0018 */
[----:B------:R-:W-:Y:S01]  /*23150*/  IMAD.MOV.U32 R12, RZ, RZ, 0x5 ;  /* 0x00000005ff0c7424 */ /* 0x000fe200078e00ff */
[----:B------:R-:W-:-:S13]  /*23160*/  IADD3 R2, P1, R14, R5, RZ ;  /* 0x000000050e027210 */ /* 0x000fda0007f3e0ff */
[----:B------:R-:W-:Y:S05]  /*23170*/  WARPSYNC.COLLECTIVE R15, `(.L_x_2065) ;  /* 0x000000000f087348 */ /* 0x000fea0003c00000 */
[----:B------:R0:W1:Y:S02]  /*23180*/  SHFL.IDX P6, R14, R13, R12, R11 ;  /* 0x0000000c0d0e7389 */ /* 0x00006400000c000b */
[----:B01----:R-:W-:Y:S01]  /*23190*/  ENDCOLLECTIVE ;  /* 0x000000000000791b */ /* 0x003fe20003800000 */
.L_x_2065:
        /* <DEDUP_REMOVED lines=11> */
.L_x_2066:
[----:B------:R-:W-:Y:S02]  /*23250*/  IMAD.MOV.U32 R13, RZ, RZ, R24 ;  /* 0x000000ffff0d7224 */ /* 0x000fe400078e0018 */
[----:B------:R-:W-:Y:S01]  /*23260*/  IMAD.MOV.U32 R12, RZ, RZ, 0x6 ;  /* 0x00000006ff0c7424 */ /* 0x000fe200078e00ff */
[----:B------:R-:W-:-:S13]  /*23270*/  IADD3 R2, P1, R14, R5, RZ ;  /* 0x000000050e027210 */ /* 0x000fda0007f3e0ff */
[----:B------:R-:W-:Y:S05]  /*23280*/  WARPSYNC.COLLECTIVE R15, `(.L_x_2067) ;  /* 0x000000000f087348 */ /* 0x000fea0003c00000 */
[----:B------:R0:W1:Y:S02]  /*23290*/  SHFL.IDX P6, R14, R13, R12, R11 ;  /* 0x0000000c0d0e7389 */ /* 0x00006400000c000b */
[----:B01----:R-:W-:Y:S01]  /*232a0*/  ENDCOLLECTIVE ;  /* 0x000000000000791b */ /* 0x003fe20003800000 */
.L_x_2067:
        /* <DEDUP_REMOVED lines=11> */
.L_x_2068:
[----:B------:R-:W-:Y:S02]  /*23360*/  IMAD.MOV.U32 R13, RZ, RZ, R24 ;  /* 0x000000ffff0d7224 */ /* 0x000fe400078e0018 */
[----:B------:R-:W-:Y:S01]  /*23370*/  IMAD.MOV.U32 R12, RZ, RZ, 0x7 ;  /* 0x00000007ff0c7424 */ /* 0x000fe200078e00ff */
[----:B------:R-:W-:-:S13]  /*23380*/  IADD3 R2, P1, R14, R5, RZ ;  /* 0x000000050e027210 */ /* 0x000fda0007f3e0ff */
[----:B------:R-:W-:Y:S05]  /*23390*/  WARPSYNC.COLLECTIVE R15, `(.L_x_2069) ;  /* 0x000000000f087348 */ /* 0x000fea0003c00000 */
[----:B------:R0:W1:Y:S02]  /*233a0*/  SHFL.IDX P6, R14, R13, R12, R11 ;  /* 0x0000000c0d0e7389 */ /* 0x00006400000c000b */
[----:B01----:R-:W-:Y:S01]  /*233b0*/  ENDCOLLECTIVE ;  /* 0x000000000000791b */ /* 0x003fe20003800000 */
.L_x_2069:
        /* <DEDUP_REMOVED lines=10> */
.L_x_2070:
[----:B------:R-:W-:Y:S05]  /*23460*/  BRA `(.L_x_2071) ;  /* 0xffffff9800b87947 */ /* 0x000fea000383ffff */
.L_x_1870:
[----:B------:R-:W-:Y:S01]  /*23470*/  BSSY B0, `(.L_x_2072) ;  /* 0x0000008000007945 */ /* 0x000fe20003800000 */
[----:B------:R-:W-:Y:S02]  /*23480*/  IMAD.MOV.U32 R13, RZ, RZ, R16 ;  /* 0x000000ffff0d7224 */ /* 0x000fe400078e0010 */
[----:B-1----:R-:W-:Y:S02]  /*23490*/  IMAD.MOV.U32 R12, RZ, RZ, RZ ;  /* 0x000000ffff0c7224 */ /* 0x002fe400078e00ff */
[----:B------:R-:W-:Y:S02]  /*234a0*/  IMAD.MOV.U32 R11, RZ, RZ, 0x1f ;  /* 0x0000001fff0b7424 */ /* 0x000fe400078e00ff */
[----:B------:R-:W-:-:S07]  /*234b0*/  IMAD.MOV.U32 R15, RZ, RZ, -0x1 ;  /* 0xffffffffff0f7424 */ /* 0x000fce00078e00ff */
[----:B--2---:R-:W-:Y:S05]  /*234c0*/  WARPSYNC.COLLECTIVE R15, `(.L_x_2073) ;  /* 0x000000000f087348 */ /* 0x004fea0003c00000 */
[----:B------:R0:W1:Y:S02]  /*234d0*/  SHFL.IDX P6, R14, R13, R12, R11 ;  /* 0x0000000c0d0e7389 */ /* 0x00006400000c000b */
[----:B012---:R-:W-:Y:S01]  /*234e0*/  ENDCOLLECTIVE ;  /* 0x000000000000791b */ /* 0x007fe20003800000 */
.L_x_2073:
[----:B------:R-:W-:Y:S05]  /*234f0*/  BSYNC B0 ;  /* 0x0000000000007941 */ /* 0x000fea0003800000 */
.L_x_2072:
        /* <DEDUP_REMOVED lines=9> */
.L_x_2074:
        /* <DEDUP_REMOVED lines=11> */
[----:B0-----:R-:W-:Y:S02]  /*23640*/  IMAD.MOV.U32 R2, RZ, RZ, RZ ;  /* 0x000000ffff027224 */ /* 0x001fe400078e00ff */
[----:B--2---:R-:W-:Y:S01]  /*23650*/  @!P1 IMAD.MOV.U32 R2, RZ, RZ, R3 ;  /* 0x000000ffff029224 */ /* 0x004fe200078e0003 */
[----:B------:R-:W-:-:S03]  /*23660*/  ISETP.NE.AND P1, PT, R7, RZ, PT ;  /* 0x000000ff0700720c */ /* 0x000fc60003f25270 */
[----:B------:R-:W-:-:S10]  /*23670*/  IMAD.MOV.U32 R13, RZ, RZ, R2 ;  /* 0x000000ffff0d7224 */ /* 0x000fd400078e0002 */
[----:B------:R-:W-:Y:S05]  /*23680*/  WARPSYNC.COLLECTIVE R15, `(.L_x_2075) ;  /* 0x000000000f087348 */ /* 0x000fea0003c00000 */
[----:B------:R0:W1:Y:S02]  /*23690*/  SHFL.UP P6, R14, R13, R12, R11 ;  /* 0x0400000c0d0e7389 */ /* 0x00006400000c000b */
[----:B01----:R-:W-:Y:S01]  /*236a0*/  ENDCOLLECTIVE ;  /* 0x000000000000791b */ /* 0x003fe20003800000 */
.L_x_2075:
[----:B------:R-:W-:Y:S01]  /*236b0*/  IMAD.MOV.U32 R12, RZ, RZ, 0x2 ;  /* 0x00000002ff0c7424 */ /* 0x000fe200078e00ff */
[----:B------:R-:W-:-:S05]  /*236c0*/  SEL R5, R14, RZ, P1 ;  /* 0x000000ff0e057207 */ /* 0x000fca0000800000 */
[----:B------:R-:W-:-:S04]  /*236d0*/  IMAD.IADD R4, R2, 0x1, R5 ;  /* 0x0000000102047824 */ /* 0x000fc800078e0205 */
[----:B------:R-:W-:-:S07]  /*236e0*/  IMAD.MOV.U32 R13, RZ, RZ, R4 ;  /* 0x000000ffff0d7224 */ /* 0x000fce00078e0004 */
[----:B------:R-:W-:Y:S05]  /*236f0*/  WARPSYNC.COLLECTIVE R15, `(.L_x_2076) ;  /* 0x000000000f087348 */ /* 0x000fea0003c00000 */
[----:B------:R0:W1:Y:S02]  /*23700*/  SHFL.UP P6, R14, R13, R12, R11 ;  /* 0x0400000c0d0e7389 */ /* 0x00006400000c000b */
[----:B01----:R-:W-:Y:S01]  /*23710*/  ENDCOLLECTIVE ;  /* 0x000000000000791b */ /* 0x003fe20003800000 */
.L_x_2076:
[----:B------:R-:W-:Y:S01]  /*23720*/  IMAD.MOV.U32 R12, RZ, RZ, 0x4 ;  /* 0x00000004ff0c7424 */ /* 0x000fe200078e00ff */
[----:B------:R-:W-:-:S05]  /*23730*/  SEL R5, R14, RZ, P2 ;  /* 0x000000ff0e057207 */ /* 0x000fca0001000000 */
[----:B------:R-:W-:-:S05]  /*23740*/  IMAD.IADD R5, R4, 0x1, R5 ;  /* 0x0000000104057824 */ /* 0x000fca00078e0205 */
[----:B------:R-:W-:-:S07]  /*23750*/  MOV R13, R5 ;  /* 0x00000005000d7202 */ /* 0x000fce0000000f00 */
[----:B------:R-:W-:Y:S05]  /*23760*/  WARPSYNC.COLLECTIVE R15, `(.L_x_2077) ;  /* 0x000000000f087348 */ /* 0x000fea0003c00000 */
[----:B------:R0:W1:Y:S02]  /*23770*/  SHFL.UP P6, R14, R13, R12, R11 ;  /* 0x0400000c0d0e7389 */ /* 0x00006400000c000b */
[----:B01----:R-:W-:Y:S01]  /*23780*/  ENDCOLLECTIVE ;  /* 0x000000000000791b */ /* 0x003fe20003800000 */
.L_x_2077:
[----:B------:R-:W-:Y:S01]  /*23790*/  IMAD.MOV.U32 R12, RZ, RZ, 0x8 ;  /* 0x00000008ff0c7424 */ /* 0x000fe200078e00ff */
[----:B------:R-:W-:-:S05]  /*237a0*/  SEL R6, R14, RZ, P3 ;  /* 0x000000ff0e067207 */ /* 0x000fca0001800000 */
[----:B------:R-:W-:-:S04]  /*237b0*/  IMAD.IADD R6, R5, 0x1, R6 ;  /* 0x0000000105067824 */ /* 0x000fc800078e0206 */
[----:B------:R-:W-:-:S07]  /*237c0*/  IMAD.MOV.U32 R13, RZ, RZ, R6 ;  /* 0x000000ffff0d7224 */ /* 0x000fce00078e0006 */
[----:B------:R-:W-:Y:S05]  /*237d0*/  WARPSYNC.COLLECTIVE R15, `(.L_x_2078) ;  /* 0x000000000f087348 */ /* 0x000fea0003c00000 */
[----:B------:R0:W1:Y:S02]  /*237e0*/  SHFL.UP P6, R14, R13, R12, R11 ;  /* 0x0400000c0d0e7389 */ /* 0x00006400000c000b */
[----:B01----:R-:W-:Y:S01]  /*237f0*/  ENDCOLLECTIVE ;  /* 0x000000000000791b */ /* 0x003fe20003800000 */
.L_x_2078:
[----:B------:R-:W-:Y:S01]  /*23800*/  IMAD.MOV.U32 R12, RZ, RZ, 0x10 ;  /* 0x00000010ff0c7424 */ /* 0x000fe200078e00ff */
[----:B------:R-:W-:-:S05]  /*23810*/  SEL R3, R14, RZ, P4 ;  /* 0x000000ff0e037207 */ /* 0x000fca0002000000 */
[----:B------:R-:W-:-:S04]  /*23820*/  IMAD.IADD R4, R6, 0x1, R3 ;  /* 0x0000000106047824 */ /* 0x000fc800078e0203 */
[----:B------:R-:W-:-:S07]  /*23830*/  IMAD.MOV.U32 R13, RZ, RZ, R4 ;  /* 0x000000ffff0d7224 */ /* 0x000fce00078e0004 */
[----:B------:R-:W-:Y:S05]  /*23840*/  WARPSYNC.COLLECTIVE R15, `(.L_x_2079) ;  /* 0x000000000f087348 */ /* 0x000fea0003c00000 */
[----:B------:R0:W1:Y:S02]  /*23850*/  SHFL.UP P6, R14, R13, R12, R11 ;  /* 0x0400000c0d0e7389 */ /* 0x00006400000c000b */
[----:B01----:R-:W-:Y:S01]  /*23860*/  ENDCOLLECTIVE ;  /* 0x000000000000791b */ /* 0x003fe20003800000 */
.L_x_2079:
        /* <DEDUP_REMOVED lines=8> */
.L_x_2080:
[----:B------:R-:W-:Y:S05]  /*238f0*/  BRA `(.L_x_2081) ;  /* 0xffffff9800bc7947 */ /* 0x000fea000383ffff */
.L_x_1875:
[----:B------:R-:W-:Y:S01]  /*23900*/  BSSY B0, `(.L_x_2082) ;  /* 0x0000008000007945 */ /* 0x000fe20003800000 */
[----:B-----5:R-:W-:Y:S02]  /*23910*/  IMAD.MOV.U32 R13, RZ, RZ, R2 ;  /* 0x000000ffff0d7224 */ /* 0x020fe400078e0002 */
[----:B-1----:R-:W-:Y:S02]  /*23920*/  IMAD.MOV.U32 R12, RZ, RZ, 0x1 ;  /* 0x00000001ff0c7424 */ /* 0x002fe400078e00ff */
[----:B------:R-:W-:Y:S02]  /*23930*/  IMAD.MOV.U32 R11, RZ, RZ, RZ ;  /* 0x000000ffff0b7224 */ /* 0x000fe400078e00ff */
[----:B------:R-:W-:-:S07]  /*23940*/  IMAD.MOV.U32 R15, RZ, RZ, -0x1 ;  /* 0xffffffffff0f7424 */ /* 0x000fce00078e00ff */
[----:B0-2---:R-:W-:Y:S05]  /*23950*/  WARPSYNC.COLLECTIVE R15, `(.L_x_2083) ;  /* 0x000000000f087348 */ /* 0x005fea0003c00000 */
[----:B------:R1:W3:Y:S02]  /*23960*/  SHFL.UP P6, R14, R13, R12, R11 ;  /* 0x0400000c0d0e7389 */ /* 0x0002e400000c000b */
[----:B0123--:R-:W-:Y:S01]  /*23970*/  ENDCOLLECTIVE ;  /* 0x000000000000791b */ /* 0x00ffe20003800000 */
.L_x_2083:
[----:B------:R-:W-:Y:S05]  /*23980*/  BSYNC B0 ;  /* 0x0000000000007941 */ /* 0x000fea0003800000 */
.L_x_2082:
        /* <DEDUP_REMOVED lines=8> */
.L_x_2084:
[----:B------:R-:W-:Y:S01]  /*23a10*/  IMAD.MOV.U32 R12, RZ, RZ, 0x4 ;  /* 0x00000004ff0c7424 */ /* 0x000fe200078e00ff */
[----:B------:R-:W-:-:S05]  /*23a20*/  SEL R14, R14, RZ, P2 ;  /* 0x000000ff0e0e7207 */ /* 0x000fca0001000000 */
[----:B------:R-:W-:-:S04]  /*23a30*/  IMAD.IADD R3, R13, 0x1, R14 ;  /* 0x000000010d037824 */ /* 0x000fc800078e020e */
[----:B------:R-:W-:-:S07]  /*23a40*/  IMAD.MOV.U32 R13, RZ, RZ, R3 ;  /* 0x000000ffff0d7224 */ /* 0x000fce00078e0003 */
[----:B------:R-:W-:Y:S05]  /*23a50*/  WARPSYNC.COLLECTIVE R15, `(.L_x_2085) ;  /* 0x000000000f087348 */ /* 0x000fea0003c00000 */
[----:B------:R0:W1:Y:S02]  /*23a60*/  SHFL.UP P6, R14, R13, R12, R11 ;  /* 0x0400000c0d0e7389 */ /* 0x00006400000c000b */
[----:B01----:R-:W-:Y:S01]  /*23a70*/  ENDCOLLECTIVE ;  /* 0x000000000000791b */ /* 0x003fe20003800000 */
.L_x_2085:
[----:B------:R-:W-:Y:S02]  /*23a80*/  MOV R12, 0x8 ;  /* 0x00000008000c7802 */ /* 0x000fe40000000f00 */
[----:B------:R-:W-:-:S05]  /*23a90*/  SEL R4, R14, RZ, P3 ;  /* 0x000000ff0e047207 */ /* 0x000fca0001800000 */
[----:B------:R-:W-:-:S04]  /*23aa0*/  IMAD.IADD R4, R3, 0x1, R4 ;  /* 0x0000000103047824 */ /* 0x000fc800078e0204 */
[----:B------:R-:W-:-:S07]  /*23ab0*/  IMAD.MOV.U32 R13, RZ, RZ, R4 ;  /* 0x000000ffff0d7224 */ /* 0x000fce00078e0004 */
[----:B------:R-:W-:Y:S05]  /*23ac0*/  WARPSYNC.COLLECTIVE R15, `(.L_x_2086) ;  /* 0x000000000f087348 */ /* 0x000fea0003c00000 */
[----:B------:R0:W1:Y:S02]  /*23ad0*/  SHFL.UP P6, R14, R13, R12, R11 ;  /* 0x0400000c0d0e7389 */ /* 0x00006400000c000b */
[----:B01----:R-:W-:Y:S01]  /*23ae0*/  ENDCOLLECTIVE ;  /* 0x000000000000791b */ /* 0x003fe20003800000 */
.L_x_2086:
[----:B------:R-:W-:Y:S01]  /*23af0*/  IMAD.MOV.U32 R12, RZ, RZ, 0x10 ;  /* 0x00000010ff0c7424 */ /* 0x000fe200078e00ff */
[----:B------:R-:W-:-:S05]  /*23b00*/  SEL R5, R14, RZ, P4 ;  /* 0x000000ff0e057207 */ /* 0x000fca0002000000 */
[----:B------:R-:W-:-:S04]  /*23b10*/  IMAD.IADD R5, R4, 0x1, R5 ;  /* 0x0000000104057824 */ /* 0x000fc800078e0205 */
[----:B------:R-:W-:-:S07]  /*23b20*/  IMAD.MOV.U32 R13, RZ, RZ, R5 ;  /* 0x000000ffff0d7224 */ /* 0x000fce00078e0005 */
[----:B------:R-:W-:Y:S05]  /*23b30*/  WARPSYNC.COLLECTIVE R15, `(.L_x_2087) ;  /* 0x000000000f087348 */ /* 0x000fea0003c00000 */
[----:B------:R0:W1:Y:S02]  /*23b40*/  SHFL.UP P6, R14, R13, R12, R11 ;  /* 0x0400000c0d0e7389 */ /* 0x00006400000c000b */
[----:B01----:R-:W-:Y:S01]  /*23b50*/  ENDCOLLECTIVE ;  /* 0x000000000000791b */ /* 0x003fe20003800000 */
.L_x_2087:
        /* <DEDUP_REMOVED lines=8> */
.L_x_2088:
[----:B------:R-:W-:Y:S05]  /*23be0*/  BRA `(.L_x_2089) ;  /* 0xffffff98009c7947 */ /* 0x000fea000383ffff */
.L_x_1877:
[----:B------:R-:W-:Y:S01]  /*23bf0*/  BSSY B0, `(.L_x_2090) ;  /* 0x0000006000007945 */ /* 0x000fe20003800000 */
[----:B------:R-:W-:Y:S01]  /*23c00*/  PLOP3.LUT P6, PT, P6, PT, PT, 0x8, 0x0 ;  /* 0x000000000000781c */ /* 0x000fe200037ce170 */
[----:B------:R-:W-:-:S12]  /*23c10*/  IMAD.MOV.U32 R15, RZ, RZ, -0x1 ;  /* 0xffffffffff0f7424 */ /* 0x000fd800078e00ff */
[----:B01----:R-:W-:Y:S05]  /*23c20*/  WARPSYNC.COLLECTIVE R15, `(.L_x_2091) ;  /* 0x000000000f087348 */ /* 0x003fea0003c00000 */
[----:B------:R-:W-:Y:S01]  /*23c30*/  VOTE.ANY R14, PT, P6 ;  /* 0x00000000000e7806 */ /* 0x000fe200030e0100 */
[----:B01----:R-:W-:Y:S06]  /*23c40*/  ENDCOLLECTIVE ;  /* 0x000000000000791b */ /* 0x003fec0003800000 */
.L_x_2091:
[----:B------:R-:W-:Y:S05]  /*23c50*/  BSYNC B0 ;  /* 0x0000000000007941 */ /* 0x000fea0003800000 */
.L_x_2090:
        /* <DEDUP_REMOVED lines=9> */
.L_x_2092:
[----:B------:R-:W-:Y:S01]  /*23cf0*/  IMAD.MOV.U32 R17, RZ, RZ, R14 ;  /* 0x000000ffff117224 */ /* 0x000fe200078e000e */
[----:B------:R-:W-:Y:S06]  /*23d00*/  BRA `(.L_x_2093) ;  /* 0xffffff98008c7947 */ /* 0x000fec000383ffff */
.L_x_1879:
[----:B------:R-:W-:Y:S01]  /*23d10*/  BSSY B0, `(.L_x_2094) ;  /* 0x0000007000007945 */ /* 0x000fe20003800000 */
[----:B------:R-:W-:Y:S02]  /*23d20*/  IMAD.MOV.U32 R13, RZ, RZ, R3 ;  /* 0x000000ffff0d7224 */ /* 0x000fe400078e0003 */
[----:B------:R-:W-:Y:S02]  /*23d30*/  IMAD.MOV.U32 R11, RZ, RZ, 0x1f ;  /* 0x0000001fff0b7424 */ /* 0x000fe400078e00ff */
[----:B------:R-:W-:-:S07]  /*23d40*/  IMAD.MOV.U32 R15, RZ, RZ, -0x1 ;  /* 0xffffffffff0f7424 */ /* 0x000fce00078e00ff */
[----:B0-23--:R-:W-:Y:S05]  /*23d50*/  WARPSYNC.COLLECTIVE R15, `(.L_x_2095) ;  /* 0x000000000f087348 */ /* 0x00dfea0003c00000 */
[----:B------:R1:W4:Y:S02]  /*23d60*/  SHFL.IDX P6, R14, R13, R12, R11 ;  /* 0x0000000c0d0e7389 */ /* 0x00032400000c000b */
[----:B01234-:R-:W-:Y:S01]  /*23d70*/  ENDCOLLECTIVE ;  /* 0x000000000000791b */ /* 0x01ffe20003800000 */
.L_x_2095:
[----:B------:R-:W-:Y:S05]  /*23d80*/  BSYNC B0 ;  /* 0x0000000000007941 */ /* 0x000fea0003800000 */
.L_x_2094:
[----:B------:R-:W-:Y:S01]  /*23d90*/  IMAD.MOV.U32 R6, RZ, RZ, R14 ;  /* 0x000000ffff067224 */ /* 0x000fe200078e000e */
[----:B------:R-:W-:Y:S06]  /*23da0*/  BRA `(.L_x_1878) ;  /* 0xffffff9800807947 */ /* 0x000fec000383ffff */
.L_x_1883:
[----:B0-----:R0:W4:Y:S02]  /*23db0*/  SYNCS.PHASECHK.TRANS64.TRYWAIT P0, [R5+URZ+0x16820], R0 ;  /* 0x01682000050075a7 */ /* 0x001124000800017f */
[----:B----4-:R-:W-:Y:S05]  /*23dc0*/  @!P0 NANOSLEEP.SYNCS 0x989680 ;  /* 0x009896800000895d */ /* 0x010fea0003900000 */
[----:B------:R-:W4:Y:S02]  /*23dd0*/  @!P0 SYNCS.PHASECHK.TRANS64 P0, [R5+URZ+0x16820], R0 ;  /* 0x01682000050085a7 */ /* 0x000f24000800007f */
[----:B----4-:R-:W-:Y:S05]  /*23de0*/  @!P0 BRA `(.L_x_1883) ;  /* 0xfffffffc00f08947 */ /* 0x010fea000383ffff */
[----:B------:R-:W-:Y:S05]  /*23df0*/  BRA `(.L_x_2096) ;  /* 0xffffff9c00f87947 */ /* 0x000fea000383ffff */
.L_x_1884:
[----:B------:R-:W4:Y:S01]  /*23e00*/  S2R R2, SR_TID.X ;  /* 0x0000000000027919 */ /* 0x000f220000002100 */
[----:B------:R-:W-:Y:S01]  /*23e10*/  BSSY B0, `(.L_x_2097) ;  /* 0x000000a000007945 */ /* 0x000fe20003800000 */
[----:B-1----:R-:W-:Y:S02]  /*23e20*/  IMAD.MOV.U32 R12, RZ, RZ, RZ ;  /* 0x000000ffff0c7224 */ /* 0x002fe400078e00ff */
[----:B------:R-:W-:Y:S02]  /*23e30*/  IMAD.MOV.U32 R11, RZ, RZ, 0x1f ;  /* 0x0000001fff0b7424 */ /* 0x000fe400078e00ff */
[----:B------:R-:W-:Y:S01]  /*23e40*/  IMAD.MOV.U32 R15, RZ, RZ, -0x1 ;  /* 0xffffffffff0f7424 */ /* 0x000fe200078e00ff */
[----:B----4-:R-:W-:-:S04]  /*23e50*/  SHF.R.U32.HI R2, RZ, 0x5, R2 ;  /* 0x00000005ff027819 */ /* 0x010fc80000011602 */
[----:B------:R-:W-:-:S05]  /*23e60*/  LOP3.LUT R2, R2, 0x3, RZ, 0xc0, !PT ;  /* 0x0000000302027812 */ /* 0x000fca00078ec0ff */
[----:B------:R-:W-:-:S07]  /*23e70*/  IMAD.MOV.U32 R13, RZ, RZ, R2 ;  /* 0x000000ffff0d7224 */ /* 0x000fce00078e0002 */
[----:B0-23--:R-:W-:Y:S05]  /*23e80*/  WARPSYNC.COLLECTIVE R15, `(.L_x_2098) ;  /* 0x000000000f087348 */ /* 0x00dfea0003c00000 */
[----:B------:R1:W4:Y:S02]  /*23e90*/  SHFL.IDX P6, R14, R13, R12, R11 ;  /* 0x0000000c0d0e7389 */ /* 0x00032400000c000b */
[----:B01234-:R-:W-:Y:S01]  /*23ea0*/  ENDCOLLECTIVE ;  /* 0x000000000000791b */ /* 0x01ffe20003800000 */
.L_x_2098:
[----:B------:R-:W-:Y:S05]  /*23eb0*/  BSYNC B0 ;  /* 0x0000000000007941 */ /* 0x000fea0003800000 */
.L_x_2097:
[----:B------:R-:W-:Y:S05]  /*23ec0*/  BRA `(.L_x_2099) ;  /* 0xffffff9c00e07947 */ /* 0x000fea000383ffff */
.L_x_1885:
[----:B------:R-:W-:Y:S01]  /*23ed0*/  BSSY B0, `(.L_x_2100) ;  /* 0x0000006000007945 */ /* 0x000fe20003800000 */
[----:B------:R-:W-:-:S07]  /*23ee0*/  IMAD.MOV.U32 R15, RZ, RZ, -0x1 ;  /* 0xffffffffff0f7424 */ /* 0x000fce00078e00ff */
[----:B0123--:R-:W-:Y:S05]  /*23ef0*/  WARPSYNC.COLLECTIVE R15, `(.L_x_2101) ;  /* 0x000000000f0c7348 */ /* 0x00ffea0003c00000 */
[----:B------:R-:W-:Y:S02]  /*23f00*/  ELECT P6, UR62, PT ;  /* 0x00000000003e782f */ /* 0x000fe400038c0000 */
[----:B------:R-:W-:Y:S01]  /*23f10*/  MOV R14, UR62 ;  /* 0x0000003e000e7c02 */ /* 0x000fe20008000f00 */
[----:B0123--:R-:W-:Y:S10]  /*23f20*/  ENDCOLLECTIVE ;  /* 0x000000000000791b */ /* 0x00fff40003800000 */
.L_x_2101:
[----:B------:R-:W-:Y:S05]  /*23f30*/  BSYNC B0 ;  /* 0x0000000000007941 */ /* 0x000fea0003800000 */
.L_x_2100:
[----:B------:R-:W-:Y:S05]  /*23f40*/  BRA `(.L_x_2102) ;  /* 0xffffff9c00d47947 */ /* 0x000fea000383ffff */
.L_x_1887:
[----:B0-----:R0:W4:Y:S02]  /*23f50*/  SYNCS.PHASECHK.TRANS64.TRYWAIT P1, [R3+URZ+0x16840], R2 ;  /* 0x01684002030075a7 */ /* 0x001124000802017f */
[----:B----4-:R-:W-:Y:S05]  /*23f60*/  @!P1 NANOSLEEP.SYNCS 0x989680 ;  /* 0x009896800000995d */ /* 0x010fea0003900000 */
[----:B------:R-:W4:Y:S02]  /*23f70*/  @!P1 SYNCS.PHASECHK.TRANS64 P1, [R3+URZ+0x16840], R2 ;  /* 0x01684002030095a7 */ /* 0x000f24000802007f */
[----:B----4-:R-:W-:Y:S05]  /*23f80*/  @!P1 BRA `(.L_x_1887) ;  /* 0xfffffffc00f09947 */ /* 0x010fea000383ffff */
[----:B------:R-:W-:Y:S05]  /*23f90*/  BRA `(.L_x_2103) ;  /* 0xffffff9c00f47947 */ /* 0x000fea000383ffff */
.L_x_1889:
[----:B----4-:R4:W0:Y:S02]  /*23fa0*/  SYNCS.PHASECHK.TRANS64.TRYWAIT P1, [R25+URZ+0x16840], R0 ;  /* 0x01684000190075a7 */ /* 0x010824000802017f */
[----:B0-----:R-:W-:Y:S05]  /*23fb0*/  @!P1 NANOSLEEP.SYNCS 0x989680 ;  /* 0x009896800000995d */ /* 0x001fea0003900000 */
[----:B------:R-:W0:Y:S02]  /*23fc0*/  @!P1 SYNCS.PHASECHK.TRANS64 P1, [R25+URZ+0x16840], R0 ;  /* 0x01684000190095a7 */ /* 0x000e24000802007f */
[----:B0-----:R-:W-:Y:S05]  /*23fd0*/  @!P1 BRA `(.L_x_1889) ;  /* 0xfffffffc00f09947 */ /* 0x001fea000383ffff */
[----:B------:R-:W-:Y:S05]  /*23fe0*/  BRA `(.L_x_2104) ;  /* 0xffffffa000007947 */ /* 0x000fea000383ffff */
.L_x_1891:
[----:B------:R0:W0:Y:S02]  /*23ff0*/  SYNCS.PHASECHK.TRANS64.TRYWAIT P1, [R3+URZ+0x16860], R2 ;  /* 0x01686002030075a7 */ /* 0x000024000802017f */
[----:B0-----:R-:W-:Y:S05]  /*24000*/  @!P1 NANOSLEEP.SYNCS 0x989680 ;  /* 0x009896800000995d */ /* 0x001fea0003900000 */
[----:B------:R-:W0:Y:S02]  /*24010*/  @!P1 SYNCS.PHASECHK.TRANS64 P1, [R3+URZ+0x16860], R2 ;  /* 0x01686002030095a7 */ /* 0x000e24000802007f */
[----:B0-----:R-:W-:Y:S05]  /*24020*/  @!P1 BRA `(.L_x_1891) ;  /* 0xfffffffc00f09947 */ /* 0x001fea000383ffff */
[----:B------:R-:W-:Y:S05]  /*24030*/  BRA `(.L_x_2105) ;  /* 0xffffff9c00fc7947 */ /* 0x000fea000383ffff */
.L_x_2106:
        /* <DEDUP_REMOVED lines=12> */
.L_x_3110:


//--------------------- .text._ZN7cutlass13device_kernelIN5flash11enable_sm90INS1_16FlashAttnFwdSm90INS1_25CollectiveMainloopFwdSm90ILi2EN4cute5tupleIJNS5_1CILi1EEES8_S8_EEENS6_IJNS7_ILi192EEENS7_ILi128EEENS7_ILi64EEEEEELi64ENS_6half_tEfNS_4arch4Sm90ELb1ELb0ELb0ELb0ELb1ELb0ELb0ELb1ELb1ELb1ELb0ELb0EEENS1_21CollectiveEpilogueFwdINS6_IJSA_SC_SB_EEES9_SE_SG_Li384ELb0ELb1ELb0ELb0EEENS1_30DynamicPersistentTileSchedulerILi384ELi128ELb0ELb1ELb1EEEEEEEEEvNT_6ParamsE --------------------------
	.section	.text._ZN7cutlass13device_kernelIN5flash11enable_sm90INS1_16FlashAttnFwdSm90INS1_25CollectiveMainloopFwdSm90ILi2EN4cute5tupleIJNS5_1CILi1EEES8_S8_EEENS6_IJNS7_ILi192EEENS7_ILi128EEENS7_ILi64EEEEEELi64ENS_6half_tEfNS_4arch4Sm90ELb1ELb0ELb0ELb0ELb1ELb0ELb0ELb1ELb1ELb1ELb0ELb0EEENS1_21CollectiveEpilogueFwdINS6_IJSA_SC_SB_EEES9_SE_SG_Li384ELb0ELb1ELb0ELb0EEENS1_30DynamicPersistentTileSchedulerILi384ELi128ELb0ELb1ELb1EEEEEEEEEvNT_6ParamsE,"ax",@progbits
	.align	128
.text._ZN7cutlass13device_kernelIN5flash11enable_sm90INS1_16FlashAttnFwdSm90INS1_25CollectiveMainloopFwdSm90ILi2EN4cute5tupleIJNS5_1CILi1EEES8_S8_EEENS6_IJNS7_ILi192EEENS7_ILi128EEENS7_ILi64EEEEEELi64ENS_6half_tEfNS_4arch4Sm90ELb1ELb0ELb0ELb0ELb1ELb0ELb0ELb1ELb1ELb1ELb0ELb0EEENS1_21CollectiveEpilogueFwdINS6_IJSA_SC_SB_EEES9_SE_SG_Li384ELb0ELb1ELb0ELb0EEENS1_30DynamicPersistentTileSchedulerILi384ELi128ELb0ELb1ELb1EEEEEEEEEvNT_6ParamsE:
        .type           _ZN7cutlass13device_kernelIN5flash11enable_sm90INS1_16FlashAttnFwdSm90INS1_25CollectiveMainloopFwdSm90ILi2EN4cute5tupleIJNS5_1CILi1EEES8_S8_EEENS6_IJNS7_ILi192EEENS7_ILi128EEENS7_ILi64EEEEEELi64ENS_6half_tEfNS_4arch4Sm90ELb1ELb0ELb0ELb0ELb1ELb0ELb0ELb1ELb1ELb1ELb0ELb0EEENS1_21CollectiveEpilogueFwdINS6_IJSA_SC_SB_EEES9_SE_SG_Li384ELb0ELb1ELb0ELb0EEENS1_30DynamicPersistentTileSchedulerILi384ELi128ELb0ELb1ELb1EEEEEEEEEvNT_6ParamsE,@function
        .size           _ZN7cutlass13device_kernelIN5flash11enable_sm90INS1_16FlashAttnFwdSm90INS1_25CollectiveMainloopFwdSm90ILi2EN4cute5tupleIJNS5_1CILi1EEES8_S8_EEENS6_IJNS7_ILi192EEENS7_ILi128EEENS7_ILi64EEEEEELi64ENS_6half_tEfNS_4arch4Sm90ELb1ELb0ELb0ELb0ELb1ELb0ELb0ELb1ELb1ELb1ELb0ELb0EEENS1_21CollectiveEpilogueFwdINS6_IJSA_SC_SB_EEES9_SE_SG_Li384ELb0ELb1ELb0ELb0EEENS1_30DynamicPersistentTileSchedulerILi384ELi128ELb0ELb1ELb1EEEEEEEEEvNT_6ParamsE,(.L_x_3111 - _ZN7cutlass13device_kernelIN5flash11enable_sm90INS1_16FlashAttnFwdSm90INS1_25CollectiveMainloopFwdSm90ILi2EN4cute5tupleIJNS5_1CILi1EEES8_S8_EEENS6_IJNS7_ILi192EEENS7_ILi128EEENS7_ILi64EEEEEELi64ENS_6half_tEfNS_4arch4Sm90ELb1ELb0ELb0ELb0ELb1ELb0ELb0ELb1ELb1ELb1ELb0ELb0EEENS1_21CollectiveEpilogueFwdINS6_IJSA_SC_SB_EEES9_SE_SG_Li384ELb0ELb1ELb0ELb0EEENS1_30DynamicPersistentTileSchedulerILi384ELi128ELb0ELb1ELb1EEEEEEEEEvNT_6ParamsE)
        .other          _ZN7cutlass13device_kernelIN5flash11enable_sm90INS1_16FlashAttnFwdSm90INS1_25CollectiveMainloopFwdSm90ILi2EN4cute5tupleIJNS5_1CILi1EEES8_S8_EEENS6_IJNS7_ILi192EEENS7_ILi128EEENS7_ILi64EEEEEELi64ENS_6half_tEfNS_4arch4Sm90ELb1ELb0ELb0ELb0ELb1ELb0ELb0ELb1ELb1ELb1ELb0ELb0EEENS1_21CollectiveEpilogueFwdINS6_IJSA_SC_SB_EEES9_SE_SG_Li384ELb0ELb1ELb0ELb0EEENS1_30DynamicPersistentTileSchedulerILi384ELi128ELb0ELb1ELb1EEEEEEEEEvNT_6ParamsE,@"STO_CUDA_ENTRY STV_DEFAULT"
_ZN7cutlass13device_kernelIN5flash11enable_sm90INS1_16FlashAttnFwdSm90INS1_25CollectiveMainloopFwdSm90ILi2EN4cute5tupleIJNS5_1CILi1EEES8_S8_EEENS6_IJNS7_ILi192EEENS7_ILi128EEENS7_ILi64EEEEEELi64ENS_6half_tEfNS_4arch4Sm90ELb1ELb0ELb0ELb0ELb1ELb0ELb0ELb1ELb1ELb1ELb0ELb0EEENS1_21CollectiveEpilogueFwdINS6_IJSA_SC_SB_EEES9_SE_SG_Li384ELb0ELb1ELb0ELb0EEENS1_30DynamicPersistentTileSchedulerILi384ELi128ELb0ELb1ELb1EEEEEEEEEvNT_6ParamsE:
        /* <DEDUP_REMOVED lines=45> */
.L_x_2107:
        /* <DEDUP_REMOVED lines=22> */
.L_x_2108:
        /* <DEDUP_REMOVED lines=18> */
.L_x_2109:
        /* <DEDUP_REMOVED lines=22> */
.L_x_2110:
        /* <DEDUP_REMOVED lines=23> */
.L_x_2111:
        /* <DEDUP_REMOVED lines=8> */
.L_x_2113:
        /* <DEDUP_REMOVED lines=26> */
[C---:B------:R-:W-:Y:S01]  /*0a40*/  LOP3.LUT R4, R2.reuse, 0x3fffff0, RZ, 0xc0, !PT ;  /* 0x03fffff002047812 */ /* 0x040fe200078ec0ff */
        /* <DEDUP_REMOVED lines=38> */
.L_x_2158:
        /* <DEDUP_REMOVED lines=12> */
[----:B012--5:R-:W-:Y:S05]  /*0d70*/  @!P0 BRA `(.L_x_2114) ;  /* 0x0000000000208947 */ /* 0x027fea0003800000 */
        /* <DEDUP_REMOVED lines=8> */
.L_x_2114:
[----:B------:R-:W-:Y:S01]  /*0e00*/  ULDC UR7, c[0x0][0xc54] ;  /* 0x0003150000077ab9 */ /* 0x000fe20000000800 */
[----:B------:R-:W-:Y:S01]  /*0e10*/  UMOV UR6, UR9 ;  /* 0x0000000900067c82 */ /* 0x000fe20008000000 */
[----:B------:R-:W-:-:S11]  /*0e20*/  UISETP.NE.AND UP0, UPT, UR7, 0x1, UPT ;  /* 0x000000010700788c */ /* 0x000fd6000bf05270 */
[----:B------:R-:W-:Y:S02]  /*0e30*/  @UP0 ULDC.64 UR10, c[0x0][0xc58] ;  /* 0x00031600000a0ab9 */ /* 0x000fe40000000a00 */
[----:B------:R-:W-:-:S04]  /*0e40*/  UIMAD.WIDE.U32 UR4, UR9, UR10, URZ ;  /* 0x0000000a090472a5 */ /* 0x000fc8000f8e003f */
[----:B------:R-:W-:-:S04]  /*0e50*/  @UP0 USHF.R.U32.HI UR6, URZ, UR11, UR5 ;  /* 0x0000000b3f060299 */ /* 0x000fc80008011605 */
[----:B------:R-:W-:-:S12]  /*0e60*/  UIMAD UR4, UR6, UR7, URZ ;  /* 0x00000007060472a4 */ /* 0x000fd8000f8e023f */
.L_x_2115:
[----:B------:R-:W-:Y:S01]  /*0e70*/  ULDC.64 UR10, c[0x0][0x418] ;  /* 0x00010600000a7ab9 */ /* 0x000fe20000000a00 */
[----:B------:R-:W-:Y:S01]  /*0e80*/  ULOP3.LUT UR6, URZ, UR6, URZ, 0x33, !UPT ;  /* 0x000000063f067292 */ /* 0x000fe2000f8e333f */
[----:B------:R-:W-:Y:S01]  /*0e90*/  PLOP3.LUT P0, PT, PT, PT, PT, 0x80, 0x0 ;  /* 0x000000000000781c */ /* 0x000fe20003f0f070 */
[----:B------:R-:W-:Y:S01]  /*0ea0*/  UISETP.NE.U32.AND UP0, UPT, UR10, URZ, UPT ;  /* 0x0000003f0a00728c */ /* 0x000fe2000bf05070 */
[----:B------:R-:W-:Y:S01]  /*0eb0*/  CS2R R26, SRZ ;  /* 0x00000000001a7805 */ /* 0x000fe2000001ff00 */
[----:B------:R-:W-:Y:S01]  /*0ec0*/  ULDC UR5, c[0x0][0xc3c] ;  /* 0x00030f0000057ab9 */ /* 0x000fe20000000800 */
[----:B------:R-:W-:Y:S01]  /*0ed0*/  UIADD3 UR4, UR9, -UR4, URZ ;  /* 0x8000000409047290 */ /* 0x000fe2000fffe03f */
[----:B------:R-:W-:Y:S01]  /*0ee0*/  CS2R R118, SRZ ;  /* 0x0000000000767805 */ /* 0x000fe2000001ff00 */
[----:B------:R-:W-:Y:S01]  /*0ef0*/  UISETP.NE.AND.EX UP0, UPT, UR11, URZ, UPT, UP0 ;  /* 0x0000003f0b00728c */ /* 0x000fe2000bf05300 */
[----:B------:R-:W-:Y:S01]  /*0f00*/  CS2R R116, SRZ ;  /* 0x0000000000747805 */ /* 0x000fe2000001ff00 */
[----:B------:R-:W-:Y:S01]  /*0f10*/  UIADD3 UR6, UR6, UR5, URZ ;  /* 0x0000000506067290 */ /* 0x000fe2000fffe03f */
[----:B------:R-:W-:Y:S01]  /*0f20*/  CS2R R114, SRZ ;  /* 0x0000000000727805 */ /* 0x000fe2000001ff00 */
[----:B------:R-:W-:Y:S01]  /*0f30*/  ULDC UR11, c[0x0][0x448] ;  /* 0x00011200000b7ab9 */ /* 0x000fe20000000800 */
[----:B------:R-:W-:Y:S01]  /*0f40*/  ULDC UR10, c[0x0][0xc54] ;  /* 0x00031500000a7ab9 */ /* 0x000fe20000000800 */
[----:B------:R-:W-:Y:S01]  /*0f50*/  UISETP.NE.AND UP2, UPT, UR11, 0x1, UPT ;  /* 0x000000010b00788c */ /* 0x000fe2000bf45270 */
[----:B------:R-:W-:Y:S01]  /*0f60*/  CS2R R112, SRZ ;  /* 0x0000000000707805 */ /* 0x000fe2000001ff00 */
[----:B------:R-:W-:Y:S01]  /*0f70*/  UIMAD UR40, UR6, 0xc0, URZ ;  /* 0x000000c0062878a4 */ /* 0x000fe2000f8e023f */
[----:B------:R-:W-:Y:S01]  /*0f80*/  CS2R R14, SRZ ;  /* 0x00000000000e7805 */ /* 0x000fe2000001ff00 */
[----:B------:R-:W-:Y:S01]  /*0f90*/  UIMAD UR10, UR8, UR10, UR4 ;  /* 0x0000000a080a72a4 */ /* 0x000fe2000f8e0204 */
[----:B------:R-:W-:Y:S01]  /*0fa0*/  IMAD.MOV.U32 R110, RZ, RZ, RZ ;  /* 0x000000ffff6e7224 */ /* 0x000fe200078e00ff */
[----:B------:R-:W-:Y:S01]  /*0fb0*/  UIADD3 UR6, UR40, 0xbf, URZ ;  /* 0x000000bf28067890 */ /* 0x000fe2000fffe03f */
[----:B------:R-:W-:Y:S01]  /*0fc0*/  IMAD.MOV.U32 R21, RZ, RZ, RZ ;  /* 0x000000ffff157224 */ /* 0x000fe200078e00ff */
[----:B------:R-:W-:Y:S01]  /*0fd0*/  ULDC UR47, c[0x0][0x424] ;  /* 0x00010900002f7ab9 */ /* 0x000fe20000000800 */
[----:B------:R-:W-:Y:S01]  /*0fe0*/  ULDC UR7, c[0x0][0x288] ;  /* 0x0000a20000077ab9 */ /* 0x000fe20000000800 */
[----:B------:R-:W-:Y:S01]  /*0ff0*/  USEL UR47, UR47, 0x1, UP0 ;  /* 0x000000012f2f7887 */ /* 0x000fe20008000000 */
[----:B------:R-:W-:Y:S01]  /*1000*/  CS2R R12, SRZ ;  /* 0x00000000000c7805 */ /* 0x000fe2000001ff00 */
[----:B------:R-:W-:Y:S01]  /*1010*/  @UP2 ULDC UR4, c[0x0][0x44c] ;  /* 0x0001130000042ab9 */ /* 0x000fe20000000800 */
[----:B------:R-:W-:Y:S01]  /*1020*/  UIADD3 UR7, -UR7, 0x80, URZ ;  /* 0x0000008007077890 */ /* 0x000fe2000fffe13f */
[----:B------:R-:W-:Y:S01]  /*1030*/  IMAD.MOV.U32 R106, RZ, RZ, RZ ;  /* 0x000000ffff6a7224 */ /* 0x000fe200078e00ff */
[----:B------:R-:W-:Y:S01]  /*1040*/  UIMAD.WIDE.U32 UR4, UR6, UR4, URZ ;  /* 0x00000004060472a5 */ /* 0x000fe2000f8e003f */
[----:B------:R-:W-:Y:S01]  /*1050*/  IMAD.MOV.U32 R25, RZ, RZ, RZ ;  /* 0x000000ffff197224 */ /* 0x000fe200078e00ff */
[----:B------:R-:W-:Y:S01]  /*1060*/  ULDC UR9, c[0x0][0x2f0] ;  /* 0x0000bc0000097ab9 */ /* 0x000fe20000000800 */
[----:B------:R-:W-:Y:S01]  /*1070*/  @UP2 ULDC UR11, c[0x0][0x450] ;  /* 0x00011400000b2ab9 */ /* 0x000fe20000000800 */
[----:B------:R-:W-:Y:S01]  /*1080*/  UIMAD UR7, UR47, UR9, UR7 ;  /* 0x000000092f0772a4 */ /* 0x000fe2000f8e0207 */
[----:B------:R-:W-:Y:S01]  /*1090*/  CS2R R102, SRZ ;  /* 0x0000000000667805 */ /* 0x000fe2000001ff00 */
[----:B------:R-:W-:Y:S01]  /*10a0*/  @UP2 USHF.R.U32.HI UR6, URZ, UR11, UR5 ;  /* 0x0000000b3f062299 */ /* 0x000fe20008011605 */
[----:B------:R-:W-:Y:S01]  /*10b0*/  CS2R R100, SRZ ;  /* 0x0000000000647805 */ /* 0x000fe2000001ff00 */
[----:B------:R-:W-:Y:S01]  /*10c0*/  UIMAD UR4, UR47, UR9, 0x7f ;  /* 0x0000007f2f0474a4 */ /* 0x000fe2000f8e0209 */
[----:B------:R-:W-:Y:S01]  /*10d0*/  CS2R R98, SRZ ;  /* 0x0000000000627805 */ /* 0x000fe2000001ff00 */
[----:B------:R-:W-:Y:S01]  /*10e0*/  UIADD3 UR6, UR7, UR6, URZ ;  /* 0x0000000607067290 */ /* 0x000fe2000fffe03f */
[----:B------:R-:W-:Y:S01]  /*10f0*/  CS2R R96, SRZ ;  /* 0x0000000000607805 */ /* 0x000fe2000001ff00 */
[----:B------:R-:W-:Y:S01]  /*1100*/  USHF.R.S32.HI UR5, URZ, 0x1f, UR4 ;  /* 0x0000001f3f057899 */ /* 0x000fe20008011404 */
[----:B------:R-:W-:Y:S01]  /*1110*/  CS2R R94, SRZ ;  /* 0x00000000005e7805 */ /* 0x000fe2000001ff00 */
[----:B------:R-:W-:Y:S01]  /*1120*/  USHF.R.S32.HI UR7, URZ, 0x1f, UR6 ;  /* 0x0000001f3f077899 */ /* 0x000fe20008011406 */
[----:B------:R-:W-:Y:S01]  /*1130*/  CS2R R92, SRZ ;  /* 0x00000000005c7805 */ /* 0x000fe2000001ff00 */
[----:B------:R-:W-:Y:S01]  /*1140*/  ULEA.HI UR5, UR5, UR4, URZ, 0x7 ;  /* 0x0000000405057291 */ /* 0x000fe2000f8f383f */
[----:B------:R-:W-:Y:S01]  /*1150*/  CS2R R90, SRZ ;  /* 0x00000000005a7805 */ /* 0x000fe2000001ff00 */
[----:B------:R-:W-:Y:S01]  /*1160*/  ULEA.HI UR7, UR7, UR6, URZ, 0x7 ;  /* 0x0000000607077291 */ /* 0x000fe2000f8f383f */
[----:B------:R-:W-:Y:S01]  /*1170*/  CS2R R88, SRZ ;  /* 0x0000000000587805 */ /* 0x000fe2000001ff00 */
[----:B------:R-:W-:-:S02]  /*1180*/  USHF.R.S32.HI UR49, URZ, 0x7, UR5 ;  /* 0x000000073f317899 */ /* 0x000fc40008011405 */
[----:B------:R-:W-:Y:S01]  /*1190*/  USHF.R.S32.HI UR7, URZ, 0x7, UR7 ;  /* 0x000000073f077899 */ /* 0x000fe20008011407 */
[----:B------:R-:W-:Y:S01]  /*11a0*/  ULDC UR42, c[0x0][0xc48] ;  /* 0x00031200002a7ab9 */ /* 0x000fe20000000800 */
[----:B------:R-:W-:Y:S02]  /*11b0*/  UMOV UR41, UR10 ;  /* 0x0000000a00297c82 */ /* 0x000fe40008000000 */
[----:B------:R-:W-:Y:S02]  /*11c0*/  UISETP.LT.AND UP0, UPT, UR49, UR7, UPT ;  /* 0x000000073100728c */ /* 0x000fe4000bf01270 */
[----:B------:R-:W-:Y:S02]  /*11d0*/  UISETP.NE.AND UP1, UPT, UR42, 0x1, UPT ;  /* 0x000000012a00788c */ /* 0x000fe4000bf25270 */
[----:B------:R-:W-:Y:S02]  /*11e0*/  USEL UR49, UR49, UR7, UP0 ;  /* 0x0000000731317287 */ /* 0x000fe40008000000 */
[----:B------:R-:W-:-:S02]  /*11f0*/  UP2UR UR48, UPR, URZ, 0x4 ;  /* 0x000000043f307883 */ /* 0x000fc40008000000 */
[----:B------:R-:W-:-:S05]  /*1200*/  UISETP.GE.AND UP0, UPT, UR49, 0x1, UPT ;  /* 0x000000013100788c */ /* 0x000fca000bf06270 */
[----:B------:R-:W-:Y:S01]  /*1210*/  @UP1 ULDC UR8, c[0x0][0xc4c] ;  /* 0x0003130000081ab9 */ /* 0x000fe20000000800 */
[----:B------:R-:W-:Y:S01]  /*1220*/  PLOP3.LUT P1, PT, PT, PT, UP0, 0x80, 0x0 ;  /* 0x000000000000781c */ /* 0x000fe20003f2f008 */
[----:B------:R-:W-:Y:S01]  /*1230*/  UIMAD.WIDE.U32 UR4, UR10, UR8, URZ ;  /* 0x000000080a0472a5 */ /* 0x000fe2000f8e003f */
[----:B------:R-:W-:-:S03]  /*1240*/  @UP1 ULDC UR6, c[0x0][0xc50] ;  /* 0x0003140000061ab9 */ /* 0x000fc60000000800 */
[----:B------:R-:W-:-:S04]  /*1250*/  @UP1 USHF.R.U32.HI UR41, URZ, UR6, UR5 ;  /* 0x000000063f291299 */ /* 0x000fc80008011605 */
[----:B------:R-:W-:-:S04]  /*1260*/  UIADD3 UR4, -UR41, URZ, URZ ;  /* 0x0000003f29047290 */ /* 0x000fc8000fffe13f */
[----:B------:R-:W-:Y:S01]  /*1270*/  UIMAD UR42, UR42, UR4, UR10 ;  /* 0x000000042a2a72a4 */ /* 0x000fe2000f8e020a */
[----:B------:R-:W-:Y:S11]  /*1280*/  @!P1 BRA `(.L_x_2116) ;  /* 0x0000007000009947 */ /* 0x000ff60003800000 */
        /* <DEDUP_REMOVED lines=31> */
.L_x_2117:
        /* <DEDUP_REMOVED lines=9> */
.L_x_2222:
[----:B------:R-:W-:Y:S05]  /*1510*/  @!P0 BRA `(.L_x_2119) ;  /* 0x0000000000048947 */ /* 0x000fea0003800000 */
[----:B------:R-:W-:Y:S01]  /*1520*/  BPT.TRAP 0x1 ;  /* 0x000000040000795c */ /* 0x000fe20000300000 */
.L_x_2119:
[----:B------:R-:W-:Y:S02]  /*1530*/  IMAD.U32 R4, RZ, RZ, UR38 ;  /* 0x00000026ff047e24 */ /* 0x000fe4000f8e00ff */
[----:B0-----:R-:W-:-:S03]  /*1540*/  IMAD.U32 R3, RZ, RZ, UR37 ;  /* 0x00000025ff037e24 */ /* 0x001fc6000f8e00ff */
[----:B------:R-:W-:Y:S02]  /*1550*/  LEA R4, R4, UR45, 0x3 ;  /* 0x0000002d04047c11 */ /* 0x000fe4000f8e18ff */
[----:B------:R-:W-:-:S04]  /*1560*/  SHF.L.U32 R3, R3, 0x1f, RZ ;  /* 0x0000001f03037819 */ /* 0x000fc800000006ff */
[----:B------:R0:W1:Y:S01]  /*1570*/  SYNCS.PHASECHK.TRANS64.TRYWAIT P1, [R4+URZ+0x16830], R3 ;  /* 0x01683003040075a7 */ /* 0x000062000802017f */
[----:B------:R-:W-:Y:S05]  /*1580*/  @!P0 BRA `(.L_x_2120) ;  /* 0x0000000000048947 */ /* 0x000fea0003800000 */
[----:B------:R-:W-:Y:S01]  /*1590*/  BPT.TRAP 0x1 ;  /* 0x000000040000795c */ /* 0x000fe20000300000 */
.L_x_2120:
[----:B-1----:R-:W-:Y:S05]  /*15a0*/  @P1 BRA `(.L_x_2121) ;  /* 0x0000000000081947 */ /* 0x002fea0003800000 */
[----:B------:R-:W1:Y:S02]  /*15b0*/  SYNCS.PHASECHK.TRANS64.TRYWAIT P1, [R4+URZ+0x16830], R3 ;  /* 0x01683003040075a7 */ /* 0x000e64000802017f */
[----:B-1----:R-:W-:Y:S05]  /*15c0*/  @!P1 BRA `(.L_x_2122) ;  /* 0x000000c800149947 */ /* 0x002fea0003800000 */
.L_x_2121:
        /* <DEDUP_REMOVED lines=35> */
.L_x_2123:
[----:B------:R-:W-:Y:S01]  /*1800*/  UISETP.NE.AND UP0, UPT, UR48, URZ, UPT ;  /* 0x0000003f3000728c */ /* 0x000fe2000bf05270 */
[----:B------:R-:W-:Y:S01]  /*1810*/  VIADD R7, R17, UR40 ;  /* 0x0000002811077c36 */ /* 0x000fe20008000000 */
[----:B------:R-:W-:Y:S01]  /*1820*/  ULDC UR11, c[0x0][0x2f0] ;  /* 0x0000bc00000b7ab9 */ /* 0x000fe20000000800 */
[----:B------:R-:W-:Y:S01]  /*1830*/  ULDC UR14, c[0x0][0x288] ;  /* 0x0000a200000e7ab9 */ /* 0x000fe20000000800 */
[----:B------:R-:W-:Y:S01]  /*1840*/  IMAD.U32 R5, RZ, RZ, UR11 ;  /* 0x0000000bff057e24 */ /* 0x000fe2000f8e00ff */
[----:B------:R-:W-:Y:S01]  /*1850*/  R2UR UR15, R4 ;  /* 0x00000000040f72ca */ /* 0x000fe200000e0000 */
[----:B------:R-:W-:Y:S01]  /*1860*/  UMOV UR10, UR40 ;  /* 0x00000028000a7c82 */ /* 0x000fe20008000000 */
[----:B------:R-:W-:Y:S01]  /*1870*/  PLOP3.LUT P1, PT, PT, PT, UP0, 0x80, 0x0 ;  /* 0x000000000000781c */ /* 0x000fe20003f2f008 */
[----:B------:R-:W-:Y:S01]  /*1880*/  UIADD3 UR24, UR49, -0x2, URZ ;  /* 0xfffffffe31187890 */ /* 0x000fe2000fffe03f */
[----:B------:R-:W-:Y:S02]  /*1890*/  PLOP3.LUT P2, PT, PT, PT, UP0, 0x80, 0x0 ;  /* 0x000000000000781c */ /* 0x000fe40003f4f008 */
[----:B------:R-:W-:Y:S01]  /*18a0*/  CS2R R118, SRZ ;  /* 0x0000000000767805 */ /* 0x000fe2000001ff00 */
[----:B------:R-:W-:Y:S01]  /*18b0*/  @UP0 ULDC UR6, c[0x0][0x44c] ;  /* 0x0001130000060ab9 */ /* 0x000fe20000000800 */
[----:B------:R-:W-:Y:S01]  /*18c0*/  @UP0 ULDC UR18, c[0x0][0x450] ;  /* 0x0001140000120ab9 */ /* 0x000fe20000000800 */
[----:B------:R-:W-:-:S02]  /*18d0*/  CS2R R116, SRZ ;  /* 0x0000000000747805 */ /* 0x000fc4000001ff00 */
[----:B------:R-:W-:Y:S02]  /*18e0*/  CS2R R114, SRZ ;  /* 0x0000000000727805 */ /* 0x000fe4000001ff00 */
[----:B------:R-:W-:Y:S02]  /*18f0*/  CS2R R112, SRZ ;  /* 0x0000000000707805 */ /* 0x000fe4000001ff00 */
[----:B------:R-:W-:Y:S01]  /*1900*/  CS2R R110, SRZ ;  /* 0x00000000006e7805 */ /* 0x000fe2000001ff00 */
[----:B------:R-:W-:Y:S01]  /*1910*/  @P1 IMAD.HI.U32 R0, R7, UR6, RZ ;  /* 0x0000000607001c27 */ /* 0x000fe2000f8e00ff */
[----:B------:R-:W-:-:S04]  /*1920*/  @UP0 ULDC UR6, c[0x0][0x450] ;  /* 0x0001140000060ab9 */ /* 0x000fc80000000800 */
[----:B------:R-:W-:Y:S01]  /*1930*/  @P2 SHF.R.U32.HI R7, RZ, UR6, R0 ;  /* 0x00000006ff072c19 */ /* 0x000fe20008011600 */
[----:B------:R-:W-:Y:S02]  /*1940*/  UMOV UR6, 0xffffff80 ;  /* 0xffffff8000067882 */ /* 0x000fe40000000000 */
[----:B------:R-:W-:Y:S02]  /*1950*/  UIMAD UR6, UR49, UR6, 0x80 ;  /* 0x00000080310674a4 */ /* 0x000fe4000f8e0206 */
[----:B------:R-:W2:Y:S02]  /*1960*/  SHFL.IDX PT, R2, R7, 0x1, 0x1c1f ;  /* 0x003c1f0007027f89 */ /* 0x000ea400000e0000 */
[----:B------:R-:W-:Y:S02]  /*1970*/  UIADD3 UR7, UR6, 0x1, URZ ;  /* 0x0000000106077890 */ /* 0x000fe4000fffe03f */
[----:B------:R-:W-:Y:S01]  /*1980*/  UIMAD UR6, UR47, UR11, UR6 ;  /* 0x0000000b2f0672a4 */ /* 0x000fe2000f8e0206 */
[----:B------:R-:W3:Y:S01]  /*1990*/  SHFL.IDX PT, R7, R7, RZ, 0x1c1f ;  /* 0x001c1fff07077589 */ /* 0x000ee200000e0000 */
[----:B------:R-:W-:-:S02]  /*19a0*/  UIMAD UR11, UR47, UR11, -UR14 ;  /* 0x0000000b2f0b72a4 */ /* 0x000fc4000f8e0a0e */
[----:B01----:R-:W-:-:S04]  /*19b0*/  IMAD.U32 R3, RZ, RZ, UR7 ;  /* 0x00000007ff037e24 */ /* 0x003fc8000f8e00ff */
[C---:B------:R-:W-:Y:S02]  /*19c0*/  IMAD R0, R16.reuse, -0x2, R3 ;  /* 0xfffffffe10007824 */ /* 0x040fe400078e0203 */
[----:B------:R-:W-:Y:S01]  /*19d0*/  IMAD.U32 R3, RZ, RZ, UR6 ;  /* 0x00000006ff037e24 */ /* 0x000fe2000f8e00ff */
[----:B------:R-:W-:Y:S01]  /*19e0*/  ULDC UR6, c[0x0][0x988] ;  /* 0x0002620000067ab9 */ /* 0x000fe20000000800 */
[----:B------:R-:W-:Y:S02]  /*19f0*/  IMAD R5, R5, UR47, R0 ;  /* 0x0000002f05057c24 */ /* 0x000fe4000f8e0200 */
[----:B------:R-:W-:Y:S02]  /*1a00*/  IMAD R3, R16, -0x2, R3 ;  /* 0xfffffffe10037824 */ /* 0x000fe400078e0203 */
[----:B------:R-:W-:Y:S01]  /*1a10*/  VIADD R8, R5, -UR14 ;  /* 0x8000000e05087c36 */ /* 0x000fe20008000000 */
[----:B--2---:R-:W-:-:S04]  /*1a20*/  IADD3 R2, R2, -UR14, R5 ;  /* 0x8000000e02027c10 */ /* 0x004fc8000fffe005 */
[----:B------:R-:W-:Y:S02]  /*1a30*/  VIMNMX R2, R3, R2, PT ;  /* 0x0000000203027248 */ /* 0x000fe40003fe0100 */
[----:B---3--:R-:W-:Y:S02]  /*1a40*/  VIADDMNMX R3, R7, R8, R3, PT ;  /* 0x0000000807037246 */ /* 0x008fe40003800103 */
[C---:B------:R-:W-:Y:S02]  /*1a50*/  ISETP.GT.AND P1, PT, R2.reuse, RZ, PT ;  /* 0x000000ff0200720c */ /* 0x040fe40003f24270 */
[C---:B------:R-:W-:Y:S02]  /*1a60*/  ISETP.GT.AND P2, PT, R2.reuse, 0x1, PT ;  /* 0x000000010200780c */ /* 0x040fe40003f44270 */
[----:B------:R-:W-:Y:S02]  /*1a70*/  ISETP.GT.AND P3, PT, R2, 0x8, PT ;  /* 0x000000080200780c */ /* 0x000fe40003f64270 */
[----:B------:R-:W-:-:S02]  /*1a80*/  FSEL R106, R26, -INF , P1 ;  /* 0xff8000001a6a7808 */ /* 0x000fc40000800000 */
[----:B------:R-:W-:Y:S02]  /*1a90*/  FSEL R108, R27, -INF , P2 ;  /* 0xff8000001b6c7808 */ /* 0x000fe40001000000 */
[----:B------:R-:W-:Y:S02]  /*1aa0*/  ISETP.GT.AND P1, PT, R2, 0x9, PT ;  /* 0x000000090200780c */ /* 0x000fe40003f24270 */
[----:B------:R-:W-:Y:S02]  /*1ab0*/  FSEL R104, R30, -INF , P3 ;  /* 0xff8000001e687808 */ /* 0x000fe40001800000 */
[----:B------:R-:W-:Y:S02]  /*1ac0*/  FMNMX.FTZ R9, R106, R108, !PT ;  /* 0x0000006c6a097209 */ /* 0x000fe40007810000 */
[----:B------:R-:W-:Y:S02]  /*1ad0*/  ISETP.GT.AND P2, PT, R2, 0x10, PT ;  /* 0x000000100200780c */ /* 0x000fe40003f44270 */
[----:B------:R-:W-:-:S02]  /*1ae0*/  FSEL R10, R31, -INF , P1 ;  /* 0xff8000001f0a7808 */ /* 0x000fc40000800000 */
[----:B------:R-:W-:Y:S02]  /*1af0*/  FMNMX.FTZ R9, R104, R9, !PT ;  /* 0x0000000968097209 */ /* 0x000fe40007810000 */
        /* <DEDUP_REMOVED lines=81> */
[----:B------:R-:W-:Y:S02]  /*2010*/  FSEL R6, R87, -INF , P1 ;  /* 0xff80000057067808 */ /* 0x000fe40000800000 */
[----:B------:R-:W-:-:S02]  /*2020*/  FMNMX.FTZ R9, R86, R9, !PT ;  /* 0x0000000956097209 */ /* 0x000fc40007810000 */
[C---:B------:R-:W-:Y:S02]  /*2030*/  ISETP.GT.AND P2, PT, R3.reuse, 0x1, PT ;  /* 0x000000010300780c */ /* 0x040fe40003f44270 */
[----:B------:R-:W-:Y:S02]  /*2040*/  FMNMX.FTZ R9, R6, R9, !PT ;  /* 0x0000000906097209 */ /* 0x000fe40007810000 */
[----:B------:R-:W-:Y:S02]  /*2050*/  ISETP.GT.AND P3, PT, R3, 0x8, PT ;  /* 0x000000080300780c */ /* 0x000fe40003f64270 */
[----:B------:R-:W-:Y:S01]  /*2060*/  FSEL R25, R25, -INF , P2 ;  /* 0xff80000019197808 */ /* 0x000fe20001000000 */
[----:B------:R-:W0:Y:S01]  /*2070*/  SHFL.BFLY PT, R0, R9, 0x2, 0x1f ;  /* 0x0c401f0009007f89 */ /* 0x000e2200000e0000 */
[----:B------:R-:W-:Y:S02]  /*2080*/  ISETP.GT.AND P2, PT, R3, 0x10, PT ;  /* 0x000000100300780c */ /* 0x000fe40003f44270 */
[----:B0-----:R-:W-:Y:S01]  /*2090*/  FMNMX.FTZ R11, R9, R0, !PT ;  /* 0x00000000090b7209 */ /* 0x001fe20007810000 */
[----:B------:R-:W-:Y:S01]  /*20a0*/  IMAD.U32 R0, RZ, RZ, UR6 ;  /* 0x00000006ff007e24 */ /* 0x000fe2000f8e00ff */
[----:B------:R-:W-:Y:S01]  /*20b0*/  FSEL R9, R28, -INF , P3 ;  /* 0xff8000001c097808 */ /* 0x000fe20001800000 */
[----:B------:R-:W-:-:S02]  /*20c0*/  @UP0 ULDC UR6, c[0x0][0x44c] ;  /* 0x0001130000060ab9 */ /* 0x000fc40000000800 */
[----:B------:R-:W0:Y:S01]  /*20d0*/  SHFL.BFLY PT, R2, R11, 0x1, 0x1f ;  /* 0x0c201f000b027f89 */ /* 0x000e2200000e0000 */
[----:B------:R-:W-:Y:S02]  /*20e0*/  UIMAD.WIDE.U32 UR6, UR40, UR6, URZ ;  /* 0x00000006280672a5 */ /* 0x000fe4000f8e003f */
[----:B------:R-:W-:Y:S02]  /*20f0*/  UIADD3 UR6, UR15, 0x16840, URZ ;  /* 0x000168400f067890 */ /* 0x000fe4000fffe03f */
[----:B------:R-:W-:Y:S02]  /*2100*/  @UP0 USHF.R.U32.HI UR10, URZ, UR18, UR7 ;  /* 0x000000123f0a0299 */ /* 0x000fe40008011607 */
[----:B------:R-:W-:Y:S02]  /*2110*/  UPRMT UR6, UR43, 0x654, UR6 ;  /* 0x000006542b067896 */ /* 0x000fe40008000006 */
[----:B------:R-:W-:-:S04]  /*2120*/  UIADD3 UR11, UR11, UR10, URZ ;  /* 0x0000000a0b0b7290 */ /* 0x000fc8000fffe03f */
[----:B------:R-:W-:-:S03]  /*2130*/  USHF.R.S32.HI UR7, URZ, 0x1f, UR11 ;  /* 0x0000001f3f077899 */ /* 0x000fc6000801140b */
[----:B------:R-:W-:Y:S01]  /*2140*/  SYNCS.ARRIVE.TRANS64.RED.A1T0 RZ, [UR6], RZ ;  /* 0x000000ffffff79a7 */ /* 0x000fe20008100406 */
[----:B------:R-:W-:-:S04]  /*2150*/  ULEA.HI UR7, UR7, UR11, URZ, 0x7 ;  /* 0x0000000b07077291 */ /* 0x000fc8000f8f383f */
[----:B------:R-:W-:Y:S01]  /*2160*/  USHF.R.S32.HI UR7, URZ, 0x7, UR7 ;  /* 0x000000073f077899 */ /* 0x000fe20008011407 */
[----:B0-----:R-:W-:-:S03]  /*2170*/  FMNMX.FTZ R2, R11, R2, !PT ;  /* 0x000000020b027209 */ /* 0x001fc60007810000 */
[----:B------:R-:W-:Y:S01]  /*2180*/  UISETP.LT.AND UP0, UPT, URZ, UR7, UPT ;  /* 0x000000073f00728c */ /* 0x000fe2000bf01270 */
[----:B------:R-:W-:Y:S02]  /*2190*/  FSEL R11, R32, -INF , P2 ;  /* 0xff800000200b7808 */ /* 0x000fe40001000000 */
[C---:B------:R-:W-:Y:S01]  /*21a0*/  FSETP.NEU.FTZ.AND P1, PT, R2.reuse, -INF , PT ;  /* 0xff8000000200780b */ /* 0x040fe20003f3d000 */
[----:B------:R-:W-:Y:S01]  /*21b0*/  FMUL.FTZ R13, R2, R0 ;  /* 0x00000000020d7220 */ /* 0x000fe20000410000 */
[----:B------:R-:W-:Y:S01]  /*21c0*/  ISETP.GT.AND P2, PT, R3, 0x18, PT ;  /* 0x000000180300780c */ /* 0x000fe20003f44270 */
[----:B------:R-:W-:-:S03]  /*21d0*/  USEL UR21, URZ, UR7, !UP0 ;  /* 0x000000073f157287 */ /* 0x000fc6000c000000 */
[----:B------:R-:W-:Y:S01]  /*21e0*/  FSEL R5, R13, RZ, P1 ;  /* 0x000000ff0d057208 */ /* 0x000fe20000800000 */
[----:B------:R-:W-:Y:S01]  /*21f0*/  UISETP.GE.AND UP0, UPT, UR24, UR21, UPT ;  /* 0x000000151800728c */ /* 0x000fe2000bf06270 */
[C---:B------:R-:W-:Y:S02]  /*2200*/  ISETP.GT.AND P1, PT, R3.reuse, RZ, PT ;  /* 0x000000ff0300720c */ /* 0x040fe40003f24270 */
[----:B------:R-:W-:Y:S01]  /*2210*/  FSEL R13, R36, -INF , P2 ;  /* 0xff800000240d7808 */ /* 0x000fe20001000000 */
[-CC-:B------:R-:W-:Y:S01]  /*2220*/  FFMA.FTZ R46, R46, R0.reuse, -R5.reuse ;  /* 0x000000002e2e7223 */ /* 0x180fe20000010805 */
[----:B------:R-:W-:Y:S01]  /*2230*/  FSEL R7, R24, -INF , P1 ;  /* 0xff80000018077808 */ /* 0x000fe20000800000 */
[-CC-:B------:R-:W-:Y:S01]  /*2240*/  FFMA.FTZ R149, R106, R0.reuse, -R5.reuse ;  /* 0x000000006a957223 */ /* 0x180fe20000010805 */
[----:B------:R-:W-:Y:S01]  /*2250*/  ISETP.GT.AND P1, PT, R3, 0x9, PT ;  /* 0x000000090300780c */ /* 0x000fe20003f24270 */
[-CC-:B------:R-:W-:Y:S01]  /*2260*/  FFMA.FTZ R8, R108, R0.reuse, -R5.reuse ;  /* 0x000000006c087223 */ /* 0x180fe20000010805 */
[----:B------:R-:W-:Y:S01]  /*2270*/  FMNMX.FTZ R24, R7, R25, !PT ;  /* 0x0000001907187209 */ /* 0x000fe20007810000 */
[--C-:B------:R-:W-:Y:S01]  /*2280*/  FFMA.FTZ R151, R104, R0, -R5.reuse ;  /* 0x0000000068977223 */ /* 0x100fe20000010805 */
[----:B------:R-:W-:Y:S01]  /*2290*/  FSEL R29, R29, -INF , P1 ;  /* 0xff8000001d1d7808 */ /* 0x000fe20000800000 */
[----:B------:R-:W-:Y:S01]  /*22a0*/  MUFU.EX2 R149, R149 ;  /* 0x0000009500957308 */ /* 0x000fe20000000800 */
[----:B------:R-:W-:Y:S01]  /*22b0*/  FMNMX.FTZ R24, R9, R24, !PT ;  /* 0x0000001809187209 */ /* 0x000fe20007810000 */
[-CC-:B------:R-:W-:Y:S01]  /*22c0*/  FFMA.FTZ R10, R10, R0.reuse, -R5.reuse ;  /* 0x000000000a0a7223 */ /* 0x180fe20000010805 */
[----:B------:R-:W-:Y:S01]  /*22d0*/  ISETP.GT.AND P1, PT, R3, 0x11, PT ;  /* 0x000000110300780c */ /* 0x000fe20003f24270 */
[--C-:B------:R-:W-:Y:S01]  /*22e0*/  FFMA.FTZ R145, R102, R0, -R5.reuse ;  /* 0x0000000066917223 */ /* 0x100fe20000010805 */
[----:B------:R-:W-:Y:S01]  /*22f0*/  FMNMX.FTZ R24, R29, R24, !PT ;  /* 0x000000181d187209 */ /* 0x000fe20007810000 */
[--C-:B------:R-:W-:Y:S01]  /*2300*/  FFMA.FTZ R100, R100, R0, -R5.reuse ;  /* 0x0000000064647223 */ /* 0x100fe20000010805 */
[----:B------:R-:W-:Y:S01]  /*2310*/  FSEL R33, R33, -INF , P1 ;  /* 0xff80000021217808 */ /* 0x000fe20000800000 */
[----:B------:R-:W0:Y:S01]  /*2320*/  MUFU.EX2 R8, R8 ;  /* 0x0000000800087308 */ /* 0x000e220000000800 */
[----:B------:R-:W-:Y:S01]  /*2330*/  FMNMX.FTZ R24, R11, R24, !PT ;  /* 0x000000180b187209 */ /* 0x000fe20007810000 */
[-CC-:B------:R-:W-:Y:S01]  /*2340*/  FFMA.FTZ R147, R98, R0.reuse, -R5.reuse ;  /* 0x0000000062937223 */ /* 0x180fe20000010805 */
[----:B------:R-:W-:Y:S01]  /*2350*/  ISETP.GT.AND P1, PT, R3, 0x19, PT ;  /* 0x000000190300780c */ /* 0x000fe20003f24270 */
[--C-:B------:R-:W-:Y:S01]  /*2360*/  FFMA.FTZ R96, R96, R0, -R5.reuse ;  /* 0x0000000060607223 */ /* 0x100fe20000010805 */
[----:B------:R-:W-:Y:S01]  /*2370*/  FMNMX.FTZ R24, R33, R24, !PT ;  /* 0x0000001821187209 */ /* 0x000fe20007810000 */
[-CC-:B------:R-:W-:Y:S01]  /*2380*/  FFMA.FTZ R141, R94, R0.reuse, -R5.reuse ;  /* 0x000000005e8d7223 */ /* 0x180fe20000010805 */
[----:B------:R-:W-:Y:S01]  /*2390*/  ISETP.GT.AND P2, PT, R3, 0x20, PT ;  /* 0x000000200300780c */ /* 0x000fe20003f44270 */
[----:B------:R-:W-:Y:S01]  /*23a0*/  MUFU.EX2 R151, R151 ;  /* 0x0000009700977308 */ /* 0x000fe20000000800 */
[----:B------:R-:W-:Y:S01]  /*23b0*/  FSEL R37, R37, -INF , P1 ;  /* 0xff80000025257808 */ /* 0x000fe20000800000 */
[--C-:B------:R-:W-:Y:S01]  /*23c0*/  FFMA.FTZ R92, R92, R0, -R5.reuse ;  /* 0x000000005c5c7223 */ /* 0x100fe20000010805 */
[----:B------:R-:W-:Y:S01]  /*23d0*/  FMNMX.FTZ R24, R13, R24, !PT ;  /* 0x000000180d187209 */ /* 0x000fe20007810000 */
[-CC-:B------:R-:W-:Y:S01]  /*23e0*/  FFMA.FTZ R143, R90, R0.reuse, -R5.reuse ;  /* 0x000000005a8f7223 */ /* 0x180fe20000010805 */
[----:B------:R-:W-:Y:S01]  /*23f0*/  ISETP.GT.AND P1, PT, R3, 0x21, PT ;  /* 0x000000210300780c */ /* 0x000fe20003f24270 */
[--C-:B------:R-:W-:Y:S01]  /*2400*/  FFMA.FTZ R88, R88, R0, -R5.reuse ;  /* 0x0000000058587223 */ /* 0x100fe20000010805 */
[----:B------:R-:W-:Y:S01]  /*2410*/  FSEL R15, R40, -INF , P2 ;  /* 0xff800000280f7808 */ /* 0x000fe20001000000 */
[----:B------:R-:W-:Y:S01]  /*2420*/  MUFU.EX2 R10, R10 ;  /* 0x0000000a000a7308 */ /* 0x000fe20000000800 */
[----:B------:R-:W-:Y:S01]  /*2430*/  FMNMX.FTZ R24, R37, R24, !PT ;  /* 0x0000001825187209 */ /* 0x000fe20007810000 */
[-CC-:B------:R-:W-:Y:S01]  /*2440*/  FFMA.FTZ R137, R50, R0.reuse, -R5.reuse ;  /* 0x0000000032897223 */ /* 0x180fe20000010805 */
[----:B------:R-:W-:Y:S01]  /*2450*/  ISETP.GT.AND P2, PT, R3, 0x28, PT ;  /* 0x000000280300780c */ /* 0x000fe20003f44270 */
[-CC-:B------:R-:W-:Y:S01]  /*2460*/  FFMA.FTZ R139, R54, R0.reuse, -R5.reuse ;  /* 0x00000000368b7223 */ /* 0x180fe20000010805 */
[----:B------:R-:W-:Y:S01]  /*2470*/  FSEL R41, R41, -INF , P1 ;  /* 0xff80000029297808 */ /* 0x000fe20000800000 */
[--C-:B------:R-:W-:Y:S01]  /*2480*/  FFMA.FTZ R42, R42, R0, -R5.reuse ;  /* 0x000000002a2a7223 */ /* 0x100fe20000010805 */
[----:B------:R-:W-:Y:S01]  /*2490*/  FMNMX.FTZ R28, R15, R24, !PT ;  /* 0x000000180f1c7209 */ /* 0x000fe20007810000 */
[----:B------:R-:W-:Y:S01]  /*24a0*/  MUFU.EX2 R145, R145 ;  /* 0x0000009100917308 */ /* 0x000fe20000000800 */
[----:B------:R-:W-:Y:S01]  /*24b0*/  ISETP.GT.AND P1, PT, R3, 0x29, PT ;  /* 0x000000290300780c */ /* 0x000fe20003f24270 */
[-CC-:B------:R-:W-:Y:S01]  /*24c0*/  FFMA.FTZ R133, R58, R0.reuse, -R5.reuse ;  /* 0x000000003a857223 */ /* 0x180fe20000010805 */
[----:B------:R-:W-:Y:S01]  /*24d0*/  FSEL R21, R44, -INF , P2 ;  /* 0xff8000002c157808 */ /* 0x000fe20001000000 */
[--C-:B------:R-:W-:Y:S01]  /*24e0*/  FFMA.FTZ R14, R14, R0, -R5.reuse ;  /* 0x000000000e0e7223 */ /* 0x100fe20000010805 */
[----:B------:R-:W-:Y:S01]  /*24f0*/  FMNMX.FTZ R28, R41, R28, !PT ;  /* 0x0000001c291c7209 */ /* 0x000fe20007810000 */
[-CC-:B------:R-:W-:Y:S01]  /*2500*/  FFMA.FTZ R135, R62, R0.reuse, -R5.reuse ;  /* 0x000000003e877223 */ /* 0x180fe20000010805 */
[----:B------:R-:W-:Y:S01]  /*2510*/  ISETP.GT.AND P2, PT, R3, 0x30, PT ;  /* 0x000000300300780c */ /* 0x000fe20003f44270 */
[----:B------:R1:W-:Y:S01]  /*2520*/  MUFU.EX2 R24, R100 ;  /* 0x0000006400187308 */ /* 0x0003e20000000800 */
        /* <DEDUP_REMOVED lines=27> */
[----:B------:R-:W-:Y:S01]  /*26e0*/  FFMA.FTZ R5, R6, R0, -R5 ;  /* 0x0000000006057223 */ /* 0x000fe20000010805 */
[----:B------:R-:W-:Y:S01]  /*26f0*/  ISETP.GT.AND P1, PT, R3, 0x41, PT ;  /* 0x000000410300780c */ /* 0x000fe20003f24270 */
[----:B------:R2:W-:Y:S01]  /*2700*/  MUFU.EX2 R28, R96 ;  /* 0x00000060001c7308 */ /* 0x0005e20000000800 */
[----:B------:R-:W-:-:S02]  /*2710*/  FSEL R35, R56, -INF , P2 ;  /* 0xff80000038237808 */ /* 0x000fc40001000000 */
[----:B------:R-:W-:Y:S02]  /*2720*/  CS2R R108, SRZ ;  /* 0x00000000006c7805 */ /* 0x000fe4000001ff00 */
[----:B------:R-:W-:Y:S02]  /*2730*/  FMNMX.FTZ R32, R53, R32, !PT ;  /* 0x0000002035207209 */ /* 0x000fe40007810000 */
[----:B------:R-:W-:Y:S02]  /*2740*/  CS2R R106, SRZ ;  /* 0x00000000006a7805 */ /* 0x000fe4000001ff00 */
[----:B------:R-:W-:Y:S02]  /*2750*/  ISETP.GT.AND P2, PT, R3, 0x48, PT ;  /* 0x000000480300780c */ /* 0x000fe40003f44270 */
[----:B------:R-:W-:Y:S02]  /*2760*/  CS2R R104, SRZ ;  /* 0x0000000000687805 */ /* 0x000fe4000001ff00 */
[----:B------:R-:W-:Y:S01]  /*2770*/  FSEL R57, R57, -INF , P1 ;  /* 0xff80000039397808 */ /* 0x000fe20000800000 */
[----:B------:R-:W-:Y:S01]  /*2780*/  MUFU.EX2 R141, R141 ;  /* 0x0000008d008d7308 */ /* 0x000fe20000000800 */
[----:B------:R-:W-:-:S02]  /*2790*/  FMNMX.FTZ R36, R35, R32, !PT ;  /* 0x0000002023247209 */ /* 0x000fc40007810000 */
[----:B------:R-:W-:Y:S02]  /*27a0*/  CS2R R102, SRZ ;  /* 0x0000000000667805 */ /* 0x000fe4000001ff00 */
[----:B------:R-:W-:Y:S02]  /*27b0*/  ISETP.GT.AND P1, PT, R3, 0x49, PT ;  /* 0x000000490300780c */ /* 0x000fe40003f24270 */
[----:B-1----:R-:W-:Y:S02]  /*27c0*/  CS2R R100, SRZ ;  /* 0x0000000000647805 */ /* 0x002fe4000001ff00 */
[----:B------:R-:W-:Y:S02]  /*27d0*/  FSEL R39, R60, -INF , P2 ;  /* 0xff8000003c277808 */ /* 0x000fe40001000000 */
[----:B------:R-:W-:Y:S02]  /*27e0*/  CS2R R98, SRZ ;  /* 0x0000000000627805 */ /* 0x000fe4000001ff00 */
[----:B------:R-:W-:Y:S01]  /*27f0*/  FMNMX.FTZ R36, R57, R36, !PT ;  /* 0x0000002439247209 */ /* 0x000fe20007810000 */
[----:B------:R1:W-:Y:S01]  /*2800*/  MUFU.EX2 R32, R92 ;  /* 0x0000005c00207308 */ /* 0x0003e20000000800 */
[----:B------:R-:W-:-:S02]  /*2810*/  ISETP.GT.AND P2, PT, R3, 0x50, PT ;  /* 0x000000500300780c */ /* 0x000fc40003f44270 */
[----:B--2---:R-:W-:Y:S02]  /*2820*/  CS2R R96, SRZ ;  /* 0x0000000000607805 */ /* 0x004fe4000001ff00 */
[----:B------:R-:W-:Y:S02]  /*2830*/  FSEL R61, R61, -INF , P1 ;  /* 0xff8000003d3d7808 */ /* 0x000fe40000800000 */
[----:B------:R-:W-:Y:S02]  /*2840*/  CS2R R94, SRZ ;  /* 0x00000000005e7805 */ /* 0x000fe4000001ff00 */
[----:B------:R-:W-:Y:S02]  /*2850*/  FMNMX.FTZ R36, R39, R36, !PT ;  /* 0x0000002427247209 */ /* 0x000fe40007810000 */
[----:B------:R-:W-:Y:S02]  /*2860*/  CS2R R90, SRZ ;  /* 0x00000000005a7805 */ /* 0x000fe4000001ff00 */
[----:B------:R-:W-:Y:S01]  /*2870*/  ISETP.GT.AND P1, PT, R3, 0x51, PT ;  /* 0x000000510300780c */ /* 0x000fe20003f24270 */
[----:B------:R-:W-:Y:S01]  /*2880*/  MUFU.EX2 R143, R143 ;  /* 0x0000008f008f7308 */ /* 0x000fe20000000800 */
[----:B------:R-:W-:-:S02]  /*2890*/  FSEL R43, R64, -INF , P2 ;  /* 0xff800000402b7808 */ /* 0x000fc40001000000 */
[----:B-1----:R-:W-:Y:S02]  /*28a0*/  CS2R R92, SRZ ;  /* 0x00000000005c7805 */ /* 0x002fe4000001ff00 */
[----:B------:R-:W-:Y:S02]  /*28b0*/  FMNMX.FTZ R36, R61, R36, !PT ;  /* 0x000000243d247209 */ /* 0x000fe40007810000 */
[----:B------:R-:W-:Y:S02]  /*28c0*/  ISETP.GT.AND P2, PT, R3, 0x58, PT ;  /* 0x000000580300780c */ /* 0x000fe40003f44270 */
[----:B------:R-:W-:Y:S01]  /*28d0*/  FSEL R65, R65, -INF , P1 ;  /* 0xff80000041417808 */ /* 0x000fe20000800000 */
[----:B------:R-:W-:Y:S01]  /*28e0*/  MUFU.EX2 R137, R137 ;  /* 0x0000008900897308 */ /* 0x000fe20000000800 */
[----:B------:R-:W-:Y:S02]  /*28f0*/  FMNMX.FTZ R40, R43, R36, !PT ;  /* 0x000000242b287209 */ /* 0x000fe40007810000 */
[----:B------:R-:W-:-:S02]  /*2900*/  ISETP.GT.AND P1, PT, R3, 0x59, PT ;  /* 0x000000590300780c */ /* 0x000fc40003f24270 */
[----:B------:R-:W-:Y:S02]  /*2910*/  FSEL R47, R68, -INF , P2 ;  /* 0xff800000442f7808 */ /* 0x000fe40001000000 */
[----:B------:R-:W-:Y:S01]  /*2920*/  FMNMX.FTZ R40, R65, R40, !PT ;  /* 0x0000002841287209 */ /* 0x000fe20007810000 */
[----:B------:R1:W-:Y:S01]  /*2930*/  MUFU.EX2 R36, R88 ;  /* 0x0000005800247308 */ /* 0x0003e20000000800 */
[----:B------:R-:W-:Y:S02]  /*2940*/  ISETP.GT.AND P2, PT, R3, 0x60, PT ;  /* 0x000000600300780c */ /* 0x000fe40003f44270 */
[----:B------:R-:W-:Y:S02]  /*2950*/  FSEL R69, R69, -INF , P1 ;  /* 0xff80000045457808 */ /* 0x000fe40000800000 */
[----:B------:R-:W-:Y:S02]  /*2960*/  FMNMX.FTZ R40, R47, R40, !PT ;  /* 0x000000282f287209 */ /* 0x000fe40007810000 */
        /* <DEDUP_REMOVED lines=19> */
[----:B------:R-:W-:Y:S02]  /*2aa0*/  FMNMX.FTZ R44, R77, R44, !PT ;  /* 0x0000002c4d2c7209 */ /* 0x000fe40007810000 */
[----:B------:R-:W-:Y:S02]  /*2ab0*/  ISETP.GT.AND P2, PT, R3, 0x78, PT ;  /* 0x000000780300780c */ /* 0x000fe40003f44270 */
[----:B------:R-:W-:Y:S01]  /*2ac0*/  FSEL R81, R81, -INF , P1 ;  /* 0xff80000051517808 */ /* 0x000fe20000800000 */
[----:B------:R-:W-:Y:S01]  /*2ad0*/  MUFU.EX2 R14, R14 ;  /* 0x0000000e000e7308 */ /* 0x000fe20000000800 */
[----:B------:R-:W-:Y:S02]  /*2ae0*/  FMNMX.FTZ R44, R59, R44, !PT ;  /* 0x0000002c3b2c7209 */ /* 0x000fe40007810000 */
[----:B------:R-:W-:Y:S02]  /*2af0*/  ISETP.GT.AND P1, PT, R3, 0x79, PT ;  /* 0x000000790300780c */ /* 0x000fe40003f24270 */
[----:B------:R-:W-:-:S02]  /*2b00*/  FSEL R63, R84, -INF , P2 ;  /* 0xff800000543f7808 */ /* 0x000fc40001000000 */
[----:B------:R-:W-:Y:S01]  /*2b10*/  FMNMX.FTZ R44, R81, R44, !PT ;  /* 0x0000002c512c7209 */ /* 0x000fe20007810000 */
[----:B------:R-:W-:Y:S01]  /*2b20*/  MUFU.EX2 R135, R135 ;  /* 0x0000008700877308 */ /* 0x000fe20000000800 */
[----:B------:R-:W-:Y:S02]  /*2b30*/  FSEL R85, R85, -INF , P1 ;  /* 0xff80000055557808 */ /* 0x000fe40000800000 */
[----:B------:R-:W-:-:S04]  /*2b40*/  FMNMX.FTZ R44, R63, R44, !PT ;  /* 0x0000002c3f2c7209 */ /* 0x000fc80007810000 */
[----:B------:R-:W-:Y:S01]  /*2b50*/  FMNMX.FTZ R44, R85, R44, !PT ;  /* 0x0000002c552c7209 */ /* 0x000fe20007810000 */
[----:B------:R-:W-:Y:S04]  /*2b60*/  MUFU.EX2 R38, R38 ;  /* 0x0000002600267308 */ /* 0x000fe80000000800 */
[----:B------:R-:W1:Y:S04]  /*2b70*/  SHFL.BFLY PT, R3, R44, 0x2, 0x1f ;  /* 0x0c401f002c037f89 */ /* 0x000e6800000e0000 */
        /* <DEDUP_REMOVED lines=10> */
[----:B0-----:R-:W-:Y:S01]  /*2c20*/  FADD.FTZ R46, R149, R8 ;  /* 0x00000008952e7221 */ /* 0x001fe20000010000 */
[----:B------:R-:W-:-:S02]  /*2c30*/  F2FP.F16.F32.PACK_AB R149, R8, R149 ;  /* 0x000000950895723e */ /* 0x000fc400000000ff */
[C---:B------:R-:W-:Y:S01]  /*2c40*/  FSETP.NEU.FTZ.AND P1, PT, R3.reuse, -INF , PT ;  /* 0xff8000000300780b */ /* 0x040fe20003f3d000 */
[----:B------:R-:W-:Y:S02]  /*2c50*/  FMUL.FTZ R44, R3, R0 ;  /* 0x00000000032c7220 */ /* 0x000fe40000410000 */
[----:B------:R-:W-:Y:S03]  /*2c60*/  MUFU.EX2 R20, R20 ;  /* 0x0000001400147308 */ /* 0x000fe60000000800 */
[----:B------:R-:W-:Y:S02]  /*2c70*/  FSEL R44, R44, RZ, P1 ;  /* 0x000000ff2c2c7208 */ /* 0x000fe40000800000 */
[----:B------:R-:W-:-:S03]  /*2c80*/  PLOP3.LUT P1, PT, PT, PT, UP0, 0x80, 0x0 ;  /* 0x000000000000781c */ /* 0x000fc60003f2f008 */
        /* <DEDUP_REMOVED lines=29> */
[--C-:B------:R-:W-:Y:S01]  /*2e60*/  FFMA.FTZ R77, R77, R0, -R44.reuse ;  /* 0x000000004d4d7223 */ /* 0x100fe2000001082c */
[----:B------:R-:W2:Y:S01]  /*2e70*/  MUFU.EX2 R9, R9 ;  /* 0x0000000900097308 */ /* 0x000ea20000000800 */
[----:B0-----:R-:W-:Y:S01]  /*2e80*/  FADD.FTZ R33, R148, R7 ;  /* 0x0000000794217221 */ /* 0x001fe20000010000 */
[----:B------:R-:W-:Y:S01]  /*2e90*/  F2FP.F16.F32.PACK_AB R148, R7, R148 ;  /* 0x000000940794723e */ /* 0x000fe200000000ff */
[-CC-:B------:R-:W-:Y:S01]  /*2ea0*/  FFMA.FTZ R59, R59, R0.reuse, -R44.reuse ;  /* 0x000000003b3b7223 */ /* 0x180fe2000001082c */
[-CC-:B------:R-:W-:Y:S01]  /*2eb0*/  FFMA.FTZ R81, R81, R0.reuse, -R44.reuse ;  /* 0x0000000051517223 */ /* 0x180fe2000001082c */
[----:B------:R-:W-:-:S03]  /*2ec0*/  FFMA.FTZ R63, R63, R0, -R44 ;  /* 0x000000003f3f7223 */ /* 0x000fc6000001082c */
[----:B------:R-:W0:Y:S01]  /*2ed0*/  MUFU.EX2 R144, R144 ;  /* 0x0000009000907308 */ /* 0x000e220000000800 */
[----:B-1----:R-:W-:Y:S01]  /*2ee0*/  FADD.FTZ R48, R150, R33 ;  /* 0x0000002196307221 */ /* 0x002fe20000010000 */
[----:B------:R-:W-:Y:S01]  /*2ef0*/  FADD.FTZ R33, R151, R46 ;  /* 0x0000002e97217221 */ /* 0x000fe20000010000 */
[----:B------:R-:W-:-:S03]  /*2f00*/  F2FP.F16.F32.PACK_AB R151, R10, R151 ;  /* 0x000000970a97723e */ /* 0x000fc600000000ff */
[----:B------:R-:W-:Y:S01]  /*2f10*/  FADD.FTZ R4, R10, R33 ;  /* 0x000000210a047221 */ /* 0x000fe20000010000 */
[----:B------:R-:W-:Y:S01]  /*2f20*/  FFMA.FTZ R33, R65, R0, -R44 ;  /* 0x0000000041217223 */ /* 0x000fe2000001082c */
[----:B------:R-:W1:Y:S01]  /*2f30*/  MUFU.EX2 R11, R11 ;  /* 0x0000000b000b7308 */ /* 0x000e620000000800 */
[C---:B--2---:R-:W-:Y:S01]  /*2f40*/  FADD.FTZ R35, R9.reuse, R48 ;  /* 0x0000003009237221 */ /* 0x044fe20000010000 */
[----:B------:R-:W-:Y:S01]  /*2f50*/  F2FP.F16.F32.PACK_AB R150, R9, R150 ;  /* 0x000000960996723e */ /* 0x000fe200000000ff */
[----:B------:R-:W-:-:S05]  /*2f60*/  FFMA.FTZ R44, R85, R0, -R44 ;  /* 0x00000000552c7223 */ /* 0x000fca000001082c */
        /* <DEDUP_REMOVED lines=13> */
[----:B------:R-:W-:Y:S01]  /*3040*/  FADD.FTZ R35, R141, R4 ;  /* 0x000000048d237221 */ /* 0x000fe20000010000 */
[----:B------:R-:W-:-:S03]  /*3050*/  F2FP.F16.F32.PACK_AB R141, R32, R141 ;  /* 0x0000008d208d723e */ /* 0x000fc600000000ff */
[----:B------:R-:W-:Y:S02]  /*3060*/  FADD.FTZ R4, R32, R35 ;  /* 0x0000002320047221 */ /* 0x000fe40000010000 */
[----:B------:R-:W2:Y:S01]  /*3070*/  MUFU.EX2 R15, R15 ;  /* 0x0000000f000f7308 */ /* 0x000ea20000000800 */
[----:B0-----:R-:W-:Y:S01]  /*3080*/  FADD.FTZ R37, R13, R6 ;  /* 0x000000060d257221 */ /* 0x001fe20000010000 */
[----:B------:R-:W-:Y:S01]  /*3090*/  FADD.FTZ R35, R143, R4 ;  /* 0x000000048f237221 */ /* 0x000fe20000010000 */
[C---:B------:R-:W-:Y:S02]  /*30a0*/  F2FP.F16.F32.PACK_AB R143, R36.reuse, R143 ;  /* 0x0000008f248f723e */ /* 0x040fe400000000ff */
        /* <DEDUP_REMOVED lines=10> */
[----:B------:R-:W-:Y:S02]  /*3150*/  F2FP.F16.F32.PACK_AB R140, R15, R140 ;  /* 0x0000008c0f8c723e */ /* 0x000fe400000000ff */
[C---:B------:R-:W-:Y:S01]  /*3160*/  F2FP.F16.F32.PACK_AB R139, R42.reuse, R139 ;  /* 0x0000008b2a8b723e */ /* 0x040fe200000000ff */
        /* <DEDUP_REMOVED lines=9> */
[----:B------:R-:W-:Y:S02]  /*3200*/  F2FP.F16.F32.PACK_AB R142, R21, R142 ;  /* 0x0000008e158e723e */ /* 0x000fe400000000ff */
[C---:B------:R-:W-:Y:S01]  /*3210*/  F2FP.F16.F32.PACK_AB R135, R38.reuse, R135 ;  /* 0x000000872687723e */ /* 0x040fe200000000ff */
        /* <DEDUP_REMOVED lines=9> */
[----:B------:R-:W-:Y:S02]  /*32b0*/  F2FP.F16.F32.PACK_AB R136, R25, R136 ;  /* 0x000000881988723e */ /* 0x000fe400000000ff */
[C---:B------:R-:W-:Y:S01]  /*32c0*/  F2FP.F16.F32.PACK_AB R131, R30.reuse, R131 ;  /* 0x000000831e83723e */ /* 0x040fe200000000ff */
        /* <DEDUP_REMOVED lines=54> */
[----:B------:R0:W1:Y:S01]  /*3630*/  MUFU.EX2 R6, R5 ;  /* 0x0000000500067308 */ /* 0x0000620000000800 */
[----:B--2---:R-:W-:-:S04]  /*3640*/  FADD.FTZ R9, R63, R8 ;  /* 0x000000083f097221 */ /* 0x004fc80000010000 */
[C---:B0-----:R-:W-:Y:S01]  /*3650*/  FADD.FTZ R5, R44.reuse, R9 ;  /* 0x000000092c057221 */ /* 0x041fe20000010000 */
[----:B------:R-:W-:Y:S01]  /*3660*/  F2FP.F16.F32.PACK_AB R122, R44, R63 ;  /* 0x0000003f2c7a723e */ /* 0x000fe200000000ff */
[C---:B-1----:R-:W-:Y:S01]  /*3670*/  FADD.FTZ R4, R6.reuse, R7 ;  /* 0x0000000706047221 */ /* 0x042fe20000010000 */
[----:B------:R-:W-:Y:S01]  /*3680*/  F2FP.F16.F32.PACK_AB R123, R6, R123 ;  /* 0x0000007b067b723e */ /* 0x000fe200000000ff */
[----:B------:R-:W-:Y:S06]  /*3690*/  @!P1 BRA `(.L_x_2124) ;  /* 0x0000002400b89947 */ /* 0x000fec0003800000 */
[----:B------:R-:W-:Y:S01]  /*36a0*/  IMAD.MOV.U32 R7, RZ, RZ, R2 ;  /* 0x000000ffff077224 */ /* 0x000fe200078e0002 */
[----:B------:R-:W-:Y:S01]  /*36b0*/  UMOV UR25, UR37 ;  /* 0x0000002500197c82 */ /* 0x000fe20008000000 */
[----:B------:R-:W-:Y:S01]  /*36c0*/  IMAD.MOV.U32 R6, RZ, RZ, R3 ;  /* 0x000000ffff067224 */ /* 0x000fe200078e0003 */
[----:B------:R-:W-:Y:S01]  /*36d0*/  UMOV UR23, UR38 ;  /* 0x0000002600177c82 */ /* 0x000fe20008000000 */
[----:B------:R-:W-:Y:S01]  /*36e0*/  IMAD.MOV.U32 R119, RZ, RZ, RZ ;  /* 0x000000ffff777224 */ /* 0x000fe200078e00ff */
[----:B------:R-:W-:-:S06]  /*36f0*/  ULDC UR22, c[0x0][0x288] ;  /* 0x0000a20000167ab9 */ /* 0x000fcc0000000800 */
.L_x_2135:
[----:B------:R-:W-:Y:S01]  /*3700*/  ISETP.NE.AND P2, PT, RZ, UR44, PT ;  /* 0x0000002cff007c0c */ /* 0x000fe2000bf45270 */
[----:B------:R-:W-:-:S04]  /*3710*/  UISETP.NE.AND UP0, UPT, UR23, 0x1, UPT ;  /* 0x000000011700788c */ /* 0x000fc8000bf05270 */
[----:B------:R-:W-:-:S04]  /*3720*/  USEL UR37, URZ, 0x1, UP0 ;  /* 0x000000013f257887 */ /* 0x000fc80008000000 */
[----:B------:R-:W-:-:S04]  /*3730*/  ULOP3.LUT UR37, UR25, UR37, URZ, 0x3c, !UPT ;  /* 0x0000002519257292 */ /* 0x000fc8000f8e3c3f */
[----:B------:R-:W-:Y:S08]  /*3740*/  @P2 BRA `(.L_x_2125) ;  /* 0x0000000000382947 */ /* 0x000ff00003800000 */
[----:B------:R-:W-:Y:S05]  /*3750*/  @!P0 BRA `(.L_x_2126) ;  /* 0x0000000000048947 */ /* 0x000fea0003800000 */
[----:B------:R-:W-:Y:S01]  /*3760*/  BPT.TRAP 0x1 ;  /* 0x000000040000795c */ /* 0x000fe20000300000 */
.L_x_2126:
        /* <DEDUP_REMOVED lines=9> */
.L_x_2127:
[----:B-1----:R-:W-:Y:S05]  /*3800*/  @P1 BRA `(.L_x_2125) ;  /* 0x0000000000081947 */ /* 0x002fea0003800000 */
[----:B------:R-:W1:Y:S02]  /*3810*/  SYNCS.PHASECHK.TRANS64.TRYWAIT P1, [UR6+0x16830], R0 ;  /* 0x01683000ff0075a7 */ /* 0x000e640008020146 */
[----:B-1----:R-:W-:Y:S05]  /*3820*/  @!P1 BRA `(.L_x_2128) ;  /* 0x000000a400909947 */ /* 0x002fea0003800000 */
.L_x_2125:
        /* <DEDUP_REMOVED lines=28> */
.L_x_2130:
[----:B------:R-:W-:Y:S01]  /*39f0*/  ULEA UR6, UR23, UR45, 0x3 ;  /* 0x0000002d17067291 */ /* 0x000fe2000f8e183f */
[----:B------:R-:W-:-:S05]  /*3a00*/  IMAD.U32 R0, RZ, RZ, UR25 ;  /* 0x00000019ff007e24 */ /* 0x000fca000f8e00ff */
[----:B------:R-:W-:-:S04]  /*3a10*/  SHF.L.U32 R0, R0, 0x1f, RZ ;  /* 0x0000001f00007819 */ /* 0x000fc800000006ff */
[----:B------:R0:W1:Y:S01]  /*3a20*/  SYNCS.PHASECHK.TRANS64.TRYWAIT P1, [UR6+0x16850], R0 ;  /* 0x01685000ff0075a7 */ /* 0x0000620008020146 */
[----:B------:R-:W-:Y:S05]  /*3a30*/  @!P0 BRA `(.L_x_2131) ;  /* 0x0000000000048947 */ /* 0x000fea0003800000 */
[----:B------:R-:W-:Y:S01]  /*3a40*/  BPT.TRAP 0x1 ;  /* 0x000000040000795c */ /* 0x000fe20000300000 */
.L_x_2131:
[----:B-1----:R-:W-:Y:S05]  /*3a50*/  @P1 BRA `(.L_x_2129) ;  /* 0x0000000000081947 */ /* 0x002fea0003800000 */
[----:B------:R-:W1:Y:S02]  /*3a60*/  SYNCS.PHASECHK.TRANS64.TRYWAIT P1, [UR6+0x16850], R0 ;  /* 0x01685000ff0075a7 */ /* 0x000e640008020146 */
[----:B-1----:R-:W-:Y:S05]  /*3a70*/  @!P1 BRA `(.L_x_2132) ;  /* 0x000000a400149947 */ /* 0x002fea0003800000 */
.L_x_2129:
        /* <DEDUP_REMOVED lines=51> */
.L_x_2133:
[----:B------:R-:W-:Y:S01]  /*3db0*/  UISETP.NE.AND UP0, UPT, UR48, URZ, UPT ;  /* 0x0000003f3000728c */ /* 0x000fe2000bf05270 */
[----:B------:R-:W-:Y:S01]  /*3dc0*/  VIADD R12, R17, UR40 ;  /* 0x00000028110c7c36 */ /* 0x000fe20008000000 */
[----:B------:R-:W1:Y:S04]  /*3dd0*/  LDC R9, c[0x0][0x2f0] ;  /* 0x0000bc00ff097b82 */ /* 0x000e680000000800 */
[----:B------:R-:W-:Y:S02]  /*3de0*/  PLOP3.LUT P1, PT, PT, PT, UP0, 0x80, 0x0 ;  /* 0x000000000000781c */ /* 0x000fe40003f2f008 */
[----:B------:R-:W-:-:S03]  /*3df0*/  PLOP3.LUT P2, PT, PT, PT, UP0, 0x80, 0x0 ;  /* 0x000000000000781c */ /* 0x000fc60003f4f008 */
[----:B------:R-:W-:-:S08]  /*3e00*/  @UP0 ULDC UR6, c[0x0][0x44c] ;  /* 0x0001130000060ab9 */ /* 0x000fd00000000800 */
[----:B0-----:R-:W-:Y:S01]  /*3e10*/  @P1 IMAD.HI.U32 R0, R12, UR6, RZ ;  /* 0x000000060c001c27 */ /* 0x001fe2000f8e00ff */
[----:B------:R-:W-:-:S04]  /*3e20*/  @UP0 ULDC UR6, c[0x0][0x450] ;  /* 0x0001140000060ab9 */ /* 0x000fc80000000800 */
[----:B------:R-:W-:Y:S01]  /*3e30*/  @P2 SHF.R.U32.HI R12, RZ, UR6, R0 ;  /* 0x00000006ff0c2c19 */ /* 0x000fe20008011600 */
[----:B------:R-:W-:Y:S02]  /*3e40*/  UMOV UR6, 0xffffff80 ;  /* 0xffffff8000067882 */ /* 0x000fe40000000000 */
[----:B------:R-:W-:Y:S02]  /*3e50*/  UIMAD UR6, UR24, UR6, 0x1 ;  /* 0x00000001180674a4 */ /* 0x000fe4000f8e0206 */
[----:B------:R-:W0:Y:S04]  /*3e60*/  SHFL.IDX PT, R3, R12, RZ, 0x1c1f ;  /* 0x001c1fff0c037589 */ /* 0x000e2800000e0000 */
[----:B------:R-:W-:Y:S01]  /*3e70*/  IMAD.U32 R11, RZ, RZ, UR6 ;  /* 0x00000006ff0b7e24 */ /* 0x000fe2000f8e00ff */
[----:B------:R-:W2:Y:S01]  /*3e80*/  SHFL.IDX PT, R137, R12, 0x1, 0x1c1f ;  /* 0x003c1f000c897f89 */ /* 0x000ea200000e0000 */
[----:B------:R-:W-:-:S02]  /*3e90*/  ULEA UR6, UR38, UR45, 0x3 ;  /* 0x0000002d26067291 */ /* 0x000fc4000f8e183f */
[----:B------:R-:W-:Y:S02]  /*3ea0*/  IMAD R2, R16, -0x2, R11 ;  /* 0xfffffffe10027824 */ /* 0x000fe400078e020b */
[----:B------:R-:W-:Y:S02]  /*3eb0*/  UIADD3 UR6, UR6, 0x16840, URZ ;  /* 0x0001684006067890 */ /* 0x000fe4000fffe03f */
[----:B-1----:R-:W-:Y:S02]  /*3ec0*/  IMAD R2, R9, UR47, R2 ;  /* 0x0000002f09027c24 */ /* 0x002fe4000f8e0202 */
[----:B------:R-:W-:-:S09]  /*3ed0*/  UPRMT UR6, UR43, 0x654, UR6 ;  /* 0x000006542b067896 */ /* 0x000fd20008000006 */
[----:B------:R-:W-:Y:S01]  /*3ee0*/  SYNCS.ARRIVE.TRANS64.RED.A1T0 RZ, [UR6], RZ ;  /* 0x000000ffffff79a7 */ /* 0x000fe20008100406 */
[----:B0-----:R-:W-:-:S04]  /*3ef0*/  IADD3 R0, R3, -UR22, R2 ;  /* 0x8000001603007c10 */ /* 0x001fc8000fffe002 */
[C---:B------:R-:W-:Y:S02]  /*3f00*/  ISETP.GT.AND P1, PT, R0.reuse, RZ, PT ;  /* 0x000000ff0000720c */ /* 0x040fe40003f24270 */
[----:B------:R-:W-:Y:S02]  /*3f10*/  ISETP.GT.AND P2, PT, R0, 0x1, PT ;  /* 0x000000010000780c */ /* 0x000fe40003f44270 */
[----:B------:R-:W-:Y:S02]  /*3f20*/  FSEL R133, R24, -INF , P1 ;  /* 0xff80000018857808 */ /* 0x000fe40000800000 */
[----:B------:R-:W-:Y:S02]  /*3f30*/  ISETP.GT.AND P1, PT, R0, 0x8, PT ;  /* 0x000000080000780c */ /* 0x000fe40003f24270 */
[----:B------:R-:W-:Y:S02]  /*3f40*/  FSEL R127, R25, -INF , P2 ;  /* 0xff800000197f7808 */ /* 0x000fe40001000000 */
[----:B------:R-:W-:-:S02]  /*3f50*/  FMNMX.FTZ R8, R133, R6, !PT ;  /* 0x0000000685087209 */ /* 0x000fc40007810000 */
[----:B------:R-:W-:Y:S02]  /*3f60*/  ISETP.GT.AND P2, PT, R0, 0x9, PT ;  /* 0x000000090000780c */ /* 0x000fe40003f44270 */
[----:B------:R-:W-:Y:S02]  /*3f70*/  FSEL R125, R28, -INF , P1 ;  /* 0xff8000001c7d7808 */ /* 0x000fe40000800000 */
[----:B------:R-:W-:Y:S02]  /*3f80*/  FMNMX.FTZ R8, R127, R8, !PT ;  /* 0x000000087f087209 */ /* 0x000fe40007810000 */
        /* <DEDUP_REMOVED lines=82> */
[----:B------:R-:W-:Y:S01]  /*44b0*/  FSEL R123, R84, -INF , P1 ;  /* 0xff800000547b7808 */ /* 0x000fe20000800000 */
[----:B------:R-:W0:Y:S01]  /*44c0*/  LDC R0, c[0x0][0x988] ;  /* 0x00026200ff007b82 */ /* 0x000e220000000800 */
[----:B------:R-:W-:Y:S02]  /*44d0*/  FMNMX.FTZ R8, R81, R8, !PT ;  /* 0x0000000851087209 */ /* 0x000fe40007810000 */
[----:B------:R-:W-:Y:S02]  /*44e0*/  FSEL R85, R85, -INF , P2 ;  /* 0xff80000055557808 */ /* 0x000fe40001000000 */
[----:B------:R-:W-:Y:S02]  /*44f0*/  FMNMX.FTZ R8, R123, R8, !PT ;  /* 0x000000087b087209 */ /* 0x000fe40007810000 */
[----:B--2---:R-:W-:-:S02]  /*4500*/  IADD3 R2, R137, -UR22, R2 ;  /* 0x8000001689027c10 */ /* 0x004fc4000fffe002 */
[----:B------:R-:W-:Y:S02]  /*4510*/  FMNMX.FTZ R14, R85, R8, !PT ;  /* 0x00000008550e7209 */ /* 0x000fe40007810000 */
[C---:B------:R-:W-:Y:S02]  /*4520*/  ISETP.GT.AND P2, PT, R2.reuse, RZ, PT ;  /* 0x000000ff0200720c */ /* 0x040fe40003f44270 */
[----:B------:R-:W-:Y:S01]  /*4530*/  ISETP.GT.AND P3, PT, R2, 0x1, PT ;  /* 0x000000010200780c */ /* 0x000fe20003f64270 */
[----:B------:R-:W1:Y:S01]  /*4540*/  SHFL.BFLY PT, R3, R14, 0x2, 0x1f ;  /* 0x0c401f000e037f89 */ /* 0x000e6200000e0000 */
[----:B------:R-:W-:Y:S02]  /*4550*/  FSEL R26, R26, -INF , P2 ;  /* 0xff8000001a1a7808 */ /* 0x000fe40001000000 */
[----:B------:R-:W-:Y:S02]  /*4560*/  ISETP.GT.AND P2, PT, R2, 0x8, PT ;  /* 0x000000080200780c */ /* 0x000fe40003f44270 */
[----:B------:R-:W-:-:S02]  /*4570*/  FMNMX.FTZ R12, R26, R7, !PT ;  /* 0x000000071a0c7209 */ /* 0x000fc40007810000 */
[----:B-1----:R-:W-:-:S05]  /*4580*/  FMNMX.FTZ R20, R14, R3, !PT ;  /* 0x000000030e147209 */ /* 0x002fca0007810000 */
[----:B------:R-:W1:Y:S02]  /*4590*/  SHFL.BFLY PT, R3, R20, 0x1, 0x1f ;  /* 0x0c201f0014037f89 */ /* 0x000e6400000e0000 */
[----:B-1----:R-:W-:-:S04]  /*45a0*/  FMNMX.FTZ R3, R20, R3, !PT ;  /* 0x0000000314037209 */ /* 0x002fc80007810000 */
[C---:B------:R-:W-:Y:S01]  /*45b0*/  FSETP.NEU.FTZ.AND P1, PT, R3.reuse, -INF , PT ;  /* 0xff8000000300780b */ /* 0x040fe20003f3d000 */
[----:B0-----:R-:W-:-:S05]  /*45c0*/  FMUL.FTZ R10, R3, R0 ;  /* 0x00000000030a7220 */ /* 0x001fca0000410000 */
[----:B------:R-:W-:-:S05]  /*45d0*/  FSEL R10, R10, RZ, P1 ;  /* 0x000000ff0a0a7208 */ /* 0x000fca0000800000 */
[-CC-:B------:R-:W-:Y:S01]  /*45e0*/  FFMA.FTZ R150, R125, R0.reuse, -R10.reuse ;  /* 0x000000007d967223 */ /* 0x180fe2000001080a */
[----:B------:R-:W-:Y:S01]  /*45f0*/  FSEL R125, R27, -INF , P3 ;  /* 0xff8000001b7d7808 */ /* 0x000fe20001800000 */
[-CC-:B------:R-:W-:Y:S01]  /*4600*/  FFMA.FTZ R148, R127, R0.reuse, -R10.reuse ;  /* 0x000000007f947223 */ /* 0x180fe2000001080a */
[----:B------:R-:W-:Y:S01]  /*4610*/  ISETP.GT.AND P3, PT, R2, 0x9, PT ;  /* 0x000000090200780c */ /* 0x000fe20003f64270 */
[-CC-:B------:R-:W-:Y:S01]  /*4620*/  FFMA.FTZ R27, R129, R0.reuse, -R10.reuse ;  /* 0x00000000811b7223 */ /* 0x180fe2000001080a */
[----:B------:R-:W-:Y:S01]  /*4630*/  FSEL R127, R30, -INF , P2 ;  /* 0xff8000001e7f7808 */ /* 0x000fe20001000000 */
[--C-:B------:R-:W-:Y:S01]  /*4640*/  FFMA.FTZ R144, R131, R0, -R10.reuse ;  /* 0x0000000083907223 */ /* 0x100fe2000001080a */
[----:B------:R-:W-:Y:S01]  /*4650*/  FMNMX.FTZ R12, R125, R12, !PT ;  /* 0x0000000c7d0c7209 */ /* 0x000fe20007810000 */
[-CC-:B------:R-:W-:Y:S01]  /*4660*/  FFMA.FTZ R8, R133, R0.reuse, -R10.reuse ;  /* 0x0000000085087223 */ /* 0x180fe2000001080a */
[C---:B------:R-:W-:Y:S01]  /*4670*/  ISETP.GT.AND P2, PT, R2.reuse, 0x10, PT ;  /* 0x000000100200780c */ /* 0x040fe20003f44270 */
        /* <DEDUP_REMOVED lines=50> */
[----:B------:R-:W-:Y:S01]  /*49a0*/  FFMA.FTZ R33, R85, R0, -R10 ;  /* 0x0000000055217223 */ /* 0x000fe2000001080a */
[----:B------:R-:W-:Y:S01]  /*49b0*/  FMNMX.FTZ R12, R139, R12, !PT ;  /* 0x0000000c8b0c7209 */ /* 0x000fe20007810000 */
[----:B------:R-:W-:Y:S01]  /*49c0*/  MUFU.EX2 R8, R8 ;  /* 0x0000000800087308 */ /* 0x000fe20000000800 */
[----:B------:R-:W-:-:S02]  /*49d0*/  ISETP.GT.AND P3, PT, R2, 0x31, PT ;  /* 0x000000310200780c */ /* 0x000fc40003f64270 */
[----:B------:R-:W-:Y:S02]  /*49e0*/  FSEL R141, R50, -INF , P2 ;  /* 0xff800000328d7808 */ /* 0x000fe40001000000 */
[----:B------:R-:W-:Y:S02]  /*49f0*/  FMNMX.FTZ R12, R47, R12, !PT ;  /* 0x0000000c2f0c7209 */ /* 0x000fe40007810000 */
[C---:B------:R-:W-:Y:S01]  /*4a00*/  ISETP.GT.AND P2, PT, R2.reuse, 0x38, PT ;  /* 0x000000380200780c */ /* 0x040fe20003f44270 */
[----:B------:R-:W-:Y:S01]  /*4a10*/  MUFU.EX2 R148, R148 ;  /* 0x0000009400947308 */ /* 0x000fe20000000800 */
[----:B------:R-:W-:Y:S02]  /*4a20*/  FSEL R51, R51, -INF , P3 ;  /* 0xff80000033337808 */ /* 0x000fe40001800000 */
[----:B------:R-:W-:Y:S02]  /*4a30*/  FMNMX.FTZ R12, R141, R12, !PT ;  /* 0x0000000c8d0c7209 */ /* 0x000fe40007810000 */
[----:B------:R-:W-:-:S02]  /*4a40*/  ISETP.GT.AND P3, PT, R2, 0x39, PT ;  /* 0x000000390200780c */ /* 0x000fc40003f64270 */
[----:B------:R-:W-:Y:S01]  /*4a50*/  FSEL R143, R54, -INF , P2 ;  /* 0xff800000368f7808 */ /* 0x000fe20001000000 */
[----:B------:R-:W-:Y:S01]  /*4a60*/  MUFU.EX2 R150, R150 ;  /* 0x0000009600967308 */ /* 0x000fe20000000800 */
[----:B------:R-:W-:Y:S02]  /*4a70*/  FMNMX.FTZ R12, R51, R12, !PT ;  /* 0x0000000c330c7209 */ /* 0x000fe40007810000 */
[C---:B------:R-:W-:Y:S02]  /*4a80*/  ISETP.GT.AND P2, PT, R2.reuse, 0x40, PT ;  /* 0x000000400200780c */ /* 0x040fe40003f44270 */
[----:B------:R-:W-:Y:S02]  /*4a90*/  FSEL R55, R55, -INF , P3 ;  /* 0xff80000037377808 */ /* 0x000fe40001800000 */
        /* <DEDUP_REMOVED lines=43> */
[----:B------:R-:W-:Y:S02]  /*4d50*/  ISETP.GT.AND P2, PT, R2, 0x70, PT ;  /* 0x000000700200780c */ /* 0x000fe40003f44270 */
[----:B------:R-:W-:Y:S02]  /*4d60*/  FSEL R79, R79, -INF , P3 ;  /* 0xff8000004f4f7808 */ /* 0x000fe40001800000 */
[----:B------:R-:W-:Y:S01]  /*4d70*/  FMNMX.FTZ R12, R78, R49, !PT ;  /* 0x000000314e0c7209 */ /* 0x000fe20007810000 */
[----:B------:R-:W-:Y:S01]  /*4d80*/  FFMA.FTZ R49, R65, R0, -R10 ;  /* 0x0000000041317223 */ /* 0x000fe2000001080a */
        /* <DEDUP_REMOVED lines=31> */
[-CC-:B------:R-:W-:Y:S01]  /*4f80*/  FFMA.FTZ R61, R31, R0.reuse, -R10.reuse ;  /* 0x000000001f3d7223 */ /* 0x180fe2000001080a */
[----:B------:R-:W-:Y:S01]  /*4f90*/  FSEL R31, R3, RZ, P1 ;  /* 0x000000ff031f7208 */ /* 0x000fe20000800000 */
[-CC-:B------:R-:W-:Y:S01]  /*4fa0*/  FFMA.FTZ R12, R26, R0.reuse, -R10.reuse ;  /* 0x000000001a0c7223 */ /* 0x180fe2000001080a */
[-CC-:B------:R-:W-:Y:S01]  /*4fb0*/  FFMA.FTZ R37, R125, R0.reuse, -R10.reuse ;  /* 0x000000007d257223 */ /* 0x180fe2000001080a */
[-CC-:B------:R-:W-:Y:S01]  /*4fc0*/  FFMA.FTZ R14, R127, R0.reuse, -R10.reuse ;  /* 0x000000007f0e7223 */ /* 0x180fe2000001080a */
[-C--:B------:R-:W-:Y:S01]  /*4fd0*/  FFMA.FTZ R20, R129, R0.reuse, -R10 ;  /* 0x0000000081147223 */ /* 0x080fe2000001080a */
[----:B------:R-:W-:Y:S01]  /*4fe0*/  FADD.FTZ R31, -R31, R6 ;  /* 0x000000061f1f7221 */ /* 0x000fe20000010100 */
[----:B------:R-:W-:Y:S01]  /*4ff0*/  FSEL R6, R2, RZ, P2 ;  /* 0x000000ff02067208 */ /* 0x000fe20001000000 */
[----:B------:R-:W-:Y:S01]  /*5000*/  MUFU.EX2 R12, R12 ;  /* 0x0000000c000c7308 */ /* 0x000fe20000000800 */
[-CC-:B------:R-:W-:Y:S01]  /*5010*/  FFMA.FTZ R65, R131, R0.reuse, -R10.reuse ;  /* 0x0000000083417223 */ /* 0x180fe2000001080a */
[-C--:B------:R-:W-:Y:S01]  /*5020*/  FMUL.FTZ R31, R31, R0.reuse ;  /* 0x000000001f1f7220 */ /* 0x080fe20000410000 */
[-CC-:B------:R-:W-:Y:S01]  /*5030*/  FFMA.FTZ R24, R133, R0.reuse, -R10.reuse ;  /* 0x0000000085187223 */ /* 0x180fe2000001080a */
[----:B------:R-:W-:Y:S01]  /*5040*/  FADD.FTZ R7, -R6, R7 ;  /* 0x0000000706077221 */ /* 0x000fe20000010100 */
[-CC-:B------:R-:W-:Y:S01]  /*5050*/  FFMA.FTZ R30, R51, R0.reuse, -R10.reuse ;  /* 0x00000000331e7223 */ /* 0x180fe2000001080a */
[-CC-:B------:R-:W-:Y:S01]  /*5060*/  FFMA.FTZ R69, R135, R0.reuse, -R10.reuse ;  /* 0x0000000087457223 */ /* 0x180fe2000001080a */
[-CC-:B------:R-:W-:Y:S01]  /*5070*/  FFMA.FTZ R26, R137, R0.reuse, -R10.reuse ;  /* 0x00000000891a7223 */ /* 0x180fe2000001080a */
[-C--:B------:R-:W-:Y:S01]  /*5080*/  FMUL.FTZ R7, R7, R0.reuse ;  /* 0x0000000007077220 */ /* 0x080fe20000410000 */
        /* <DEDUP_REMOVED lines=15> */
[-C--:B------:R-:W-:Y:S01]  /*5180*/  FFMA.FTZ R127, R78, R0.reuse, -R10 ;  /* 0x000000004e7f7223 */ /* 0x080fe2000001080a */
[----:B------:R-:W2:Y:S01]  /*5190*/  MUFU.EX2 R37, R37 ;  /* 0x0000002500257308 */ /* 0x000ea20000000800 */
[----:B0-----:R-:W-:Y:S01]  /*51a0*/  FFMA.FTZ R5, R31, R5, R8 ;  /* 0x000000051f057223 */ /* 0x001fe20000010008 */
[-CC-:B------:R-:W-:Y:S01]  /*51b0*/  FFMA.FTZ R121, R82, R0.reuse, -R10.reuse ;  /* 0x0000000052797223 */ /* 0x180fe2000001080a */
[----:B------:R-:W-:-:S02]  /*51c0*/  FFMA.FTZ R123, R86, R0, -R10 ;  /* 0x00000000567b7223 */ /* 0x000fc4000001080a */
[----:B------:R-:W-:-:S03]  /*51d0*/  FADD.FTZ R5, R148, R5 ;  /* 0x0000000594057221 */ /* 0x000fc60000010000 */
[----:B------:R-:W0:Y:S01]  /*51e0*/  MUFU.EX2 R14, R14 ;  /* 0x0000000e000e7308 */ /* 0x000e220000000800 */
[----:B-1----:R-:W-:-:S07]  /*51f0*/  FFMA.FTZ R4, R7, R4, R12 ;  /* 0x0000000407047223 */ /* 0x002fce000001000c */
        /* <DEDUP_REMOVED lines=29> */
[----:B-1----:R-:W-:Y:S01]  /*53d0*/  FADD.FTZ R45, R43, R38 ;  /* 0x000000262b2d7221 */ /* 0x002fe20000010000 */
[----:B------:R-:W-:-:S06]  /*53e0*/  FFMA.FTZ R38, R71, R0, -R10 ;  /* 0x0000000047267223 */ /* 0x000fcc000001080a */
        /* <DEDUP_REMOVED lines=21> */
[-CC-:B------:R-:W-:Y:S01]  /*5540*/  FFMA.FTZ R44, R83, R0.reuse, -R10.reuse ;  /* 0x00000000532c7223 */ /* 0x180fe2000001080a */
[----:B------:R-:W-:Y:S02]  /*5550*/  FFMA.FTZ R10, R87, R0, -R10 ;  /* 0x00000000570a7223 */ /* 0x000fe4000001080a */
        /* <DEDUP_REMOVED lines=52> */
.L_x_2134:
[----:B------:R-:W-:Y:S01]  /*58a0*/  UISETP.GT.AND UP0, UPT, UR24, UR21, UPT ;  /* 0x000000151800728c */ /* 0x000fe2000bf04270 */
[----:B------:R-:W-:Y:S01]  /*58b0*/  F2FP.F16.F32.PACK_AB R139, R6, R139 ;  /* 0x0000008b068b723e */ /* 0x000fe200000000ff */
[----:B------:R-:W-:Y:S01]  /*58c0*/  ULEA UR6, UR23, UR45, 0x3 ;  /* 0x0000002d17067291 */ /* 0x000fe2000f8e183f */
[-C--:B------:R-:W-:Y:S01]  /*58d0*/  FMUL.FTZ R90, R90, R7.reuse ;  /* 0x000000075a5a7220 */ /* 0x080fe20000410000 */
[----:B------:R-:W-:Y:S01]  /*58e0*/  UIADD3 UR7, UR24, -0x1, URZ ;  /* 0xffffffff18077890 */ /* 0x000fe2000fffe03f */
[-C--:B------:R-:W-:Y:S01]  /*58f0*/  FMUL.FTZ R91, R91, R7.reuse ;  /* 0x000000075b5b7220 */ /* 0x080fe20000410000 */
[----:B------:R-:W-:Y:S01]  /*5900*/  UIADD3 UR6, UR6, 0x16860, URZ ;  /* 0x0001686006067890 */ /* 0x000fe2000fffe03f */
[----:B------:R-:W-:Y:S01]  /*5910*/  PLOP3.LUT P1, PT, PT, PT, UP0, 0x80, 0x0 ;  /* 0x000000000000781c */ /* 0x000fe20003f2f008 */
[----:B------:R-:W-:Y:S01]  /*5920*/  UMOV UR25, UR37 ;  /* 0x0000002500197c82 */ /* 0x000fe20008000000 */
[----:B------:R-:W-:Y:S01]  /*5930*/  UMOV UR23, UR38 ;  /* 0x0000002600177c82 */ /* 0x000fe20008000000 */
[----:B------:R-:W-:Y:S01]  /*5940*/  UPRMT UR6, UR43, 0x654, UR6 ;  /* 0x000006542b067896 */ /* 0x000fe20008000006 */
[-C--:B------:R-:W-:Y:S01]  /*5950*/  FMUL.FTZ R94, R94, R7.reuse ;  /* 0x000000075e5e7220 */ /* 0x080fe20000410000 */
[----:B------:R-:W-:Y:S01]  /*5960*/  UMOV UR24, UR7 ;  /* 0x0000000700187c82 */ /* 0x000fe20008000000 */
        /* <DEDUP_REMOVED lines=64> */
[----:B------:R-:W-:-:S05]  /*5d70*/  UMOV UR24, UR7 ;  /* 0x0000000700187c82 */ /* 0x000fca0008000000 */
.L_x_2124:
[----:B------:R-:W-:-:S13]  /*5d80*/  ISETP.LE.AND P1, PT, RZ, UR24, PT ;  /* 0x00000018ff007c0c */ /* 0x000fda000bf23270 */
[----:B------:R-:W-:Y:S05]  /*5d90*/  @!P1 BRA `(.L_x_2136) ;  /* 0x0000001c00489947 */ /* 0x000fea0003800000 */
[----:B------:R-:W-:Y:S01]  /*5da0*/  IMAD.MOV.U32 R7, RZ, RZ, R2 ;  /* 0x000000ffff077224 */ /* 0x000fe200078e0002 */
[----:B------:R-:W-:Y:S01]  /*5db0*/  UMOV UR22, UR37 ;  /* 0x0000002500167c82 */ /* 0x000fe20008000000 */
[----:B------:R-:W-:Y:S01]  /*5dc0*/  IMAD.MOV.U32 R6, RZ, RZ, R3 ;  /* 0x000000ffff067224 */ /* 0x000fe200078e0003 */
[----:B------:R-:W-:-:S06]  /*5dd0*/  UMOV UR21, UR38 ;  /* 0x0000002600157c82 */ /* 0x000fcc0008000000 */
.L_x_2147:
[----:B------:R-:W-:Y:S01]  /*5de0*/  ISETP.NE.AND P2, PT, RZ, UR44, PT ;  /* 0x0000002cff007c0c */ /* 0x000fe2000bf45270 */
[----:B------:R-:W-:-:S04]  /*5df0*/  UISETP.NE.AND UP0, UPT, UR21, 0x1, UPT ;  /* 0x000000011500788c */ /* 0x000fc8000bf05270 */
[----:B------:R-:W-:-:S04]  /*5e00*/  USEL UR37, URZ, 0x1, UP0 ;  /* 0x000000013f257887 */ /* 0x000fc80008000000 */
[----:B------:R-:W-:-:S04]  /*5e10*/  ULOP3.LUT UR37, UR22, UR37, URZ, 0x3c, !UPT ;  /* 0x0000002516257292 */ /* 0x000fc8000f8e3c3f */
[----:B------:R-:W-:Y:S08]  /*5e20*/  @P2 BRA `(.L_x_2137) ;  /* 0x0000000000382947 */ /* 0x000ff00003800000 */
[----:B------:R-:W-:Y:S05]  /*5e30*/  @!P0 BRA `(.L_x_2138) ;  /* 0x0000000000048947 */ /* 0x000fea0003800000 */
[----:B------:R-:W-:Y:S01]  /*5e40*/  BPT.TRAP 0x1 ;  /* 0x000000040000795c */ /* 0x000fe20000300000 */
.L_x_2138:
        /* <DEDUP_REMOVED lines=9> */
.L_x_2139:
[----:B-1----:R-:W-:Y:S05]  /*5ee0*/  @P1 BRA `(.L_x_2137) ;  /* 0x0000000000081947 */ /* 0x002fea0003800000 */
[----:B------:R-:W1:Y:S02]  /*5ef0*/  SYNCS.PHASECHK.TRANS64.TRYWAIT P1, [UR6+0x16830], R0 ;  /* 0x01683000ff0075a7 */ /* 0x000e640008020146 */
[----:B-1----:R-:W-:Y:S05]  /*5f00*/  @!P1 BRA `(.L_x_2140) ;  /* 0x0000008000089947 */ /* 0x002fea0003800000 */
.L_x_2137:
        /* <DEDUP_REMOVED lines=28> */
.L_x_2142:
[----:B------:R-:W-:Y:S01]  /*60d0*/  ULEA UR6, UR21, UR45, 0x3 ;  /* 0x0000002d15067291 */ /* 0x000fe2000f8e183f */
[----:B------:R-:W-:-:S05]  /*60e0*/  IMAD.U32 R0, RZ, RZ, UR22 ;  /* 0x00000016ff007e24 */ /* 0x000fca000f8e00ff */
[----:B------:R-:W-:-:S04]  /*60f0*/  SHF.L.U32 R0, R0, 0x1f, RZ ;  /* 0x0000001f00007819 */ /* 0x000fc800000006ff */
[----:B------:R0:W1:Y:S01]  /*6100*/  SYNCS.PHASECHK.TRANS64.TRYWAIT P1, [UR6+0x16850], R0 ;  /* 0x01685000ff0075a7 */ /* 0x0000620008020146 */
[----:B------:R-:W-:Y:S05]  /*6110*/  @!P0 BRA `(.L_x_2143) ;  /* 0x0000000000048947 */ /* 0x000fea0003800000 */
[----:B------:R-:W-:Y:S01]  /*6120*/  BPT.TRAP 0x1 ;  /* 0x000000040000795c */ /* 0x000fe20000300000 */
.L_x_2143:
[----:B-1----:R-:W-:Y:S05]  /*6130*/  @P1 BRA `(.L_x_2141) ;  /* 0x0000000000081947 */ /* 0x002fea0003800000 */
[----:B------:R-:W1:Y:S02]  /*6140*/  SYNCS.PHASECHK.TRANS64.TRYWAIT P1, [UR6+0x16850], R0 ;  /* 0x01685000ff0075a7 */ /* 0x000e640008020146 */
[----:B-1----:R-:W-:Y:S05]  /*6150*/  @!P1 BRA `(.L_x_2144) ;  /* 0x0000007c008c9947 */ /* 0x002fea0003800000 */
.L_x_2141:
        /* <DEDUP_REMOVED lines=51> */
.L_x_2145:
        /* <DEDUP_REMOVED lines=67> */
[----:B------:R-:W-:-:S03]  /*68c0*/  FMNMX.FTZ R9, R87, R2, !PT ;  /* 0x0000000257097209 */ /* 0x000fc60007810000 */
[----:B------:R-:W0:Y:S04]  /*68d0*/  SHFL.BFLY PT, R3, R8, 0x2, 0x1f ;  /* 0x0c401f0008037f89 */ /* 0x000e2800000e0000 */
[----:B------:R-:W1:Y:S01]  /*68e0*/  SHFL.BFLY PT, R0, R9, 0x2, 0x1f ;  /* 0x0c401f0009007f89 */ /* 0x000e6200000e0000 */
[----:B0-----:R-:W-:Y:S02]  /*68f0*/  FMNMX.FTZ R10, R8, R3, !PT ;  /* 0x00000003080a7209 */ /* 0x001fe40007810000 */
[----:B-1----:R-:W-:-:S03]  /*6900*/  FMNMX.FTZ R11, R9, R0, !PT ;  /* 0x00000000090b7209 */ /* 0x002fc60007810000 */
[----:B------:R-:W0:Y:S01]  /*6910*/  SHFL.BFLY PT, R3, R10, 0x1, 0x1f ;  /* 0x0c201f000a037f89 */ /* 0x000e2200000e0000 */
[----:B------:R-:W1:Y:S03]  /*6920*/  LDC R0, c[0x0][0x988] ;  /* 0x00026200ff007b82 */ /* 0x000e660000000800 */
[----:B------:R-:W2:Y:S01]  /*6930*/  SHFL.BFLY PT, R2, R11, 0x1, 0x1f ;  /* 0x0c201f000b027f89 */ /* 0x000ea200000e0000 */
[----:B0-----:R-:W-:Y:S02]  /*6940*/  FMNMX.FTZ R3, R10, R3, !PT ;  /* 0x000000030a037209 */ /* 0x001fe40007810000 */
[----:B--2---:R-:W-:-:S03]  /*6950*/  FMNMX.FTZ R2, R11, R2, !PT ;  /* 0x000000020b027209 */ /* 0x004fc60007810000 */
[C---:B-1----:R-:W-:Y:S01]  /*6960*/  FMUL.FTZ R129, R3.reuse, R0 ;  /* 0x0000000003817220 */ /* 0x042fe20000410000 */
[----:B------:R-:W-:-:S03]  /*6970*/  FADD.FTZ R13, -R3, R6 ;  /* 0x00000006030d7221 */ /* 0x000fc60000010100 */
[-CC-:B------:R-:W-:Y:S01]  /*6980*/  FFMA.FTZ R123, R37, R0.reuse, -R129.reuse ;  /* 0x00000000257b7223 */ /* 0x180fe20000010881 */
[-C--:B------:R-:W-:Y:S01]  /*6990*/  FFMA.FTZ R37, R53, R0.reuse, -R129 ;  /* 0x0000000035257223 */ /* 0x080fe20000010881 */
        /* <DEDUP_REMOVED lines=47> */
[----:B------:R-:W-:Y:S01]  /*6c90*/  FFMA.FTZ R32, R63, R0, -R53 ;  /* 0x000000003f207223 */ /* 0x000fe20000010835 */
[----:B------:R-:W2:Y:S01]  /*6ca0*/  MUFU.EX2 R149, R149 ;  /* 0x0000009500957308 */ /* 0x000ea20000000800 */
[----:B-1----:R-:W-:Y:S01]  /*6cb0*/  FFMA.FTZ R4, R7, R4, R8 ;  /* 0x0000000407047223 */ /* 0x002fe20000010008 */
[-CC-:B------:R-:W-:Y:S01]  /*6cc0*/  FFMA.FTZ R128, R64, R0.reuse, -R129.reuse ;  /* 0x0000000040807223 */ /* 0x180fe20000010881 */
[-CC-:B------:R-:W-:Y:S01]  /*6cd0*/  FFMA.FTZ R25, R65, R0.reuse, -R129.reuse ;  /* 0x0000000041197223 */ /* 0x180fe20000010881 */
[-CC-:B------:R-:W-:Y:S01]  /*6ce0*/  FFMA.FTZ R130, R68, R0.reuse, -R129.reuse ;  /* 0x0000000044827223 */ /* 0x180fe20000010881 */
[-CC-:B------:R-:W-:Y:S01]  /*6cf0*/  FFMA.FTZ R21, R69, R0.reuse, -R129.reuse ;  /* 0x0000000045157223 */ /* 0x180fe20000010881 */
[-CC-:B------:R-:W-:Y:S01]  /*6d00*/  FFMA.FTZ R124, R72, R0.reuse, -R129.reuse ;  /* 0x00000000487c7223 */ /* 0x180fe20000010881 */
[-C--:B------:R-:W-:Y:S01]  /*6d10*/  FFMA.FTZ R15, R73, R0.reuse, -R129 ;  /* 0x00000000490f7223 */ /* 0x080fe20000010881 */
        /* <DEDUP_REMOVED lines=10> */
[-CC-:B------:R-:W-:Y:S01]  /*6dc0*/  FFMA.FTZ R129, R66, R0.reuse, -R53.reuse ;  /* 0x0000000042817223 */ /* 0x180fe20000010835 */
[----:B------:R-:W-:-:S05]  /*6dd0*/  FFMA.FTZ R131, R70, R0, -R53 ;  /* 0x0000000046837223 */ /* 0x000fca0000010835 */
        /* <DEDUP_REMOVED lines=130> */
.L_x_2146:
        /* <DEDUP_REMOVED lines=75> */
[----:B------:R-:W-:Y:S06]  /*7ab0*/  @P1 BRA `(.L_x_2147) ;  /* 0xffffffe000c81947 */ /* 0x000fec000383ffff */
.L_x_2136:
[----:B------:R-:W-:Y:S06]  /*7ac0*/  BAR.ARV 0x8, 0x200 ;  /* 0x0208000000007b1d */ /* 0x000fec0000002000 */
[----:B------:R-:W-:Y:S05]  /*7ad0*/  @!P0 BRA `(.L_x_2148) ;  /* 0x0000000000048947 */ /* 0x000fea0003800000 */
[----:B------:R-:W-:Y:S01]  /*7ae0*/  BPT.TRAP 0x1 ;  /* 0x000000040000795c */ /* 0x000fe20000300000 */
.L_x_2148:
[----:B------:R-:W-:Y:S01]  /*7af0*/  ULEA UR5, UR38, UR45, 0x3 ;  /* 0x0000002d26057291 */ /* 0x000fe2000f8e183f */
[----:B------:R-:W-:-:S05]  /*7b00*/  IMAD.U32 R6, RZ, RZ, UR37 ;  /* 0x00000025ff067e24 */ /* 0x000fca000f8e00ff */
[----:B------:R-:W-:-:S04]  /*7b10*/  SHF.L.U32 R6, R6, 0x1f, RZ ;  /* 0x0000001f06067819 */ /* 0x000fc800000006ff */
[----:B------:R0:W1:Y:S01]  /*7b20*/  SYNCS.PHASECHK.TRANS64.TRYWAIT P1, [UR5+0x16850], R6 ;  /* 0x01685006ff0075a7 */ /* 0x0000620008020145 */
[----:B------:R-:W-:Y:S05]  /*7b30*/  @!P0 BRA `(.L_x_2149) ;  /* 0x0000000000048947 */ /* 0x000fea0003800000 */
[----:B------:R-:W-:Y:S01]  /*7b40*/  BPT.TRAP 0x1 ;  /* 0x000000040000795c */ /* 0x000fe20000300000 */
.L_x_2149:
[----:B-1----:R-:W-:Y:S05]  /*7b50*/  @P1 BRA `(.L_x_2150) ;  /* 0x0000000000081947 */ /* 0x002fea0003800000 */
[----:B------:R-:W1:Y:S02]  /*7b60*/  SYNCS.PHASECHK.TRANS64.TRYWAIT P1, [UR5+0x16850], R6 ;  /* 0x01685006ff0075a7 */ /* 0x000e640008020145 */
[----:B-1----:R-:W-:Y:S05]  /*7b70*/  @!P1 BRA `(.L_x_2151) ;  /* 0x00000064001c9947 */ /* 0x002fea0003800000 */
.L_x_2150:
        /* <DEDUP_REMOVED lines=71> */
.L_x_2152:
        /* <DEDUP_REMOVED lines=42> */
.L_x_2116:
        /* <DEDUP_REMOVED lines=9> */
[----:B------:R-:W0:Y:S01]  /*8320*/  LDC R32, c[0x0][0xbe8] ;  /* 0x0002fa00ff207b82 */ /* 0x000e220000000800 */
[----:B------:R-:W1:Y:S01]  /*8330*/  S2R R5, SR_SWINHI ;  /* 0x0000000000057919 */ /* 0x000e620000002f00 */
[----:B------:R-:W-:Y:S01]  /*8340*/  USHF.R.S32.HI UR12, URZ, 0x1f, UR42 ;  /* 0x0000001f3f0c7899 */ /* 0x000fe2000801142a */
[----:B------:R-:W-:Y:S01]  /*8350*/  VIADD R37, R17, UR40 ;  /* 0x0000002811257c36 */ /* 0x000fe20008000000 */
[----:B------:R-:W-:Y:S01]  /*8360*/  ULDC.64 UR8, c[0x0][0xb90] ;  /* 0x0002e40000087ab9 */ /* 0x000fe20000000a00 */
[----:B------:R-:W-:Y:S01]  /*8370*/  USHF.R.S32.HI UR13, URZ, 0x1f, UR41 ;  /* 0x0000001f3f0d7899 */ /* 0x000fe20008011429 */
[----:B------:R-:W-:Y:S01]  /*8380*/  F2FP.F16.F32.PACK_AB R112, R113, R112 ;  /* 0x000000707170723e */ /* 0x000fe200000000ff */
[----:B------:R-:W-:Y:S01]  /*8390*/  UIMAD UR5, UR12, UR8, URZ ;  /* 0x000000080c0572a4 */ /* 0x000fe2000f8e023f */
[----:B------:R-:W-:Y:S01]  /*83a0*/  IMAD.MOV.U32 R28, RZ, RZ, R37 ;  /* 0x000000ffff1c7224 */ /* 0x000fe200078e0025 */
        /* <DEDUP_REMOVED lines=13> */
[----:B------:R-:W-:Y:S01]  /*8480*/  F2FP.F16.F32.PACK_AB R115, R119, R118 ;  /* 0x000000767773723e */ /* 0x000fe200000000ff */
[----:B------:R-:W-:Y:S01]  /*8490*/  ULDC UR5, c[0x0][0xa88] ;  /* 0x0002a20000057ab9 */ /* 0x000fe20000000800 */
[----:B------:R-:W-:Y:S01]  /*84a0*/  BAR.SYNC.DEFER_BLOCKING 0x1, 0x180 ;  /* 0x0046000000007b1d */ /* 0x000fe20000010000 */
[----:B0-----:R-:W-:Y:S01]  /*84b0*/  ISETP.NE.AND P1, PT, R32, 0x1, PT ;  /* 0x000000012000780c */ /* 0x001fe20003f25270 */
[----:B------:R-:W-:-:S04]  /*84c0*/  IMAD.U32 R34, RZ, RZ, UR8 ;  /* 0x00000008ff227e24 */ /* 0x000fc8000f8e00ff */
[----:B------:R-:W-:Y:S01]  /*84d0*/  ULDC.64 UR8, c[0x0][0xae8] ;  /* 0x0002ba0000087ab9 */ /* 0x000fe20000000a00 */
[----:B------:R-:W-:Y:S01]  /*84e0*/  ULDC.64 UR10, c[0x0][0xaf0] ;  /* 0x0002bc00000a7ab9 */ /* 0x000fe20000000a00 */
[----:B------:R-:W-:Y:S02]  /*84f0*/  MOV R2, R0 ;  /* 0x0000000000027202 */ /* 0x000fe40000000f00 */
[----:B-1----:R-:W-:Y:S02]  /*8500*/  MOV R3, R5 ;  /* 0x0000000500037202 */ /* 0x002fe40000000f00 */
[----:B------:R-:W-:Y:S02]  /*8510*/  LEA R5, R22, R19, 0x6 ;  /* 0x0000001316057211 */ /* 0x000fe400078e30ff */
[----:B------:R-:W0:Y:S01]  /*8520*/  @P1 LDC R20, c[0x0][0xbec] ;  /* 0x0002fb00ff141b82 */ /* 0x000e220000000800 */
[----:B------:R-:W-:-:S04]  /*8530*/  IMAD.WIDE R10, R155, 0x2, R2 ;  /* 0x000000029b0a7825 */ /* 0x000fc800078e0202 */
[----:B------:R-:W-:Y:S01]  /*8540*/  IMAD.WIDE R2, R5, 0x2, R2 ;  /* 0x0000000205027825 */ /* 0x000fe200078e0202 */
[C---:B------:R-:W-:Y:S02]  /*8550*/  LOP3.LUT R4, R10.reuse, 0x380, RZ, 0xc0, !PT ;  /* 0x000003800a047812 */ /* 0x040fe400078ec0ff */
[----:B------:R-:W1:Y:S01]  /*8560*/  @P1 LDC R35, c[0x0][0xbf0] ;  /* 0x0002fc00ff231b82 */ /* 0x000e620000000800 */
[----:B------:R-:W-:Y:S02]  /*8570*/  IADD3 R33, P0, R10, 0x60, RZ ;  /* 0x000000600a217810 */ /* 0x000fe40007f1e0ff */
[----:B------:R-:W-:Y:S02]  /*8580*/  SHF.R.U64 R5, R4, 0x3, RZ ;  /* 0x0000000304057819 */ /* 0x000fe400000012ff */
[----:B------:R-:W-:Y:S01]  /*8590*/  LOP3.LUT R4, R33, 0x380, RZ, 0xc0, !PT ;  /* 0x0000038021047812 */ /* 0x000fe200078ec0ff */
[----:B------:R-:W-:Y:S01]  /*85a0*/  IMAD.X R9, RZ, RZ, R11, P0 ;  /* 0x000000ffff097224 */ /* 0x000fe200000e060b */
[----:B------:R-:W-:-:S02]  /*85b0*/  IADD3 R31, P2, R10, 0x40, RZ ;  /* 0x000000400a1f7810 */ /* 0x000fc40007f5e0ff */
[----:B------:R-:W-:Y:S02]  /*85c0*/  SHF.R.U64 R4, R4, 0x3, RZ ;  /* 0x0000000304047819 */ /* 0x000fe400000012ff */
[----:B------:R-:W-:Y:S01]  /*85d0*/  IADD3 R29, P3, R10, 0x20, RZ ;  /* 0x000000200a1d7810 */ /* 0x000fe20007f7e0ff */
[----:B------:R-:W-:Y:S01]  /*85e0*/  IMAD.X R7, RZ, RZ, R11, P2 ;  /* 0x000000ffff077224 */ /* 0x000fe200010e060b */
[----:B------:R-:W-:Y:S02]  /*85f0*/  LOP3.LUT R6, R31, 0x380, RZ, 0xc0, !PT ;  /* 0x000003801f067812 */ /* 0x000fe400078ec0ff */
[----:B------:R-:W-:Y:S01]  /*8600*/  LOP3.LUT R8, R4, R33, RZ, 0x3c, !PT ;  /* 0x0000002104087212 */ /* 0x000fe200078e3cff */
[----:B0-----:R-:W-:Y:S01]  /*8610*/  @P1 IMAD.HI.U32 R20, R37, R20, RZ ;  /* 0x0000001425141227 */ /* 0x001fe200078e00ff */
[----:B------:R-:W-:Y:S02]  /*8620*/  SHF.R.U64 R6, R6, 0x3, RZ ;  /* 0x0000000306067819 */ /* 0x000fe400000012ff */
[----:B------:R-:W-:-:S02]  /*8630*/  LOP3.LUT R4, R29, 0x380, RZ, 0xc0, !PT ;  /* 0x000003801d047812 */ /* 0x000fc400078ec0ff */
[----:B------:R-:W-:Y:S02]  /*8640*/  LOP3.LUT R6, R6, R31, RZ, 0x3c, !PT ;  /* 0x0000001f06067212 */ /* 0x000fe400078e3cff */
[----:B------:R-:W-:Y:S02]  /*8650*/  SHF.R.U64 R4, R4, 0x3, RZ ;  /* 0x0000000304047819 */ /* 0x000fe400000012ff */
[----:B------:R-:W-:Y:S02]  /*8660*/  IADD3 R31, P2, R2, 0x3000, RZ ;  /* 0x00003000021f7810 */ /* 0x000fe40007f5e0ff */
[----:B------:R-:W-:Y:S02]  /*8670*/  LOP3.LUT R4, R4, R29, RZ, 0x3c, !PT ;  /* 0x0000001d04047212 */ /* 0x000fe400078e3cff */
[----:B------:R-:W-:Y:S01]  /*8680*/  LOP3.LUT R29, R31, 0x380, RZ, 0xc0, !PT ;  /* 0x000003801f1d7812 */ /* 0x000fe200078ec0ff */
[----:B------:R-:W-:Y:S01]  /*8690*/  IMAD.X R21, RZ, RZ, R3, P2 ;  /* 0x000000ffff157224 */ /* 0x000fe200010e0603 */
[----:B-1----:R-:W-:-:S02]  /*86a0*/  @P1 SHF.R.U32.HI R28, RZ, R35, R20 ;  /* 0x00000023ff1c1219 */ /* 0x002fc40000011614 */
[----:B------:R-:W-:Y:S02]  /*86b0*/  SHF.R.U64 R20, R29, 0x3, RZ ;  /* 0x000000031d147819 */ /* 0x000fe400000012ff */
[----:B------:R-:W-:Y:S01]  /*86c0*/  LOP3.LUT R10, R5, R10, RZ, 0x3c, !PT ;  /* 0x0000000a050a7212 */ /* 0x000fe200078e3cff */
[--C-:B------:R-:W-:Y:S01]  /*86d0*/  IMAD.MOV R29, RZ, RZ, -R28.reuse ;  /* 0x000000ffff1d7224 */ /* 0x100fe200078e0a1c */
[----:B------:R-:W-:Y:S01]  /*86e0*/  LOP3.LUT R20, R20, R31, RZ, 0x3c, !PT ;  /* 0x0000001f14147212 */ /* 0x000fe200078e3cff */
[----:B------:R-:W-:Y:S01]  /*86f0*/  IMAD.X R5, RZ, RZ, R11, P3 ;  /* 0x000000ffff057224 */ /* 0x000fe200018e060b */
[----:B------:R-:W-:Y:S01]  /*8700*/  MOV R31, R10 ;  /* 0x0000000a001f7202 */ /* 0x000fe20000000f00 */
[----:B------:R-:W-:Y:S01]  /*8710*/  IMAD R29, R32, R29, R37 ;  /* 0x0000001d201d7224 */ /* 0x000fe200078e0225 */
[----:B------:R-:W-:Y:S02]  /*8720*/  SHF.R.S32.HI R11, RZ, 0x1f, R28 ;  /* 0x0000001fff0b7819 */ /* 0x000fe4000001141c */
[----:B------:R-:W-:-:S02]  /*8730*/  IADD3 R10, P0, R28, UR6, RZ ;  /* 0x000000061c0a7c10 */ /* 0x000fc4000ff1e0ff */
[----:B------:R-:W-:Y:S02]  /*8740*/  IADD3 R33, P3, R2, 0x1800, RZ ;  /* 0x0000180002217810 */ /* 0x000fe40007f7e0ff */
[----:B------:R-:W-:Y:S02]  /*8750*/  SHF.R.S32.HI R30, RZ, 0x1f, R29 ;  /* 0x0000001fff1e7819 */ /* 0x000fe4000001141d */
[----:B------:R-:W-:Y:S01]  /*8760*/  IADD3.X R11, R11, UR7, R34, P0, !PT ;  /* 0x000000070b0b7c10 */ /* 0x000fe200087fe422 */
[----:B------:R-:W-:Y:S01]  /*8770*/  ULDC.64 UR6, c[0x0][0xb88] ;  /* 0x0002e20000067ab9 */ /* 0x000fe20000000a00 */
[----:B------:R-:W-:Y:S01]  /*8780*/  LOP3.LUT R24, R33, 0x380, RZ, 0xc0, !PT ;  /* 0x0000038021187812 */ /* 0x000fe200078ec0ff */
[----:B------:R-:W-:Y:S01]  /*8790*/  IMAD.X R25, RZ, RZ, R3, P3 ;  /* 0x000000ffff197224 */ /* 0x000fe200018e0603 */
[----:B------:R-:W-:Y:S01]  /*87a0*/  MOV R28, R8 ;  /* 0x00000008001c7202 */ /* 0x000fe20000000f00 */
[----:B------:R-:W-:Y:S01]  /*87b0*/  IMAD R8, R30, UR6, RZ ;  /* 0x000000061e087c24 */ /* 0x000fe2000f8e02ff */
[----:B------:R-:W-:Y:S01]  /*87c0*/  MOV R30, R6 ;  /* 0x00000006001e7202 */ /* 0x000fe20000000f00 */
[----:B------:R-:W-:Y:S01]  /*87d0*/  IMAD.WIDE.U32 R6, R29, UR6, R10 ;  /* 0x000000061d067c25 */ /* 0x000fe2000f8e000a */
[----:B------:R-:W-:-:S02]  /*87e0*/  SHF.R.U64 R24, R24, 0x3, RZ ;  /* 0x0000000318187819 */ /* 0x000fc400000012ff */
[----:B------:R-:W-:Y:S01]  /*87f0*/  LOP3.LUT P0, RZ, R152, 0x3, RZ, 0xc0, !PT ;  /* 0x0000000398ff7812 */ /* 0x000fe2000780c0ff */
[----:B------:R-:W-:Y:S01]  /*8800*/  IMAD R29, R29, UR7, R8 ;  /* 0x000000071d1d7c24 */ /* 0x000fe2000f8e0208 */
[----:B------:R-:W-:Y:S01]  /*8810*/  LOP3.LUT R24, R24, R33, RZ, 0x3c, !PT ;  /* 0x0000002118187212 */ /* 0x000fe200078e3cff */
[----:B------:R-:W-:Y:S01]  /*8820*/  VIADD R10, R154, UR40 ;  /* 0x000000289a0a7c36 */ /* 0x000fe20008000000 */
[----:B------:R-:W-:Y:S01]  /*8830*/  ULDC.64 UR6, c[0x0][0xb50] ;  /* 0x0002d40000067ab9 */ /* 0x000fe20000000a00 */
[----:B------:R-:W-:Y:S01]  /*8840*/  IMAD R33, R32, UR5, RZ ;  /* 0x0000000520217c24 */ /* 0x000fe2000f8e02ff */
[----:B------:R-:W-:Y:S01]  /*8850*/  LEA R34, P5, R6, UR6, 0x2 ;  /* 0x0000000606227c11 */ /* 0x000fe2000f8a10ff */
[----:B------:R-:W-:Y:S01]  /*8860*/  IMAD.IADD R7, R7, 0x1, R29 ;  /* 0x0000000107077824 */ /* 0x000fe200078e021d */
[----:B------:R-:W-:Y:S01]  /*8870*/  MOV R29, R4 ;  /* 0x00000004001d7202 */ /* 0x000fe20000000f00 */
[C---:B------:R-:W-:Y:S01]  /*8880*/  VIADD R8, R10.reuse, 0x8 ;  /* 0x000000080a087836 */ /* 0x040fe20000000000 */
[----:B------:R-:W-:Y:S01]  /*8890*/  ISETP.GE.OR P4, PT, R10, R33, P0 ;  /* 0x000000210a00720c */ /* 0x000fe20000786670 */
[----:B------:R-:W-:Y:S01]  /*88a0*/  SHFL.IDX PT, R36, R34, RZ, 0x1c1f ;  /* 0x001c1fff22247589 */ /* 0x000fe200000e0000 */
[----:B------:R-:W-:-:S02]  /*88b0*/  LEA.HI.X R35, R6, UR7, R7, 0x2, P5 ;  /* 0x0000000706237c11 */ /* 0x000fc4000a8f1407 */
[----:B------:R-:W-:Y:S01]  /*88c0*/  ISETP.GE.OR P0, PT, R8, R33, P0 ;  /* 0x000000210800720c */ /* 0x000fe20000706670 */
[----:B------:R-:W-:Y:S01]  /*88d0*/  SHFL.IDX PT, R38, R34, 0x1, 0x1c1f ;  /* 0x003c1f0022267f89 */ /* 0x000fe200000e0000 */
[----:B------:R-:W-:Y:S02]  /*88e0*/  F2FP.F16.F32.PACK_AB R4, R89, R88 ;  /* 0x000000585904723e */ /* 0x000fe400000000ff */
[----:B------:R-:W-:Y:S01]  /*88f0*/  F2FP.F16.F32.PACK_AB R5, R91, R90 ;  /* 0x0000005a5b05723e */ /* 0x000fe200000000ff */
[----:B------:R-:W0:Y:S01]  /*8900*/  SHFL.IDX PT, R37, R35, RZ, 0x1c1f ;  /* 0x001c1fff23257589 */ /* 0x000e2200000e0000 */
[----:B------:R-:W-:Y:S02]  /*8910*/  F2FP.F16.F32.PACK_AB R6, R93, R92 ;  /* 0x0000005c5d06723e */ /* 0x000fe400000000ff */
[----:B------:R-:W-:Y:S01]  /*8920*/  F2FP.F16.F32.PACK_AB R7, R95, R94 ;  /* 0x0000005e5f07723e */ /* 0x000fe200000000ff */
[----:B------:R1:W2:Y:S01]  /*8930*/  SHFL.IDX PT, R39, R35, 0x1, 0x1c1f ;  /* 0x003c1f0023277f89 */ /* 0x0002a200000e0000 */
[----:B------:R-:W-:-:S02]  /*8940*/  F2FP.F16.F32.PACK_AB R8, R97, R96 ;  /* 0x000000606108723e */ /* 0x000fc400000000ff */
[----:B------:R-:W-:Y:S01]  /*8950*/  F2FP.F16.F32.PACK_AB R9, R99, R98 ;  /* 0x000000626309723e */ /* 0x000fe200000000ff */
[----:B------:R3:W-:Y:S01]  /*8960*/  STSM.16.M88.4 [R31], R4 ;  /* 0x000000041f007844 */ /* 0x0007e20000000200 */
[----:B------:R-:W-:Y:S02]  /*8970*/  F2FP.F16.F32.PACK_AB R10, R101, R100 ;  /* 0x00000064650a723e */ /* 0x000fe400000000ff */
[----:B------:R-:W-:Y:S02]  /*8980*/  F2FP.F16.F32.PACK_AB R11, R103, R102 ;  /* 0x00000066670b723e */ /* 0x000fe400000000ff */
[----:B-1----:R-:W-:-:S03]  /*8990*/  LOP3.LUT R35, R2, 0x380, RZ, 0xc0, !PT ;  /* 0x0000038002237812 */ /* 0x002fc600078ec0ff */
[----:B------:R1:W-:Y:S01]  /*89a0*/  STSM.16.M88.4 [R29], R8 ;  /* 0x000000081d007844 */ /* 0x0003e20000000200 */
[----:B------:R-:W-:-:S03]  /*89b0*/  SHF.R.U64 R35, R35, 0x3, RZ ;  /* 0x0000000323237819 */ /* 0x000fc600000012ff */
[----:B------:R-:W-:Y:S01]  /*89c0*/  STSM.16.M88.4 [R30], R12 ;  /* 0x0000000c1e007844 */ /* 0x000fe20000000200 */
[----:B------:R-:W-:Y:S01]  /*89d0*/  LOP3.LUT R34, R35, R2, RZ, 0x3c, !PT ;  /* 0x0000000223227212 */ /* 0x000fe200078e3cff */
[----:B------:R-:W-:Y:S02]  /*89e0*/  IMAD.MOV.U32 R35, RZ, RZ, R3 ;  /* 0x000000ffff237224 */ /* 0x000fe400078e0003 */
[----:B------:R-:W-:Y:S01]  /*89f0*/  STSM.16.M88.4 [R28], R112 ;  /* 0x000000701c007844 */ /* 0x000fe20000000200 */
[----:B------:R-:W-:Y:S06]  /*8a00*/  BAR.SYNC.DEFER_BLOCKING 0x1, 0x180 ;  /* 0x0046000000007b1d */ /* 0x000fec0000010000 */
[----:B0-----:R0:W-:Y:S04]  /*8a10*/  @!P4 ST.E desc[UR50][R36.64], R27 ;  /* 0x0000001b2400c985 */ /* 0x0011e8000c101932 */
[----:B--2---:R2:W-:Y:S04]  /*8a20*/  @!P0 ST.E desc[UR50][R38.64], R26 ;  /* 0x0000001a26008985 */ /* 0x0045e8000c101932 */
[----:B---3--:R-:W3:Y:S04]  /*8a30*/  LD.E.128 R4, desc[UR50][R34.64] ;  /* 0x0000003222047980 */ /* 0x008ee8000c101d00 */
[----:B-1----:R1:W4:Y:S01]  /*8a40*/  LD.E.128 R8, desc[UR50][R24.64] ;  /* 0x0000003218087980 */ /* 0x002322000c101d00 */
[----:B0-----:R-:W0:Y:S03]  /*8a50*/  @P1 LDC R27, c[0x0][0xbf0] ;  /* 0x0002fc00ff1b1b82 */ /* 0x001e260000000800 */
[----:B------:R2:W4:Y:S01]  /*8a60*/  LD.E.128 R28, desc[UR50][R20.64] ;  /* 0x00000032141c7980 */ /* 0x000522000c101d00 */
[----:B------:R-:W-:-:S04]  /*8a70*/  IADD3 R15, P0, R2, 0x4800, RZ ;  /* 0x00004800020f7810 */ /* 0x000fc80007f1e0ff */
[----:B------:R-:W-:Y:S01]  /*8a80*/  LOP3.LUT R2, R15, 0x380, RZ, 0xc0, !PT ;  /* 0x000003800f027812 */ /* 0x000fe200078ec0ff */
[----:B------:R-:W-:Y:S02]  /*8a90*/  IMAD.X R13, RZ, RZ, R3, P0 ;  /* 0x000000ffff0d7224 */ /* 0x000fe400000e0603 */
[----:B------:R-:W0:Y:S01]  /*8aa0*/  @P1 LDC R3, c[0x0][0xbec] ;  /* 0x0002fb00ff031b82 */ /* 0x000e220000000800 */
[----:B------:R-:W-:Y:S01]  /*8ab0*/  SHF.R.U64 R2, R2, 0x3, RZ ;  /* 0x0000000302027819 */ /* 0x000fe200000012ff */
[----:B------:R-:W-:-:S03]  /*8ac0*/  UIMAD UR5, UR12, UR8, URZ ;  /* 0x000000080c0572a4 */ /* 0x000fc6000f8e023f */
[----:B------:R-:W-:Y:S01]  /*8ad0*/  LOP3.LUT R12, R2, R15, RZ, 0x3c, !PT ;  /* 0x0000000f020c7212 */ /* 0x000fe200078e3cff */
[----:B------:R-:W-:Y:S01]  /*8ae0*/  IMAD R2, R18, 0x30, R22 ;  /* 0x0000003012027824 */ /* 0x000fe200078e0216 */
[----:B------:R-:W-:-:S03]  /*8af0*/  UIMAD.WIDE.U32 UR6, UR42, UR8, URZ ;  /* 0x000000082a0672a5 */ /* 0x000fc6000f8e003f */
[----:B-1----:R-:W-:Y:S01]  /*8b00*/  VIADD R24, R2, UR40 ;  /* 0x0000002802187c36 */ /* 0x002fe20008000000 */
[----:B------:R-:W-:Y:S01]  /*8b10*/  UIMAD UR5, UR42, UR9, UR5 ;  /* 0x000000092a0572a4 */ /* 0x000fe2000f8e0205 */
[----:B------:R-:W5:Y:S01]  /*8b20*/  LD.E.128 R12, desc[UR50][R12.64] ;  /* 0x000000320c0c7980 */ /* 0x000f62000c101d00 */
[----:B------:R-:W-:Y:S01]  /*8b30*/  UIMAD UR8, UR13, UR10, URZ ;  /* 0x0000000a0d0872a4 */ /* 0x000fe2000f8e023f */
[----:B--2---:R-:W-:Y:S01]  /*8b40*/  IMAD.MOV.U32 R21, RZ, RZ, R24 ;  /* 0x000000ffff157224 */ /* 0x004fe200078e0018 */
[----:B------:R-:W-:Y:S01]  /*8b50*/  UIADD3 UR7, UR7, UR5, URZ ;  /* 0x0000000507077290 */ /* 0x000fe2000fffe03f */
[----:B------:R-:W-:Y:S01]  /*8b60*/  @!PT LDS RZ, [RZ] ;  /* 0x00000000fffff984 */ /* 0x000fe20000000800 */
[----:B------:R-:W-:Y:S01]  /*8b70*/  @!PT LDS RZ, [RZ] ;  /* 0x00000000fffff984 */ /* 0x000fe20000000800 */
[----:B------:R-:W-:Y:S01]  /*8b80*/  @!PT LDS RZ, [RZ] ;  /* 0x00000000fffff984 */ /* 0x000fe20000000800 */
[----:B------:R-:W-:Y:S01]  /*8b90*/  @!PT LDS RZ, [RZ] ;  /* 0x00000000fffff984 */ /* 0x000fe20000000800 */
[----:B------:R1:W-:Y:S06]  /*8ba0*/  MEMBAR.ALL.CTA ;  /* 0x0000000000007992 */ /* 0x0003ec0000008000 */
[----:B-1----:R-:W1:Y:S01]  /*8bb0*/  FENCE.VIEW.ASYNC.S ;  /* 0x00000000000073c6 */ /* 0x002e620000000000 */
[----:B------:R-:W-:Y:S01]  /*8bc0*/  UIMAD UR5, UR41, UR11, UR8 ;  /* 0x0000000b290572a4 */ /* 0x000fe2000f8e0208 */
[----:B------:R-:W-:Y:S01]  /*8bd0*/  VIADD R0, R0, 0x16820 ;  /* 0x0001682000007836 */ /* 0x000fe20000000000 */
[----:B------:R-:W-:Y:S01]  /*8be0*/  UIMAD.WIDE.U32 UR6, UR41, UR10, UR6 ;  /* 0x0000000a290672a5 */ /* 0x000fe2000f8e0006 */
[----:B------:R-:W-:-:S03]  /*8bf0*/  ULDC.64 UR8, c[0x0][0xae0] ;  /* 0x0002b80000087ab9 */ /* 0x000fc60000000a00 */
[----:B------:R-:W-:Y:S01]  /*8c00*/  UIADD3 UR5, UR7, UR5, URZ ;  /* 0x0000000507057290 */ /* 0x000fe2000fffe03f */
[----:B0-----:R-:W-:Y:S01]  /*8c10*/  @P1 IMAD.HI.U32 R2, R24, R3, RZ ;  /* 0x0000000318021227 */ /* 0x001fe200078e00ff */
[----:B------:R-:W-:-:S03]  /*8c20*/  PRMT R0, RZ, 0x654, R0 ;  /* 0x00000654ff007816 */ /* 0x000fc60000000000 */
[----:B------:R-:W-:Y:S01]  /*8c30*/  IMAD.U32 R3, RZ, RZ, UR7 ;  /* 0x00000007ff037e24 */ /* 0x000fe2000f8e00ff */
[----:B------:R-:W-:Y:S01]  /*8c40*/  @P1 SHF.R.U32.HI R21, RZ, R27, R2 ;  /* 0x0000001bff151219 */ /* 0x000fe20000011602 */
[----:B------:R-:W-:Y:S01]  /*8c50*/  IMAD.U32 R2, RZ, RZ, UR6 ;  /* 0x00000006ff027e24 */ /* 0x000fe2000f8e00ff */
[----:B------:R-:W-:Y:S01]  /*8c60*/  ULDC.64 UR6, c[0x0][0xad8] ;  /* 0x0002b60000067ab9 */ /* 0x000fe20000000a00 */
[----:B------:R-:W-:Y:S01]  /*8c70*/  IMAD.U32 R3, RZ, RZ, UR5 ;  /* 0x00000005ff037e24 */ /* 0x000fe2000f8e00ff */
[--C-:B------:R-:W-:Y:S01]  /*8c80*/  SHF.R.S32.HI R20, RZ, 0x1f, R21.reuse ;  /* 0x0000001fff147819 */ /* 0x100fe20000011415 */
[----:B------:R-:W-:Y:S01]  /*8c90*/  IMAD.MOV R25, RZ, RZ, -R21 ;  /* 0x000000ffff197224 */ /* 0x000fe200078e0a15 */
[----:B------:R-:W-:Y:S01]  /*8ca0*/  ULDC UR5, c[0x0][0xac8] ;  /* 0x0002b20000057ab9 */ /* 0x000fe20000000800 */
[----:B------:R-:W-:-:S04]  /*8cb0*/  IMAD.WIDE.U32 R2, R21, UR8, R2 ;  /* 0x0000000815027c25 */ /* 0x000fc8000f8e0002 */
[----:B------:R-:W-:Y:S01]  /*8cc0*/  IMAD R20, R20, UR8, RZ ;  /* 0x0000000814147c24 */ /* 0x000fe2000f8e02ff */
[----:B-1----:R0:W-:Y:S01]  /*8cd0*/  SYNCS.ARRIVE.TRANS64.RED.A1T0 RZ, [R0+URZ], RZ ;  /* 0x000000ff00ff79a7 */ /* 0x0021e2000810043f */
[----:B------:R-:W-:Y:S02]  /*8ce0*/  IMAD R25, R32, R25, R24 ;  /* 0x0000001920197224 */ /* 0x000fe400078e0218 */
[----:B------:R-:W-:Y:S02]  /*8cf0*/  IMAD R27, R21, UR9, R20 ;  /* 0x00000009151b7c24 */ /* 0x000fe4000f8e0214 */
[----:B------:R-:W-:Y:S01]  /*8d00*/  VIADD R32, R22, UR40 ;  /* 0x0000002816207c36 */ /* 0x000fe20008000000 */
[----:B------:R-:W-:Y:S01]  /*8d10*/  SHF.R.S32.HI R20, RZ, 0x1f, R25 ;  /* 0x0000001fff147819 */ /* 0x000fe20000011419 */
[----:B------:R-:W-:Y:S02]  /*8d20*/  IMAD.IADD R3, R3, 0x1, R27 ;  /* 0x0000000103037824 */ /* 0x000fe400078e021b */
[----:B0-----:R-:W-:-:S02]  /*8d30*/  VIADD R0, R32, 0x90 ;  /* 0x0000009020007836 */ /* 0x001fc40000000000 */
        /* <DEDUP_REMOVED lines=9> */
[C---:B------:R-:W-:Y:S01]  /*8dd0*/  VIADD R2, R32.reuse, 0x30 ;  /* 0x0000003020027836 */ /* 0x040fe20000000000 */
[----:B------:R-:W-:Y:S01]  /*8de0*/  ISETP.GE.AND P0, PT, R19, UR5, PT ;  /* 0x0000000513007c0c */ /* 0x000fe2000bf06270 */
[----:B------:R-:W1:Y:S03]  /*8df0*/  SHFL.IDX PT, R34, R26, 0x1, 0x181f ;  /* 0x00381f001a227f89 */ /* 0x000e6600000e0000 */
[-C--:B------:R-:W-:Y:S01]  /*8e00*/  ISETP.GE.OR P1, PT, R32, R33.reuse, P0 ;  /* 0x000000212000720c */ /* 0x080fe20000726670 */
[----:B------:R-:W2:Y:S01]  /*8e10*/  SHFL.IDX PT, R36, R26, 0x2, 0x181f ;  /* 0x00581f001a247f89 */ /* 0x000ea200000e0000 */
[-C--:B------:R-:W-:Y:S02]  /*8e20*/  ISETP.GE.OR P2, PT, R2, R33.reuse, P0 ;  /* 0x000000210200720c */ /* 0x080fe40000746670 */
[-C--:B------:R-:W-:Y:S01]  /*8e30*/  ISETP.GE.OR P3, PT, R20, R33.reuse, P0 ;  /* 0x000000211400720c */ /* 0x080fe20000766670 */
[----:B------:R-:W2:Y:S01]  /*8e40*/  SHFL.IDX PT, R3, R27, RZ, 0x181f ;  /* 0x00181fff1b037589 */ /* 0x000ea200000e0000 */
[----:B------:R-:W-:-:S03]  /*8e50*/  ISETP.GE.OR P0, PT, R0, R33, P0 ;  /* 0x000000210000720c */ /* 0x000fc60000706670 */
[----:B------:R-:W2:Y:S04]  /*8e60*/  SHFL.IDX PT, R21, R27, 0x1, 0x181f ;  /* 0x00381f001b157f89 */ /* 0x000ea800000e0000 */
[----:B------:R-:W2:Y:S01]  /*8e70*/  SHFL.IDX PT, R25, R27, 0x2, 0x181f ;  /* 0x00581f001b197f89 */ /* 0x000ea200000e0000 */
[----:B0-----:R-:W-:-:S03]  /*8e80*/  @!P1 LEA R2, P4, R19, R24, 0x1 ;  /* 0x0000001813029211 */ /* 0x001fc600078808ff */
[----:B------:R-:W0:Y:S01]  /*8e90*/  SHFL.IDX PT, R26, R26, 0x3, 0x181f ;  /* 0x00781f001a1a7f89 */ /* 0x000e2200000e0000 */
[----:B-1----:R-:W-:-:S03]  /*8ea0*/  @!P2 LEA R20, P5, R19, R34, 0x1 ;  /* 0x000000221314a211 */ /* 0x002fc600078a08ff */
[----:B------:R-:W1:Y:S01]  /*8eb0*/  SHFL.IDX PT, R27, R27, 0x3, 0x181f ;  /* 0x00781f001b1b7f89 */ /* 0x000e6200000e0000 */
[C---:B--2---:R-:W-:Y:S02]  /*8ec0*/  @!P3 LEA R24, P6, R19.reuse, R36, 0x1 ;  /* 0x000000241318b211 */ /* 0x044fe400078c08ff */
[C-C-:B------:R-:W-:Y:S02]  /*8ed0*/  @!P1 LEA.HI.X R3, R19.reuse, R3, R156.reuse, 0x1, P4 ;  /* 0x0000000313039211 */ /* 0x140fe400020f0c9c */
[C-C-:B------:R-:W-:Y:S02]  /*8ee0*/  @!P2 LEA.HI.X R21, R19.reuse, R21, R156.reuse, 0x1, P5 ;  /* 0x000000151315a211 */ /* 0x140fe400028f0c9c */
[----:B------:R-:W-:Y:S01]  /*8ef0*/  @!P3 LEA.HI.X R25, R19, R25, R156, 0x1, P6 ;  /* 0x000000191319b211 */ /* 0x000fe200030f0c9c */
[----:B---3--:R2:W-:Y:S04]  /*8f00*/  @!P1 ST.E.128 desc[UR50][R2.64], R4 ;  /* 0x0000000402009985 */ /* 0x0085e8000c101d32 */
[----:B----4-:R2:W-:Y:S04]  /*8f10*/  @!P2 ST.E.128 desc[UR50][R20.64], R8 ;  /* 0x000000081400a985 */ /* 0x0105e8000c101d32 */
[----:B------:R2:W-:Y:S01]  /*8f20*/  @!P3 ST.E.128 desc[UR50][R24.64], R28 ;  /* 0x0000001c1800b985 */ /* 0x0005e2000c101d32 */
[----:B01----:R-:W-:Y:S05]  /*8f30*/  @P0 BRA `(.L_x_2155) ;  /* 0x0000000400e40947 */ /* 0x003fea0003800000 */
[----:B--2---:R-:W-:-:S04]  /*8f40*/  LEA R2, P0, R19, R26, 0x1 ;  /* 0x0000001a13027211 */ /* 0x004fc800078008ff */
[----:B------:R-:W-:-:S05]  /*8f50*/  LEA.HI.X R3, R19, R27, R156, 0x1, P0 ;  /* 0x0000001b13037211 */ /* 0x000fca00000f0c9c */
[----:B-----5:R0:W-:Y:S01]  /*8f60*/  ST.E.128 desc[UR50][R2.64], R12 ;  /* 0x0000000c02007985 */ /* 0x0201e2000c101d32 */
[----:B------:R-:W-:Y:S05]  /*8f70*/  BRA `(.L_x_2155) ;  /* 0x0000000400d47947 */ /* 0x000fea0003800000 */
.L_x_2154:
[----:B------:R-:W0:Y:S01]  /*8f80*/  LDC R8, c[0x0][0xbe8] ;  /* 0x0002fa00ff087b82 */ /* 0x000e220000000800 */
[----:B------:R-:W-:Y:S01]  /*8f90*/  ISETP.GE.AND P0, PT, R157, 0xc0, PT ;  /* 0x000000c09d00780c */ /* 0x000fe20003f06270 */
[----:B------:R-:W-:Y:S01]  /*8fa0*/  USHF.R.S32.HI UR8, URZ, 0x1f, UR42 ;  /* 0x0000001f3f087899 */ /* 0x000fe2000801142a */
[----:B------:R-:W-:Y:S01]  /*8fb0*/  BSSY B1, `(.L_x_2156) ;  /* 0x000002f000017945 */ /* 0x000fe20003800000 */
[----:B------:R-:W-:Y:S01]  /*8fc0*/  USHF.R.S32.HI UR9, URZ, 0x1f, UR41 ;  /* 0x0000001f3f097899 */ /* 0x000fe20008011429 */
[----:B------:R-:W-:Y:S01]  /*8fd0*/  IMAD R6, R18, 0x30, R22 ;  /* 0x0000003012067824 */ /* 0x000fe200078e0216 */
[----:B0-----:R-:W-:-:S13]  /*8fe0*/  ISETP.NE.AND P1, PT, R8, 0x1, PT ;  /* 0x000000010800780c */ /* 0x001fda0003f25270 */
[----:B------:R-:W0:Y:S08]  /*8ff0*/  @P1 LDC R9, c[0x0][0xbec] ;  /* 0x0002fb00ff091b82 */ /* 0x000e300000000800 */
[----:B------:R-:W1:Y:S01]  /*9000*/  @P1 LDC R11, c[0x0][0xbf0] ;  /* 0x0002fc00ff0b1b82 */ /* 0x000e620000000800 */
        /* <DEDUP_REMOVED lines=41> */
.L_x_2157:
[----:B------:R-:W-:Y:S05]  /*92a0*/  BSYNC B1 ;  /* 0x0000000000017941 */ /* 0x000fea0003800000 */
.L_x_2156:
        /* <DEDUP_REMOVED lines=11> */
[----:B------:R-:W-:Y:S01]  /*9360*/  UIMAD.WIDE.U32 UR6, UR41, UR10, UR6 ;  /* 0x0000000a290672a5 */ /* 0x000fe2000f8e0006 */
[----:B------:R-:W-:Y:S01]  /*9370*/  VIADD R11, R22, UR40 ;  /* 0x00000028160b7c36 */ /* 0x000fe20008000000 */
        /* <DEDUP_REMOVED lines=21> */
[C---:B------:R-:W-:Y:S01]  /*94d0*/  LEA R12, P0, R2.reuse, UR6, 0x1 ;  /* 0x00000006020c7c11 */ /* 0x040fe2000f8008ff */
[----:B------:R-:W-:Y:S01]  /*94e0*/  ULDC UR6, c[0x0][0xa88] ;  /* 0x0002a20000067ab9 */ /* 0x000fe20000000800 */
[----:B------:R-:W-:Y:S02]  /*94f0*/  VIADD R3, R11, 0x30 ;  /* 0x000000300b037836 */ /* 0x000fe40000000000 */
[----:B------:R-:W-:Y:S01]  /*9500*/  LEA.HI.X R13, R2, UR7, R5, 0x1, P0 ;  /* 0x00000007020d7c11 */ /* 0x000fe200080f0c05 */
[----:B------:R-:W0:Y:S01]  /*9510*/  SHFL.IDX PT, R4, R12, 0x1, 0x181f ;  /* 0x00381f000c047f89 */ /* 0x000e2200000e0000 */
[----:B------:R-:W-:Y:S01]  /*9520*/  IMAD R14, R8, UR6, RZ ;  /* 0x00000006080e7c24 */ /* 0x000fe2000f8e02ff */
[----:B------:R-:W-:Y:S01]  /*9530*/  ISETP.GE.AND P0, PT, R19, UR5, PT ;  /* 0x0000000513007c0c */ /* 0x000fe2000bf06270 */
[C---:B------:R-:W-:Y:S01]  /*9540*/  VIADD R8, R11.reuse, 0x60 ;  /* 0x000000600b087836 */ /* 0x040fe20000000000 */
[----:B------:R-:W1:Y:S02]  /*9550*/  SHFL.IDX PT, R2, R12, RZ, 0x181f ;  /* 0x00181fff0c027589 */ /* 0x000e6400000e0000 */
        /* <DEDUP_REMOVED lines=23> */
.L_x_2155:
[----:B------:R-:W-:Y:S05]  /*96d0*/  BSYNC B0 ;  /* 0x0000000000007941 */ /* 0x000fea0003800000 */
.L_x_2153:
[----:B------:R-:W-:Y:S02]  /*96e0*/  ULDC UR5, c[0x0][0xc38] ;  /* 0x00030e0000057ab9 */ /* 0x000fe40000000800 */
[----:B------:R-:W-:-:S06]  /*96f0*/  UISETP.GE.AND UP0, UPT, UR4, UR5, UPT ;  /* 0x000000050400728c */ /* 0x000fcc000bf06270 */
[----:B------:R-:W-:-:S13]  /*9700*/  PLOP3.LUT P0, PT, PT, PT, UP0, 0x80, 0x0 ;  /* 0x000000000000781c */ /* 0x000fda0003f0f008 */
[----:B------:R-:W-:Y:S05]  /*9710*/  @!P0 BRA `(.L_x_2158) ;  /* 0xffffff7400648947 */ /* 0x000fea000383ffff */
[----:B------:R-:W-:Y:S05]  /*9720*/  EXIT ;  /* 0x000000000000794d */ /* 0x000fea0003800000 */
.L_x_2112:
[----:B------:R-:W-:-:S08]  /*9730*/  NOP ;  /* 0x0000000000007918 */ /* 0x000fd00000000000 */
[----:B------:R-:W0:-:S00]  /*9740*/  USETMAXREG.DEALLOC.CTAPOOL 0x20 ;  /* 0x00000020000079c8 */ /* 0x000e0000080e0500 */
[----:B0-----:R-:W-:-:S06]  /*9750*/  LOP3.LUT R0, R0, 0x3, RZ, 0xc0, !PT ;  /* 0x0000000300007812 */ /* 0x001fcc00078ec0ff */
[----:B-1----:R-:W0:Y:S01]  /*9760*/  S2UR UR5, SR_CTAID.X ;  /* 0x00000000000579c3 */ /* 0x002e220000002500 */
[----:B------:R-:W-:Y:S01]  /*9770*/  LOP3.LUT R26, R26, 0xffffffdf, RZ, 0xc0, !PT ;  /* 0xffffffdf1a1a7812 */ /* 0x000fe200078ec0ff */
[----:B------:R-:W-:Y:S01]  /*9780*/  STL [R1+0x10], RZ ;  /* 0x000010ff01007387 */ /* 0x000fe20000100800 */
[----:B------:R-:W-:Y:S02]  /*9790*/  IMAD.MOV.U32 R25, RZ, RZ, 0x1 ;  /* 0x00000001ff197424 */ /* 0x000fe400078e00ff */
[----:B------:R-:W-:Y:S01]  /*97a0*/  IMAD.MOV.U32 R22, RZ, RZ, RZ ;  /* 0x000000ffff167224 */ /* 0x000fe200078e00ff */
[----:B------:R1:W2:Y:S02]  /*97b0*/  SHFL.IDX PT, R2, R0, RZ, 0x1f ;  /* 0x00001fff00027589 */ /* 0x0002a400000e0000 */
[----:B-1----:R-:W0:Y:S01]  /*97c0*/  LDC R0, c[0x0][0xc38] ;  /* 0x00030e00ff007b82 */ /* 0x002e220000000800 */
[----:B--2---:R-:W-:-:S13]  /*97d0*/  ISETP.NE.AND P0, PT, R2, RZ, PT ;  /* 0x000000ff0200720c */ /* 0x004fda0003f05270 */
[----:B------:R-:W-:Y:S01]  /*97e0*/  @P0 LOP3.LUT R26, R26, 0x20, RZ, 0xfc, !PT ;  /* 0x000000201a1a0812 */ /* 0x000fe200078efcff */
[----:B------:R-:W-:Y:S06]  /*97f0*/  @P0 BAR.ARV 0x4, 0x200 ;  /* 0x0108000000000b1d */ /* 0x000fec0000002000 */
[----:B0-----:R-:W-:-:S13]  /*9800*/  ISETP.LE.AND P0, PT, R0, UR5, PT ;  /* 0x0000000500007c0c */ /* 0x001fda000bf03270 */
[----:B------:R-:W-:Y:S05]  /*9810*/  @P0 BRA `(.L_x_2159) ;  /* 0x0000004000800947 */ /* 0x000fea0003800000 */
[----:B------:R-:W0:Y:S01]  /*9820*/  S2R R7, SR_TID.X ;  /* 0x0000000000077919 */ /* 0x000e220000002100 */
[----:B------:R-:W1:Y:S01]  /*9830*/  S2UR UR7, SR_CgaCtaId ;  /* 0x00000000000779c3 */ /* 0x000e620000008800 */
[----:B------:R-:W-:Y:S01]  /*9840*/  ULDC.64 UR36, c[0x0][0x2f0] ;  /* 0x0000bc0000247ab9 */ /* 0x000fe20000000a00 */
[----:B------:R-:W-:Y:S01]  /*9850*/  UMOV UR6, 0x400 ;  /* 0x0000040000067882 */ /* 0x000fe20000000000 */
[----:B------:R-:W-:Y:S01]  /*9860*/  ULDC.64 UR8, c[0x0][0x418] ;  /* 0x0001060000087ab9 */ /* 0x000fe20000000a00 */
[----:B------:R-:W-:Y:S01]  /*9870*/  LOP3.LUT R26, R26, 0xfffffffe, RZ, 0xc0, !PT ;  /* 0xfffffffe1a1a7812 */ /* 0x000fe200078ec0ff */
[----:B------:R-:W-:Y:S01]  /*9880*/  UISETP.NE.U32.AND UP0, UPT, UR8, URZ, UPT ;  /* 0x0000003f0800728c */ /* 0x000fe2000bf05070 */
[----:B------:R-:W-:Y:S01]  /*9890*/  IMAD.MOV.U32 R25, RZ, RZ, 0x1 ;  /* 0x00000001ff197424 */ /* 0x000fe200078e00ff */
[----:B------:R-:W-:Y:S01]  /*98a0*/  ULDC UR4, c[0x0][0x424] ;  /* 0x0001090000047ab9 */ /* 0x000fe20000000800 */
[----:B------:R-:W-:Y:S01]  /*98b0*/  ULDC UR8, c[0x0][0x2b8] ;  /* 0x0000ae0000087ab9 */ /* 0x000fe20000000800 */
[----:B------:R-:W-:Y:S01]  /*98c0*/  UISETP.NE.AND.EX UP0, UPT, UR9, URZ, UPT, UP0 ;  /* 0x0000003f0900728c */ /* 0x000fe2000bf05300 */
[----:B------:R-:W-:Y:S01]  /*98d0*/  IMAD.MOV.U32 R22, RZ, RZ, RZ ;  /* 0x000000ffff167224 */ /* 0x000fe200078e00ff */
[----:B------:R-:W-:Y:S01]  /*98e0*/  ULDC UR38, c[0x0][0x288] ;  /* 0x0000a20000267ab9 */ /* 0x000fe20000000800 */
[----:B------:R-:W-:-:S02]  /*98f0*/  ULOP3.LUT UR45, UR39, 0x2, URZ, 0xfc, !UPT ;  /* 0x00000002272d7892 */ /* 0x000fc4000f8efc3f */
[----:B------:R-:W-:Y:S01]  /*9900*/  USEL UR4, UR4, 0x1, UP0 ;  /* 0x0000000104047887 */ /* 0x000fe20008000000 */
[----:B------:R-:W-:-:S03]  /*9910*/  ULDC UR46, c[0x0][0xc] ;  /* 0x00000300002e7ab9 */ /* 0x000fc60000000800 */
[----:B------:R-:W-:-:S04]  /*9920*/  UIMAD UR36, UR4, UR36, URZ ;  /* 0x00000024042472a4 */ /* 0x000fc8000f8e023f */
[----:B------:R-:W-:Y:S02]  /*9930*/  UIADD3 UR4, UR36, 0x7f, URZ ;  /* 0x0000007f24047890 */ /* 0x000fe4000fffe03f */
[----:B-1----:R-:W-:-:S06]  /*9940*/  ULEA UR6, UR7, UR6, 0x18 ;  /* 0x0000000607067291 */ /* 0x002fcc000f8ec03f */
[----:B------:R-:W-:Y:S01]  /*9950*/  IMAD.U32 R16, RZ, RZ, UR6 ;  /* 0x00000006ff107e24 */ /* 0x000fe2000f8e00ff */
[C---:B0-----:R-:W-:Y:S01]  /*9960*/  LOP3.LUT R6, R7.reuse, 0x7f, RZ, 0xc0, !PT ;  /* 0x0000007f07067812 */ /* 0x041fe200078ec0ff */
[----:B------:R-:W-:-:S05]  /*9970*/  IMAD.SHL.U32 R0, R7, 0x8, RZ ;  /* 0x0000000807007824 */ /* 0x000fca00078e00ff */
[C---:B------:R-:W-:Y:S02]  /*9980*/  LOP3.LUT R2, R0.reuse, 0x1f8, RZ, 0xc0, !PT ;  /* 0x000001f800027812 */ /* 0x040fe400078ec0ff */
[----:B------:R-:W-:Y:S02]  /*9990*/  LOP3.LUT R5, R0, 0x38, RZ, 0xc0, !PT ;  /* 0x0000003800057812 */ /* 0x000fe400078ec0ff */
[----:B------:R-:W-:Y:S01]  /*99a0*/  LOP3.LUT R3, R2, 0x38, R7, 0x78, !PT ;  /* 0x0000003802037812 */ /* 0x000fe200078e7807 */
[----:B------:R-:W-:Y:S01]  /*99b0*/  IMAD.U32 R2, RZ, RZ, UR5 ;  /* 0x00000005ff027e24 */ /* 0x000fe2000f8e00ff */
[----:B------:R-:W-:Y:S01]  /*99c0*/  ISETP.GE.AND P1, PT, R5, UR37, PT ;  /* 0x0000002505007c0c */ /* 0x000fe2000bf26270 */
[----:B------:R-:W-:Y:S01]  /*99d0*/  USHF.R.S32.HI UR5, URZ, 0x1f, UR4 ;  /* 0x0000001f3f057899 */ /* 0x000fe20008011404 */
[----:B------:R-:W-:Y:S01]  /*99e0*/  LOP3.LUT R4, R3, 0x200, R0, 0xf8, !PT ;  /* 0x0000020003047812 */ /* 0x000fe200078ef800 */
[----:B------:R-:W-:Y:S01]  /*99f0*/  IMAD.SHL.U32 R0, R7, 0x10, RZ ;  /* 0x0000001007007824 */ /* 0x000fe200078e00ff */
[----:B------:R0:W-:Y:S01]  /*9a00*/  STL [R1+0xc], R2 ;  /* 0x00000c0201007387 */ /* 0x0001e20000100800 */
[----:B------:R-:W-:Y:S01]  /*9a10*/  ISETP.GE.AND P0, PT, R5, UR37, PT ;  /* 0x0000002505007c0c */ /* 0x000fe2000bf06270 */
[----:B------:R-:W-:-:S02]  /*9a20*/  ULEA.HI UR5, UR5, UR4, URZ, 0x7 ;  /* 0x0000000405057291 */ /* 0x000fc4000f8f383f */
[----:B------:R-:W-:Y:S01]  /*9a30*/  LOP3.LUT R0, R0, 0x70, RZ, 0xc0, !PT ;  /* 0x0000007000007812 */ /* 0x000fe200078ec0ff */
[----:B------:R1:W-:Y:S01]  /*9a40*/  STL [R1+0x10], RZ ;  /* 0x000010ff01007387 */ /* 0x0003e20000100800 */
[----:B------:R-:W-:Y:S01]  /*9a50*/  ULDC UR37, c[0x0][0x448] ;  /* 0x0001120000257ab9 */ /* 0x000fe20000000800 */
[----:B------:R-:W-:Y:S02]  /*9a60*/  USHF.R.S32.HI UR40, URZ, 0x7, UR5 ;  /* 0x000000073f287899 */ /* 0x000fe40008011405 */
[----:B------:R-:W-:Y:S01]  /*9a70*/  @P1 LOP3.LUT R26, R26, 0x1, RZ, 0xfc, !PT ;  /* 0x000000011a1a1812 */ /* 0x000fe200078efcff */
[----:B------:R-:W-:Y:S01]  /*9a80*/  UIMAD UR37, UR37, UR38, URZ ;  /* 0x00000026252572a4 */ /* 0x000fe2000f8e023f */
[----:B0-----:R-:W-:Y:S01]  /*9a90*/  SHF.R.U32.HI R2, RZ, 0x3, R6 ;  /* 0x00000003ff027819 */ /* 0x001fe20000011606 */
[----:B------:R-:W-:Y:S01]  /*9aa0*/  UIADD3 UR38, UR36, 0x80, -UR38 ;  /* 0x0000008024267890 */ /* 0x000fe2000fffe826 */
        /* <DEDUP_REMOVED lines=8> */
.L_x_2208:
        /* <DEDUP_REMOVED lines=23> */
.L_x_2160:
[----:B------:R-:W-:Y:S01]  /*9ca0*/  ULDC UR8, c[0x0][0xc54] ;  /* 0x0003150000087ab9 */ /* 0x000fe20000000800 */
[----:B------:R-:W-:Y:S01]  /*9cb0*/  UMOV UR6, UR7 ;  /* 0x0000000700067c82 */ /* 0x000fe20008000000 */
[----:B------:R-:W-:-:S11]  /*9cc0*/  UISETP.NE.AND UP0, UPT, UR8, 0x1, UPT ;  /* 0x000000010800788c */ /* 0x000fd6000bf05270 */
[----:B------:R-:W-:Y:S02]  /*9cd0*/  @UP0 ULDC.64 UR10, c[0x0][0xc58] ;  /* 0x00031600000a0ab9 */ /* 0x000fe40000000a00 */
[----:B------:R-:W-:-:S04]  /*9ce0*/  UIMAD.WIDE.U32 UR4, UR7, UR10, URZ ;  /* 0x0000000a070472a5 */ /* 0x000fc8000f8e003f */
[----:B------:R-:W-:-:S04]  /*9cf0*/  @UP0 USHF.R.U32.HI UR6, URZ, UR11, UR5 ;  /* 0x0000000b3f060299 */ /* 0x000fc80008011605 */
[----:B------:R-:W-:-:S12]  /*9d00*/  UIMAD UR4, UR6, UR8, URZ ;  /* 0x00000008060472a4 */ /* 0x000fd8000f8e023f */
.L_x_2161:
        /* <DEDUP_REMOVED lines=23> */
[----:B------:R-:W-:Y:S01]  /*9e80*/  UISETP.NE.AND UP2, UPT, UR5, 0x1, UPT ;  /* 0x000000010500788c */ /* 0x000fe2000bf45270 */
[----:B------:R-:W-:Y:S01]  /*9e90*/  BSSY B7, `(.L_x_2162) ;  /* 0x000039c000077945 */ /* 0x000fe20003800000 */
[----:B------:R-:W-:Y:S02]  /*9ea0*/  UIADD3 UR43, UR43, UR4, URZ ;  /* 0x000000042b2b7290 */ /* 0x000fe4000fffe03f */
[----:B------:R-:W-:Y:S02]  /*9eb0*/  UP2UR UR47, UPR, URZ, 0x4 ;  /* 0x000000043f2f7883 */ /* 0x000fe40008000000 */
[----:B------:R-:W-:-:S04]  /*9ec0*/  UIMAD UR6, UR43, 0xc0, URZ ;  /* 0x000000c02b0678a4 */ /* 0x000fc8000f8e023f */
[----:B------:R-:W-:Y:S01]  /*9ed0*/  UIADD3 UR6, UR6, 0xbf, URZ ;  /* 0x000000bf06067890 */ /* 0x000fe2000fffe03f */
[----:B------:R-:W-:Y:S01]  /*9ee0*/  @UP2 ULDC UR4, c[0x0][0x44c] ;  /* 0x0001130000042ab9 */ /* 0x000fe20000000800 */
[----:B------:R-:W-:Y:S02]  /*9ef0*/  @UP2 ULDC UR7, c[0x0][0x450] ;  /* 0x0001140000072ab9 */ /* 0x000fe40000000800 */
[----:B------:R-:W-:-:S04]  /*9f00*/  UIMAD.WIDE.U32 UR4, UR6, UR4, URZ ;  /* 0x00000004060472a5 */ /* 0x000fc8000f8e003f */
[----:B------:R-:W-:-:S04]  /*9f10*/  @UP2 USHF.R.U32.HI UR6, URZ, UR7, UR5 ;  /* 0x000000073f062299 */ /* 0x000fc80008011605 */
[----:B------:R-:W-:-:S04]  /*9f20*/  UIADD3 UR6, UR38, UR6, URZ ;  /* 0x0000000626067290 */ /* 0x000fc8000fffe03f */
[----:B------:R-:W-:-:S04]  /*9f30*/  USHF.R.S32.HI UR4, URZ, 0x1f, UR6 ;  /* 0x0000001f3f047899 */ /* 0x000fc80008011406 */
[----:B------:R-:W-:-:S04]  /*9f40*/  ULEA.HI UR4, UR4, UR6, URZ, 0x7 ;  /* 0x0000000604047291 */ /* 0x000fc8000f8f383f */
[----:B------:R-:W-:-:S04]  /*9f50*/  USHF.R.S32.HI UR4, URZ, 0x7, UR4 ;  /* 0x000000073f047899 */ /* 0x000fc80008011404 */
[----:B------:R-:W-:-:S04]  /*9f60*/  UISETP.LT.AND UP0, UPT, UR40, UR4, UPT ;  /* 0x000000042800728c */ /* 0x000fc8000bf01270 */
[----:B------:R-:W-:-:S06]  /*9f70*/  USEL UR44, UR40, UR4, UP0 ;  /* 0x00000004282c7287 */ /* 0x000fcc0008000000 */
[----:B------:R-:W-:Y:S01]  /*9f80*/  ISETP.LT.AND P0, PT, RZ, UR44, PT ;  /* 0x0000002cff007c0c */ /* 0x000fe2000bf01270 */
[----:B--2---:R0:W-:-:S12]  /*9f90*/  STL [R1+0x4], R18 ;  /* 0x0000041201007387 */ /* 0x0041d80000100800 */
        /* <DEDUP_REMOVED lines=19> */
.L_x_2163:
        /* <DEDUP_REMOVED lines=20> */
.L_x_2166:
[----:B------:R-:W-:Y:S05]  /*a210*/  BSYNC B6 ;  /* 0x0000000000067941 */ /* 0x000fea0003800000 */
.L_x_2165:
        /* <DEDUP_REMOVED lines=20> */
.L_x_2169:
        /* <DEDUP_REMOVED lines=15> */
.L_x_2168:
[----:B------:R-:W-:Y:S05]  /*a450*/  BSYNC B6 ;  /* 0x0000000000067941 */ /* 0x000fea0003800000 */
.L_x_2167:
        /* <DEDUP_REMOVED lines=15> */
.L_x_2224:
        /* <DEDUP_REMOVED lines=23> */
[----:B------:R-:W3:Y:S01]  /*a6c0*/  @!P0 LDC.64 R4, c[0x0][0x428] ;  /* 0x00010a00ff048b82 */ /* 0x000ee20000000a00 */
[--C-:B------:R-:W-:Y:S01]  /*a6d0*/  @!P0 SHF.R.S32.HI R3, RZ, 0x1f, R7.reuse ;  /* 0x0000001fff038819 */ /* 0x100fe20000011407 */
[----:B------:R-:W-:Y:S02]  /*a6e0*/  IMAD R19, R19, R2, UR41 ;  /* 0x0000002913137e24 */ /* 0x000fe4000f8e0202 */
        /* <DEDUP_REMOVED lines=20> */
.L_x_2171:
        /* <DEDUP_REMOVED lines=25> */
.L_x_2225:
[----:B------:R-:W-:Y:S05]  /*a9c0*/  BSYNC B0 ;  /* 0x0000000000007941 */ /* 0x000fea0003800000 */
.L_x_2172:
        /* <DEDUP_REMOVED lines=49> */
[----:B0-----:R-:W-:-:S04]  /*ace0*/  @P1 LEA R3, P0, R9, R3, 0x1 ;  /* 0x0000000309031211 */ /* 0x001fc800078008ff */
[----:B-1----:R-:W-:-:S04]  /*acf0*/  @P1 IADD3.X R2, RZ, R2, RZ, P0, !PT ;  /* 0x00000002ff021210 */ /* 0x002fc800007fe4ff */
        /* <DEDUP_REMOVED lines=55> */
.L_x_2243:
        /* <DEDUP_REMOVED lines=10> */
.L_x_2175:
        /* <DEDUP_REMOVED lines=11> */
.L_x_2176:
        /* <DEDUP_REMOVED lines=23> */
.L_x_2178:
[----:B------:R-:W-:Y:S05]  /*b330*/  BSYNC B6 ;  /* 0x0000000000067941 */ /* 0x000fea0003800000 */
.L_x_2177:
[----:B------:R0:W5:Y:S01]  /*b340*/  LDL R9, [R1+0x8] ;  /* 0x0000080001097983 */ /* 0x0001620000100800 */
[----:B------:R-:W-:Y:S01]  /*b350*/  UISETP.NE.AND UP0, UPT, UR47, URZ, UPT ;  /* 0x0000003f2f00728c */ /* 0x000fe2000bf05270 */
[----:B------:R-:W-:Y:S01]  /*b360*/  R2UR UR7, R28 ;  /* 0x000000001c0772ca */ /* 0x000fe200000e0000 */
[----:B------:R-:W-:Y:S01]  /*b370*/  IMAD.U32 R6, RZ, RZ, UR43 ;  /* 0x0000002bff067e24 */ /* 0x000fe2000f8e00ff */
[----:B------:R-:W1:Y:S01]  /*b380*/  S2R R20, SR_TID.X ;  /* 0x0000000000147919 */ /* 0x000e620000002100 */
[C---:B------:R-:W-:Y:S01]  /*b390*/  R2UR UR10, R19.reuse ;  /* 0x00000000130a72ca */ /* 0x040fe200000e0000 */
[----:B------:R-:W-:Y:S01]  /*b3a0*/  ULDC.64 UR8, c[0x0][0x2d8] ;  /* 0x0000b60000087ab9 */ /* 0x000fe20000000a00 */
[----:B------:R-:W-:Y:S01]  /*b3b0*/  PLOP3.LUT P0, PT, PT, PT, UP0, 0x80, 0x0 ;  /* 0x000000000000781c */ /* 0x000fe20003f0f008 */
[----:B------:R-:W2:Y:S01]  /*b3c0*/  S2R R2, SR_TID.X ;  /* 0x0000000000027919 */ /* 0x000ea20000002100 */
[----:B------:R-:W-:Y:S01]  /*b3d0*/  R2UR UR4, R19 ;  /* 0x00000000130472ca */ /* 0x000fe200000e0000 */
        /* <DEDUP_REMOVED lines=11> */
[----:B------:R-:W-:-:S04]  /*b490*/  IMAD R6, R6, 0xc0, R2 ;  /* 0x000000c006067824 */ /* 0x000fc800078e0202 */
        /* <DEDUP_REMOVED lines=60> */
[----:B------:R-:W-:-:S03]  /*b860*/  IMAD.U32 R6, RZ, RZ, UR43 ;  /* 0x0000002bff067e24 */ /* 0x000fc6000f8e00ff */
[----:B------:R-:W1:Y:S01]  /*b870*/  SHFL.IDX PT, R2, R4, RZ, 0x181f ;  /* 0x00181fff04027589 */ /* 0x000e6200000e0000 */
[----:B------:R-:W-:-:S03]  /*b880*/  IMAD R6, R6, 0xc0, R8 ;  /* 0x000000c006067824 */ /* 0x000fc600078e0208 */
[----:B------:R-:W-:Y:S01]  /*b890*/  SHFL.IDX PT, R14, R5, RZ, 0x181f ;  /* 0x00181fff050e7589 */ /* 0x000fe200000e0000 */
[C---:B------:R-:W-:Y:S01]  /*b8a0*/  VIADD R8, R6.reuse, 0x80 ;  /* 0x0000008006087836 */ /* 0x040fe20000000000 */
[----:B------:R-:W-:-:S13]  /*b8b0*/  ISETP.GE.AND P1, PT, R6, UR37, PT ;  /* 0x0000002506007c0c */ /* 0x000fda000bf26270 */
        /* <DEDUP_REMOVED lines=89> */
[----:B------:R-:W-:-:S04]  /*be50*/  IADD3 R3, R6, 0xa0, RZ ;  /* 0x000000a006037810 */ /* 0x000fc80007ffe0ff */
[----:B------:R-:W-:-:S13]  /*be60*/  ISETP.GE.AND P1, PT, R3, UR37, PT ;  /* 0x0000002503007c0c */ /* 0x000fda000bf26270 */
[----:B0-----:R-:W-:-:S05]  /*be70*/  @!P1 LEA R2, P0, R10, R2, 0x1 ;  /* 0x000000020a029211 */ /* 0x001fca00078008ff */
[----:B------:R-:W-:-:S05]  /*be80*/  @!P1 IMAD.X R3, RZ, RZ, R0, P0 ;  /* 0x000000ffff039224 */ /* 0x000fca00000e0600 */
[----:B------:R0:W-:Y:S03]  /*be90*/  @!P1 LDGSTS.E.BYPASS.LTC128B.128 [R9+0xd400], desc[UR50][R2.64], !P5 ;  /* 0x0d40000002099fae */ /* 0x0001e6000e901d72 */
.L_x_2268:
        /* <DEDUP_REMOVED lines=10> */
.L_x_2180:
        /* <DEDUP_REMOVED lines=18> */
.L_x_2269:
[----:B------:R-:W-:Y:S05]  /*c060*/  BSYNC B0 ;  /* 0x0000000000007941 */ /* 0x000fea0003800000 */
.L_x_2181:
[----:B------:R-:W-:-:S06]  /*c070*/  UISETP.GE.AND UP0, UPT, UR44, 0x2, UPT ;  /* 0x000000022c00788c */ /* 0x000fcc000bf06270 */
[----:B------:R-:W-:-:S13]  /*c080*/  PLOP3.LUT P0, PT, PT, PT, UP0, 0x80, 0x0 ;  /* 0x000000000000781c */ /* 0x000fda0003f0f008 */
[----:B------:R-:W-:Y:S05]  /*c090*/  @!P0 BRA `(.L_x_2183) ;  /* 0x0000001000108947 */ /* 0x000fea0003800000 */
[----:B------:R-:W-:Y:S01]  /*c0a0*/  UIADD3 UR4, UR44, -0x2, URZ ;  /* 0xfffffffe2c047890 */ /* 0x000fe2000fffe03f */
[----:B------:R-:W-:Y:S01]  /*c0b0*/  BSSY B0, `(.L_x_2183) ;  /* 0x0000102000007945 */ /* 0x000fe20003800000 */
[----:B------:R-:W-:Y:S02]  /*c0c0*/  IMAD.MOV.U32 R20, RZ, RZ, R25 ;  /* 0x000000ffff147224 */ /* 0x000fe400078e0019 */
[----:B------:R-:W-:Y:S02]  /*c0d0*/  IMAD.MOV.U32 R6, RZ, RZ, R22 ;  /* 0x000000ffff067224 */ /* 0x000fe400078e0016 */
[----:B------:R-:W-:Y:S02]  /*c0e0*/  IMAD.MOV.U32 R27, RZ, RZ, R23 ;  /* 0x000000ffff1b7224 */ /* 0x000fe400078e0017 */
[----:B------:R-:W-:-:S07]  /*c0f0*/  IMAD.U32 R7, RZ, RZ, UR4 ;  /* 0x00000004ff077e24 */ /* 0x000fce000f8e00ff */
.L_x_2196:
        /* <DEDUP_REMOVED lines=41> */
.L_x_2184:
[----:B------:R-:W-:Y:S01]  /*c390*/  IMAD R5, R22, 0x8, R16 ;  /* 0x0000000816057824 */ /* 0x000fe200078e0210 */
[----:B------:R-:W-:Y:S01]  /*c3a0*/  SHF.L.U32 R2, R25, 0x1f, RZ ;  /* 0x0000001f19027819 */ /* 0x000fe200000006ff */
[----:B------:R-:W-:Y:S03]  /*c3b0*/  BSSY B1, `(.L_x_2185) ;  /* 0x0000003000017945 */ /* 0x000fe60003800000 */
[----:B------:R-:W0:Y:S02]  /*c3c0*/  SYNCS.PHASECHK.TRANS64.TRYWAIT P0, [R5+URZ+0x16840], R2 ;  /* 0x01684002050075a7 */ /* 0x000e24000800017f */
[----:B0-----:R-:W-:Y:S05]  /*c3d0*/  @!P0 BRA `(.L_x_2186) ;  /* 0x0000003400e88947 */ /* 0x001fea0003800000 */
.L_x_2270:
[----:B------:R-:W-:Y:S05]  /*c3e0*/  BSYNC B1 ;  /* 0x0000000000017941 */ /* 0x000fea0003800000 */
.L_x_2185:
        /* <DEDUP_REMOVED lines=72> */
.L_x_2288:
        /* <DEDUP_REMOVED lines=8> */
.L_x_2188:
        /* <DEDUP_REMOVED lines=11> */
.L_x_2189:
[----:B------:R1:W-:Y:S01]  /*c9a0*/  SYNCS.ARRIVE.TRANS64.A1T0 RZ, [R5+URZ+0x16830], RZ ;  /* 0x016830ff05ff79a7 */ /* 0x0003e2000810003f */
[----:B------:R-:W-:Y:S05]  /*c9b0*/  @!P2 BRA `(.L_x_2190) ;  /* 0x000000000004a947 */ /* 0x000fea0003800000 */
[----:B------:R-:W-:Y:S01]  /*c9c0*/  BPT.TRAP 0x1 ;  /* 0x000000040000795c */ /* 0x000fe20000300000 */
.L_x_2190:
[----:B------:R-:W-:Y:S01]  /*c9d0*/  SHF.L.U32 R2, R20, 0x1f, RZ ;  /* 0x0000001f14027819 */ /* 0x000fe200000006ff */
[----:B-1----:R-:W-:Y:S01]  /*c9e0*/  IMAD R5, R6, 0x8, R16 ;  /* 0x0000000806057824 */ /* 0x002fe200078e0210 */
[----:B------:R-:W-:Y:S03]  /*c9f0*/  BSSY B1, `(.L_x_2191) ;  /* 0x0000003000017945 */ /* 0x000fe60003800000 */
[----:B------:R-:W1:Y:S02]  /*ca00*/  SYNCS.PHASECHK.TRANS64.TRYWAIT P0, [R5+URZ+0x16860], R2 ;  /* 0x01686002050075a7 */ /* 0x000e64000800017f */
[----:B-1----:R-:W-:Y:S05]  /*ca10*/  @!P0 BRA `(.L_x_2192) ;  /* 0x0000003800a88947 */ /* 0x002fea0003800000 */
.L_x_2289:
[----:B------:R-:W-:Y:S05]  /*ca20*/  BSYNC B1 ;  /* 0x0000000000017941 */ /* 0x000fea0003800000 */
.L_x_2191:
        /* <DEDUP_REMOVED lines=61> */
.L_x_2307:
        /* <DEDUP_REMOVED lines=11> */
[----:B------:R-:W-:-:S03]  /*ceb0*/  ULDC.64 UR4, c[0x0][0x338] ;  /* 0x0000ce0000047ab9 */ /* 0x000fc60000000a00 */
[----:B------:R-:W-:Y:S02]  /*cec0*/  IMAD.IADD R3, R3, 0x1, R21 ;  /* 0x0000000103037824 */ /* 0x000fe400078e0215 */
[----:B------:R-:W-:Y:S02]  /*ced0*/  IMAD R7, R24, UR4, RZ ;  /* 0x0000000418077c24 */ /* 0x000fe4000f8e02ff */
[----:B------:R-:W-:-:S04]  /*cee0*/  IMAD.WIDE.U32 R2, R4, UR4, R2 ;  /* 0x0000000404027c25 */ /* 0x000fc8000f8e0002 */
[----:B------:R-:W-:Y:S01]  /*cef0*/  IMAD R7, R4, UR5, R7 ;  /* 0x0000000504077c24 */ /* 0x000fe2000f8e0207 */
[----:B------:R-:W-:Y:S01]  /*cf00*/  ULDC.64 UR4, c[0x0][0x330] ;  /* 0x0000cc0000047ab9 */ /* 0x000fe20000000a00 */
[----:B------:R-:W-:Y:S01]  /*cf10*/  NOP ;  /* 0x0000000000007918 */ /* 0x000fe20000000000 */
[----:B------:R-:W-:Y:S02]  /*cf20*/  IMAD R0, R28, UR4, RZ ;  /* 0x000000041c007c24 */ /* 0x000fe4000f8e02ff */
[----:B------:R-:W-:Y:S02]  /*cf30*/  IMAD.IADD R3, R3, 0x1, R7 ;  /* 0x0000000103037824 */ /* 0x000fe400078e0207 */
[C---:B------:R-:W-:Y:S02]  /*cf40*/  IMAD R7, R19.reuse, UR5, R0 ;  /* 0x0000000513077c24 */ /* 0x040fe4000f8e0200 */
[----:B------:R-:W-:Y:S01]  /*cf50*/  IMAD.WIDE.U32 R2, R19, UR4, R2 ;  /* 0x0000000413027c25 */ /* 0x000fe2000f8e0002 */
[----:B------:R-:W-:-:S03]  /*cf60*/  ULDC.64 UR4, c[0x0][0x318] ;  /* 0x0000c60000047ab9 */ /* 0x000fc60000000a00 */
[----:B------:R-:W-:Y:S01]  /*cf70*/  IMAD.IADD R3, R7, 0x1, R3 ;  /* 0x0000000107037824 */ /* 0x000fe200078e0203 */
[----:B0-----:R-:W-:-:S04]  /*cf80*/  LEA R17, P0, R2, UR4, 0x1 ;  /* 0x0000000402117c11 */ /* 0x001fc8000f8008ff */
[----:B------:R-:W-:Y:S02]  /*cf90*/  LEA.HI.X R18, R2, UR5, R3, 0x1, P0 ;  /* 0x0000000502127c11 */ /* 0x000fe400080f0c03 */
[----:B------:R-:W-:-:S13]  /*cfa0*/  PLOP3.LUT P0, PT, PT, PT, PT, 0x80, 0x0 ;  /* 0x000000000000781c */ /* 0x000fda0003f0f070 */
.L_x_2194:
        /* <DEDUP_REMOVED lines=11> */
.L_x_2195:
[C---:B------:R-:W-:Y:S01]  /*d060*/  ISETP.GT.AND P0, PT, R23.reuse, RZ, PT ;  /* 0x000000ff1700720c */ /* 0x040fe20003f04270 */
[----:B------:R1:W-:Y:S01]  /*d070*/  SYNCS.ARRIVE.TRANS64.A1T0 RZ, [R5+URZ+0x16850], RZ ;  /* 0x016850ff05ff79a7 */ /* 0x0003e2000810003f */
[----:B------:R-:W-:Y:S01]  /*d080*/  VIADD R7, R23, 0xffffffff ;  /* 0xffffffff17077836 */ /* 0x000fe20000000000 */
[----:B------:R-:W-:Y:S01]  /*d090*/  MOV R6, R22 ;  /* 0x0000001600067202 */ /* 0x000fe20000000f00 */
[----:B------:R-:W-:Y:S02]  /*d0a0*/  IMAD.MOV.U32 R20, RZ, RZ, R25 ;  /* 0x000000ffff147224 */ /* 0x000fe400078e0019 */
[----:B------:R-:W-:-:S07]  /*d0b0*/  IMAD.MOV.U32 R27, RZ, RZ, R23 ;  /* 0x000000ffff1b7224 */ /* 0x000fce00078e0017 */
[----:B-1----:R-:W-:Y:S05]  /*d0c0*/  @P0 BRA `(.L_x_2196) ;  /* 0xfffffff0000c0947 */ /* 0x002fea000383ffff */
[----:B------:R-:W-:Y:S05]  /*d0d0*/  BSYNC B0 ;  /* 0x0000000000007941 */ /* 0x000fea0003800000 */
.L_x_2183:
        /* <DEDUP_REMOVED lines=18> */
.L_x_2198:
[----:B------:R-:W-:Y:S05]  /*d200*/  BSYNC B0 ;  /* 0x0000000000007941 */ /* 0x000fea0003800000 */
.L_x_2197:
[----:B-1----:R-:W-:-:S05]  /*d210*/  IMAD.U32 R0, RZ, RZ, UR45 ;  /* 0x0000002dff007e24 */ /* 0x002fca000f8e00ff */
[----:B------:R-:W-:-:S13]  /*d220*/  ISETP.NE.AND P0, PT, R0, 0x3, PT ;  /* 0x000000030000780c */ /* 0x000fda0003f05270 */
[----:B------:R-:W-:Y:S05]  /*d230*/  @!P0 BRA `(.L_x_2199) ;  /* 0x0000000000048947 */ /* 0x000fea0003800000 */
[----:B------:R-:W-:Y:S01]  /*d240*/  BPT.TRAP 0x1 ;  /* 0x000000040000795c */ /* 0x000fe20000300000 */
.L_x_2199:
[----:B------:R-:W-:Y:S01]  /*d250*/  IMAD R4, R22, 0x8, R16 ;  /* 0x0000000816047824 */ /* 0x000fe200078e0210 */
[----:B0-----:R-:W-:Y:S01]  /*d260*/  SHF.L.U32 R3, R25, 0x1f, RZ ;  /* 0x0000001f19037819 */ /* 0x001fe200000006ff */
[----:B------:R-:W-:Y:S03]  /*d270*/  BSSY B0, `(.L_x_2200) ;  /* 0x0000003000007945 */ /* 0x000fe60003800000 */
[----:B------:R-:W0:Y:S02]  /*d280*/  SYNCS.PHASECHK.TRANS64.TRYWAIT P0, [R4+URZ+0x16860], R3 ;  /* 0x01686003040075a7 */ /* 0x000e24000800017f */
[----:B0-----:R-:W-:Y:S05]  /*d290*/  @!P0 BRA `(.L_x_2201) ;  /* 0x0000003800e48947 */ /* 0x001fea0003800000 */
.L_x_2308:
[----:B------:R-:W-:Y:S05]  /*d2a0*/  BSYNC B0 ;  /* 0x0000000000007941 */ /* 0x000fea0003800000 */
.L_x_2200:
        /* <DEDUP_REMOVED lines=64> */
.L_x_2326:
        /* <DEDUP_REMOVED lines=9> */
.L_x_2203:
        /* <DEDUP_REMOVED lines=11> */
.L_x_2204:
[----:B------:R0:W-:Y:S01]  /*d7f0*/  SYNCS.ARRIVE.TRANS64.A1T0 RZ, [R4+URZ+0x16850], RZ ;  /* 0x016850ff04ff79a7 */ /* 0x0001e2000810003f */
[----:B------:R-:W-:-:S05]  /*d800*/  VIADD R22, R22, 0x1 ;  /* 0x0000000116167836 */ /* 0x000fca0000000000 */
[----:B------:R-:W-:-:S04]  /*d810*/  ISETP.NE.AND P0, PT, R22, 0x2, PT ;  /* 0x000000021600780c */ /* 0x000fc80003f05270 */
[----:B------:R-:W-:Y:S02]  /*d820*/  SEL R0, RZ, 0x1, P0 ;  /* 0x00000001ff007807 */ /* 0x000fe40000000000 */
[----:B------:R-:W-:Y:S02]  /*d830*/  SEL R22, R22, RZ, P0 ;  /* 0x000000ff16167207 */ /* 0x000fe40000000000 */
[----:B0-----:R-:W-:-:S07]  /*d840*/  LOP3.LUT R25, R25, R0, RZ, 0x3c, !PT ;  /* 0x0000000019197212 */ /* 0x001fce00078e3cff */
.L_x_2164:
[----:B------:R-:W-:Y:S05]  /*d850*/  BSYNC B7 ;  /* 0x0000000000077941 */ /* 0x000fea0003800000 */
.L_x_2162:
        /* <DEDUP_REMOVED lines=13> */
.L_x_2205:
[----:B------:R-:W-:-:S03]  /*d930*/  UMOV UR4, 0xffffffff ;  /* 0xffffffff00047882 */ /* 0x000fc60000000000 */
[----:B------:R-:W-:Y:S05]  /*d940*/  BRA.DIV UR4, `(.L_x_2207) ;  /* 0x0000003e04907947 */ /* 0x000fea000b800000 */
[----:B-----5:R2:W3:Y:S02]  /*d950*/  SHFL.IDX PT, R14, R2, RZ, 0x1f ;  /* 0x00001fff020e7589 */ /* 0x0204e400000e0000 */
.L_x_2329:
        /* <DEDUP_REMOVED lines=8> */
.L_x_2206:
[----:B-1----:R-:W4:Y:S01]  /*d9e0*/  LDL R0, [R1+0xc] ;  /* 0x00000c0001007983 */ /* 0x002f220000100800 */
[----:B------:R-:W-:Y:S02]  /*d9f0*/  ULDC UR4, c[0x0][0xc38] ;  /* 0x00030e0000047ab9 */ /* 0x000fe40000000800 */
[----:B----4-:R-:W-:-:S13]  /*da00*/  ISETP.GE.AND P0, PT, R0, UR4, PT ;  /* 0x0000000400007c0c */ /* 0x010fda000bf06270 */
[----:B------:R-:W-:Y:S05]  /*da10*/  @!P0 BRA `(.L_x_2208) ;  /* 0xffffffc000448947 */ /* 0x000fea000383ffff */
.L_x_2159:
[----:B------:R-:W4:Y:S01]  /*da20*/  LDL.LU R0, [R1+0x10] ;  /* 0x0000100001007983 */ /* 0x000f220000300800 */
[----:B------:R-:W-:Y:S01]  /*da30*/  BSSY B0, `(.L_x_2209) ;  /* 0x000000b000007945 */ /* 0x000fe20003800000 */
[----:B------:R-:W1:Y:S01]  /*da40*/  S2R R5, SR_CgaCtaId ;  /* 0x0000000000057919 */ /* 0x000e620000008800 */
[----:B----4-:R-:W-:-:S05]  /*da50*/  VIADD R0, R0, 0x1 ;  /* 0x0000000100007836 */ /* 0x010fca0000000000 */
[----:B--23--:R-:W-:-:S04]  /*da60*/  LEA.HI R2, R0, R0, RZ, 0x1 ;  /* 0x0000000000027211 */ /* 0x00cfc800078f08ff */
[----:B------:R-:W-:Y:S02]  /*da70*/  LOP3.LUT R3, R2, 0xfffffffe, RZ, 0xc0, !PT ;  /* 0xfffffffe02037812 */ /* 0x000fe400078ec0ff */
[----:B------:R-:W-:-:S03]  /*da80*/  MOV R2, 0x400 ;  /* 0x0000040000027802 */ /* 0x000fc60000000f00 */
[----:B------:R-:W-:Y:S01]  /*da90*/  IMAD.IADD R0, R0, 0x1, -R3 ;  /* 0x0000000100007824 */ /* 0x000fe200078e0a03 */
[----:B-1----:R-:W-:-:S04]  /*daa0*/  LEA R5, R5, R2, 0x18 ;  /* 0x0000000205057211 */ /* 0x002fc800078ec0ff */
[----:B------:R-:W-:-:S04]  /*dab0*/  SHF.L.U32 R0, R0, 0x1f, RZ ;  /* 0x0000001f00007819 */ /* 0x000fc800000006ff */
[----:B------:R-:W1:Y:S02]  /*dac0*/  SYNCS.PHASECHK.TRANS64.TRYWAIT P0, [R5+URZ+0x16820], R0 ;  /* 0x01682000050075a7 */ /* 0x000e64000800017f */
[----:B-1----:R-:W-:Y:S05]  /*dad0*/  @!P0 BRA `(.L_x_2210) ;  /* 0x0000003c00548947 */ /* 0x002fea0003800000 */
.L_x_2330:
[----:B------:R-:W-:Y:S05]  /*dae0*/  BSYNC B0 ;  /* 0x0000000000007941 */ /* 0x000fea0003800000 */
.L_x_2209:
[----:B------:R-:W-:-:S03]  /*daf0*/  UMOV UR4, 0xffffffff ;  /* 0xffffffff00047882 */ /* 0x000fc60000000000 */
[----:B------:R-:W-:Y:S05]  /*db00*/  BRA.DIV UR4, `(.L_x_2211) ;  /* 0x0000003e045c7947 */ /* 0x000fea000b800000 */
[----:B-1----:R-:W1:Y:S02]  /*db10*/  S2R R0, SR_TID.X ;  /* 0x0000000000007919 */ /* 0x002e640000002100 */
[----:B-1----:R-:W-:-:S04]  /*db20*/  SHF.R.U32.HI R0, RZ, 0x5, R0 ;  /* 0x00000005ff007819 */ /* 0x002fc80000011600 */
[----:B------:R-:W-:-:S05]  /*db30*/  LOP3.LUT R0, R0, 0x3, RZ, 0xc0, !PT ;  /* 0x0000000300007812 */ /* 0x000fca00078ec0ff */
[----:B------:R1:W2:Y:S02]  /*db40*/  SHFL.IDX PT, R14, R0, RZ, 0x1f ;  /* 0x00001fff000e7589 */ /* 0x0002a400000e0000 */
.L_x_2333:
[----:B--2---:R-:W-:Y:S01]  /*db50*/  ISETP.NE.AND P0, PT, R14, RZ, PT ;  /* 0x000000ff0e00720c */ /* 0x004fe20003f05270 */
[----:B------:R-:W-:-:S12]  /*db60*/  BSSY B0, `(.L_x_2212) ;  /* 0x0000024000007945 */ /* 0x000fd80003800000 */
[----:B------:R-:W-:Y:S05]  /*db70*/  @P0 BRA `(.L_x_2213) ;  /* 0x0000000000880947 */ /* 0x000fea0003800000 */
[----:B------:R-:W-:-:S03]  /*db80*/  UMOV UR4, 0xffffffff ;  /* 0xffffffff00047882 */ /* 0x000fc60000000000 */
[----:B------:R-:W-:Y:S05]  /*db90*/  BRA.DIV UR4, `(.L_x_2214) ;  /* 0x0000003e046c7947 */ /* 0x000fea000b800000 */
[----:B------:R-:W-:-:S13]  /*dba0*/  ELECT P6, URZ, PT ;  /* 0x00000000003f782f */ /* 0x000fda00038c0000 */
.L_x_2336:
[----:B------:R-:W-:Y:S05]  /*dbb0*/  @!P6 BRA `(.L_x_2213) ;  /* 0x000000000078e947 */ /* 0x000fea0003800000 */
[----:B------:R-:W-:-:S06]  /*dbc0*/  ULOP3.LUT UR4, UR39, 0x2, URZ, 0xfc, !UPT ;  /* 0x0000000227047892 */ /* 0x000fcc000f8efc3f */
[----:B-1----:R-:W-:-:S05]  /*dbd0*/  IMAD.U32 R0, RZ, RZ, UR4 ;  /* 0x00000004ff007e24 */ /* 0x002fca000f8e00ff */
[----:B------:R-:W-:-:S13]  /*dbe0*/  ISETP.NE.AND P0, PT, R0, 0x3, PT ;  /* 0x000000030000780c */ /* 0x000fda0003f05270 */
[----:B------:R-:W-:Y:S05]  /*dbf0*/  @!P0 BRA `(.L_x_2215) ;  /* 0x0000000000048947 */ /* 0x000fea0003800000 */
[----:B------:R-:W-:Y:S01]  /*dc00*/  BPT.TRAP 0x1 ;  /* 0x000000040000795c */ /* 0x000fe20000300000 */
.L_x_2215:
[C---:B------:R-:W-:Y:S01]  /*dc10*/  IMAD R3, R22.reuse, 0x8, R5 ;  /* 0x0000000816037824 */ /* 0x040fe200078e0205 */
[----:B------:R-:W-:Y:S01]  /*dc20*/  SHF.L.U32 R2, R25, 0x1f, RZ ;  /* 0x0000001f19027819 */ /* 0x000fe200000006ff */
[----:B------:R-:W-:-:S03]  /*dc30*/  VIADD R22, R22, 0x1 ;  /* 0x0000000116167836 */ /* 0x000fc60000000000 */
[----:B------:R-:W1:Y:S02]  /*dc40*/  SYNCS.PHASECHK.TRANS64.TRYWAIT P1, [R3+URZ+0x16840], R2 ;  /* 0x01684002030075a7 */ /* 0x000e64000802017f */
[----:B------:R-:W-:-:S04]  /*dc50*/  ISETP.NE.AND P2, PT, R22, 0x2, PT ;  /* 0x000000021600780c */ /* 0x000fc80003f45270 */
[----:B------:R-:W-:Y:S01]  /*dc60*/  SEL R0, RZ, 0x1, P2 ;  /* 0x00000001ff007807 */ /* 0x000fe20001000000 */
[----:B-1----:R-:W-:Y:S08]  /*dc70*/  @!P1 BRA `(.L_x_2216) ;  /* 0x0000003c00549947 */ /* 0x002ff00003800000 */
.L_x_2337:
[----:B------:R-:W-:Y:S02]  /*dc80*/  SEL R22, R22, RZ, P2 ;  /* 0x000000ff16167207 */ /* 0x000fe40001000000 */
[----:B------:R-:W-:Y:S01]  /*dc90*/  LOP3.LUT R0, R25, R0, RZ, 0x3c, !PT ;  /* 0x0000000019007212 */ /* 0x000fe200078e3cff */
[----:B------:R-:W-:Y:S06]  /*dca0*/  @!P0 BRA `(.L_x_2217) ;  /* 0x0000000000048947 */ /* 0x000fec0003800000 */
[----:B------:R-:W-:Y:S01]  /*dcb0*/  BPT.TRAP 0x1 ;  /* 0x000000040000795c */ /* 0x000fe20000300000 */
.L_x_2217:
[----:B------:R-:W-:Y:S01]  /*dcc0*/  IMAD R5, R22, 0x8, R5 ;  /* 0x0000000816057824 */ /* 0x000fe200078e0205 */
[----:B------:R-:W-:-:S04]  /*dcd0*/  SHF.L.U32 R0, R0, 0x1f, RZ ;  /* 0x0000001f00007819 */ /* 0x000fc800000006ff */
[----:B------:R-:W2:Y:S02]  /*dce0*/  SYNCS.PHASECHK.TRANS64.TRYWAIT P1, [R5+URZ+0x16840], R0 ;  /* 0x01684000050075a7 */ /* 0x000ea4000802017f */
[----:B--2---:R-:W-:Y:S05]  /*dcf0*/  @!P1 BRA `(.L_x_2218) ;  /* 0x0000003c00489947 */ /* 0x004fea0003800000 */
.L_x_2338:
[----:B------:R-:W-:Y:S05]  /*dd00*/  @!P0 BRA `(.L_x_2219) ;  /* 0x0000000000048947 */ /* 0x000fea0003800000 */
[----:B------:R-:W-:Y:S01]  /*dd10*/  BPT.TRAP 0x1 ;  /* 0x000000040000795c */ /* 0x000fe20000300000 */
.L_x_2219:
[----:B------:R-:W3:Y:S02]  /*dd20*/  SYNCS.PHASECHK.TRANS64.TRYWAIT P1, [R3+URZ+0x16860], R2 ;  /* 0x01686002030075a7 */ /* 0x000ee4000802017f */
[----:B---3--:R-:W-:Y:S05]  /*dd30*/  @!P1 BRA `(.L_x_2220) ;  /* 0x0000003c004c9947 */ /* 0x008fea0003800000 */
.L_x_2339:
[----:B------:R-:W-:Y:S05]  /*dd40*/  @!P0 BRA `(.L_x_2221) ;  /* 0x0000000000048947 */ /* 0x000fea0003800000 */
[----:B------:R-:W-:Y:S01]  /*dd50*/  BPT.TRAP 0x1 ;  /* 0x000000040000795c */ /* 0x000fe20000300000 */
.L_x_2221:
[----:B----4-:R4:W0:Y:S02]  /*dd60*/  SYNCS.PHASECHK.TRANS64.TRYWAIT P0, [R5+URZ+0x16860], R0 ;  /* 0x01686000050075a7 */ /* 0x010824000800017f */
[----:B0-----:R-:W-:Y:S05]  /*dd70*/  @!P0 NANOSLEEP.SYNCS 0x989680 ;  /* 0x009896800000895d */ /* 0x001fea0003900000 */
[----:B------:R-:W0:Y:S02]  /*dd80*/  @!P0 SYNCS.PHASECHK.TRANS64 P0, [R5+URZ+0x16860], R0 ;  /* 0x01686000050085a7 */ /* 0x000e24000800007f */
[----:B0-----:R-:W-:Y:S05]  /*dd90*/  @!P0 BRA `(.L_x_2221) ;  /* 0xfffffffc00f08947 */ /* 0x001fea000383ffff */
.L_x_2213:
[----:B------:R-:W-:Y:S05]  /*dda0*/  BSYNC B0 ;  /* 0x0000000000007941 */ /* 0x000fea0003800000 */
.L_x_2212:
[----:B------:R-:W-:Y:S05]  /*ddb0*/  EXIT ;  /* 0x000000000000794d */ /* 0x000fea0003800000 */
.L_x_2118:
[----:B0-----:R-:W-:-:S04]  /*ddc0*/  IMAD.U32 R3, RZ, RZ, UR45 ;  /* 0x0000002dff037e24 */ /* 0x001fc8000f8e00ff */
[----:B------:R0:W1:Y:S03]  /*ddd0*/  SYNCS.PHASECHK.TRANS64.TRYWAIT P1, [R3+URZ+0x16800], R0 ;  /* 0x01680000030075a7 */ /* 0x000066000802017f */
[----:B-1----:R-:W-:Y:S05]  /*dde0*/  @!P1 NANOSLEEP.SYNCS 0x989680 ;  /* 0x009896800000995d */ /* 0x002fea0003900000 */
[----:B------:R-:W1:Y:S02]  /*ddf0*/  @!P1 SYNCS.PHASECHK.TRANS64 P1, [R3+URZ+0x16800], R0 ;  /* 0x01680000030095a7 */ /* 0x000e64000802007f */
[----:B-1----:R-:W-:Y:S05]  /*de00*/  @!P1 BRA `(.L_x_2118) ;  /* 0xfffffffc00ec9947 */ /* 0x002fea000383ffff */
[----:B------:R-:W-:Y:S05]  /*de10*/  BRA `(.L_x_2222) ;  /* 0xffffff3400bc7947 */ /* 0x000fea000383ffff */
.L_x_2122:
[----:B-1----:R1:W2:Y:S02]  /*de20*/  SYNCS.PHASECHK.TRANS64.TRYWAIT P1, [R4+URZ+0x16830], R3 ;  /* 0x01683003040075a7 */ /* 0x0022a4000802017f */
[----:B--2---:R-:W-:Y:S05]  /*de30*/  @!P1 NANOSLEEP.SYNCS 0x989680 ;  /* 0x009896800000995d */ /* 0x004fea0003900000 */
[----:B------:R-:W2:Y:S02]  /*de40*/  @!P1 SYNCS.PHASECHK.TRANS64 P1, [R4+URZ+0x16830], R3 ;  /* 0x01683003040095a7 */ /* 0x000ea4000802007f */
[----:B--2---:R-:W-:Y:S05]  /*de50*/  @!P1 BRA `(.L_x_2122) ;  /* 0xfffffffc00f09947 */ /* 0x004fea000383ffff */
[----:B------:R-:W-:Y:S05]  /*de60*/  BRA `(.L_x_2121) ;  /* 0xffffff3400d87947 */ /* 0x000fea000383ffff */
.L_x_2128:
[----:B-1----:R-:W-:-:S04]  /*de70*/  IMAD.U32 R3, RZ, RZ, UR6 ;  /* 0x00000006ff037e24 */ /* 0x002fc8000f8e00ff */
[----:B------:R1:W2:Y:S03]  /*de80*/  SYNCS.PHASECHK.TRANS64.TRYWAIT P1, [R3+URZ+0x16830], R0 ;  /* 0x01683000030075a7 */ /* 0x0002a6000802017f */
[----:B--2---:R-:W-:Y:S05]  /*de90*/  @!P1 NANOSLEEP.SYNCS 0x989680 ;  /* 0x009896800000995d */ /* 0x004fea0003900000 */
[----:B------:R-:W2:Y:S02]  /*dea0*/  @!P1 SYNCS.PHASECHK.TRANS64 P1, [R3+URZ+0x16830], R0 ;  /* 0x01683000030095a7 */ /* 0x000ea4000802007f */
[----:B--2---:R-:W-:Y:S05]  /*deb0*/  @!P1 BRA `(.L_x_2128) ;  /* 0xfffffffc00ec9947 */ /* 0x004fea000383ffff */
[----:B------:R-:W-:Y:S05]  /*dec0*/  BRA `(.L_x_2125) ;  /* 0xffffff5800587947 */ /* 0x000fea000383ffff */
.L_x_2132:
[----:B-1----:R-:W-:-:S04]  /*ded0*/  IMAD.U32 R3, RZ, RZ, UR6 ;  /* 0x00000006ff037e24 */ /* 0x002fc8000f8e00ff */
[----:B------:R1:W2:Y:S03]  /*dee0*/  SYNCS.PHASECHK.TRANS64.TRYWAIT P1, [R3+URZ+0x16850], R0 ;  /* 0x01685000030075a7 */ /* 0x0002a6000802017f */
[----:B--2---:R-:W-:Y:S05]  /*def0*/  @!P1 NANOSLEEP.SYNCS 0x989680 ;  /* 0x009896800000995d */ /* 0x004fea0003900000 */
[----:B------:R-:W2:Y:S02]  /*df00*/  @!P1 SYNCS.PHASECHK.TRANS64 P1, [R3+URZ+0x16850], R0 ;  /* 0x01685000030095a7 */ /* 0x000ea4000802007f */
[----:B--2---:R-:W-:Y:S05]  /*df10*/  @!P1 BRA `(.L_x_2132) ;  /* 0xfffffffc00ec9947 */ /* 0x004fea000383ffff */
[----:B------:R-:W-:Y:S05]  /*df20*/  BRA `(.L_x_2129) ;  /* 0xffffff5800d47947 */ /* 0x000fea000383ffff */
.L_x_2140:
[----:B-1----:R-:W-:-:S04]  /*df30*/  IMAD.U32 R3, RZ, RZ, UR6 ;  /* 0x00000006ff037e24 */ /* 0x002fc8000f8e00ff */
[----:B------:R1:W2:Y:S03]  /*df40*/  SYNCS.PHASECHK.TRANS64.TRYWAIT P1, [R3+URZ+0x16830], R0 ;  /* 0x01683000030075a7 */ /* 0x0002a6000802017f */
[----:B--2---:R-:W-:Y:S05]  /*df50*/  @!P1 NANOSLEEP.SYNCS 0x989680 ;  /* 0x009896800000995d */ /* 0x004fea0003900000 */
[----:B------:R-:W2:Y:S02]  /*df60*/  @!P1 SYNCS.PHASECHK.TRANS64 P1, [R3+URZ+0x16830], R0 ;  /* 0x01683000030095a7 */ /* 0x000ea4000802007f */
[----:B--2---:R-:W-:Y:S05]  /*df70*/  @!P1 BRA `(.L_x_2140) ;  /* 0xfffffffc00ec9947 */ /* 0x004fea000383ffff */
[----:B------:R-:W-:Y:S05]  /*df80*/  BRA `(.L_x_2137) ;  /* 0xffffff7c00e07947 */ /* 0x000fea000383ffff */
.L_x_2144:
[----:B-1----:R-:W-:-:S04]  /*df90*/  IMAD.U32 R3, RZ, RZ, UR6 ;  /* 0x00000006ff037e24 */ /* 0x002fc8000f8e00ff */
[----:B------:R1:W2:Y:S03]  /*dfa0*/  SYNCS.PHASECHK.TRANS64.TRYWAIT P1, [R3+URZ+0x16850], R0 ;  /* 0x01685000030075a7 */ /* 0x0002a6000802017f */
[----:B--2---:R-:W-:Y:S05]  /*dfb0*/  @!P1 NANOSLEEP.SYNCS 0x989680 ;  /* 0x009896800000995d */ /* 0x004fea0003900000 */
[----:B------:R-:W2:Y:S02]  /*dfc0*/  @!P1 SYNCS.PHASECHK.TRANS64 P1, [R3+URZ+0x16850], R0 ;  /* 0x01685000030095a7 */ /* 0x000ea4000802007f */
[----:B--2---:R-:W-:Y:S05]  /*dfd0*/  @!P1 BRA `(.L_x_2144) ;  /* 0xfffffffc00ec9947 */ /* 0x004fea000383ffff */
[----:B------:R-:W-:Y:S05]  /*dfe0*/  BRA `(.L_x_2141) ;  /* 0xffffff80005c7947 */ /* 0x000fea000383ffff */
.L_x_2151:
[----:B-1----:R-:W-:-:S04]  /*dff0*/  IMAD.U32 R7, RZ, RZ, UR5 ;  /* 0x00000005ff077e24 */ /* 0x002fc8000f8e00ff */
[----:B------:R1:W2:Y:S03]  /*e000*/  SYNCS.PHASECHK.TRANS64.TRYWAIT P1, [R7+URZ+0x16850], R6 ;  /* 0x01685006070075a7 */ /* 0x0002a6000802017f */
[----:B--2---:R-:W-:Y:S05]  /*e010*/  @!P1 NANOSLEEP.SYNCS 0x989680 ;  /* 0x009896800000995d */ /* 0x004fea0003900000 */
[----:B------:R-:W2:Y:S02]  /*e020*/  @!P1 SYNCS.PHASECHK.TRANS64 P1, [R7+URZ+0x16850], R6 ;  /* 0x01685006070095a7 */ /* 0x000ea4000802007f */
[----:B--2---:R-:W-:Y:S05]  /*e030*/  @!P1 BRA `(.L_x_2151) ;  /* 0xfffffffc00ec9947 */ /* 0x004fea000383ffff */
[----:B------:R-:W-:Y:S05]  /*e040*/  BRA `(.L_x_2150) ;  /* 0xffffff9800cc7947 */ /* 0x000fea000383ffff */
.L_x_2170:
        /* <DEDUP_REMOVED lines=10> */
.L_x_2223:
[----:B------:R-:W-:Y:S05]  /*e0f0*/  BRA `(.L_x_2224) ;  /* 0xffffffc400147947 */ /* 0x000fea000383ffff */
.L_x_2173:
[----:B0-----:R0:W1:Y:S02]  /*e100*/  SYNCS.PHASECHK.TRANS64.TRYWAIT P0, [R0+URZ+0x16840], R2 ;  /* 0x01684002000075a7 */ /* 0x001064000800017f */
[----:B-1----:R-:W-:Y:S05]  /*e110*/  @!P0 NANOSLEEP.SYNCS 0x989680 ;  /* 0x009896800000895d */ /* 0x002fea0003900000 */
[----:B------:R-:W1:Y:S02]  /*e120*/  @!P0 SYNCS.PHASECHK.TRANS64 P0, [R0+URZ+0x16840], R2 ;  /* 0x01684002000085a7 */ /* 0x000e64000800007f */
[----:B-1----:R-:W-:Y:S05]  /*e130*/  @!P0 BRA `(.L_x_2173) ;  /* 0xfffffffc00f08947 */ /* 0x002fea000383ffff */
[----:B------:R-:W-:Y:S05]  /*e140*/  BRA `(.L_x_2225) ;  /* 0xffffffc8001c7947 */ /* 0x000fea000383ffff */
.L_x_2174:
        /* <DEDUP_REMOVED lines=8> */
.L_x_2227:
[----:B------:R-:W-:Y:S05]  /*e1d0*/  BSYNC B0 ;  /* 0x0000000000007941 */ /* 0x000fea0003800000 */
.L_x_2226:
        /* <DEDUP_REMOVED lines=9> */
.L_x_2228:
[----:B------:R-:W-:Y:S02]  /*e270*/  IMAD.MOV.U32 R13, RZ, RZ, R5 ;  /* 0x000000ffff0d7224 */ /* 0x000fe400078e0005 */
[----:B------:R-:W-:Y:S02]  /*e280*/  IMAD.MOV.U32 R12, RZ, RZ, 0x1 ;  /* 0x00000001ff0c7424 */ /* 0x000fe400078e00ff */
[----:B------:R-:W-:-:S07]  /*e290*/  IMAD.MOV.U32 R3, RZ, RZ, R14 ;  /* 0x000000ffff037224 */ /* 0x000fce00078e000e */
[----:B------:R-:W-:Y:S05]  /*e2a0*/  WARPSYNC.COLLECTIVE R15, `(.L_x_2229) ;  /* 0x000000000f087348 */ /* 0x000fea0003c00000 */
[----:B------:R0:W1:Y:S02]  /*e2b0*/  SHFL.IDX P6, R14, R13, R12, R11 ;  /* 0x0000000c0d0e7389 */ /* 0x00006400000c000b */
[----:B01----:R-:W-:Y:S01]  /*e2c0*/  ENDCOLLECTIVE ;  /* 0x000000000000791b */ /* 0x003fe20003800000 */
.L_x_2229:
        /* <DEDUP_REMOVED lines=15> */
.L_x_2230:
[----:B------:R-:W-:Y:S01]  /*e3c0*/  @P1 IMAD R8, R6, 0x2, R16 ;  /* 0x0000000206081824 */ /* 0x000fe200078e0210 */
[----:B------:R-:W-:Y:S01]  /*e3d0*/  MOV R13, R5 ;  /* 0x00000005000d7202 */ /* 0x000fe20000000f00 */
[----:B------:R-:W-:Y:S02]  /*e3e0*/  IMAD.MOV.U32 R12, RZ, RZ, 0x2 ;  /* 0x00000002ff0c7424 */ /* 0x000fe400078e00ff */
[----:B------:R-:W-:-:S07]  /*e3f0*/  IMAD.MOV.U32 R3, RZ, RZ, R14 ;  /* 0x000000ffff037224 */ /* 0x000fce00078e000e */
[----:B------:R-:W-:Y:S05]  /*e400*/  WARPSYNC.COLLECTIVE R15, `(.L_x_2231) ;  /* 0x000000000f087348 */ /* 0x000fea0003c00000 */
[----:B------:R0:W1:Y:S02]  /*e410*/  SHFL.IDX P6, R14, R13, R12, R11 ;  /* 0x0000000c0d0e7389 */ /* 0x00006400000c000b */
[----:B01----:R-:W-:Y:S01]  /*e420*/  ENDCOLLECTIVE ;  /* 0x000000000000791b */ /* 0x003fe20003800000 */
.L_x_2231:
        /* <DEDUP_REMOVED lines=15> */
.L_x_2232:
[----:B------:R-:W-:Y:S02]  /*e520*/  @P1 IMAD R8, R6, 0x2, R16 ;  /* 0x0000000206081824 */ /* 0x000fe400078e0210 */
[----:B------:R-:W-:Y:S02]  /*e530*/  IMAD.MOV.U32 R13, RZ, RZ, R5 ;  /* 0x000000ffff0d7224 */ /* 0x000fe400078e0005 */
[----:B------:R-:W-:Y:S02]  /*e540*/  IMAD.MOV.U32 R12, RZ, RZ, 0x3 ;  /* 0x00000003ff0c7424 */ /* 0x000fe400078e00ff */
[----:B------:R-:W-:-:S07]  /*e550*/  IMAD.MOV.U32 R3, RZ, RZ, R14 ;  /* 0x000000ffff037224 */ /* 0x000fce00078e000e */
[----:B------:R-:W-:Y:S05]  /*e560*/  WARPSYNC.COLLECTIVE R15, `(.L_x_2233) ;  /* 0x000000000f087348 */ /* 0x000fea0003c00000 */
[----:B------:R0:W1:Y:S02]  /*e570*/  SHFL.IDX P6, R14, R13, R12, R11 ;  /* 0x0000000c0d0e7389 */ /* 0x00006400000c000b */
[----:B01----:R-:W-:Y:S01]  /*e580*/  ENDCOLLECTIVE ;  /* 0x000000000000791b */ /* 0x003fe20003800000 */
.L_x_2233:
        /* <DEDUP_REMOVED lines=15> */
.L_x_2234:
[----:B------:R-:W-:Y:S02]  /*e680*/  @P1 IMAD R8, R6, 0x2, R16 ;  /* 0x0000000206081824 */ /* 0x000fe400078e0210 */
[----:B------:R-:W-:Y:S02]  /*e690*/  IMAD.MOV.U32 R13, RZ, RZ, R5 ;  /* 0x000000ffff0d7224 */ /* 0x000fe400078e0005 */
[----:B------:R-:W-:Y:S02]  /*e6a0*/  IMAD.MOV.U32 R12, RZ, RZ, 0x4 ;  /* 0x00000004ff0c7424 */ /* 0x000fe400078e00ff */
[----:B------:R-:W-:-:S07]  /*e6b0*/  IMAD.MOV.U32 R3, RZ, RZ, R14 ;  /* 0x000000ffff037224 */ /* 0x000fce00078e000e */
[----:B------:R-:W-:Y:S05]  /*e6c0*/  WARPSYNC.COLLECTIVE R15, `(.L_x_2235) ;  /* 0x000000000f087348 */ /* 0x000fea0003c00000 */
[----:B------:R0:W1:Y:S02]  /*e6d0*/  SHFL.IDX P6, R14, R13, R12, R11 ;  /* 0x0000000c0d0e7389 */ /* 0x00006400000c000b */
[----:B01----:R-:W-:Y:S01]  /*e6e0*/  ENDCOLLECTIVE ;  /* 0x000000000000791b */ /* 0x003fe20003800000 */
.L_x_2235:
        /* <DEDUP_REMOVED lines=15> */
.L_x_2236:
[----:B------:R-:W-:Y:S02]  /*e7e0*/  @P1 IMAD R8, R6, 0x2, R16 ;  /* 0x0000000206081824 */ /* 0x000fe400078e0210 */
[----:B------:R-:W-:Y:S02]  /*e7f0*/  IMAD.MOV.U32 R13, RZ, RZ, R5 ;  /* 0x000000ffff0d7224 */ /* 0x000fe400078e0005 */
[----:B------:R-:W-:Y:S02]  /*e800*/  IMAD.MOV.U32 R12, RZ, RZ, 0x5 ;  /* 0x00000005ff0c7424 */ /* 0x000fe400078e00ff */
[----:B------:R-:W-:-:S07]  /*e810*/  IMAD.MOV.U32 R3, RZ, RZ, R14 ;  /* 0x000000ffff037224 */ /* 0x000fce00078e000e */
[----:B------:R-:W-:Y:S05]  /*e820*/  WARPSYNC.COLLECTIVE R15, `(.L_x_2237) ;  /* 0x000000000f087348 */ /* 0x000fea0003c00000 */
[----:B------:R0:W1:Y:S02]  /*e830*/  SHFL.IDX P6, R14, R13, R12, R11 ;  /* 0x0000000c0d0e7389 */ /* 0x00006400000c000b */
[----:B01----:R-:W-:Y:S01]  /*e840*/  ENDCOLLECTIVE ;  /* 0x000000000000791b */ /* 0x003fe20003800000 */
.L_x_2237:
        /* <DEDUP_REMOVED lines=15> */
.L_x_2238:
[----:B------:R-:W-:Y:S02]  /*e940*/  @P1 IMAD R8, R6, 0x2, R16 ;  /* 0x0000000206081824 */ /* 0x000fe400078e0210 */
[----:B------:R-:W-:Y:S02]  /*e950*/  IMAD.MOV.U32 R13, RZ, RZ, R5 ;  /* 0x000000ffff0d7224 */ /* 0x000fe400078e0005 */
[----:B------:R-:W-:Y:S02]  /*e960*/  IMAD.MOV.U32 R12, RZ, RZ, 0x6 ;  /* 0x00000006ff0c7424 */ /* 0x000fe400078e00ff */
[----:B------:R-:W-:-:S07]  /*e970*/  IMAD.MOV.U32 R3, RZ, RZ, R14 ;  /* 0x000000ffff037224 */ /* 0x000fce00078e000e */
[----:B------:R-:W-:Y:S05]  /*e980*/  WARPSYNC.COLLECTIVE R15, `(.L_x_2239) ;  /* 0x000000000f087348 */ /* 0x000fea0003c00000 */
[----:B------:R0:W1:Y:S02]  /*e990*/  SHFL.IDX P6, R14, R13, R12, R11 ;  /* 0x0000000c0d0e7389 */ /* 0x00006400000c000b */
[----:B01----:R-:W-:Y:S01]  /*e9a0*/  ENDCOLLECTIVE ;  /* 0x000000000000791b */ /* 0x003fe20003800000 */
.L_x_2239:
        /* <DEDUP_REMOVED lines=15> */
.L_x_2240:
[----:B------:R-:W-:Y:S02]  /*eaa0*/  @P1 IMAD R8, R6, 0x2, R16 ;  /* 0x0000000206081824 */ /* 0x000fe400078e0210 */
[----:B------:R-:W-:Y:S02]  /*eab0*/  IMAD.MOV.U32 R13, RZ, RZ, R5 ;  /* 0x000000ffff0d7224 */ /* 0x000fe400078e0005 */
[----:B------:R-:W-:Y:S02]  /*eac0*/  IMAD.MOV.U32 R12, RZ, RZ, 0x7 ;  /* 0x00000007ff0c7424 */ /* 0x000fe400078e00ff */
[----:B------:R-:W-:-:S07]  /*ead0*/  IMAD.MOV.U32 R3, RZ, RZ, R14 ;  /* 0x000000ffff037224 */ /* 0x000fce00078e000e */
[----:B------:R-:W-:Y:S05]  /*eae0*/  WARPSYNC.COLLECTIVE R15, `(.L_x_2241) ;  /* 0x000000000f087348 */ /* 0x000fea0003c00000 */
[----:B------:R0:W1:Y:S02]  /*eaf0*/  SHFL.IDX P6, R14, R13, R12, R11 ;  /* 0x0000000c0d0e7389 */ /* 0x00006400000c000b */
[----:B01----:R-:W-:Y:S01]  /*eb00*/  ENDCOLLECTIVE ;  /* 0x000000000000791b */ /* 0x003fe20003800000 */
.L_x_2241:
        /* <DEDUP_REMOVED lines=14> */
.L_x_2242:
[----:B------:R-:W-:Y:S05]  /*ebf0*/  BRA `(.L_x_2243) ;  /* 0xffffffc4001c7947 */ /* 0x000fea000383ffff */
.L_x_2179:
[----:B------:R-:W-:Y:S02]  /*ec00*/  IMAD.MOV.U32 R13, RZ, RZ, R4 ;  /* 0x000000ffff0d7224 */ /* 0x000fe400078e0004 */
[----:B------:R-:W-:Y:S02]  /*ec10*/  IMAD.MOV.U32 R12, RZ, RZ, RZ ;  /* 0x000000ffff0c7224 */ /* 0x000fe400078e00ff */
[----:B------:R-:W-:Y:S02]  /*ec20*/  IMAD.MOV.U32 R11, RZ, RZ, 0x181f ;  /* 0x0000181fff0b7424 */ /* 0x000fe400078e00ff */
[----:B------:R-:W-:Y:S02]  /*ec30*/  IMAD.MOV.U32 R15, RZ, RZ, -0x1 ;  /* 0xffffffffff0f7424 */ /* 0x000fe400078e00ff */
[----:B------:R-:W-:-:S07]  /*ec40*/  IMAD.U32 R6, RZ, RZ, UR43 ;  /* 0x0000002bff067e24 */ /* 0x000fce000f8e00ff */
[----:B-----5:R-:W-:Y:S05]  /*ec50*/  WARPSYNC.COLLECTIVE R15, `(.L_x_2244) ;  /* 0x000000000f087348 */ /* 0x020fea0003c00000 */
[----:B------:R0:W1:Y:S02]  /*ec60*/  SHFL.IDX P6, R14, R13, R12, R11 ;  /* 0x0000000c0d0e7389 */ /* 0x00006400000c000b */
[----:B01---5:R-:W-:Y:S01]  /*ec70*/  ENDCOLLECTIVE ;  /* 0x000000000000791b */ /* 0x023fe20003800000 */
.L_x_2244:
[----:B------:R-:W-:-:S05]  /*ec80*/  IMAD R6, R6, 0xc0, R8 ;  /* 0x000000c006067824 */ /* 0x000fca00078e0208 */
[----:B------:R-:W-:Y:S01]  /*ec90*/  ISETP.GE.AND P1, PT, R6, UR37, PT ;  /* 0x0000002506007c0c */ /* 0x000fe2000bf26270 */
[----:B------:R-:W-:Y:S02]  /*eca0*/  IMAD.MOV.U32 R13, RZ, RZ, R0 ;  /* 0x000000ffff0d7224 */ /* 0x000fe400078e0000 */
[----:B------:R-:W-:-:S10]  /*ecb0*/  IMAD.MOV.U32 R2, RZ, RZ, R14 ;  /* 0x000000ffff027224 */ /* 0x000fd400078e000e */
[----:B------:R-:W-:Y:S05]  /*ecc0*/  WARPSYNC.COLLECTIVE R15, `(.L_x_2245) ;  /* 0x000000000f087348 */ /* 0x000fea0003c00000 */
[----:B------:R0:W1:Y:S02]  /*ecd0*/  SHFL.IDX P6, R14, R13, R12, R11 ;  /* 0x0000000c0d0e7389 */ /* 0x00006400000c000b */
[----:B01----:R-:W-:Y:S01]  /*ece0*/  ENDCOLLECTIVE ;  /* 0x000000000000791b */ /* 0x003fe20003800000 */
.L_x_2245:
[----:B------:R-:W-:Y:S02]  /*ecf0*/  IMAD.MOV.U32 R13, RZ, RZ, R4 ;  /* 0x000000ffff0d7224 */ /* 0x000fe400078e0004 */
[----:B------:R-:W-:Y:S02]  /*ed00*/  IMAD.MOV.U32 R12, RZ, RZ, 0x1 ;  /* 0x00000001ff0c7424 */ /* 0x000fe400078e00ff */
[----:B------:R-:W-:-:S07]  /*ed10*/  IMAD.MOV.U32 R3, RZ, RZ, R14 ;  /* 0x000000ffff037224 */ /* 0x000fce00078e000e */
[----:B------:R-:W-:Y:S05]  /*ed20*/  WARPSYNC.COLLECTIVE R15, `(.L_x_2246) ;  /* 0x000000000f087348 */ /* 0x000fea0003c00000 */
[----:B------:R0:W1:Y:S02]  /*ed30*/  SHFL.IDX P6, R14, R13, R12, R11 ;  /* 0x0000000c0d0e7389 */ /* 0x00006400000c000b */
[----:B01----:R-:W-:Y:S01]  /*ed40*/  ENDCOLLECTIVE ;  /* 0x000000000000791b */ /* 0x003fe20003800000 */
.L_x_2246:
        /* <DEDUP_REMOVED lines=16> */
.L_x_2247:
[----:B------:R-:W-:Y:S02]  /*ee50*/  IMAD.MOV.U32 R13, RZ, RZ, R4 ;  /* 0x000000ffff0d7224 */ /* 0x000fe400078e0004 */
[----:B------:R-:W-:Y:S02]  /*ee60*/  IMAD.MOV.U32 R12, RZ, RZ, 0x2 ;  /* 0x00000002ff0c7424 */ /* 0x000fe400078e00ff */
[----:B------:R-:W-:-:S07]  /*ee70*/  IMAD.MOV.U32 R3, RZ, RZ, R14 ;  /* 0x000000ffff037224 */ /* 0x000fce00078e000e */
[----:B------:R-:W-:Y:S05]  /*ee80*/  WARPSYNC.COLLECTIVE R15, `(.L_x_2248) ;  /* 0x000000000f087348 */ /* 0x000fea0003c00000 */
[----:B------:R0:W1:Y:S02]  /*ee90*/  SHFL.IDX P6, R14, R13, R12, R11 ;  /* 0x0000000c0d0e7389 */ /* 0x00006400000c000b */
[----:B01----:R-:W-:Y:S01]  /*eea0*/  ENDCOLLECTIVE ;  /* 0x000000000000791b */ /* 0x003fe20003800000 */
.L_x_2248:
        /* <DEDUP_REMOVED lines=11> */
[----:B------:R-:W-:Y:S02]  /*ef60*/  ISETP.GE.AND P1, PT, R2, UR37, PT ;  /* 0x0000002502007c0c */ /* 0x000fe4000bf26270 */
[----:B------:R-:W-:-:S11]  /*ef70*/  MOV R2, R14 ;  /* 0x0000000e00027202 */ /* 0x000fd60000000f00 */
[----:B------:R-:W-:Y:S05]  /*ef80*/  WARPSYNC.COLLECTIVE R15, `(.L_x_2249) ;  /* 0x000000000f087348 */ /* 0x000fea0003c00000 */
[----:B------:R0:W1:Y:S02]  /*ef90*/  SHFL.IDX P6, R14, R13, R12, R11 ;  /* 0x0000000c0d0e7389 */ /* 0x00006400000c000b */
[----:B01----:R-:W-:Y:S01]  /*efa0*/  ENDCOLLECTIVE ;  /* 0x000000000000791b */ /* 0x003fe20003800000 */
.L_x_2249:
[----:B------:R-:W-:Y:S02]  /*efb0*/  IMAD.MOV.U32 R13, RZ, RZ, R4 ;  /* 0x000000ffff0d7224 */ /* 0x000fe400078e0004 */
[----:B------:R-:W-:Y:S02]  /*efc0*/  IMAD.MOV.U32 R12, RZ, RZ, 0x3 ;  /* 0x00000003ff0c7424 */ /* 0x000fe400078e00ff */
[----:B------:R-:W-:-:S07]  /*efd0*/  IMAD.MOV.U32 R3, RZ, RZ, R14 ;  /* 0x000000ffff037224 */ /* 0x000fce00078e000e */
[----:B------:R-:W-:Y:S05]  /*efe0*/  WARPSYNC.COLLECTIVE R15, `(.L_x_2250) ;  /* 0x000000000f087348 */ /* 0x000fea0003c00000 */
[----:B------:R0:W1:Y:S02]  /*eff0*/  SHFL.IDX P6, R14, R13, R12, R11 ;  /* 0x0000000c0d0e7389 */ /* 0x00006400000c000b */
[----:B01----:R-:W-:Y:S01]  /*f000*/  ENDCOLLECTIVE ;  /* 0x000000000000791b */ /* 0x003fe20003800000 */
.L_x_2250:
        /* <DEDUP_REMOVED lines=16> */
.L_x_2251:
[----:B------:R-:W-:Y:S02]  /*f110*/  IMAD.MOV.U32 R13, RZ, RZ, R4 ;  /* 0x000000ffff0d7224 */ /* 0x000fe400078e0004 */
[----:B------:R-:W-:Y:S02]  /*f120*/  IMAD.MOV.U32 R12, RZ, RZ, 0x4 ;  /* 0x00000004ff0c7424 */ /* 0x000fe400078e00ff */
[----:B------:R-:W-:-:S07]  /*f130*/  IMAD.MOV.U32 R3, RZ, RZ, R14 ;  /* 0x000000ffff037224 */ /* 0x000fce00078e000e */
[----:B------:R-:W-:Y:S05]  /*f140*/  WARPSYNC.COLLECTIVE R15, `(.L_x_2252) ;  /* 0x000000000f087348 */ /* 0x000fea0003c00000 */
[----:B------:R0:W1:Y:S02]  /*f150*/  SHFL.IDX P6, R14, R13, R12, R11 ;  /* 0x0000000c0d0e7389 */ /* 0x00006400000c000b */
[----:B01----:R-:W-:Y:S01]  /*f160*/  ENDCOLLECTIVE ;  /* 0x000000000000791b */ /* 0x003fe20003800000 */
.L_x_2252:
        /* <DEDUP_REMOVED lines=16> */
.L_x_2253:
[----:B------:R-:W-:Y:S02]  /*f270*/  IMAD.MOV.U32 R13, RZ, RZ, R4 ;  /* 0x000000ffff0d7224 */ /* 0x000fe400078e0004 */
[----:B------:R-:W-:Y:S02]  /*f280*/  IMAD.MOV.U32 R12, RZ, RZ, 0x5 ;  /* 0x00000005ff0c7424 */ /* 0x000fe400078e00ff */
[----:B------:R-:W-:-:S07]  /*f290*/  IMAD.MOV.U32 R3, RZ, RZ, R14 ;  /* 0x000000ffff037224 */ /* 0x000fce00078e000e */
[----:B------:R-:W-:Y:S05]  /*f2a0*/  WARPSYNC.COLLECTIVE R15, `(.L_x_2254) ;  /* 0x000000000f087348 */ /* 0x000fea0003c00000 */
[----:B------:R0:W1:Y:S02]  /*f2b0*/  SHFL.IDX P6, R14, R13, R12, R11 ;  /* 0x0000000c0d0e7389 */ /* 0x00006400000c000b */
[----:B01----:R-:W-:Y:S01]  /*f2c0*/  ENDCOLLECTIVE ;  /* 0x000000000000791b */ /* 0x003fe20003800000 */
.L_x_2254:
        /* <DEDUP_REMOVED lines=16> */
.L_x_2255:
[----:B------:R-:W-:Y:S02]  /*f3d0*/  IMAD.MOV.U32 R13, RZ, RZ, R4 ;  /* 0x000000ffff0d7224 */ /* 0x000fe400078e0004 */
[----:B------:R-:W-:Y:S02]  /*f3e0*/  IMAD.MOV.U32 R12, RZ, RZ, 0x6 ;  /* 0x00000006ff0c7424 */ /* 0x000fe400078e00ff */
[----:B------:R-:W-:-:S07]  /*f3f0*/  IMAD.MOV.U32 R3, RZ, RZ, R14 ;  /* 0x000000ffff037224 */ /* 0x000fce00078e000e */
[----:B------:R-:W-:Y:S05]  /*f400*/  WARPSYNC.COLLECTIVE R15, `(.L_x_2256) ;  /* 0x000000000f087348 */ /* 0x000fea0003c00000 */
[----:B------:R0:W1:Y:S02]  /*f410*/  SHFL.IDX P6, R14, R13, R12, R11 ;  /* 0x0000000c0d0e7389 */ /* 0x00006400000c000b */
[----:B01----:R-:W-:Y:S01]  /*f420*/  ENDCOLLECTIVE ;  /* 0x000000000000791b */ /* 0x003fe20003800000 */
.L_x_2256:
        /* <DEDUP_REMOVED lines=16> */
.L_x_2257:
[----:B------:R-:W-:Y:S02]  /*f530*/  IMAD.MOV.U32 R13, RZ, RZ, R4 ;  /* 0x000000ffff0d7224 */ /* 0x000fe400078e0004 */
[----:B------:R-:W-:Y:S02]  /*f540*/  IMAD.MOV.U32 R12, RZ, RZ, 0x7 ;  /* 0x00000007ff0c7424 */ /* 0x000fe400078e00ff */
[----:B------:R-:W-:-:S07]  /*f550*/  IMAD.MOV.U32 R3, RZ, RZ, R14 ;  /* 0x000000ffff037224 */ /* 0x000fce00078e000e */
[----:B------:R-:W-:Y:S05]  /*f560*/  WARPSYNC.COLLECTIVE R15, `(.L_x_2258) ;  /* 0x000000000f087348 */ /* 0x000fea0003c00000 */
[----:B------:R0:W1:Y:S02]  /*f570*/  SHFL.IDX P6, R14, R13, R12, R11 ;  /* 0x0000000c0d0e7389 */ /* 0x00006400000c000b */
[----:B01----:R-:W-:Y:S01]  /*f580*/  ENDCOLLECTIVE ;  /* 0x000000000000791b */ /* 0x003fe20003800000 */
.L_x_2258:
        /* <DEDUP_REMOVED lines=10> */
.L_x_2259:
        /* <DEDUP_REMOVED lines=12> */
.L_x_2260:
        /* <DEDUP_REMOVED lines=13> */
.L_x_2261:
[----:B------:R-:W-:Y:S02]  /*f7c0*/  IMAD.MOV.U32 R13, RZ, RZ, R7 ;  /* 0x000000ffff0d7224 */ /* 0x000fe400078e0007 */
[----:B------:R-:W-:Y:S01]  /*f7d0*/  IMAD.MOV.U32 R12, RZ, RZ, 0x1 ;  /* 0x00000001ff0c7424 */ /* 0x000fe200078e00ff */
[----:B------:R-:W-:-:S13]  /*f7e0*/  @!P1 LEA R2, P0, R10, R14, 0x1 ;  /* 0x0000000e0a029211 */ /* 0x000fda00078008ff */
[----:B------:R-:W-:Y:S05]  /*f7f0*/  WARPSYNC.COLLECTIVE R15, `(.L_x_2262) ;  /* 0x000000000f087348 */ /* 0x000fea0003c00000 */
[----:B------:R0:W1:Y:S02]  /*f800*/  SHFL.IDX P6, R14, R13, R12, R11 ;  /* 0x0000000c0d0e7389 */ /* 0x00006400000c000b */
[----:B01----:R-:W-:Y:S01]  /*f810*/  ENDCOLLECTIVE ;  /* 0x000000000000791b */ /* 0x003fe20003800000 */
.L_x_2262:
        /* <DEDUP_REMOVED lines=12> */
.L_x_2263:
[----:B------:R-:W-:Y:S02]  /*f8e0*/  IMAD.MOV.U32 R13, RZ, RZ, R7 ;  /* 0x000000ffff0d7224 */ /* 0x000fe400078e0007 */
[----:B------:R-:W-:Y:S02]  /*f8f0*/  IMAD.MOV.U32 R12, RZ, RZ, 0x2 ;  /* 0x00000002ff0c7424 */ /* 0x000fe400078e00ff */
[----:B------:R-:W-:-:S07]  /*f900*/  IMAD.MOV.U32 R2, RZ, RZ, R14 ;  /* 0x000000ffff027224 */ /* 0x000fce00078e000e */
[----:B------:R-:W-:Y:S05]  /*f910*/  WARPSYNC.COLLECTIVE R15, `(.L_x_2264) ;  /* 0x000000000f087348 */ /* 0x000fea0003c00000 */
[----:B------:R0:W1:Y:S02]  /*f920*/  SHFL.IDX P6, R14, R13, R12, R11 ;  /* 0x0000000c0d0e7389 */ /* 0x00006400000c000b */
[----:B01----:R-:W-:Y:S01]  /*f930*/  ENDCOLLECTIVE ;  /* 0x000000000000791b */ /* 0x003fe20003800000 */
.L_x_2264:
        /* <DEDUP_REMOVED lines=11> */
.L_x_2265:
        /* <DEDUP_REMOVED lines=8> */
.L_x_2266:
[----:B------:R-:W-:-:S04]  /*fa70*/  @!P1 LEA R2, P0, R10, R2, 0x1 ;  /* 0x000000020a029211 */ /* 0x000fc800078008ff */
[----:B------:R-:W-:-:S05]  /*fa80*/  @!P1 IADD3.X R3, RZ, R0, RZ, P0, !PT ;  /* 0x00000000ff039210 */ /* 0x000fca00007fe4ff */
        /* <DEDUP_REMOVED lines=9> */
.L_x_2267:
[----:B------:R-:W-:Y:S05]  /*fb20*/  BRA `(.L_x_2268) ;  /* 0xffffffc000dc7947 */ /* 0x000fea000383ffff */
.L_x_2182:
[----:B0-----:R0:W1:Y:S02]  /*fb30*/  SYNCS.PHASECHK.TRANS64.TRYWAIT P0, [R16+URZ+0x16820], R3 ;  /* 0x01682003100075a7 */ /* 0x001064000800017f */
[----:B-1----:R-:W-:Y:S05]  /*fb40*/  @!P0 NANOSLEEP.SYNCS 0x989680 ;  /* 0x009896800000895d */ /* 0x002fea0003900000 */
[----:B------:R-:W1:Y:S02]  /*fb50*/  @!P0 SYNCS.PHASECHK.TRANS64 P0, [R16+URZ+0x16820], R3 ;  /* 0x01682003100085a7 */ /* 0x000e64000800007f */
[----:B-1----:R-:W-:Y:S05]  /*fb60*/  @!P0 BRA `(.L_x_2182) ;  /* 0xfffffffc00f08947 */ /* 0x002fea000383ffff */
[----:B------:R-:W-:Y:S05]  /*fb70*/  BRA `(.L_x_2269) ;  /* 0xffffffc400387947 */ /* 0x000fea000383ffff */
.L_x_2186:
[----:B0-----:R0:W1:Y:S02]  /*fb80*/  SYNCS.PHASECHK.TRANS64.TRYWAIT P0, [R5+URZ+0x16840], R2 ;  /* 0x01684002050075a7 */ /* 0x001064000800017f */
[----:B-1----:R-:W-:Y:S05]  /*fb90*/  @!P0 NANOSLEEP.SYNCS 0x989680 ;  /* 0x009896800000895d */ /* 0x002fea0003900000 */
[----:B------:R-:W1:Y:S02]  /*fba0*/  @!P0 SYNCS.PHASECHK.TRANS64 P0, [R5+URZ+0x16840], R2 ;  /* 0x01684002050085a7 */ /* 0x000e64000800007f */
[----:B-1----:R-:W-:Y:S05]  /*fbb0*/  @!P0 BRA `(.L_x_2186) ;  /* 0xfffffffc00f08947 */ /* 0x002fea000383ffff */
[----:B------:R-:W-:Y:S05]  /*fbc0*/  BRA `(.L_x_2270) ;  /* 0xffffffc800047947 */ /* 0x000fea000383ffff */
.L_x_2187:
        /* <DEDUP_REMOVED lines=8> */
.L_x_2272:
[----:B------:R-:W-:Y:S05]  /*fc50*/  BSYNC B1 ;  /* 0x0000000000017941 */ /* 0x000fea0003800000 */
.L_x_2271:
        /* <DEDUP_REMOVED lines=10> */
.L_x_2273:
        /* <DEDUP_REMOVED lines=8> */
.L_x_2274:
        /* <DEDUP_REMOVED lines=12> */
.L_x_2275:
[----:B------:R-:W-:Y:S02]  /*fe40*/  IMAD.MOV.U32 R13, RZ, RZ, R10 ;  /* 0x000000ffff0d7224 */ /* 0x000fe400078e000a */
[----:B------:R-:W-:Y:S02]  /*fe50*/  IMAD.MOV.U32 R12, RZ, RZ, 0x2 ;  /* 0x00000002ff0c7424 */ /* 0x000fe400078e00ff */
[----:B------:R-:W-:-:S07]  /*fe60*/  IMAD.MOV.U32 R2, RZ, RZ, R14 ;  /* 0x000000ffff027224 */ /* 0x000fce00078e000e */
[----:B------:R-:W-:Y:S05]  /*fe70*/  WARPSYNC.COLLECTIVE R15, `(.L_x_2276) ;  /* 0x000000000f087348 */ /* 0x000fea0003c00000 */
[----:B------:R0:W1:Y:S02]  /*fe80*/  SHFL.IDX P6, R14, R13, R12, R11 ;  /* 0x0000000c0d0e7389 */ /* 0x00006400000c000b */
[----:B01----:R-:W-:Y:S01]  /*fe90*/  ENDCOLLECTIVE ;  /* 0x000000000000791b */ /* 0x003fe20003800000 */
.L_x_2276:
        /* <DEDUP_REMOVED lines=11> */
.L_x_2277:
[----:B------:R-:W-:Y:S02]  /*ff50*/  IMAD.MOV.U32 R13, RZ, RZ, R10 ;  /* 0x000000ffff0d7224 */ /* 0x000fe400078e000a */
[----:B------:R-:W-:Y:S02]  /*ff60*/  IMAD.MOV.U32 R12, RZ, RZ, 0x3 ;  /* 0x00000003ff0c7424 */ /* 0x000fe400078e00ff */
[----:B------:R-:W-:-:S07]  /*ff70*/  IMAD.MOV.U32 R2, RZ, RZ, R14 ;  /* 0x000000ffff027224 */ /* 0x000fce00078e000e */
[----:B------:R-:W-:Y:S05]  /*ff80*/  WARPSYNC.COLLECTIVE R15, `(.L_x_2278) ;  /* 0x000000000f087348 */ /* 0x000fea0003c00000 */
[----:B------:R0:W1:Y:S02]  /*ff90*/  SHFL.IDX P6, R14, R13, R12, R11 ;  /* 0x0000000c0d0e7389 */ /* 0x00006400000c000b */
[----:B01----:R-:W-:Y:S01]  /*ffa0*/  ENDCOLLECTIVE ;  /* 0x000000000000791b */ /* 0x003fe20003800000 */
.L_x_2278:
        /* <DEDUP_REMOVED lines=11> */
.L_x_2279:
[----:B------:R-:W-:Y:S02]  /*10060*/  IMAD.MOV.U32 R13, RZ, RZ, R10 ;  /* 0x000000ffff0d7224 */ /* 0x000fe400078e000a */
[----:B------:R-:W-:Y:S02]  /*10070*/  IMAD.MOV.U32 R12, RZ, RZ, 0x4 ;  /* 0x00000004ff0c7424 */ /* 0x000fe400078e00ff */
[----:B------:R-:W-:-:S07]  /*10080*/  IMAD.MOV.U32 R2, RZ, RZ, R14 ;  /* 0x000000ffff027224 */ /* 0x000fce00078e000e */
[----:B------:R-:W-:Y:S05]  /*10090*/  WARPSYNC.COLLECTIVE R15, `(.L_x_2280) ;  /* 0x000000000f087348 */ /* 0x000fea0003c00000 */
[----:B------:R0:W1:Y:S02]  /*100a0*/  SHFL.IDX P6, R14, R13, R12, R11 ;  /* 0x0000000c0d0e7389 */ /* 0x00006400000c000b */
[----:B01----:R-:W-:Y:S01]  /*100b0*/  ENDCOLLECTIVE ;  /* 0x000000000000791b */ /* 0x003fe20003800000 */
.L_x_2280:
        /* <DEDUP_REMOVED lines=11> */
.L_x_2281:
[----:B------:R-:W-:Y:S02]  /*10170*/  IMAD.MOV.U32 R13, RZ, RZ, R10 ;  /* 0x000000ffff0d7224 */ /* 0x000fe400078e000a */
[----:B------:R-:W-:Y:S02]  /*10180*/  IMAD.MOV.U32 R12, RZ, RZ, 0x5 ;  /* 0x00000005ff0c7424 */ /* 0x000fe400078e00ff */
[----:B------:R-:W-:-:S07]  /*10190*/  IMAD.MOV.U32 R2, RZ, RZ, R14 ;  /* 0x000000ffff027224 */ /* 0x000fce00078e000e */
[----:B------:R-:W-:Y:S05]  /*101a0*/  WARPSYNC.COLLECTIVE R15, `(.L_x_2282) ;  /* 0x000000000f087348 */ /* 0x000fea0003c00000 */
[----:B------:R0:W1:Y:S02]  /*101b0*/  SHFL.IDX P6, R14, R13, R12, R11 ;  /* 0x0000000c0d0e7389 */ /* 0x00006400000c000b */
[----:B01----:R-:W-:Y:S01]  /*101c0*/  ENDCOLLECTIVE ;  /* 0x000000000000791b */ /* 0x003fe20003800000 */
.L_x_2282:
        /* <DEDUP_REMOVED lines=11> */
.L_x_2283:
[----:B------:R-:W-:Y:S02]  /*10280*/  IMAD.MOV.U32 R13, RZ, RZ, R10 ;  /* 0x000000ffff0d7224 */ /* 0x000fe400078e000a */
[----:B------:R-:W-:Y:S02]  /*10290*/  IMAD.MOV.U32 R12, RZ, RZ, 0x6 ;  /* 0x00000006ff0c7424 */ /* 0x000fe400078e00ff */
[----:B------:R-:W-:-:S07]  /*102a0*/  IMAD.MOV.U32 R2, RZ, RZ, R14 ;  /* 0x000000ffff027224 */ /* 0x000fce00078e000e */
[----:B------:R-:W-:Y:S05]  /*102b0*/  WARPSYNC.COLLECTIVE R15, `(.L_x_2284) ;  /* 0x000000000f087348 */ /* 0x000fea0003c00000 */
[----:B------:R0:W1:Y:S02]  /*102c0*/  SHFL.IDX P6, R14, R13, R12, R11 ;  /* 0x0000000c0d0e7389 */ /* 0x00006400000c000b */
[----:B01----:R-:W-:Y:S01]  /*102d0*/  ENDCOLLECTIVE ;  /* 0x000000000000791b */ /* 0x003fe20003800000 */
.L_x_2284:
        /* <DEDUP_REMOVED lines=11> */
.L_x_2285:
[----:B------:R-:W-:Y:S02]  /*10390*/  IMAD.MOV.U32 R13, RZ, RZ, R10 ;  /* 0x000000ffff0d7224 */ /* 0x000fe400078e000a */
[----:B------:R-:W-:Y:S02]  /*103a0*/  IMAD.MOV.U32 R12, RZ, RZ, 0x7 ;  /* 0x00000007ff0c7424 */ /* 0x000fe400078e00ff */
[----:B------:R-:W-:-:S07]  /*103b0*/  IMAD.MOV.U32 R2, RZ, RZ, R14 ;  /* 0x000000ffff027224 */ /* 0x000fce00078e000e */
[----:B------:R-:W-:Y:S05]  /*103c0*/  WARPSYNC.COLLECTIVE R15, `(.L_x_2286) ;  /* 0x000000000f087348 */ /* 0x000fea0003c00000 */
[----:B------:R0:W1:Y:S02]  /*103d0*/  SHFL.IDX P6, R14, R13, R12, R11 ;  /* 0x0000000c0d0e7389 */ /* 0x00006400000c000b */
[----:B01----:R-:W-:Y:S01]  /*103e0*/  ENDCOLLECTIVE ;  /* 0x000000000000791b */ /* 0x003fe20003800000 */
.L_x_2286:
        /* <DEDUP_REMOVED lines=11> */
.L_x_2287:
[----:B------:R-:W-:Y:S01]  /*104a0*/  IMAD.MOV.U32 R2, RZ, RZ, R14 ;  /* 0x000000ffff027224 */ /* 0x000fe200078e000e */
[----:B------:R-:W-:Y:S06]  /*104b0*/  BRA `(.L_x_2288) ;  /* 0xffffffc000ec7947 */ /* 0x000fec000383ffff */
.L_x_2192:
[----:B-1----:R1:W2:Y:S02]  /*104c0*/  SYNCS.PHASECHK.TRANS64.TRYWAIT P0, [R5+URZ+0x16860], R2 ;  /* 0x01686002050075a7 */ /* 0x0022a4000800017f */
[----:B--2---:R-:W-:Y:S05]  /*104d0*/  @!P0 NANOSLEEP.SYNCS 0x989680 ;  /* 0x009896800000895d */ /* 0x004fea0003900000 */
[----:B------:R-:W2:Y:S02]  /*104e0*/  @!P0 SYNCS.PHASECHK.TRANS64 P0, [R5+URZ+0x16860], R2 ;  /* 0x01686002050085a7 */ /* 0x000ea4000800007f */
[----:B--2---:R-:W-:Y:S05]  /*104f0*/  @!P0 BRA `(.L_x_2192) ;  /* 0xfffffffc00f08947 */ /* 0x004fea000383ffff */
[----:B------:R-:W-:Y:S05]  /*10500*/  BRA `(.L_x_2289) ;  /* 0xffffffc400447947 */ /* 0x000fea000383ffff */
.L_x_2193:
        /* <DEDUP_REMOVED lines=8> */
.L_x_2291:
[----:B------:R-:W-:Y:S05]  /*10590*/  BSYNC B1 ;  /* 0x0000000000017941 */ /* 0x000fea0003800000 */
.L_x_2290:
        /* <DEDUP_REMOVED lines=9> */
.L_x_2292:
[----:B------:R-:W-:Y:S02]  /*10630*/  IMAD.MOV.U32 R13, RZ, RZ, R18 ;  /* 0x000000ffff0d7224 */ /* 0x000fe400078e0012 */
[----:B------:R-:W-:Y:S02]  /*10640*/  IMAD.MOV.U32 R12, RZ, RZ, 0x1 ;  /* 0x00000001ff0c7424 */ /* 0x000fe400078e00ff */
[----:B------:R-:W-:-:S07]  /*10650*/  IMAD.MOV.U32 R2, RZ, RZ, R14 ;  /* 0x000000ffff027224 */ /* 0x000fce00078e000e */
[----:B------:R-:W-:Y:S05]  /*10660*/  WARPSYNC.COLLECTIVE R15, `(.L_x_2293) ;  /* 0x000000000f087348 */ /* 0x000fea0003c00000 */
[----:B------:R0:W1:Y:S02]  /*10670*/  SHFL.IDX P6, R14, R13, R12, R11 ;  /* 0x0000000c0d0e7389 */ /* 0x00006400000c000b */
[----:B01----:R-:W-:Y:S01]  /*10680*/  ENDCOLLECTIVE ;  /* 0x000000000000791b */ /* 0x003fe20003800000 */
.L_x_2293:
        /* <DEDUP_REMOVED lines=12> */
.L_x_2294:
[----:B------:R-:W-:Y:S02]  /*10750*/  IMAD.MOV.U32 R13, RZ, RZ, R18 ;  /* 0x000000ffff0d7224 */ /* 0x000fe400078e0012 */
[----:B------:R-:W-:Y:S02]  /*10760*/  IMAD.MOV.U32 R12, RZ, RZ, 0x2 ;  /* 0x00000002ff0c7424 */ /* 0x000fe400078e00ff */
[----:B------:R-:W-:-:S07]  /*10770*/  IMAD.MOV.U32 R2, RZ, RZ, R14 ;  /* 0x000000ffff027224 */ /* 0x000fce00078e000e */
[----:B------:R-:W-:Y:S05]  /*10780*/  WARPSYNC.COLLECTIVE R15, `(.L_x_2295) ;  /* 0x000000000f087348 */ /* 0x000fea0003c00000 */
[----:B------:R0:W1:Y:S02]  /*10790*/  SHFL.IDX P6, R14, R13, R12, R11 ;  /* 0x0000000c0d0e7389 */ /* 0x00006400000c000b */
[----:B01----:R-:W-:Y:S01]  /*107a0*/  ENDCOLLECTIVE ;  /* 0x000000000000791b */ /* 0x003fe20003800000 */
.L_x_2295:
        /* <DEDUP_REMOVED lines=12> */
.L_x_2296:
[----:B------:R-:W-:Y:S02]  /*10870*/  IMAD.MOV.U32 R13, RZ, RZ, R18 ;  /* 0x000000ffff0d7224 */ /* 0x000fe400078e0012 */
[----:B------:R-:W-:Y:S02]  /*10880*/  IMAD.MOV.U32 R12, RZ, RZ, 0x3 ;  /* 0x00000003ff0c7424 */ /* 0x000fe400078e00ff */
[----:B------:R-:W-:-:S07]  /*10890*/  IMAD.MOV.U32 R2, RZ, RZ, R14 ;  /* 0x000000ffff027224 */ /* 0x000fce00078e000e */
[----:B------:R-:W-:Y:S05]  /*108a0*/  WARPSYNC.COLLECTIVE R15, `(.L_x_2297) ;  /* 0x000000000f087348 */ /* 0x000fea0003c00000 */
[----:B------:R0:W1:Y:S02]  /*108b0*/  SHFL.IDX P6, R14, R13, R12, R11 ;  /* 0x0000000c0d0e7389 */ /* 0x00006400000c000b */
[----:B01----:R-:W-:Y:S01]  /*108c0*/  ENDCOLLECTIVE ;  /* 0x000000000000791b */ /* 0x003fe20003800000 */
.L_x_2297:
        /* <DEDUP_REMOVED lines=12> */
.L_x_2298:
[----:B------:R-:W-:Y:S02]  /*10990*/  IMAD.MOV.U32 R13, RZ, RZ, R18 ;  /* 0x000000ffff0d7224 */ /* 0x000fe400078e0012 */
[----:B------:R-:W-:Y:S02]  /*109a0*/  IMAD.MOV.U32 R12, RZ, RZ, 0x4 ;  /* 0x00000004ff0c7424 */ /* 0x000fe400078e00ff */
[----:B------:R-:W-:-:S07]  /*109b0*/  IMAD.MOV.U32 R2, RZ, RZ, R14 ;  /* 0x000000ffff027224 */ /* 0x000fce00078e000e */
[----:B------:R-:W-:Y:S05]  /*109c0*/  WARPSYNC.COLLECTIVE R15, `(.L_x_2299) ;  /* 0x000000000f087348 */ /* 0x000fea0003c00000 */
[----:B------:R0:W1:Y:S02]  /*109d0*/  SHFL.IDX P6, R14, R13, R12, R11 ;  /* 0x0000000c0d0e7389 */ /* 0x00006400000c000b */
[----:B01----:R-:W-:Y:S01]  /*109e0*/  ENDCOLLECTIVE ;  /* 0x000000000000791b */ /* 0x003fe20003800000 */
.L_x_2299:
        /* <DEDUP_REMOVED lines=12> */
.L_x_2300:
[----:B------:R-:W-:Y:S02]  /*10ab0*/  IMAD.MOV.U32 R13, RZ, RZ, R18 ;  /* 0x000000ffff0d7224 */ /* 0x000fe400078e0012 */
[----:B------:R-:W-:Y:S02]  /*10ac0*/  IMAD.MOV.U32 R12, RZ, RZ, 0x5 ;  /* 0x00000005ff0c7424 */ /* 0x000fe400078e00ff */
[----:B------:R-:W-:-:S07]  /*10ad0*/  IMAD.MOV.U32 R2, RZ, RZ, R14 ;  /* 0x000000ffff027224 */ /* 0x000fce00078e000e */
[----:B------:R-:W-:Y:S05]  /*10ae0*/  WARPSYNC.COLLECTIVE R15, `(.L_x_2301) ;  /* 0x000000000f087348 */ /* 0x000fea0003c00000 */
[----:B------:R0:W1:Y:S02]  /*10af0*/  SHFL.IDX P6, R14, R13, R12, R11 ;  /* 0x0000000c0d0e7389 */ /* 0x00006400000c000b */
[----:B01----:R-:W-:Y:S01]  /*10b00*/  ENDCOLLECTIVE ;  /* 0x000000000000791b */ /* 0x003fe20003800000 */
.L_x_2301:
        /* <DEDUP_REMOVED lines=12> */
.L_x_2302:
[----:B------:R-:W-:Y:S02]  /*10bd0*/  IMAD.MOV.U32 R13, RZ, RZ, R18 ;  /* 0x000000ffff0d7224 */ /* 0x000fe400078e0012 */
[----:B------:R-:W-:Y:S02]  /*10be0*/  IMAD.MOV.U32 R12, RZ, RZ, 0x6 ;  /* 0x00000006ff0c7424 */ /* 0x000fe400078e00ff */
[----:B------:R-:W-:-:S07]  /*10bf0*/  IMAD.MOV.U32 R2, RZ, RZ, R14 ;  /* 0x000000ffff027224 */ /* 0x000fce00078e000e */
[----:B------:R-:W-:Y:S05]  /*10c00*/  WARPSYNC.COLLECTIVE R15, `(.L_x_2303) ;  /* 0x000000000f087348 */ /* 0x000fea0003c00000 */
[----:B------:R0:W1:Y:S02]  /*10c10*/  SHFL.IDX P6, R14, R13, R12, R11 ;  /* 0x0000000c0d0e7389 */ /* 0x00006400000c000b */
[----:B01----:R-:W-:Y:S01]  /*10c20*/  ENDCOLLECTIVE ;  /* 0x000000000000791b */ /* 0x003fe20003800000 */
.L_x_2303:
        /* <DEDUP_REMOVED lines=12> */
.L_x_2304:
[----:B------:R-:W-:Y:S02]  /*10cf0*/  IMAD.MOV.U32 R13, RZ, RZ, R18 ;  /* 0x000000ffff0d7224 */ /* 0x000fe400078e0012 */
[----:B------:R-:W-:Y:S02]  /*10d00*/  IMAD.MOV.U32 R12, RZ, RZ, 0x7 ;  /* 0x00000007ff0c7424 */ /* 0x000fe400078e00ff */
[----:B------:R-:W-:-:S07]  /*10d10*/  IMAD.MOV.U32 R2, RZ, RZ, R14 ;  /* 0x000000ffff027224 */ /* 0x000fce00078e000e */
[----:B------:R-:W-:Y:S05]  /*10d20*/  WARPSYNC.COLLECTIVE R15, `(.L_x_2305) ;  /* 0x000000000f087348 */ /* 0x000fea0003c00000 */
[----:B------:R0:W1:Y:S02]  /*10d30*/  SHFL.IDX P6, R14, R13, R12, R11 ;  /* 0x0000000c0d0e7389 */ /* 0x00006400000c000b */
[----:B01----:R-:W-:Y:S01]  /*10d40*/  ENDCOLLECTIVE ;  /* 0x000000000000791b */ /* 0x003fe20003800000 */
.L_x_2305:
        /* <DEDUP_REMOVED lines=12> */
.L_x_2306:
[----:B------:R-:W-:Y:S01]  /*10e10*/  IMAD.MOV.U32 R2, RZ, RZ, R14 ;  /* 0x000000ffff027224 */ /* 0x000fe200078e000e */
[----:B------:R-:W-:Y:S06]  /*10e20*/  BRA `(.L_x_2307) ;  /* 0xffffffbc00f47947 */ /* 0x000fec000383ffff */
.L_x_2201:
[----:B0-----:R0:W1:Y:S02]  /*10e30*/  SYNCS.PHASECHK.TRANS64.TRYWAIT P0, [R4+URZ+0x16860], R3 ;  /* 0x01686003040075a7 */ /* 0x001064000800017f */
[----:B-1----:R-:W-:Y:S05]  /*10e40*/  @!P0 NANOSLEEP.SYNCS 0x989680 ;  /* 0x009896800000895d */ /* 0x002fea0003900000 */
[----:B------:R-:W1:Y:S02]  /*10e50*/  @!P0 SYNCS.PHASECHK.TRANS64 P0, [R4+URZ+0x16860], R3 ;  /* 0x01686003040085a7 */ /* 0x000e64000800007f */
[----:B-1----:R-:W-:Y:S05]  /*10e60*/  @!P0 BRA `(.L_x_2201) ;  /* 0xfffffffc00f08947 */ /* 0x002fea000383ffff */
[----:B------:R-:W-:Y:S05]  /*10e70*/  BRA `(.L_x_2308) ;  /* 0xffffffc400087947 */ /* 0x000fea000383ffff */
.L_x_2202:
        /* <DEDUP_REMOVED lines=8> */
.L_x_2310:
[----:B------:R-:W-:Y:S05]  /*10f00*/  BSYNC B0 ;  /* 0x0000000000007941 */ /* 0x000fea0003800000 */
.L_x_2309:
        /* <DEDUP_REMOVED lines=10> */
.L_x_2311:
        /* <DEDUP_REMOVED lines=9> */
.L_x_2312:
        /* <DEDUP_REMOVED lines=11> */
.L_x_2313:
[----:B------:R-:W-:Y:S02]  /*110f0*/  IMAD.MOV.U32 R13, RZ, RZ, R18 ;  /* 0x000000ffff0d7224 */ /* 0x000fe400078e0012 */
[----:B------:R-:W-:Y:S01]  /*11100*/  IMAD.MOV.U32 R12, RZ, RZ, 0x2 ;  /* 0x00000002ff0c7424 */ /* 0x000fe200078e00ff */
[----:B------:R-:W-:-:S13]  /*11110*/  IADD3 R2, P0, R14, R6, RZ ;  /* 0x000000060e027210 */ /* 0x000fda0007f1e0ff */
[----:B------:R-:W-:Y:S05]  /*11120*/  WARPSYNC.COLLECTIVE R15, `(.L_x_2314) ;  /* 0x000000000f087348 */ /* 0x000fea0003c00000 */
[----:B------:R0:W1:Y:S02]  /*11130*/  SHFL.IDX P6, R14, R13, R12, R11 ;  /* 0x0000000c0d0e7389 */ /* 0x00006400000c000b */
[----:B01----:R-:W-:Y:S01]  /*11140*/  ENDCOLLECTIVE ;  /* 0x000000000000791b */ /* 0x003fe20003800000 */
.L_x_2314:
        /* <DEDUP_REMOVED lines=11> */
.L_x_2315:
[----:B------:R-:W-:Y:S02]  /*11200*/  IMAD.MOV.U32 R13, RZ, RZ, R18 ;  /* 0x000000ffff0d7224 */ /* 0x000fe400078e0012 */
[----:B------:R-:W-:Y:S02]  /*11210*/  IMAD.MOV.U32 R12, RZ, RZ, 0x3 ;  /* 0x00000003ff0c7424 */ /* 0x000fe400078e00ff */
[----:B------:R-:W-:-:S07]  /*11220*/  IMAD.MOV.U32 R9, RZ, RZ, R14 ;  /* 0x000000ffff097224 */ /* 0x000fce00078e000e */
[----:B------:R-:W-:Y:S05]  /*11230*/  WARPSYNC.COLLECTIVE R15, `(.L_x_2316) ;  /* 0x000000000f087348 */ /* 0x000fea0003c00000 */
[----:B------:R0:W1:Y:S02]  /*11240*/  SHFL.IDX P6, R14, R13, R12, R11 ;  /* 0x0000000c0d0e7389 */ /* 0x00006400000c000b */
[----:B01----:R-:W-:Y:S01]  /*11250*/  ENDCOLLECTIVE ;  /* 0x000000000000791b */ /* 0x003fe20003800000 */
.L_x_2316:
        /* <DEDUP_REMOVED lines=12> */
.L_x_2317:
[----:B------:R-:W-:Y:S02]  /*11320*/  IMAD.MOV.U32 R13, RZ, RZ, R18 ;  /* 0x000000ffff0d7224 */ /* 0x000fe400078e0012 */
[----:B------:R-:W-:Y:S01]  /*11330*/  IMAD.MOV.U32 R12, RZ, RZ, 0x4 ;  /* 0x00000004ff0c7424 */ /* 0x000fe200078e00ff */
[----:B------:R-:W-:-:S13]  /*11340*/  IADD3 R2, P0, R14, R6, RZ ;  /* 0x000000060e027210 */ /* 0x000fda0007f1e0ff */
[----:B------:R-:W-:Y:S05]  /*11350*/  WARPSYNC.COLLECTIVE R15, `(.L_x_2318) ;  /* 0x000000000f087348 */ /* 0x000fea0003c00000 */
[----:B------:R0:W1:Y:S02]  /*11360*/  SHFL.IDX P6, R14, R13, R12, R11 ;  /* 0x0000000c0d0e7389 */ /* 0x00006400000c000b */
[----:B01----:R-:W-:Y:S01]  /*11370*/  ENDCOLLECTIVE ;  /* 0x000000000000791b */ /* 0x003fe20003800000 */
.L_x_2318:
        /* <DEDUP_REMOVED lines=11> */
.L_x_2319:
[----:B------:R-:W-:Y:S02]  /*11430*/  IMAD.MOV.U32 R13, RZ, RZ, R18 ;  /* 0x000000ffff0d7224 */ /* 0x000fe400078e0012 */
[----:B------:R-:W-:Y:S02]  /*11440*/  IMAD.MOV.U32 R12, RZ, RZ, 0x5 ;  /* 0x00000005ff0c7424 */ /* 0x000fe400078e00ff */
[----:B------:R-:W-:-:S07]  /*11450*/  IMAD.MOV.U32 R9, RZ, RZ, R14 ;  /* 0x000000ffff097224 */ /* 0x000fce00078e000e */
[----:B------:R-:W-:Y:S05]  /*11460*/  WARPSYNC.COLLECTIVE R15, `(.L_x_2320) ;  /* 0x000000000f087348 */ /* 0x000fea0003c00000 */
[----:B------:R0:W1:Y:S02]  /*11470*/  SHFL.IDX P6, R14, R13, R12, R11 ;  /* 0x0000000c0d0e7389 */ /* 0x00006400000c000b */
[----:B01----:R-:W-:Y:S01]  /*11480*/  ENDCOLLECTIVE ;  /* 0x000000000000791b */ /* 0x003fe20003800000 */
.L_x_2320:
        /* <DEDUP_REMOVED lines=12> */
.L_x_2321:
[----:B------:R-:W-:Y:S02]  /*11550*/  IMAD.MOV.U32 R13, RZ, RZ, R18 ;  /* 0x000000ffff0d7224 */ /* 0x000fe400078e0012 */
[----:B------:R-:W-:Y:S01]  /*11560*/  IMAD.MOV.U32 R12, RZ, RZ, 0x6 ;  /* 0x00000006ff0c7424 */ /* 0x000fe200078e00ff */
[----:B------:R-:W-:-:S13]  /*11570*/  IADD3 R2, P0, R14, R6, RZ ;  /* 0x000000060e027210 */ /* 0x000fda0007f1e0ff */
[----:B------:R-:W-:Y:S05]  /*11580*/  WARPSYNC.COLLECTIVE R15, `(.L_x_2322) ;  /* 0x000000000f087348 */ /* 0x000fea0003c00000 */
[----:B------:R0:W1:Y:S02]  /*11590*/  SHFL.IDX P6, R14, R13, R12, R11 ;  /* 0x0000000c0d0e7389 */ /* 0x00006400000c000b */
[----:B01----:R-:W-:Y:S01]  /*115a0*/  ENDCOLLECTIVE ;  /* 0x000000000000791b */ /* 0x003fe20003800000 */
.L_x_2322:
        /* <DEDUP_REMOVED lines=11> */
.L_x_2323:
[----:B------:R-:W-:Y:S02]  /*11660*/  IMAD.MOV.U32 R13, RZ, RZ, R18 ;  /* 0x000000ffff0d7224 */ /* 0x000fe400078e0012 */
[----:B------:R-:W-:Y:S02]  /*11670*/  IMAD.MOV.U32 R12, RZ, RZ, 0x7 ;  /* 0x00000007ff0c7424 */ /* 0x000fe400078e00ff */
[----:B------:R-:W-:-:S07]  /*11680*/  IMAD.MOV.U32 R9, RZ, RZ, R14 ;  /* 0x000000ffff097224 */ /* 0x000fce00078e000e */
[----:B------:R-:W-:Y:S05]  /*11690*/  WARPSYNC.COLLECTIVE R15, `(.L_x_2324) ;  /* 0x000000000f087348 */ /* 0x000fea0003c00000 */
[----:B------:R0:W1:Y:S02]  /*116a0*/  SHFL.IDX P6, R14, R13, R12, R11 ;  /* 0x0000000c0d0e7389 */ /* 0x00006400000c000b */
[----:B01----:R-:W-:Y:S01]  /*116b0*/  ENDCOLLECTIVE ;  /* 0x000000000000791b */ /* 0x003fe20003800000 */
.L_x_2324:
        /* <DEDUP_REMOVED lines=12> */
.L_x_2325:
[----:B------:R-:W-:Y:S05]  /*11780*/  BRA `(.L_x_2326) ;  /* 0xffffffbc00c87947 */ /* 0x000fea000383ffff */
.L_x_2207:
        /* <DEDUP_REMOVED lines=8> */
.L_x_2328:
[----:B------:R-:W-:Y:S05]  /*11810*/  BSYNC B0 ;  /* 0x0000000000007941 */ /* 0x000fea0003800000 */
.L_x_2327:
[----:B------:R-:W-:Y:S05]  /*11820*/  BRA `(.L_x_2329) ;  /* 0xffffffc0004c7947 */ /* 0x000fea000383ffff */
.L_x_2210:
[----:B-1----:R1:W2:Y:S02]  /*11830*/  SYNCS.PHASECHK.TRANS64.TRYWAIT P0, [R5+URZ+0x16820], R0 ;  /* 0x01682000050075a7 */ /* 0x0022a4000800017f */
[----:B--2---:R-:W-:Y:S05]  /*11840*/  @!P0 NANOSLEEP.SYNCS 0x989680 ;  /* 0x009896800000895d */ /* 0x004fea0003900000 */
[----:B------:R-:W2:Y:S02]  /*11850*/  @!P0 SYNCS.PHASECHK.TRANS64 P0, [R5+URZ+0x16820], R0 ;  /* 0x01682000050085a7 */ /* 0x000ea4000800007f */
[----:B--2---:R-:W-:Y:S05]  /*11860*/  @!P0 BRA `(.L_x_2210) ;  /* 0xfffffffc00f08947 */ /* 0x004fea000383ffff */
[----:B------:R-:W-:Y:S05]  /*11870*/  BRA `(.L_x_2330) ;  /* 0xffffffc000987947 */ /* 0x000fea000383ffff */
.L_x_2211:
[----:B------:R-:W2:Y:S01]  /*11880*/  S2R R2, SR_TID.X ;  /* 0x0000000000027919 */ /* 0x000ea20000002100 */
[----:B------:R-:W-:Y:S01]  /*11890*/  BSSY B0, `(.L_x_2331) ;  /* 0x000000a000007945 */ /* 0x000fe20003800000 */
[----:B------:R-:W-:Y:S02]  /*118a0*/  IMAD.MOV.U32 R12, RZ, RZ, RZ ;  /* 0x000000ffff0c7224 */ /* 0x000fe400078e00ff */
[----:B------:R-:W-:Y:S02]  /*118b0*/  IMAD.MOV.U32 R11, RZ, RZ, 0x1f ;  /* 0x0000001fff0b7424 */ /* 0x000fe400078e00ff */
[----:B------:R-:W-:Y:S01]  /*118c0*/  IMAD.MOV.U32 R15, RZ, RZ, -0x1 ;  /* 0xffffffffff0f7424 */ /* 0x000fe200078e00ff */
[----:B--2---:R-:W-:-:S04]  /*118d0*/  SHF.R.U32.HI R2, RZ, 0x5, R2 ;  /* 0x00000005ff027819 */ /* 0x004fc80000011602 */
[----:B------:R-:W-:-:S05]  /*118e0*/  LOP3.LUT R2, R2, 0x3, RZ, 0xc0, !PT ;  /* 0x0000000302027812 */ /* 0x000fca00078ec0ff */
[----:B------:R-:W-:-:S07]  /*118f0*/  IMAD.MOV.U32 R13, RZ, RZ, R2 ;  /* 0x000000ffff0d7224 */ /* 0x000fce00078e0002 */
[----:B01----:R-:W-:Y:S05]  /*11900*/  WARPSYNC.COLLECTIVE R15, `(.L_x_2332) ;  /* 0x000000000f087348 */ /* 0x003fea0003c00000 */
[----:B------:R2:W3:Y:S02]  /*11910*/  SHFL.IDX P6, R14, R13, R12, R11 ;  /* 0x0000000c0d0e7389 */ /* 0x0004e400000c000b */
[----:B0123--:R-:W-:Y:S01]  /*11920*/  ENDCOLLECTIVE ;  /* 0x000000000000791b */ /* 0x00ffe20003800000 */
.L_x_2332:
[----:B------:R-:W-:Y:S05]  /*11930*/  BSYNC B0 ;  /* 0x0000000000007941 */ /* 0x000fea0003800000 */
.L_x_2331:
[----:B------:R-:W-:Y:S05]  /*11940*/  BRA `(.L_x_2333) ;  /* 0xffffffc000807947 */ /* 0x000fea000383ffff */
.L_x_2214:
[----:B------:R-:W-:Y:S01]  /*11950*/  BSSY B1, `(.L_x_2334) ;  /* 0x0000006000017945 */ /* 0x000fe20003800000 */
[----:B------:R-:W-:-:S07]  /*11960*/  IMAD.MOV.U32 R15, RZ, RZ, -0x1 ;  /* 0xffffffffff0f7424 */ /* 0x000fce00078e00ff */
[----:B01----:R-:W-:Y:S05]  /*11970*/  WARPSYNC.COLLECTIVE R15, `(.L_x_2335) ;  /* 0x000000000f0c7348 */ /* 0x003fea0003c00000 */
[----:B------:R-:W-:Y:S02]  /*11980*/  ELECT P6, UR62, PT ;  /* 0x00000000003e782f */ /* 0x000fe400038c0000 */
[----:B------:R-:W-:Y:S01]  /*11990*/  MOV R14, UR62 ;  /* 0x0000003e000e7c02 */ /* 0x000fe20008000f00 */
[----:B01----:R-:W-:Y:S10]  /*119a0*/  ENDCOLLECTIVE ;  /* 0x000000000000791b */ /* 0x003ff40003800000 */
.L_x_2335:
[----:B------:R-:W-:Y:S05]  /*119b0*/  BSYNC B1 ;  /* 0x0000000000017941 */ /* 0x000fea0003800000 */
.L_x_2334:
[----:B------:R-:W-:Y:S05]  /*119c0*/  BRA `(.L_x_2336) ;  /* 0xffffffc000787947 */ /* 0x000fea000383ffff */
.L_x_2216:
[----:B-1----:R1:W2:Y:S02]  /*119d0*/  SYNCS.PHASECHK.TRANS64.TRYWAIT P1, [R3+URZ+0x16840], R2 ;  /* 0x01684002030075a7 */ /* 0x0022a4000802017f */
[----:B--2---:R-:W-:Y:S05]  /*119e0*/  @!P1 NANOSLEEP.SYNCS 0x989680 ;  /* 0x009896800000995d */ /* 0x004fea0003900000 */
[----:B------:R-:W2:Y:S02]  /*119f0*/  @!P1 SYNCS.PHASECHK.TRANS64 P1, [R3+URZ+0x16840], R2 ;  /* 0x01684002030095a7 */ /* 0x000ea4000802007f */
[----:B--2---:R-:W-:Y:S05]  /*11a00*/  @!P1 BRA `(.L_x_2216) ;  /* 0xfffffffc00f09947 */ /* 0x004fea000383ffff */
[----:B------:R-:W-:Y:S05]  /*11a10*/  BRA `(.L_x_2337) ;  /* 0xffffffc000987947 */ /* 0x000fea000383ffff */
.L_x_2218:
[----:B--2---:R2:W3:Y:S02]  /*11a20*/  SYNCS.PHASECHK.TRANS64.TRYWAIT P1, [R5+URZ+0x16840], R0 ;  /* 0x01684000050075a7 */ /* 0x0044e4000802017f */
[----:B---3--:R-:W-:Y:S05]  /*11a30*/  @!P1 NANOSLEEP.SYNCS 0x989680 ;  /* 0x009896800000995d */ /* 0x008fea0003900000 */
[----:B------:R-:W3:Y:S02]  /*11a40*/  @!P1 SYNCS.PHASECHK.TRANS64 P1, [R5+URZ+0x16840], R0 ;  /* 0x01684000050095a7 */ /* 0x000ee4000802007f */
[----:B---3--:R-:W-:Y:S05]  /*11a50*/  @!P1 BRA `(.L_x_2218) ;  /* 0xfffffffc00f09947 */ /* 0x008fea000383ffff */
[----:B------:R-:W-:Y:S05]  /*11a60*/  BRA `(.L_x_2338) ;  /* 0xffffffc000a47947 */ /* 0x000fea000383ffff */
.L_x_2220:
[----:B---3--:R3:W4:Y:S02]  /*11a70*/  SYNCS.PHASECHK.TRANS64.TRYWAIT P1, [R3+URZ+0x16860], R2 ;  /* 0x01686002030075a7 */ /* 0x008724000802017f */
[----:B----4-:R-:W-:Y:S05]  /*11a80*/  @!P1 NANOSLEEP.SYNCS 0x989680 ;  /* 0x009896800000995d */ /* 0x010fea0003900000 */
[----:B------:R-:W4:Y:S02]  /*11a90*/  @!P1 SYNCS.PHASECHK.TRANS64 P1, [R3+URZ+0x16860], R2 ;  /* 0x01686002030095a7 */ /* 0x000f24000802007f */
[----:B----4-:R-:W-:Y:S05]  /*11aa0*/  @!P1 BRA `(.L_x_2220) ;  /* 0xfffffffc00f09947 */ /* 0x010fea000383ffff */
[----:B------:R-:W-:Y:S05]  /*11ab0*/  BRA `(.L_x_2339) ;  /* 0xffffffc000a07947 */ /* 0x000fea000383ffff */
.L_x_2340:
        /* <DEDUP_REMOVED lines=12> */
.L_x_3111:


//--------------------- .text._ZN7cutlass13device_kernelIN5flash11enable_sm90INS1_16FlashAttnFwdSm90INS1_25CollectiveMainloopFwdSm90ILi2EN4cute5tupleIJNS5_1CILi1EEES8_S8_EEENS6_IJNS7_ILi192EEENS7_ILi128EEENS7_ILi64EEEEEELi64ENS_6half_tEfNS_4arch4Sm90ELb1ELb0ELb0ELb1ELb1ELb0ELb0ELb1ELb1ELb1ELb0ELb0EEENS1_21CollectiveEpilogueFwdINS6_IJSA_SC_SB_EEES9_SE_SG_Li384ELb1ELb1ELb0ELb0EEENS1_36VarlenDynamicPersistentTileSchedulerILi192ELi128ELi384ELi128ELb0ELb1ELb1ELb1ELb1ELb1EEEEEEEEEvNT_6ParamsE --------------------------
	.section	.text._ZN7cutlass13device_kernelIN5flash11enable_sm90INS1_16FlashAttnFwdSm90INS1_25CollectiveMainloopFwdSm90ILi2EN4cute5tupleIJNS5_1CILi1EEES8_S8_EEENS6_IJNS7_ILi192EEENS7_ILi128EEENS7_ILi64EEEEEELi64ENS_6half_tEfNS_4arch4Sm90ELb1ELb0ELb0ELb1ELb1ELb0ELb0ELb1ELb1ELb1ELb0ELb0EEENS1_21CollectiveEpilogueFwdINS6_IJSA_SC_SB_EEES9_SE_SG_Li384ELb1ELb1ELb0ELb0EEENS1_36VarlenDynamicPersistentTileSchedulerILi192ELi128ELi384ELi128ELb0ELb1ELb1ELb1ELb1ELb1EEEEEEEEEvNT_6ParamsE,"ax",@progbits
	.align	128
.text._ZN7cutlass13device_kernelIN5flash11enable_sm90INS1_16FlashAttnFwdSm90INS1_25CollectiveMainloopFwdSm90ILi2EN4cute5tupleIJNS5_1CILi1EEES8_S8_EEENS6_IJNS7_ILi192EEENS7_ILi128EEENS7_ILi64EEEEEELi64ENS_6half_tEfNS_4arch4Sm90ELb1ELb0ELb0ELb1ELb1ELb0ELb0ELb1ELb1ELb1ELb0ELb0EEENS1_21CollectiveEpilogueFwdINS6_IJSA_SC_SB_EEES9_SE_SG_Li384ELb1ELb1ELb0ELb0EEENS1_36VarlenDynamicPersistentTileSchedulerILi192ELi128ELi384ELi128ELb0ELb1ELb1ELb1ELb1ELb1EEEEEEEEEvNT_6ParamsE:
        .type           _ZN7cutlass13device_kernelIN5flash11enable_sm90INS1_16FlashAttnFwdSm90INS1_25CollectiveMainloopFwdSm90ILi2EN4cute5tupleIJNS5_1CILi1EEES8_S8_EEENS6_IJNS7_ILi192EEENS7_ILi128EEENS7_ILi64EEEEEELi64ENS_6half_tEfNS_4arch4Sm90ELb1ELb0ELb0ELb1ELb1ELb0ELb0ELb1ELb1ELb1ELb0ELb0EEENS1_21CollectiveEpilogueFwdINS6_IJSA_SC_SB_EEES9_SE_SG_Li384ELb1ELb1ELb0ELb0EEENS1_36VarlenDynamicPersistentTileSchedulerILi192ELi128ELi384ELi128ELb0ELb1ELb1ELb1ELb1ELb1EEEEEEEEEvNT_6ParamsE,@function
        .size           _ZN7cutlass13device_kernelIN5flash11enable_sm90INS1_16FlashAttnFwdSm90INS1_25CollectiveMainloopFwdSm90ILi2EN4cute5tupleIJNS5_1CILi1EEES8_S8_EEENS6_IJNS7_ILi192EEENS7_ILi128EEENS7_ILi64EEEEEELi64ENS_6half_tEfNS_4arch4Sm90ELb1ELb0ELb0ELb1ELb1ELb0ELb0ELb1ELb1ELb1ELb0ELb0EEENS1_21CollectiveEpilogueFwdINS6_IJSA_SC_SB_EEES9_SE_SG_Li384ELb1ELb1ELb0ELb0EEENS1_36VarlenDynamicPersistentTileSchedulerILi192ELi128ELi384ELi128ELb0ELb1ELb1ELb1ELb1ELb1EEEEEEEEEvNT_6ParamsE,(.L_x_3112 - _ZN7cutlass13device_kernelIN5flash11enable_sm90INS1_16FlashAttnFwdSm90INS1_25CollectiveMainloopFwdSm90ILi2EN4cute5tupleIJNS5_1CILi1EEES8_S8_EEENS6_IJNS7_ILi192EEENS7_ILi128EEENS7_ILi64EEEEEELi64ENS_6half_tEfNS_4arch4Sm90ELb1ELb0ELb0ELb1ELb1ELb0ELb0ELb1ELb1ELb1ELb0ELb0EEENS1_21CollectiveEpilogueFwdINS6_IJSA_SC_SB_EEES9_SE_SG_Li384ELb1ELb1ELb0ELb0EEENS1_36VarlenDynamicPersistentTileSchedulerILi192ELi128ELi384ELi128ELb0ELb1ELb1ELb1ELb1ELb1EEEEEEEEEvNT_6ParamsE)
        .other          _ZN7cutlass13device_kernelIN5flash11enable_sm90INS1_16FlashAttnFwdSm90INS1_25CollectiveMainloopFwdSm90ILi2EN4cute5tupleIJNS5_1CILi1EEES8_S8_EEENS6_IJNS7_ILi192EEENS7_ILi128EEENS7_ILi64EEEEEELi64ENS_6half_tEfNS_4arch4Sm90ELb1ELb0ELb0ELb1ELb1ELb0ELb0ELb1ELb1ELb1ELb0ELb0EEENS1_21CollectiveEpilogueFwdINS6_IJSA_SC_SB_EEES9_SE_SG_Li384ELb1ELb1ELb0ELb0EEENS1_36VarlenDynamicPersistentTileSchedulerILi192ELi128ELi384ELi128ELb0ELb1ELb1ELb1ELb1ELb1EEEEEEEEEvNT_6ParamsE,@"STO_CUDA_ENTRY STV_DEFAULT"
_ZN7cutlass13device_kernelIN5flash11enable_sm90INS1_16FlashAttnFwdSm90INS1_25CollectiveMainloopFwdSm90ILi2EN4cute5tupleIJNS5_1CILi1EEES8_S8_EEENS6_IJNS7_ILi192EEENS7_ILi128EEENS7_ILi64EEEEEELi64ENS_6half_tEfNS_4arch4Sm90ELb1ELb0ELb0ELb1ELb1ELb0ELb0ELb1ELb1ELb1ELb0ELb0EEENS1_21CollectiveEpilogueFwdINS6_IJSA_SC_SB_EEES9_SE_SG_Li384ELb1ELb1ELb0ELb0EEENS1_36VarlenDynamicPersistentTileSchedulerILi192ELi128ELi384ELi128ELb0ELb1ELb1ELb1ELb1ELb1EEEEEEEEEvNT_6ParamsE:
        /* <DEDUP_REMOVED lines=45> */
.L_x_2341:
        /* <DEDUP_REMOVED lines=22> */
.L_x_2342:
        /* <DEDUP_REMOVED lines=18> */
.L_x_2343:
        /* <DEDUP_REMOVED lines=22> */
.L_x_2344:
        /* <DEDUP_REMOVED lines=23> */
.L_x_2345:
        /* <DEDUP_REMOVED lines=8> */
.L_x_2347:
        /* <DEDUP_REMOVED lines=25> */
[----:B------:R-:W-:Y:S02]  /*0a30*/  UMOV UR37, URZ ;  /* 0x0000003f00257c82 */ /* 0x000fe40008000000 */
[CC--:B------:R-:W-:Y:S02]  /*0a40*/  LEA.HI R153, R0.reuse, R157.reuse, RZ, 0x7 ;  /* 0x0000009d00997211 */ /* 0x0c0fe400078f38ff */
[----:B------:R-:W-:-:S02]  /*0a50*/  LEA.HI R3, R0, R157, RZ, 0x5 ;  /* 0x0000009d00037211 */ /* 0x000fc400078f28ff */
[----:B------:R-:W-:Y:S02]  /*0a60*/  LOP3.LUT R152, R153, 0xffffff80, RZ, 0xc0, !PT ;  /* 0xffffff8099987812 */ /* 0x000fe400078ec0ff */
[CC--:B------:R-:W-:Y:S01]  /*0a70*/  LEA.HI R2, R0.reuse, R157.reuse, RZ, 0x4 ;  /* 0x0000009d00027211 */ /* 0x0c0fe200078f20ff */
[----:B------:R-:W-:Y:S01]  /*0a80*/  IMAD.SHL.U32 R5, R3, 0x20, RZ ;  /* 0x0000002003057824 */ /* 0x000fe200078e00ff */
[----:B------:R-:W-:Y:S01]  /*0a90*/  LEA.HI R10, R0, R157, RZ, 0x2 ;  /* 0x0000009d000a7211 */ /* 0x000fe200078f10ff */
[----:B------:R-:W-:Y:S01]  /*0aa0*/  IMAD.IADD R152, R157, 0x1, -R152 ;  /* 0x000000019d987824 */ /* 0x000fe200078e0a98 */
[----:B------:R-:W-:Y:S02]  /*0ab0*/  SHF.R.S32.HI R3, RZ, 0x4, R2 ;  /* 0x00000004ff037819 */ /* 0x000fe40000011402 */
[----:B------:R-:W-:Y:S02]  /*0ac0*/  LOP3.LUT R4, R2, 0x3fffff0, RZ, 0xc0, !PT ;  /* 0x03fffff002047812 */ /* 0x000fe400078ec0ff */
[----:B------:R-:W-:-:S02]  /*0ad0*/  SHF.R.S32.HI R7, RZ, 0x1f, R152 ;  /* 0x0000001fff077819 */ /* 0x000fc40000011498 */
[----:B------:R-:W-:Y:S01]  /*0ae0*/  LEA.HI R2, R2, R3, RZ, 0x1 ;  /* 0x0000000302027211 */ /* 0x000fe200078f08ff */
[----:B------:R-:W-:Y:S01]  /*0af0*/  IMAD.IADD R4, R157, 0x1, -R4 ;  /* 0x000000019d047824 */ /* 0x000fe200078e0a04 */
[----:B------:R-:W-:Y:S02]  /*0b00*/  LEA.HI R6, R7, R152, RZ, 0x2 ;  /* 0x0000009807067211 */ /* 0x000fe400078f10ff */
[----:B------:R-:W-:Y:S02]  /*0b10*/  LOP3.LUT R2, R2, 0x1ffffffe, RZ, 0xc0, !PT ;  /* 0x1ffffffe02027812 */ /* 0x000fe400078ec0ff */
[--C-:B------:R-:W-:Y:S02]  /*0b20*/  SHF.R.S32.HI R8, RZ, 0x2, R6.reuse ;  /* 0x00000002ff087819 */ /* 0x100fe40000011406 */
[----:B------:R-:W-:Y:S01]  /*0b30*/  SHF.R.S32.HI R9, RZ, 0x1f, R6 ;  /* 0x0000001fff097819 */ /* 0x000fe20000011406 */
[----:B------:R-:W-:Y:S01]  /*0b40*/  IMAD.IADD R2, R3, 0x1, -R2 ;  /* 0x0000000103027824 */ /* 0x000fe200078e0a02 */
[----:B------:R-:W-:-:S02]  /*0b50*/  SHF.R.S32.HI R153, RZ, 0x7, R153 ;  /* 0x00000007ff997819 */ /* 0x000fc40000011499 */
[----:B------:R-:W-:Y:S02]  /*0b60*/  LOP3.LUT R10, R10, 0xfffffffc, RZ, 0xc0, !PT ;  /* 0xfffffffc0a0a7812 */ /* 0x000fe400078ec0ff */
[----:B------:R-:W-:Y:S01]  /*0b70*/  LEA.HI R9, R9, R8, RZ, 0x3 ;  /* 0x0000000809097211 */ /* 0x000fe200078f18ff */
[----:B------:R-:W-:Y:S01]  /*0b80*/  IMAD.HI R3, R153, 0x55555556, RZ ;  /* 0x5555555699037827 */ /* 0x000fe200078e02ff */
[----:B------:R-:W-:Y:S02]  /*0b90*/  LOP3.LUT R5, R5, 0xfffffc00, RZ, 0xc0, !PT ;  /* 0xfffffc0005057812 */ /* 0x000fe400078ec0ff */
[----:B------:R-:W-:Y:S01]  /*0ba0*/  LEA.HI R0, R0, R157, RZ, 0x3 ;  /* 0x0000009d00007211 */ /* 0x000fe200078f18ff */
[----:B------:R-:W-:Y:S01]  /*0bb0*/  IMAD.IADD R10, R157, 0x1, -R10 ;  /* 0x000000019d0a7824 */ /* 0x000fe200078e0a0a */
[----:B------:R-:W-:Y:S01]  /*0bc0*/  LOP3.LUT R9, R9, 0xfffffff8, RZ, 0xc0, !PT ;  /* 0xfffffff809097812 */ /* 0x000fe200078ec0ff */
[----:B------:R-:W-:Y:S01]  /*0bd0*/  IMAD R5, R4, 0x40, R5 ;  /* 0x0000004004057824 */ /* 0x000fe200078e0205 */
[----:B------:R-:W-:-:S02]  /*0be0*/  LEA.HI R7, R7, R152, RZ, 0x5 ;  /* 0x0000009807077211 */ /* 0x000fc400078f28ff */
[----:B------:R-:W-:Y:S01]  /*0bf0*/  LEA.HI R4, R3, R3, RZ, 0x1 ;  /* 0x0000000303047211 */ /* 0x000fe200078f08ff */
[----:B------:R-:W-:Y:S01]  /*0c00*/  IMAD.IADD R8, R8, 0x1, -R9 ;  /* 0x0000000108087824 */ /* 0x000fe200078e0a09 */
[----:B------:R-:W-:Y:S01]  /*0c10*/  LOP3.LUT R18, R0, 0xfffffff8, RZ, 0xc0, !PT ;  /* 0xfffffff800127812 */ /* 0x000fe200078ec0ff */
[----:B------:R-:W-:Y:S01]  /*0c20*/  IMAD R155, R2, 0x8, R5 ;  /* 0x00000008029b7824 */ /* 0x000fe200078e0205 */
[----:B------:R-:W-:Y:S01]  /*0c30*/  LEA.HI R3, R10, R10, RZ, 0x1 ;  /* 0x0000000a0a037211 */ /* 0x000fe200078f08ff */
[----:B------:R-:W-:Y:S01]  /*0c40*/  IMAD R4, R4, -0x3, R153 ;  /* 0xfffffffd04047824 */ /* 0x000fe200078e0299 */
[----:B------:R-:W-:Y:S01]  /*0c50*/  SHF.R.S32.HI R7, RZ, 0x5, R7 ;  /* 0x00000005ff077819 */ /* 0x000fe20000011407 */
[----:B------:R-:W-:Y:S01]  /*0c60*/  IMAD.IADD R18, R157, 0x1, -R18 ;  /* 0x000000019d127824 */ /* 0x000fe200078e0a12 */
[----:B------:R-:W-:Y:S02]  /*0c70*/  LOP3.LUT R3, R3, 0x1ffffffe, RZ, 0xc0, !PT ;  /* 0x1ffffffe03037812 */ /* 0x000fe400078ec0ff */
[----:B------:R-:W-:Y:S01]  /*0c80*/  LOP3.LUT R5, R6, 0x7ffffffc, RZ, 0xc0, !PT ;  /* 0x7ffffffc06057812 */ /* 0x000fe200078ec0ff */
[----:B------:R-:W-:Y:S01]  /*0c90*/  IMAD R7, R7, 0x10, R8 ;  /* 0x0000001007077824 */ /* 0x000fe200078e0208 */
[----:B------:R-:W-:Y:S01]  /*0ca0*/  SHF.R.S32.HI R22, RZ, 0x3, R0 ;  /* 0x00000003ff167819 */ /* 0x000fe20000011400 */
[----:B------:R-:W-:Y:S01]  /*0cb0*/  IMAD.SHL.U32 R19, R18, 0x8, RZ ;  /* 0x0000000812137824 */ /* 0x000fe200078e00ff */
[----:B------:R-:W-:Y:S01]  /*0cc0*/  IADD3 R16, R152, -R5, RZ ;  /* 0x8000000598107210 */ /* 0x000fe20007ffe0ff */
[----:B------:R-:W-:-:S02]  /*0cd0*/  IMAD.IADD R3, R10, 0x1, -R3 ;  /* 0x000000010a037824 */ /* 0x000fc400078e0a03 */
[----:B------:R-:W-:Y:S01]  /*0ce0*/  IMAD R154, R4, 0x40, R7 ;  /* 0x00000040049a7824 */ /* 0x000fe200078e0207 */
[----:B------:R-:W-:-:S03]  /*0cf0*/  SHF.R.S32.HI R156, RZ, 0x1f, R19 ;  /* 0x0000001fff9c7819 */ /* 0x000fc60000011413 */
[----:B------:R-:W-:-:S07]  /*0d00*/  IMAD R17, R3, 0x8, R154 ;  /* 0x0000000803117824 */ /* 0x000fce00078e029a */
.L_x_2395:
[----:B012---:R-:W0:Y:S01]  /*0d10*/  LDC.64 R2, c[0x0][0xc88] ;  /* 0x00032200ff027b82 */ /* 0x007e220000000a00 */
[----:B------:R-:W-:Y:S01]  /*0d20*/  ULDC.64 UR8, c[0x0][0xa28] ;  /* 0x00028a0000087ab9 */ /* 0x000fe20000000a00 */
[----:B------:R-:W-:Y:S01]  /*0d30*/  ULDC.64 UR10, c[0x0][0xa18] ;  /* 0x00028600000a7ab9 */ /* 0x000fe20000000a00 */
[----:B------:R-:W-:Y:S01]  /*0d40*/  ULDC UR4, c[0x0][0x424] ;  /* 0x0001090000047ab9 */ /* 0x000fe20000000800 */
        /* <DEDUP_REMOVED lines=11> */
[----:B------:R-:W-:-:S04]  /*0e00*/  @UP0 ULEA UR8, UP2, UR39, UR8, 0x2 ;  /* 0x0000000827080291 */ /* 0x000fc8000f84103f */
[----:B------:R-:W-:Y:S02]  /*0e10*/  @UP0 ULEA.HI.X UR9, UR39, UR9, UR40, 0x2, UP2 ;  /* 0x0000000927090291 */ /* 0x000fe400090f1428 */
[----:B------:R-:W-:Y:S01]  /*0e20*/  @UP1 ULEA UR10, UP0, UR39, UR10, 0x2 ;  /* 0x0000000a270a1291 */ /* 0x000fe2000f80103f */
[----:B------:R-:W-:-:S03]  /*0e30*/  IMAD.U32 R2, RZ, RZ, UR8 ;  /* 0x00000008ff027e24 */ /* 0x000fc6000f8e00ff */
[----:B------:R-:W-:Y:S01]  /*0e40*/  @UP1 ULEA.HI.X UR11, UR39, UR11, UR40, 0x2, UP0 ;  /* 0x0000000b270b1291 */ /* 0x000fe200080f1428 */
[----:B------:R-:W-:Y:S01]  /*0e50*/  IMAD.U32 R3, RZ, RZ, UR9 ;  /* 0x00000009ff037e24 */ /* 0x000fe2000f8e00ff */
[----:B------:R-:W-:Y:S01]  /*0e60*/  ULDC.64 UR8, c[0x0][0x418] ;  /* 0x0001060000087ab9 */ /* 0x000fe20000000a00 */
[----:B------:R-:W-:-:S03]  /*0e70*/  IMAD.U32 R4, RZ, RZ, UR10 ;  /* 0x0000000aff047e24 */ /* 0x000fc6000f8e00ff */
[----:B------:R-:W-:Y:S01]  /*0e80*/  IMAD.U32 R5, RZ, RZ, UR11 ;  /* 0x0000000bff057e24 */ /* 0x000fe2000f8e00ff */
[----:B------:R-:W2:Y:S04]  /*0e90*/  @P0 LDG.E R2, desc[UR52][R2.64] ;  /* 0x0000003402020981 */ /* 0x000ea8000c1e1900 */
[----:B------:R-:W3:Y:S01]  /*0ea0*/  @P2 LDG.E R4, desc[UR52][R4.64] ;  /* 0x0000003404042981 */ /* 0x000ee2000c1e1900 */
[----:B------:R-:W-:Y:S01]  /*0eb0*/  UISETP.NE.U32.AND UP0, UPT, UR8, URZ, UPT ;  /* 0x0000003f0800728c */ /* 0x000fe2000bf05070 */
[----:B------:R-:W-:Y:S01]  /*0ec0*/  UMOV UR48, URZ ;  /* 0x0000003f00307c82 */ /* 0x000fe20008000000 */
[----:B------:R-:W-:Y:S02]  /*0ed0*/  UMOV UR41, UR6 ;  /* 0x0000000600297c82 */ /* 0x000fe40008000000 */
[----:B------:R-:W-:-:S03]  /*0ee0*/  UISETP.NE.AND.EX UP0, UPT, UR9, URZ, UPT, UP0 ;  /* 0x0000003f0900728c */ /* 0x000fc6000bf05300 */
[----:B------:R-:W-:Y:S01]  /*0ef0*/  ULDC.64 UR8, c[0x0][0xa20] ;  /* 0x0002880000087ab9 */ /* 0x000fe20000000a00 */
[----:B------:R-:W-:Y:S01]  /*0f00*/  USEL UR4, UR4, 0x1, UP0 ;  /* 0x0000000104047887 */ /* 0x000fe20008000000 */
[----:B------:R-:W-:-:S03]  /*0f10*/  ISETP.NE.U32.AND P1, PT, RZ, UR8, PT ;  /* 0x00000008ff007c0c */ /* 0x000fc6000bf25070 */
        /* <DEDUP_REMOVED lines=19> */
.L_x_2348:
[----:B------:R-:W-:Y:S05]  /*1050*/  @!P1 BRA `(.L_x_2349) ;  /* 0x00000000001c9947 */ /* 0x000fea0003800000 */
[----:B------:R-:W-:-:S04]  /*1060*/  ULEA UR4, UP0, UR39, UR8, 0x2 ;  /* 0x0000000827047291 */ /* 0x000fc8000f80103f */
[----:B------:R-:W-:Y:S02]  /*1070*/  ULEA.HI.X UR6, UR39, UR9, UR40, 0x2, UP0 ;  /* 0x0000000927067291 */ /* 0x000fe400080f1428 */
[----:B------:R-:W-:-:S04]  /*1080*/  IMAD.U32 R2, RZ, RZ, UR4 ;  /* 0x00000004ff027e24 */ /* 0x000fc8000f8e00ff */
[----:B------:R-:W-:-:S05]  /*1090*/  IMAD.U32 R3, RZ, RZ, UR6 ;  /* 0x00000006ff037e24 */ /* 0x000fca000f8e00ff */
[----:B------:R-:W2:Y:S02]  /*10a0*/  LDG.E R2, desc[UR52][R2.64] ;  /* 0x0000003402027981 */ /* 0x000ea4000c1e1900 */
[----:B--2---:R-:W-:Y:S01]  /*10b0*/  R2UR UR4, R2 ;  /* 0x00000000020472ca */ /* 0x004fe200000e0000 */
[----:B------:R-:W-:-:S14]  /*10c0*/  BRA `(.L_x_2350) ;  /* 0x0000000000347947 */ /* 0x000fdc0003800000 */
.L_x_2349:
        /* <DEDUP_REMOVED lines=13> */
.L_x_2350:
[----:B------:R-:W-:Y:S01]  /*11a0*/  ULDC UR6, c[0x0][0x448] ;  /* 0x0001120000067ab9 */ /* 0x000fe20000000800 */
[----:B------:R-:W-:Y:S01]  /*11b0*/  UIMAD UR42, UR5, 0xc0, URZ ;  /* 0x000000c0052a78a4 */ /* 0x000fe2000f8e023f */
[----:B------:R-:W-:Y:S01]  /*11c0*/  PLOP3.LUT P0, PT, PT, PT, PT, 0x80, 0x0 ;  /* 0x000000000000781c */ /* 0x000fe20003f0f070 */
[----:B------:R-:W-:Y:S01]  /*11d0*/  UISETP.NE.AND UP0, UPT, UR6, 0x1, UPT ;  /* 0x000000010600788c */ /* 0x000fe2000bf05270 */
[----:B------:R-:W-:Y:S01]  /*11e0*/  CS2R R20, SRZ ;  /* 0x0000000000147805 */ /* 0x000fe2000001ff00 */
[----:B------:R-:W-:Y:S01]  /*11f0*/  UIADD3 UR6, UR42, 0xbf, URZ ;  /* 0x000000bf2a067890 */ /* 0x000fe2000fffe03f */
[----:B------:R-:W-:Y:S01]  /*1200*/  CS2R R118, SRZ ;  /* 0x0000000000767805 */ /* 0x000fe2000001ff00 */
[----:B------:R-:W-:Y:S01]  /*1210*/  UIADD3 UR48, -UR48, UR4, URZ ;  /* 0x0000000430307290 */ /* 0x000fe2000fffe13f */
[----:B------:R-:W-:Y:S01]  /*1220*/  CS2R R116, SRZ ;  /* 0x0000000000747805 */ /* 0x000fe2000001ff00 */
[----:B------:R-:W-:Y:S01]  /*1230*/  UP2UR UR50, UPR, URZ, 0x1 ;  /* 0x000000013f327883 */ /* 0x000fe20008000000 */
[----:B------:R-:W-:Y:S01]  /*1240*/  CS2R R114, SRZ ;  /* 0x0000000000727805 */ /* 0x000fe2000001ff00 */
[----:B------:R-:W-:Y:S01]  /*1250*/  UIADD3 UR7, UR48, 0x80, -UR49 ;  /* 0x0000008030077890 */ /* 0x000fe2000fffe831 */
[----:B------:R-:W-:-:S02]  /*1260*/  CS2R R112, SRZ ;  /* 0x0000000000707805 */ /* 0x000fc4000001ff00 */
[----:B------:R-:W-:Y:S01]  /*1270*/  CS2R R14, SRZ ;  /* 0x00000000000e7805 */ /* 0x000fe2000001ff00 */
[----:B------:R-:W-:Y:S01]  /*1280*/  @UP0 ULDC UR4, c[0x0][0x44c] ;  /* 0x0001130000040ab9 */ /* 0x000fe20000000800 */
[----:B------:R-:W-:Y:S01]  /*1290*/  @UP0 ULDC UR8, c[0x0][0x450] ;  /* 0x0001140000080ab9 */ /* 0x000fe20000000800 */
[----:B------:R-:W-:Y:S01]  /*12a0*/  UIMAD.WIDE.U32 UR4, UR6, UR4, URZ ;  /* 0x00000004060472a5 */ /* 0x000fe2000f8e003f */
[----:B------:R-:W-:Y:S01]  /*12b0*/  IMAD.MOV.U32 R110, RZ, RZ, RZ ;  /* 0x000000ffff6e7224 */ /* 0x000fe200078e00ff */
[----:B------:R-:W-:Y:S01]  /*12c0*/  UIADD3 UR4, UR48, 0x7f, URZ ;  /* 0x0000007f30047890 */ /* 0x000fe2000fffe03f */
[----:B------:R-:W-:Y:S01]  /*12d0*/  IMAD.MOV.U32 R25, RZ, RZ, RZ ;  /* 0x000000ffff197224 */ /* 0x000fe200078e00ff */
[----:B------:R-:W-:Y:S01]  /*12e0*/  @UP0 USHF.R.U32.HI UR6, URZ, UR8, UR5 ;  /* 0x000000083f060299 */ /* 0x000fe20008011605 */
[----:B------:R-:W-:Y:S01]  /*12f0*/  CS2R R12, SRZ ;  /* 0x00000000000c7805 */ /* 0x000fe2000001ff00 */
[----:B------:R-:W-:Y:S01]  /*1300*/  USHF.R.S32.HI UR5, URZ, 0x1f, UR4 ;  /* 0x0000001f3f057899 */ /* 0x000fe20008011404 */
[----:B------:R-:W-:Y:S01]  /*1310*/  IMAD.MOV.U32 R106, RZ, RZ, RZ ;  /* 0x000000ffff6a7224 */ /* 0x000fe200078e00ff */
[----:B------:R-:W-:Y:S01]  /*1320*/  UIADD3 UR6, UR7, UR6, URZ ;  /* 0x0000000607067290 */ /* 0x000fe2000fffe03f */
[----:B------:R-:W-:Y:S01]  /*1330*/  IMAD.MOV.U32 R27, RZ, RZ, RZ ;  /* 0x000000ffff1b7224 */ /* 0x000fe200078e00ff */
[----:B------:R-:W-:Y:S01]  /*1340*/  ULEA.HI UR5, UR5, UR4, URZ, 0x7 ;  /* 0x0000000405057291 */ /* 0x000fe2000f8f383f */
[----:B------:R-:W-:Y:S01]  /*1350*/  CS2R R102, SRZ ;  /* 0x0000000000667805 */ /* 0x000fe2000001ff00 */
[----:B------:R-:W-:Y:S01]  /*1360*/  USHF.R.S32.HI UR7, URZ, 0x1f, UR6 ;  /* 0x0000001f3f077899 */ /* 0x000fe20008011406 */
[----:B------:R-:W-:Y:S01]  /*1370*/  CS2R R100, SRZ ;  /* 0x0000000000647805 */ /* 0x000fe2000001ff00 */
[----:B------:R-:W-:Y:S01]  /*1380*/  USHF.R.S32.HI UR5, URZ, 0x7, UR5 ;  /* 0x000000073f057899 */ /* 0x000fe20008011405 */
[----:B------:R-:W-:Y:S01]  /*1390*/  CS2R R98, SRZ ;  /* 0x0000000000627805 */ /* 0x000fe2000001ff00 */
[----:B------:R-:W-:Y:S01]  /*13a0*/  ULEA.HI UR7, UR7, UR6, URZ, 0x7 ;  /* 0x0000000607077291 */ /* 0x000fe2000f8f383f */
[----:B------:R-:W-:-:S02]  /*13b0*/  CS2R R96, SRZ ;  /* 0x0000000000607805 */ /* 0x000fc4000001ff00 */
[----:B------:R-:W-:Y:S02]  /*13c0*/  CS2R R94, SRZ ;  /* 0x00000000005e7805 */ /* 0x000fe4000001ff00 */
[----:B------:R-:W-:Y:S01]  /*13d0*/  CS2R R92, SRZ ;  /* 0x00000000005c7805 */ /* 0x000fe2000001ff00 */
[----:B------:R-:W-:Y:S01]  /*13e0*/  USHF.R.S32.HI UR7, URZ, 0x7, UR7 ;  /* 0x000000073f077899 */ /* 0x000fe20008011407 */
[----:B------:R-:W-:Y:S02]  /*13f0*/  CS2R R90, SRZ ;  /* 0x00000000005a7805 */ /* 0x000fe4000001ff00 */
[----:B------:R-:W-:Y:S01]  /*1400*/  CS2R R88, SRZ ;  /* 0x0000000000587805 */ /* 0x000fe2000001ff00 */
[----:B------:R-:W-:-:S04]  /*1410*/  UISETP.LT.AND UP0, UPT, UR5, UR7, UPT ;  /* 0x000000070500728c */ /* 0x000fc8000bf01270 */
[----:B------:R-:W-:-:S04]  /*1420*/  USEL UR51, UR5, UR7, UP0 ;  /* 0x0000000705337287 */ /* 0x000fc80008000000 */
[----:B------:R-:W-:-:S06]  /*1430*/  UISETP.GE.AND UP0, UPT, UR51, 0x1, UPT ;  /* 0x000000013300788c */ /* 0x000fcc000bf06270 */
[----:B------:R-:W-:-:S13]  /*1440*/  PLOP3.LUT P1, PT, PT, PT, UP0, 0x80, 0x0 ;  /* 0x000000000000781c */ /* 0x000fda0003f2f008 */
        /* <DEDUP_REMOVED lines=19> */
[----:B------:R-:W-:Y:S01]  /*1580*/  MOV R4, UR4 ;  /* 0x0000000400047c02 */ /* 0x000fe20008000f00 */
        /* <DEDUP_REMOVED lines=12> */
.L_x_2352:
        /* <DEDUP_REMOVED lines=9> */
.L_x_2480:
[----:B------:R-:W-:Y:S05]  /*16e0*/  @!P0 BRA `(.L_x_2354) ;  /* 0x0000000000048947 */ /* 0x000fea0003800000 */
[----:B------:R-:W-:Y:S01]  /*16f0*/  BPT.TRAP 0x1 ;  /* 0x000000040000795c */ /* 0x000fe20000300000 */
.L_x_2354:
[----:B------:R-:W-:Y:S02]  /*1700*/  IMAD.U32 R4, RZ, RZ, UR37 ;  /* 0x00000025ff047e24 */ /* 0x000fe4000f8e00ff */
[----:B0-----:R-:W-:-:S03]  /*1710*/  IMAD.U32 R3, RZ, RZ, UR36 ;  /* 0x00000024ff037e24 */ /* 0x001fc6000f8e00ff */
[----:B------:R-:W-:Y:S02]  /*1720*/  LEA R4, R4, UR45, 0x3 ;  /* 0x0000002d04047c11 */ /* 0x000fe4000f8e18ff */
[----:B------:R-:W-:-:S04]  /*1730*/  SHF.L.U32 R3, R3, 0x1f, RZ ;  /* 0x0000001f03037819 */ /* 0x000fc800000006ff */
[----:B------:R0:W1:Y:S01]  /*1740*/  SYNCS.PHASECHK.TRANS64.TRYWAIT P1, [R4+URZ+0x16830], R3 ;  /* 0x01683003040075a7 */ /* 0x000062000802017f */
[----:B------:R-:W-:Y:S05]  /*1750*/  @!P0 BRA `(.L_x_2355) ;  /* 0x0000000000048947 */ /* 0x000fea0003800000 */
[----:B------:R-:W-:Y:S01]  /*1760*/  BPT.TRAP 0x1 ;  /* 0x000000040000795c */ /* 0x000fe20000300000 */
.L_x_2355:
[----:B-1----:R-:W-:Y:S05]  /*1770*/  @P1 BRA `(.L_x_2356) ;  /* 0x0000000000081947 */ /* 0x002fea0003800000 */
[----:B------:R-:W1:Y:S02]  /*1780*/  SYNCS.PHASECHK.TRANS64.TRYWAIT P1, [R4+URZ+0x16830], R3 ;  /* 0x01683003040075a7 */ /* 0x000e64000802017f */
[----:B-1----:R-:W-:Y:S05]  /*1790*/  @!P1 BRA `(.L_x_2357) ;  /* 0x000000e0009c9947 */ /* 0x002fea0003800000 */
.L_x_2356:
        /* <DEDUP_REMOVED lines=35> */
.L_x_2358:
[----:B------:R-:W-:Y:S01]  /*19d0*/  UISETP.NE.AND UP0, UPT, UR50, URZ, UPT ;  /* 0x0000003f3200728c */ /* 0x000fe2000bf05270 */
[----:B------:R-:W-:Y:S01]  /*19e0*/  VIADD R7, R17, UR42 ;  /* 0x0000002a11077c36 */ /* 0x000fe20008000000 */
[----:B------:R-:W-:Y:S01]  /*19f0*/  R2UR UR11, R4 ;  /* 0x00000000040b72ca */ /* 0x000fe200000e0000 */
[----:B------:R-:W-:Y:S01]  /*1a00*/  UMOV UR10, UR42 ;  /* 0x0000002a000a7c82 */ /* 0x000fe20008000000 */
[----:B------:R-:W-:Y:S01]  /*1a10*/  UIADD3 UR23, UR51, -0x2, URZ ;  /* 0xfffffffe33177890 */ /* 0x000fe2000fffe03f */
[----:B------:R-:W-:Y:S02]  /*1a20*/  CS2R R118, SRZ ;  /* 0x0000000000767805 */ /* 0x000fe4000001ff00 */
[----:B------:R-:W-:Y:S02]  /*1a30*/  PLOP3.LUT P1, PT, PT, PT, UP0, 0x80, 0x0 ;  /* 0x000000000000781c */ /* 0x000fe40003f2f008 */
[----:B------:R-:W-:Y:S02]  /*1a40*/  CS2R R116, SRZ ;  /* 0x0000000000747805 */ /* 0x000fe4000001ff00 */
[----:B------:R-:W-:-:S02]  /*1a50*/  PLOP3.LUT P2, PT, PT, PT, UP0, 0x80, 0x0 ;  /* 0x000000000000781c */ /* 0x000fc40003f4f008 */
[----:B------:R-:W-:Y:S02]  /*1a60*/  CS2R R114, SRZ ;  /* 0x0000000000727805 */ /* 0x000fe4000001ff00 */
[----:B------:R-:W-:Y:S01]  /*1a70*/  CS2R R112, SRZ ;  /* 0x0000000000707805 */ /* 0x000fe2000001ff00 */
[----:B------:R-:W-:Y:S01]  /*1a80*/  @UP0 ULDC UR6, c[0x0][0x44c] ;  /* 0x0001130000060ab9 */ /* 0x000fe20000000800 */
[----:B------:R-:W-:Y:S01]  /*1a90*/  @UP0 ULDC UR14, c[0x0][0x450] ;  /* 0x00011400000e0ab9 */ /* 0x000fe20000000800 */
[----:B------:R-:W-:Y:S02]  /*1aa0*/  CS2R R110, SRZ ;  /* 0x00000000006e7805 */ /* 0x000fe4000001ff00 */
[----:B------:R-:W-:Y:S01]  /*1ab0*/  @P1 IMAD.HI.U32 R0, R7, UR6, RZ ;  /* 0x0000000607001c27 */ /* 0x000fe2000f8e00ff */
[----:B------:R-:W-:-:S04]  /*1ac0*/  @UP0 ULDC UR6, c[0x0][0x450] ;  /* 0x0001140000060ab9 */ /* 0x000fc80000000800 */
[----:B------:R-:W-:Y:S01]  /*1ad0*/  @P2 SHF.R.U32.HI R7, RZ, UR6, R0 ;  /* 0x00000006ff072c19 */ /* 0x000fe20008011600 */
[----:B------:R-:W-:Y:S02]  /*1ae0*/  UMOV UR6, 0xffffff80 ;  /* 0xffffff8000067882 */ /* 0x000fe40000000000 */
[----:B------:R-:W-:Y:S02]  /*1af0*/  UIMAD UR6, UR51, UR6, 0x80 ;  /* 0x00000080330674a4 */ /* 0x000fe4000f8e0206 */
[----:B------:R-:W2:Y:S02]  /*1b00*/  SHFL.IDX PT, R2, R7, 0x1, 0x1c1f ;  /* 0x003c1f0007027f89 */ /* 0x000ea400000e0000 */
[----:B------:R-:W-:Y:S02]  /*1b10*/  UIADD3 UR7, UR6, 0x1, URZ ;  /* 0x0000000106077890 */ /* 0x000fe4000fffe03f */
[----:B------:R-:W-:Y:S01]  /*1b20*/  UIADD3 UR6, UR48, UR6, URZ ;  /* 0x0000000630067290 */ /* 0x000fe2000fffe03f */
[----:B------:R-:W3:Y:S03]  /*1b30*/  SHFL.IDX PT, R7, R7, RZ, 0x1c1f ;  /* 0x001c1fff07077589 */ /* 0x000ee600000e0000 */
[----:B------:R-:W-:-:S02]  /*1b40*/  IMAD.U32 R5, RZ, RZ, UR7 ;  /* 0x00000007ff057e24 */ /* 0x000fc4000f8e00ff */
[----:B01----:R-:W-:Y:S01]  /*1b50*/  IMAD.U32 R3, RZ, RZ, UR6 ;  /* 0x00000006ff037e24 */ /* 0x003fe2000f8e00ff */
[----:B------:R-:W-:Y:S01]  /*1b60*/  ULDC UR6, c[0x0][0x988] ;  /* 0x0002620000067ab9 */ /* 0x000fe20000000800 */
[C---:B------:R-:W-:Y:S01]  /*1b70*/  IMAD R0, R16.reuse, -0x2, R5 ;  /* 0xfffffffe10007824 */ /* 0x040fe200078e0205 */
[----:B------:R-:W-:Y:S01]  /*1b80*/  MOV R5, UR49 ;  /* 0x0000003100057c02 */ /* 0x000fe20008000f00 */
[----:B------:R-:W-:-:S03]  /*1b90*/  IMAD R3, R16, -0x2, R3 ;  /* 0xfffffffe10037824 */ /* 0x000fc600078e0203 */
[----:B------:R-:W-:-:S04]  /*1ba0*/  IADD3 R8, -R5, UR48, R0 ;  /* 0x0000003005087c10 */ /* 0x000fc8000fffe100 */
[----:B--2---:R-:W-:-:S04]  /*1bb0*/  VIADDMNMX R2, R2, R8, R3, PT ;  /* 0x0000000802027246 */ /* 0x004fc80003800103 */
        /* <DEDUP_REMOVED lines=93> */
[----:B------:R-:W-:Y:S02]  /*2190*/  FMNMX.FTZ R5, R86, R5, !PT ;  /* 0x0000000556057209 */ /* 0x000fe40007810000 */
[----:B---3--:R-:W-:Y:S02]  /*21a0*/  VIADDMNMX R3, R7, R8, R3, PT ;  /* 0x0000000807037246 */ /* 0x008fe40003800103 */
[----:B------:R-:W-:-:S02]  /*21b0*/  FMNMX.FTZ R9, R6, R5, !PT ;  /* 0x0000000506097209 */ /* 0x000fc40007810000 */
[C---:B------:R-:W-:Y:S02]  /*21c0*/  ISETP.GT.AND P2, PT, R3.reuse, 0x1, PT ;  /* 0x000000010300780c */ /* 0x040fe40003f44270 */
[----:B------:R-:W-:Y:S01]  /*21d0*/  ISETP.GT.AND P3, PT, R3, 0x8, PT ;  /* 0x000000080300780c */ /* 0x000fe20003f64270 */
[----:B------:R-:W0:Y:S01]  /*21e0*/  SHFL.BFLY PT, R0, R9, 0x2, 0x1f ;  /* 0x0c401f0009007f89 */ /* 0x000e2200000e0000 */
[----:B------:R-:W-:Y:S02]  /*21f0*/  FSEL R25, R25, -INF , P2 ;  /* 0xff80000019197808 */ /* 0x000fe40001000000 */
        /* <DEDUP_REMOVED lines=10> */
[----:B------:R-:W-:-:S04]  /*22a0*/  UIADD3 UR7, UR10, UR48, -UR49 ;  /* 0x000000300a077290 */ /* 0x000fc8000fffe831 */
        /* <DEDUP_REMOVED lines=89> */
[----:B------:R-:W-:Y:S01]  /*2840*/  FFMA.FTZ R123, R86, R0, -R5 ;  /* 0x00000000567b7223 */ /* 0x000fe20000010805 */
[----:B------:R-:W-:-:S02]  /*2850*/  FMNMX.FTZ R32, R31, R32, !PT ;  /* 0x000000201f207209 */ /* 0x000fc40007810000 */
[----:B------:R-:W-:Y:S02]  /*2860*/  CS2R R108, SRZ ;  /* 0x00000000006c7805 */ /* 0x000fe4000001ff00 */
[----:B------:R-:W-:Y:S02]  /*2870*/  ISETP.GT.AND P1, PT, R3, 0x41, PT ;  /* 0x000000410300780c */ /* 0x000fe40003f24270 */
[----:B------:R-:W-:Y:S02]  /*2880*/  CS2R R106, SRZ ;  /* 0x00000000006a7805 */ /* 0x000fe4000001ff00 */
[----:B------:R-:W-:Y:S01]  /*2890*/  FSEL R35, R56, -INF , P2 ;  /* 0xff80000038237808 */ /* 0x000fe20001000000 */
[----:B------:R-:W-:Y:S01]  /*28a0*/  MUFU.EX2 R143, R143 ;  /* 0x0000008f008f7308 */ /* 0x000fe20000000800 */
[----:B------:R-:W-:Y:S02]  /*28b0*/  FMNMX.FTZ R32, R53, R32, !PT ;  /* 0x0000002035207209 */ /* 0x000fe40007810000 */
[----:B------:R-:W-:-:S02]  /*28c0*/  CS2R R104, SRZ ;  /* 0x0000000000687805 */ /* 0x000fc4000001ff00 */
[----:B------:R-:W-:Y:S02]  /*28d0*/  ISETP.GT.AND P2, PT, R3, 0x48, PT ;  /* 0x000000480300780c */ /* 0x000fe40003f44270 */
[----:B------:R-:W-:Y:S02]  /*28e0*/  CS2R R102, SRZ ;  /* 0x0000000000667805 */ /* 0x000fe4000001ff00 */
[----:B------:R-:W-:Y:S02]  /*28f0*/  FSEL R57, R57, -INF , P1 ;  /* 0xff80000039397808 */ /* 0x000fe40000800000 */
[----:B-1----:R-:W-:Y:S02]  /*2900*/  CS2R R100, SRZ ;  /* 0x0000000000647805 */ /* 0x002fe4000001ff00 */
[----:B------:R-:W-:Y:S01]  /*2910*/  FMNMX.FTZ R36, R35, R32, !PT ;  /* 0x0000002023247209 */ /* 0x000fe20007810000 */
[----:B------:R-:W-:Y:S01]  /*2920*/  MUFU.EX2 R137, R137 ;  /* 0x0000008900897308 */ /* 0x000fe20000000800 */
[----:B------:R-:W-:-:S02]  /*2930*/  ISETP.GT.AND P1, PT, R3, 0x49, PT ;  /* 0x000000490300780c */ /* 0x000fc40003f24270 */
[----:B------:R-:W-:Y:S02]  /*2940*/  CS2R R98, SRZ ;  /* 0x0000000000627805 */ /* 0x000fe4000001ff00 */
[----:B------:R-:W-:Y:S02]  /*2950*/  FSEL R39, R60, -INF , P2 ;  /* 0xff8000003c277808 */ /* 0x000fe40001000000 */
[----:B--2---:R-:W-:Y:S02]  /*2960*/  CS2R R96, SRZ ;  /* 0x0000000000607805 */ /* 0x004fe4000001ff00 */
[----:B------:R-:W-:Y:S02]  /*2970*/  FMNMX.FTZ R36, R57, R36, !PT ;  /* 0x0000002439247209 */ /* 0x000fe40007810000 */
[----:B------:R-:W-:Y:S02]  /*2980*/  CS2R R94, SRZ ;  /* 0x00000000005e7805 */ /* 0x000fe4000001ff00 */
[----:B------:R-:W-:Y:S01]  /*2990*/  ISETP.GT.AND P2, PT, R3, 0x50, PT ;  /* 0x000000500300780c */ /* 0x000fe20003f44270 */
[----:B------:R1:W-:Y:S01]  /*29a0*/  MUFU.EX2 R32, R92 ;  /* 0x0000005c00207308 */ /* 0x0003e20000000800 */
[----:B------:R-:W-:-:S02]  /*29b0*/  FSEL R61, R61, -INF , P1 ;  /* 0xff8000003d3d7808 */ /* 0x000fc40000800000 */
[----:B------:R-:W-:Y:S02]  /*29c0*/  CS2R R90, SRZ ;  /* 0x00000000005a7805 */ /* 0x000fe4000001ff00 */
[----:B------:R-:W-:Y:S02]  /*29d0*/  FMNMX.FTZ R36, R39, R36, !PT ;  /* 0x0000002427247209 */ /* 0x000fe40007810000 */
[----:B------:R-:W-:Y:S02]  /*29e0*/  ISETP.GT.AND P1, PT, R3, 0x51, PT ;  /* 0x000000510300780c */ /* 0x000fe40003f24270 */
[----:B------:R-:W-:Y:S01]  /*29f0*/  FSEL R43, R64, -INF , P2 ;  /* 0xff800000402b7808 */ /* 0x000fe20001000000 */
[----:B------:R-:W-:Y:S01]  /*2a00*/  MUFU.EX2 R139, R139 ;  /* 0x0000008b008b7308 */ /* 0x000fe20000000800 */
[----:B------:R-:W-:Y:S02]  /*2a10*/  FMNMX.FTZ R36, R61, R36, !PT ;  /* 0x000000243d247209 */ /* 0x000fe40007810000 */
[----:B-1----:R-:W-:-:S02]  /*2a20*/  CS2R R92, SRZ ;  /* 0x00000000005c7805 */ /* 0x002fc4000001ff00 */
[----:B------:R-:W-:Y:S02]  /*2a30*/  ISETP.GT.AND P2, PT, R3, 0x58, PT ;  /* 0x000000580300780c */ /* 0x000fe40003f44270 */
[----:B------:R-:W-:Y:S02]  /*2a40*/  FSEL R65, R65, -INF , P1 ;  /* 0xff80000041417808 */ /* 0x000fe40000800000 */
[----:B------:R-:W-:Y:S01]  /*2a50*/  FMNMX.FTZ R40, R43, R36, !PT ;  /* 0x000000242b287209 */ /* 0x000fe20007810000 */
[----:B------:R-:W-:Y:S01]  /*2a60*/  MUFU.EX2 R42, R42 ;  /* 0x0000002a002a7308 */ /* 0x000fe20000000800 */
[----:B------:R-:W-:Y:S02]  /*2a70*/  ISETP.GT.AND P1, PT, R3, 0x59, PT ;  /* 0x000000590300780c */ /* 0x000fe40003f24270 */
[----:B------:R-:W-:Y:S02]  /*2a80*/  FSEL R47, R68, -INF , P2 ;  /* 0xff800000442f7808 */ /* 0x000fe40001000000 */
[----:B------:R-:W-:-:S02]  /*2a90*/  FMNMX.FTZ R40, R65, R40, !PT ;  /* 0x0000002841287209 */ /* 0x000fc40007810000 */
[----:B------:R-:W-:Y:S01]  /*2aa0*/  ISETP.GT.AND P2, PT, R3, 0x60, PT ;  /* 0x000000600300780c */ /* 0x000fe20003f44270 */
[----:B------:R1:W-:Y:S01]  /*2ab0*/  MUFU.EX2 R36, R88 ;  /* 0x0000005800247308 */ /* 0x0003e20000000800 */
[----:B------:R-:W-:Y:S02]  /*2ac0*/  FSEL R69, R69, -INF , P1 ;  /* 0xff80000045457808 */ /* 0x000fe40000800000 */
[----:B------:R-:W-:Y:S02]  /*2ad0*/  FMNMX.FTZ R40, R47, R40, !PT ;  /* 0x000000282f287209 */ /* 0x000fe40007810000 */
[----:B------:R-:W-:Y:S02]  /*2ae0*/  ISETP.GT.AND P1, PT, R3, 0x61, PT ;  /* 0x000000610300780c */ /* 0x000fe40003f24270 */
[----:B------:R-:W-:Y:S01]  /*2af0*/  FSEL R51, R72, -INF , P2 ;  /* 0xff80000048337808 */ /* 0x000fe20001000000 */
[----:B------:R-:W-:Y:S01]  /*2b00*/  MUFU.EX2 R133, R133 ;  /* 0x0000008500857308 */ /* 0x000fe20000000800 */
[----:B------:R-:W-:-:S02]  /*2b10*/  FMNMX.FTZ R40, R69, R40, !PT ;  /* 0x0000002845287209 */ /* 0x000fc40007810000 */
[----:B-1----:R-:W-:Y:S02]  /*2b20*/  CS2R R88, SRZ ;  /* 0x0000000000587805 */ /* 0x002fe4000001ff00 */
[----:B------:R-:W-:Y:S02]  /*2b30*/  ISETP.GT.AND P2, PT, R3, 0x68, PT ;  /* 0x000000680300780c */ /* 0x000fe40003f44270 */
[----:B------:R-:W-:Y:S02]  /*2b40*/  FSEL R73, R73, -INF , P1 ;  /* 0xff80000049497808 */ /* 0x000fe40000800000 */
[----:B------:R-:W-:Y:S01]  /*2b50*/  FMNMX.FTZ R44, R51, R40, !PT ;  /* 0x00000028332c7209 */ /* 0x000fe20007810000 */
[----:B------:R-:W-:Y:S01]  /*2b60*/  MUFU.EX2 R135, R135 ;  /* 0x0000008700877308 */ /* 0x000fe20000000800 */
[----:B------:R-:W-:Y:S02]  /*2b70*/  ISETP.GT.AND P1, PT, R3, 0x69, PT ;  /* 0x000000690300780c */ /* 0x000fe40003f24270 */
[----:B------:R-:W-:-:S02]  /*2b80*/  FSEL R55, R76, -INF , P2 ;  /* 0xff8000004c377808 */ /* 0x000fc40001000000 */
[----:B------:R-:W-:Y:S02]  /*2b90*/  FMNMX.FTZ R44, R73, R44, !PT ;  /* 0x0000002c492c7209 */ /* 0x000fe40007810000 */
        /* <DEDUP_REMOVED lines=8> */
[----:B------:R-:W-:Y:S02]  /*2c20*/  ISETP.GT.AND P2, PT, R3, 0x78, PT ;  /* 0x000000780300780c */ /* 0x000fe40003f44270 */
[----:B------:R-:W-:Y:S02]  /*2c30*/  FSEL R81, R81, -INF , P1 ;  /* 0xff80000051517808 */ /* 0x000fe40000800000 */
[----:B------:R-:W-:Y:S01]  /*2c40*/  FMNMX.FTZ R44, R59, R44, !PT ;  /* 0x0000002c3b2c7209 */ /* 0x000fe20007810000 */
[----:B------:R-:W-:Y:S01]  /*2c50*/  MUFU.EX2 R34, R34 ;  /* 0x0000002200227308 */ /* 0x000fe20000000800 */
[----:B------:R-:W-:Y:S02]  /*2c60*/  ISETP.GT.AND P1, PT, R3, 0x79, PT ;  /* 0x000000790300780c */ /* 0x000fe40003f24270 */
[----:B------:R-:W-:Y:S02]  /*2c70*/  FSEL R63, R84, -INF , P2 ;  /* 0xff800000543f7808 */ /* 0x000fe40001000000 */
[----:B------:R-:W-:-:S02]  /*2c80*/  FMNMX.FTZ R44, R81, R44, !PT ;  /* 0x0000002c512c7209 */ /* 0x000fc40007810000 */
[----:B------:R-:W-:Y:S01]  /*2c90*/  FSEL R85, R85, -INF , P1 ;  /* 0xff80000055557808 */ /* 0x000fe20000800000 */
[----:B------:R-:W-:Y:S01]  /*2ca0*/  MUFU.EX2 R131, R131 ;  /* 0x0000008300837308 */ /* 0x000fe20000000800 */
[----:B------:R-:W-:-:S04]  /*2cb0*/  FMNMX.FTZ R44, R63, R44, !PT ;  /* 0x0000002c3f2c7209 */ /* 0x000fc80007810000 */
[----:B------:R-:W-:Y:S01]  /*2cc0*/  FMNMX.FTZ R3, R85, R44, !PT ;  /* 0x0000002c55037209 */ /* 0x000fe20007810000 */
[-CC-:B------:R-:W-:Y:S01]  /*2cd0*/  FFMA.FTZ R44, R14, R0.reuse, -R5.reuse ;  /* 0x000000000e2c7223 */ /* 0x180fe20000010805 */
[-CC-:B------:R-:W-:Y:S01]  /*2ce0*/  FFMA.FTZ R14, R38, R0.reuse, -R5.reuse ;  /* 0x00000000260e7223 */ /* 0x180fe20000010805 */
[----:B------:R-:W-:Y:S01]  /*2cf0*/  FFMA.FTZ R5, R6, R0, -R5 ;  /* 0x0000000006057223 */ /* 0x000fe20000010805 */
[----:B------:R-:W-:Y:S01]  /*2d00*/  MUFU.EX2 R30, R30 ;  /* 0x0000001e001e7308 */ /* 0x000fe20000000800 */
[----:B-1----:R-:W1:Y:S07]  /*2d10*/  SHFL.BFLY PT, R46, R3, 0x2, 0x1f ;  /* 0x0c401f00032e7f89 */ /* 0x002e6e00000e0000 */
[----:B------:R-:W-:Y:S08]  /*2d20*/  MUFU.EX2 R44, R44 ;  /* 0x0000002c002c7308 */ /* 0x000ff00000000800 */
[----:B------:R-:W-:Y:S08]  /*2d30*/  MUFU.EX2 R14, R14 ;  /* 0x0000000e000e7308 */ /* 0x000ff00000000800 */
[----:B------:R-:W-:Y:S01]  /*2d40*/  MUFU.EX2 R125, R125 ;  /* 0x0000007d007d7308 */ /* 0x000fe20000000800 */
[----:B-1----:R-:W-:-:S05]  /*2d50*/  FMNMX.FTZ R46, R3, R46, !PT ;  /* 0x0000002e032e7209 */ /* 0x002fca0007810000 */
[----:B------:R-:W1:Y:S02]  /*2d60*/  SHFL.BFLY PT, R3, R46, 0x1, 0x1f ;  /* 0x0c201f002e037f89 */ /* 0x000e6400000e0000 */
[----:B------:R-:W-:Y:S08]  /*2d70*/  MUFU.EX2 R26, R26 ;  /* 0x0000001a001a7308 */ /* 0x000ff00000000800 */
[----:B------:R-:W-:Y:S08]  /*2d80*/  MUFU.EX2 R127, R127 ;  /* 0x0000007f007f7308 */ /* 0x000ff00000000800 */
[----:B------:R-:W-:Y:S01]  /*2d90*/  MUFU.EX2 R20, R20 ;  /* 0x0000001400147308 */ /* 0x000fe20000000800 */
[----:B-1----:R-:W-:Y:S01]  /*2da0*/  FMNMX.FTZ R3, R46, R3, !PT ;  /* 0x000000032e037209 */ /* 0x002fe20007810000 */
[----:B0-----:R-:W-:-:S06]  /*2db0*/  FADD.FTZ R46, R149, R8 ;  /* 0x00000008952e7221 */ /* 0x001fcc0000010000 */
[----:B------:R-:W-:Y:S01]  /*2dc0*/  MUFU.EX2 R121, R121 ;  /* 0x0000007900797308 */ /* 0x000fe20000000800 */
[----:B------:R-:W-:Y:S01]  /*2dd0*/  F2FP.F16.F32.PACK_AB R149, R8, R149 ;  /* 0x000000950895723e */ /* 0x000fe200000000ff */
[C---:B------:R-:W-:Y:S01]  /*2de0*/  FMUL.FTZ R38, R3.reuse, R0 ;  /* 0x0000000003267220 */ /* 0x040fe20000410000 */
[----:B------:R-:W-:-:S04]  /*2df0*/  FSETP.NEU.FTZ.AND P1, PT, R3, -INF , PT ;  /* 0xff8000000300780b */ /* 0x000fc80003f3d000 */
[----:B------:R-:W-:Y:S01]  /*2e00*/  FSEL R38, R38, RZ, P1 ;  /* 0x000000ff26267208 */ /* 0x000fe20000800000 */
[----:B------:R-:W-:Y:S01]  /*2e10*/  MUFU.EX2 R12, R12 ;  /* 0x0000000c000c7308 */ /* 0x000fe20000000800 */
        /* <DEDUP_REMOVED lines=124> */
[----:B------:R-:W-:Y:S01]  /*35e0*/  FADD.FTZ R9, R125, R4 ;  /* 0x000000047d097221 */ /* 0x000fe20000010000 */
[----:B------:R-:W-:-:S05]  /*35f0*/  F2FP.F16.F32.PACK_AB R125, R26, R125 ;  /* 0x0000007d1a7d723e */ /* 0x000fca00000000ff */
[----:B------:R-:W0:Y:S01]  /*3600*/  MUFU.EX2 R124, R73 ;  /* 0x00000049007c7308 */ /* 0x000e220000000800 */
[C---:B-1----:R-:W-:Y:S01]  /*3610*/  FADD.FTZ R6, R69.reuse, R6 ;  /* 0x0000000645067221 */ /* 0x042fe20000010000 */
[----:B------:R-:W-:-:S06]  /*3620*/  F2FP.F16.F32.PACK_AB R130, R69, R130 ;  /* 0x000000824582723e */ /* 0x000fcc00000000ff */
[----:B------:R-:W1:Y:S01]  /*3630*/  MUFU.EX2 R55, R55 ;  /* 0x0000003700377308 */ /* 0x000e620000000800 */
[----:B--2---:R-:W-:Y:S01]  /*3640*/  FADD.FTZ R7, R51, R6 ;  /* 0x0000000633077221 */ /* 0x004fe20000010000 */
[----:B------:R-:W-:-:S04]  /*3650*/  FADD.FTZ R6, R26, R9 ;  /* 0x000000091a067221 */ /* 0x000fc80000010000 */
[----:B------:R-:W-:Y:S01]  /*3660*/  FADD.FTZ R9, R127, R6 ;  /* 0x000000067f097221 */ /* 0x000fe20000010000 */
[----:B------:R-:W-:Y:S01]  /*3670*/  F2FP.F16.F32.PACK_AB R127, R20, R127 ;  /* 0x0000007f147f723e */ /* 0x000fe200000000ff */
[----:B------:R-:W2:Y:S01]  /*3680*/  MUFU.EX2 R126, R77 ;  /* 0x0000004d007e7308 */ /* 0x000ea20000000800 */
[----:B0-----:R-:W-:Y:S01]  /*3690*/  FADD.FTZ R4, R124, R7 ;  /* 0x000000077c047221 */ /* 0x001fe20000010000 */
[----:B------:R-:W-:Y:S01]  /*36a0*/  FADD.FTZ R8, R20, R9 ;  /* 0x0000000914087221 */ /* 0x000fe20000010000 */
[----:B------:R-:W-:-:S03]  /*36b0*/  F2FP.F16.F32.PACK_AB R124, R124, R51 ;  /* 0x000000337c7c723e */ /* 0x000fc600000000ff */
[----:B------:R-:W-:Y:S01]  /*36c0*/  FADD.FTZ R9, R121, R8 ;  /* 0x0000000879097221 */ /* 0x000fe20000010000 */
[C---:B------:R-:W-:Y:S01]  /*36d0*/  F2FP.F16.F32.PACK_AB R121, R12.reuse, R121 ;  /* 0x000000790c79723e */ /* 0x040fe200000000ff */
[----:B------:R-:W0:Y:S01]  /*36e0*/  MUFU.EX2 R59, R59 ;  /* 0x0000003b003b7308 */ /* 0x000e220000000800 */
[----:B-1----:R-:W-:Y:S01]  /*36f0*/  FADD.FTZ R7, R55, R4 ;  /* 0x0000000437077221 */ /* 0x002fe20000010000 */
[----:B------:R-:W-:-:S06]  /*3700*/  FADD.FTZ R8, R12, R9 ;  /* 0x000000090c087221 */ /* 0x000fcc0000010000 */
        /* <DEDUP_REMOVED lines=10> */
[----:B------:R1:W2:Y:S01]  /*37b0*/  MUFU.EX2 R6, R5 ;  /* 0x0000000500067308 */ /* 0x0002a20000000800 */
[----:B0-----:R-:W-:-:S04]  /*37c0*/  FADD.FTZ R7, R63, R4 ;  /* 0x000000043f077221 */ /* 0x001fc80000010000 */
[C---:B-1----:R-:W-:Y:S01]  /*37d0*/  FADD.FTZ R5, R38.reuse, R7 ;  /* 0x0000000726057221 */ /* 0x042fe20000010000 */
[----:B------:R-:W-:Y:S01]  /*37e0*/  F2FP.F16.F32.PACK_AB R122, R38, R63 ;  /* 0x0000003f267a723e */ /* 0x000fe200000000ff */
[C---:B--2---:R-:W-:Y:S01]  /*37f0*/  FADD.FTZ R4, R6.reuse, R9 ;  /* 0x0000000906047221 */ /* 0x044fe20000010000 */
[----:B------:R-:W-:Y:S01]  /*3800*/  F2FP.F16.F32.PACK_AB R123, R6, R123 ;  /* 0x0000007b067b723e */ /* 0x000fe200000000ff */
[----:B------:R-:W-:Y:S06]  /*3810*/  @!P1 BRA `(.L_x_2359) ;  /* 0x0000002400b49947 */ /* 0x000fec0003800000 */
[----:B------:R-:W-:Y:S01]  /*3820*/  IMAD.MOV.U32 R7, RZ, RZ, R2 ;  /* 0x000000ffff077224 */ /* 0x000fe200078e0002 */
[----:B------:R-:W-:Y:S01]  /*3830*/  UMOV UR24, UR36 ;  /* 0x0000002400187c82 */ /* 0x000fe20008000000 */
[----:B------:R-:W-:Y:S01]  /*3840*/  IMAD.MOV.U32 R6, RZ, RZ, R3 ;  /* 0x000000ffff067224 */ /* 0x000fe200078e0003 */
[----:B------:R-:W-:Y:S01]  /*3850*/  UMOV UR22, UR37 ;  /* 0x0000002500167c82 */ /* 0x000fe20008000000 */
[----:B------:R-:W-:-:S07]  /*3860*/  IMAD.MOV.U32 R119, RZ, RZ, RZ ;  /* 0x000000ffff777224 */ /* 0x000fce00078e00ff */
.L_x_2370:
[----:B------:R-:W-:Y:S01]  /*3870*/  ISETP.NE.AND P2, PT, RZ, UR44, PT ;  /* 0x0000002cff007c0c */ /* 0x000fe2000bf45270 */
[----:B------:R-:W-:-:S04]  /*3880*/  UISETP.NE.AND UP0, UPT, UR22, 0x1, UPT ;  /* 0x000000011600788c */ /* 0x000fc8000bf05270 */
[----:B------:R-:W-:-:S04]  /*3890*/  USEL UR36, URZ, 0x1, UP0 ;  /* 0x000000013f247887 */ /* 0x000fc80008000000 */
[----:B------:R-:W-:-:S04]  /*38a0*/  ULOP3.LUT UR36, UR24, UR36, URZ, 0x3c, !UPT ;  /* 0x0000002418247292 */ /* 0x000fc8000f8e3c3f */
[----:B------:R-:W-:Y:S08]  /*38b0*/  @P2 BRA `(.L_x_2360) ;  /* 0x0000000000382947 */ /* 0x000ff00003800000 */
[----:B------:R-:W-:Y:S05]  /*38c0*/  @!P0 BRA `(.L_x_2361) ;  /* 0x0000000000048947 */ /* 0x000fea0003800000 */
[----:B------:R-:W-:Y:S01]  /*38d0*/  BPT.TRAP 0x1 ;  /* 0x000000040000795c */ /* 0x000fe20000300000 */
.L_x_2361:
        /* <DEDUP_REMOVED lines=9> */
.L_x_2362:
[----:B-1----:R-:W-:Y:S05]  /*3970*/  @P1 BRA `(.L_x_2360) ;  /* 0x0000000000081947 */ /* 0x002fea0003800000 */
[----:B------:R-:W1:Y:S02]  /*3980*/  SYNCS.PHASECHK.TRANS64.TRYWAIT P1, [UR6+0x16830], R0 ;  /* 0x01683000ff0075a7 */ /* 0x000e640008020146 */
[----:B-1----:R-:W-:Y:S05]  /*3990*/  @!P1 BRA `(.L_x_2363) ;  /* 0x000000c000309947 */ /* 0x002fea0003800000 */
.L_x_2360:
        /* <DEDUP_REMOVED lines=28> */
.L_x_2365:
[----:B------:R-:W-:Y:S01]  /*3b60*/  ULEA UR6, UR22, UR45, 0x3 ;  /* 0x0000002d16067291 */ /* 0x000fe2000f8e183f */
[----:B------:R-:W-:-:S05]  /*3b70*/  IMAD.U32 R0, RZ, RZ, UR24 ;  /* 0x00000018ff007e24 */ /* 0x000fca000f8e00ff */
[----:B------:R-:W-:-:S04]  /*3b80*/  SHF.L.U32 R0, R0, 0x1f, RZ ;  /* 0x0000001f00007819 */ /* 0x000fc800000006ff */
[----:B------:R0:W1:Y:S01]  /*3b90*/  SYNCS.PHASECHK.TRANS64.TRYWAIT P1, [UR6+0x16850], R0 ;  /* 0x01685000ff0075a7 */ /* 0x0000620008020146 */
[----:B------:R-:W-:Y:S05]  /*3ba0*/  @!P0 BRA `(.L_x_2366) ;  /* 0x0000000000048947 */ /* 0x000fea0003800000 */
[----:B------:R-:W-:Y:S01]  /*3bb0*/  BPT.TRAP 0x1 ;  /* 0x000000040000795c */ /* 0x000fe20000300000 */
.L_x_2366:
[----:B-1----:R-:W-:Y:S05]  /*3bc0*/  @P1 BRA `(.L_x_2364) ;  /* 0x0000000000081947 */ /* 0x002fea0003800000 */
[----:B------:R-:W1:Y:S02]  /*3bd0*/  SYNCS.PHASECHK.TRANS64.TRYWAIT P1, [UR6+0x16850], R0 ;  /* 0x01685000ff0075a7 */ /* 0x000e640008020146 */
[----:B-1----:R-:W-:Y:S05]  /*3be0*/  @!P1 BRA `(.L_x_2367) ;  /* 0x000000bc00b49947 */ /* 0x002fea0003800000 */
.L_x_2364:
        /* <DEDUP_REMOVED lines=51> */
.L_x_2368:
[----:B------:R-:W-:Y:S01]  /*3f20*/  UISETP.NE.AND UP0, UPT, UR50, URZ, UPT ;  /* 0x0000003f3200728c */ /* 0x000fe2000bf05270 */
[----:B------:R-:W-:-:S05]  /*3f30*/  VIADD R12, R17, UR42 ;  /* 0x0000002a110c7c36 */ /* 0x000fca0008000000 */
        /* <DEDUP_REMOVED lines=10> */
[----:B------:R-:W1:Y:S01]  /*3fe0*/  SHFL.IDX PT, R137, R12, 0x1, 0x1c1f ;  /* 0x003c1f000c897f89 */ /* 0x000e6200000e0000 */
[----:B------:R-:W-:-:S02]  /*3ff0*/  ULEA UR6, UR37, UR45, 0x3 ;  /* 0x0000002d25067291 */ /* 0x000fc4000f8e183f */
[----:B------:R-:W-:Y:S02]  /*4000*/  IMAD R2, R16, -0x2, R9 ;  /* 0xfffffffe10027824 */ /* 0x000fe400078e0209 */
[----:B------:R-:W-:Y:S01]  /*4010*/  IMAD.U32 R9, RZ, RZ, UR49 ;  /* 0x00000031ff097e24 */ /* 0x000fe2000f8e00ff */
[----:B------:R-:W-:-:S04]  /*4020*/  UIADD3 UR6, UR6, 0x16840, URZ ;  /* 0x0001684006067890 */ /* 0x000fc8000fffe03f */
[----:B------:R-:W-:Y:S01]  /*4030*/  IADD3 R2, -R9, UR48, R2 ;  /* 0x0000003009027c10 */ /* 0x000fe2000fffe102 */
[----:B------:R-:W-:-:S04]  /*4040*/  UPRMT UR6, UR43, 0x654, UR6 ;  /* 0x000006542b067896 */ /* 0x000fc80008000006 */
[----:B0-----:R-:W-:-:S05]  /*4050*/  IMAD.IADD R0, R2, 0x1, R3 ;  /* 0x0000000102007824 */ /* 0x001fca00078e0203 */
[----:B------:R-:W-:Y:S01]  /*4060*/  SYNCS.ARRIVE.TRANS64.RED.A1T0 RZ, [UR6], RZ ;  /* 0x000000ffffff79a7 */ /* 0x000fe20008100406 */
[----:B------:R-:W-:Y:S01]  /*4070*/  ISETP.GT.AND P1, PT, R0, RZ, PT ;  /* 0x000000ff0000720c */ /* 0x000fe20003f24270 */
[----:B-1----:R-:W-:Y:S01]  /*4080*/  IMAD.IADD R2, R2, 0x1, R137 ;  /* 0x0000000102027824 */ /* 0x002fe200078e0289 */
        /* <DEDUP_REMOVED lines=95> */
[----:B------:R-:W-:-:S02]  /*4680*/  ISETP.GT.AND P2, PT, R2, RZ, PT ;  /* 0x000000ff0200720c */ /* 0x000fc40003f44270 */
[----:B------:R-:W-:Y:S02]  /*4690*/  FMNMX.FTZ R14, R85, R8, !PT ;  /* 0x00000008550e7209 */ /* 0x000fe40007810000 */
[----:B------:R-:W-:Y:S02]  /*46a0*/  ISETP.GT.AND P3, PT, R2, 0x1, PT ;  /* 0x000000010200780c */ /* 0x000fe40003f64270 */
[----:B------:R-:W-:Y:S01]  /*46b0*/  FSEL R26, R26, -INF , P2 ;  /* 0xff8000001a1a7808 */ /* 0x000fe20001000000 */
[----:B------:R-:W1:Y:S01]  /*46c0*/  SHFL.BFLY PT, R3, R14, 0x2, 0x1f ;  /* 0x0c401f000e037f89 */ /* 0x000e6200000e0000 */
[----:B------:R-:W-:Y:S02]  /*46d0*/  ISETP.GT.AND P2, PT, R2, 0x8, PT ;  /* 0x000000080200780c */ /* 0x000fe40003f44270 */
[----:B------:R-:W-:Y:S02]  /*46e0*/  FMNMX.FTZ R12, R26, R7, !PT ;  /* 0x000000071a0c7209 */ /* 0x000fe40007810000 */
        /* <DEDUP_REMOVED lines=306> */
.L_x_2369:
        /* <DEDUP_REMOVED lines=78> */
.L_x_2359:
[----:B------:R-:W-:-:S13]  /*5ef0*/  ISETP.LE.AND P1, PT, RZ, UR23, PT ;  /* 0x00000017ff007c0c */ /* 0x000fda000bf23270 */
[----:B------:R-:W-:Y:S05]  /*5f00*/  @!P1 BRA `(.L_x_2371) ;  /* 0x0000001c00389947 */ /* 0x000fea0003800000 */
[----:B------:R-:W-:Y:S01]  /*5f10*/  MOV R7, R2 ;  /* 0x0000000200077202 */ /* 0x000fe20000000f00 */
[----:B------:R-:W-:Y:S01]  /*5f20*/  IMAD.MOV.U32 R6, RZ, RZ, R3 ;  /* 0x000000ffff067224 */ /* 0x000fe200078e0003 */
[----:B------:R-:W-:Y:S01]  /*5f30*/  UMOV UR22, UR36 ;  /* 0x0000002400167c82 */ /* 0x000fe20008000000 */
[----:B------:R-:W-:-:S05]  /*5f40*/  UMOV UR21, UR37 ;  /* 0x0000002500157c82 */ /* 0x000fca0008000000 */
.L_x_2382:
        /* <DEDUP_REMOVED lines=9> */
.L_x_2373:
[----:B------:R-:W-:Y:S01]  /*5fe0*/  ULEA UR6, UR37, UR45, 0x3 ;  /* 0x0000002d25067291 */ /* 0x000fe2000f8e183f */
[----:B------:R-:W-:-:S05]  /*5ff0*/  IMAD.U32 R0, RZ, RZ, UR36 ;  /* 0x00000024ff007e24 */ /* 0x000fca000f8e00ff */
[----:B------:R-:W-:-:S04]  /*6000*/  SHF.L.U32 R0, R0, 0x1f, RZ ;  /* 0x0000001f00007819 */ /* 0x000fc800000006ff */
[----:B------:R0:W1:Y:S01]  /*6010*/  SYNCS.PHASECHK.TRANS64.TRYWAIT P1, [UR6+0x16830], R0 ;  /* 0x01683000ff0075a7 */ /* 0x0000620008020146 */
[----:B------:R-:W-:Y:S05]  /*6020*/  @!P0 BRA `(.L_x_2374) ;  /* 0x0000000000048947 */ /* 0x000fea0003800000 */
[----:B------:R-:W-:Y:S01]  /*6030*/  BPT.TRAP 0x1 ;  /* 0x000000040000795c */ /* 0x000fe20000300000 */
.L_x_2374:
[----:B-1----:R-:W-:Y:S05]  /*6040*/  @P1 BRA `(.L_x_2372) ;  /* 0x0000000000081947 */ /* 0x002fea0003800000 */
[----:B------:R-:W1:Y:S02]  /*6050*/  SYNCS.PHASECHK.TRANS64.TRYWAIT P1, [UR6+0x16830], R0 ;  /* 0x01683000ff0075a7 */ /* 0x000e640008020146 */
[----:B-1----:R-:W-:Y:S05]  /*6060*/  @!P1 BRA `(.L_x_2375) ;  /* 0x0000009800ac9947 */ /* 0x002fea0003800000 */
.L_x_2372:
        /* <DEDUP_REMOVED lines=25> */
.L_x_2377:
[----:B------:R-:W-:Y:S01]  /*6200*/  ULEA UR6, UR21, UR45, 0x3 ;  /* 0x0000002d15067291 */ /* 0x000fe2000f8e183f */
[----:B------:R-:W-:-:S05]  /*6210*/  IMAD.U32 R0, RZ, RZ, UR22 ;  /* 0x00000016ff007e24 */ /* 0x000fca000f8e00ff */
[----:B------:R-:W-:-:S04]  /*6220*/  SHF.L.U32 R0, R0, 0x1f, RZ ;  /* 0x0000001f00007819 */ /* 0x000fc800000006ff */
[----:B------:R0:W1:Y:S01]  /*6230*/  SYNCS.PHASECHK.TRANS64.TRYWAIT P1, [UR6+0x16850], R0 ;  /* 0x01685000ff0075a7 */ /* 0x0000620008020146 */
[----:B------:R-:W-:Y:S05]  /*6240*/  @!P0 BRA `(.L_x_2378) ;  /* 0x0000000000048947 */ /* 0x000fea0003800000 */
[----:B------:R-:W-:Y:S01]  /*6250*/  BPT.TRAP 0x1 ;  /* 0x000000040000795c */ /* 0x000fe20000300000 */
.L_x_2378:
[----:B-1----:R-:W-:Y:S05]  /*6260*/  @P1 BRA `(.L_x_2376) ;  /* 0x0000000000081947 */ /* 0x002fea0003800000 */
[----:B------:R-:W1:Y:S02]  /*6270*/  SYNCS.PHASECHK.TRANS64.TRYWAIT P1, [UR6+0x16850], R0 ;  /* 0x01685000ff0075a7 */ /* 0x000e640008020146 */
[----:B-1----:R-:W-:Y:S05]  /*6280*/  @!P1 BRA `(.L_x_2379) ;  /* 0x00000098003c9947 */ /* 0x002fea0003800000 */
.L_x_2376:
        /* <DEDUP_REMOVED lines=51> */
.L_x_2380:
        /* <DEDUP_REMOVED lines=279> */
.L_x_2381:
        /* <DEDUP_REMOVED lines=76> */
.L_x_2371:
[----:B------:R-:W-:Y:S06]  /*7bf0*/  BAR.ARV 0x8, 0x200 ;  /* 0x0208000000007b1d */ /* 0x000fec0000002000 */
[----:B------:R-:W-:Y:S05]  /*7c00*/  @!P0 BRA `(.L_x_2383) ;  /* 0x0000000000048947 */ /* 0x000fea0003800000 */
[----:B------:R-:W-:Y:S01]  /*7c10*/  BPT.TRAP 0x1 ;  /* 0x000000040000795c */ /* 0x000fe20000300000 */
.L_x_2383:
[----:B------:R-:W-:Y:S01]  /*7c20*/  ULEA UR5, UR37, UR45, 0x3 ;  /* 0x0000002d25057291 */ /* 0x000fe2000f8e183f */
[----:B------:R-:W-:-:S05]  /*7c30*/  IMAD.U32 R6, RZ, RZ, UR36 ;  /* 0x00000024ff067e24 */ /* 0x000fca000f8e00ff */
[----:B------:R-:W-:-:S04]  /*7c40*/  SHF.L.U32 R6, R6, 0x1f, RZ ;  /* 0x0000001f06067819 */ /* 0x000fc800000006ff */
[----:B------:R0:W1:Y:S01]  /*7c50*/  SYNCS.PHASECHK.TRANS64.TRYWAIT P1, [UR5+0x16850], R6 ;  /* 0x01685006ff0075a7 */ /* 0x0000620008020145 */
[----:B------:R-:W-:Y:S05]  /*7c60*/  @!P0 BRA `(.L_x_2384) ;  /* 0x0000000000048947 */ /* 0x000fea0003800000 */
[----:B------:R-:W-:Y:S01]  /*7c70*/  BPT.TRAP 0x1 ;  /* 0x000000040000795c */ /* 0x000fe20000300000 */
.L_x_2384:
[----:B-1----:R-:W-:Y:S05]  /*7c80*/  @P1 BRA `(.L_x_2385) ;  /* 0x0000000000081947 */ /* 0x002fea0003800000 */
[----:B------:R-:W1:Y:S02]  /*7c90*/  SYNCS.PHASECHK.TRANS64.TRYWAIT P1, [UR5+0x16850], R6 ;  /* 0x01685006ff0075a7 */ /* 0x000e640008020145 */
[----:B-1----:R-:W-:Y:S05]  /*7ca0*/  @!P1 BRA `(.L_x_2386) ;  /* 0x0000007c00cc9947 */ /* 0x002fea0003800000 */
.L_x_2385:
        /* <DEDUP_REMOVED lines=71> */
.L_x_2387:
        /* <DEDUP_REMOVED lines=42> */
.L_x_2351:
        /* <DEDUP_REMOVED lines=24> */
[----:B------:R-:W1:Y:S01]  /*8540*/  LDC R33, c[0x0][0xbe8] ;  /* 0x0002fa00ff217b82 */ /* 0x000e620000000800 */
[----:B------:R-:W-:Y:S01]  /*8550*/  F2FP.F16.F32.PACK_AB R115, R119, R118 ;  /* 0x000000767773723e */ /* 0x000fe200000000ff */
[----:B------:R-:W-:-:S02]  /*8560*/  UIADD3.X UR7, UR18, UR9, URZ, UP1, !UPT ;  /* 0x0000000912077290 */ /* 0x000fc40008ffe43f */
[----:B------:R-:W-:-:S04]  /*8570*/  MOV R24, UR4 ;  /* 0x0000000400187c02 */ /* 0x000fc80008000f00 */
[----:B------:R-:W-:Y:S01]  /*8580*/  BAR.SYNC.DEFER_BLOCKING 0x1, 0x180 ;  /* 0x0046000000007b1d */ /* 0x000fe20000010000 */
[----:B------:R-:W-:Y:S01]  /*8590*/  IMAD.U32 R25, RZ, RZ, UR7 ;  /* 0x00000007ff197e24 */ /* 0x000fe2000f8e00ff */
[----:B------:R-:W-:-:S04]  /*85a0*/  USHF.R.S32.HI UR17, URZ, 0x1f, UR41 ;  /* 0x0000001f3f117899 */ /* 0x000fc80008011429 */
[----:B------:R-:W-:Y:S01]  /*85b0*/  ULDC.64 UR10, c[0x0][0xb90] ;  /* 0x0002e400000a7ab9 */ /* 0x000fe20000000a00 */
        /* <DEDUP_REMOVED lines=33> */
[----:B------:R-:W-:Y:S01]  /*87d0*/  STSM.16.M88.4 [R32], R4 ;  /* 0x0000000420007844 */ /* 0x000fe20000000200 */
[----:B------:R-:W-:Y:S02]  /*87e0*/  F2FP.F16.F32.PACK_AB R10, R101, R100 ;  /* 0x00000064650a723e */ /* 0x000fe400000000ff */
[----:B------:R-:W-:-:S02]  /*87f0*/  F2FP.F16.F32.PACK_AB R11, R103, R102 ;  /* 0x00000066670b723e */ /* 0x000fc400000000ff */
[----:B------:R-:W-:-:S03]  /*8800*/  PLOP3.LUT P2, PT, PT, PT, UP0, 0x80, 0x0 ;  /* 0x000000000000781c */ /* 0x000fc60003f4f008 */
[----:B------:R0:W-:Y:S04]  /*8810*/  STSM.16.M88.4 [R30], R8 ;  /* 0x000000081e007844 */ /* 0x0001e80000000200 */
[----:B------:R2:W-:Y:S04]  /*8820*/  STSM.16.M88.4 [R29], R12 ;  /* 0x0000000c1d007844 */ /* 0x0005e80000000200 */
[----:B------:R2:W-:Y:S01]  /*8830*/  STSM.16.M88.4 [R28], R112 ;  /* 0x000000701c007844 */ /* 0x0005e20000000200 */
[----:B------:R-:W-:Y:S06]  /*8840*/  BAR.SYNC.DEFER_BLOCKING 0x1, 0x180 ;  /* 0x0046000000007b1d */ /* 0x000fec0000010000 */
[----:B------:R-:W3:Y:S01]  /*8850*/  @P2 LDG.E R26, desc[UR52][R24.64] ;  /* 0x00000034181a2981 */ /* 0x000ee2000c1e1900 */
[----:B-1----:R-:W-:Y:S01]  /*8860*/  ISETP.NE.AND P1, PT, R33, 0x1, PT ;  /* 0x000000012100780c */ /* 0x002fe20003f25270 */
[----:B------:R-:W-:Y:S01]  /*8870*/  UMOV UR4, URZ ;  /* 0x0000003f00047c82 */ /* 0x000fe20008000000 */
[----:B0-----:R-:W-:Y:S01]  /*8880*/  VIADD R8, R17, UR42 ;  /* 0x0000002a11087c36 */ /* 0x001fe20008000000 */
[----:B------:R-:W-:-:S02]  /*8890*/  UIMAD UR7, UR17, UR10, URZ ;  /* 0x0000000a110772a4 */ /* 0x000fc4000f8e023f */
[----:B------:R-:W-:Y:S01]  /*88a0*/  USEL UR40, UR40, URZ, !UP0 ;  /* 0x0000003f28287287 */ /* 0x000fe2000c000000 */
[----:B------:R-:W-:Y:S01]  /*88b0*/  IMAD.MOV.U32 R4, RZ, RZ, R8 ;  /* 0x000000ffff047224 */ /* 0x000fe200078e0008 */
[----:B------:R-:W-:Y:S02]  /*88c0*/  UIMAD UR7, UR41, UR11, UR7 ;  /* 0x0000000b290772a4 */ /* 0x000fe4000f8e0207 */
[----:B------:R-:W-:Y:S02]  /*88d0*/  UISETP.NE.U32.AND UP1, UPT, UR12, URZ, UPT ;  /* 0x0000003f0c00728c */ /* 0x000fe4000bf25070 */
[----:B------:R-:W-:Y:S02]  /*88e0*/  USEL UR39, UR39, URZ, !UP0 ;  /* 0x0000003f27277287 */ /* 0x000fe4000c000000 */
        /* <DEDUP_REMOVED lines=10> */
[----:B---3--:R-:W-:-:S13]  /*8990*/  @P2 R2UR UR4, R26 ;  /* 0x000000001a0422ca */ /* 0x008fda00000e0000 */
[----:B------:R-:W-:Y:S02]  /*89a0*/  USHF.R.S32.HI UR9, URZ, 0x1f, UR4 ;  /* 0x0000001f3f097899 */ /* 0x000fe40008011404 */
[----:B------:R-:W-:Y:S02]  /*89b0*/  UMOV UR8, UR4 ;  /* 0x0000000400087c82 */ /* 0x000fe40008000000 */
[----:B------:R-:W-:-:S04]  /*89c0*/  UIMAD.WIDE.U32 UR10, UR41, UR10, UR8 ;  /* 0x0000000a290a72a5 */ /* 0x000fc8000f8e0008 */
[----:B------:R-:W-:Y:S02]  /*89d0*/  UIADD3 UR11, UR11, UR7, URZ ;  /* 0x000000070b0b7290 */ /* 0x000fe4000fffe03f */
[----:B------:R-:W-:Y:S02]  /*89e0*/  UIMAD UR7, UR40, UR14, URZ ;  /* 0x0000000e280772a4 */ /* 0x000fe4000f8e023f */
[----:B------:R-:W-:Y:S02]  /*89f0*/  UIMAD.WIDE.U32 UR10, UR39, UR14, UR10 ;  /* 0x0000000e270a72a5 */ /* 0x000fe4000f8e000a */
[----:B------:R-:W-:-:S03]  /*8a00*/  UIMAD UR7, UR39, UR15, UR7 ;  /* 0x0000000f270772a4 */ /* 0x000fc6000f8e0207 */
[----:B------:R-:W-:Y:S01]  /*8a10*/  ULDC.64 UR14, c[0x0][0xb88] ;  /* 0x0002e200000e7ab9 */ /* 0x000fe20000000a00 */
[----:B------:R-:W-:Y:S01]  /*8a20*/  IADD3 R4, P0, R4, UR10, RZ ;  /* 0x0000000a04047c10 */ /* 0x000fe2000ff1e0ff */
[----:B------:R-:W-:Y:S01]  /*8a30*/  IMAD R8, R5, UR14, RZ ;  /* 0x0000000e05087c24 */ /* 0x000fe2000f8e02ff */
[----:B------:R-:W-:Y:S01]  /*8a40*/  @UP0 UIADD3 UR10, UP1, UR16, UR12, URZ ;  /* 0x0000000c100a0290 */ /* 0x000fe2000ff3e03f */
[----:B------:R-:W-:Y:S01]  /*8a50*/  IMAD.U32 R9, RZ, RZ, UR7 ;  /* 0x00000007ff097e24 */ /* 0x000fe2000f8e00ff */
[----:B------:R-:W-:-:S04]  /*8a60*/  ULDC UR7, c[0x0][0xa88] ;  /* 0x0002a20000077ab9 */ /* 0x000fc80000000800 */
[----:B------:R-:W-:Y:S01]  /*8a70*/  IADD3.X R5, R6, UR11, R9, P0, !PT ;  /* 0x0000000b06057c10 */ /* 0x000fe200087fe409 */
[----:B------:R-:W-:Y:S01]  /*8a80*/  @UP0 UIADD3.X UR11, UR18, UR13, URZ, UP1, !UPT ;  /* 0x0000000d120b0290 */ /* 0x000fe20008ffe43f */
[C---:B------:R-:W-:Y:S02]  /*8a90*/  IMAD R9, R7.reuse, UR15, R8 ;  /* 0x0000000f07097c24 */ /* 0x040fe4000f8e0208 */
[----:B------:R-:W-:Y:S01]  /*8aa0*/  IMAD.U32 R6, RZ, RZ, UR7 ;  /* 0x00000007ff067e24 */ /* 0x000fe2000f8e00ff */
[----:B------:R-:W-:Y:S01]  /*8ab0*/  ULDC.64 UR12, c[0x0][0xb50] ;  /* 0x0002d400000c7ab9 */ /* 0x000fe20000000a00 */
[----:B------:R-:W-:-:S04]  /*8ac0*/  IMAD.WIDE.U32 R4, R7, UR14, R4 ;  /* 0x0000000e07047c25 */ /* 0x000fc8000f8e0004 */
        /* <DEDUP_REMOVED lines=9> */
[----:B--2---:R-:W2:Y:S04]  /*8b60*/  LDG.E R9, desc[UR52][R24.64] ;  /* 0x0000003418097981 */ /* 0x004ea8000c1e1900 */
[----:B-----5:R-:W2:Y:S02]  /*8b70*/  LDG.E R6, desc[UR52][R24.64+0x4] ;  /* 0x0000043418067981 */ /* 0x020ea4000c1e1900 */
[----:B--2---:R-:W-:-:S07]  /*8b80*/  IMAD.IADD R6, R6, 0x1, -R9 ;  /* 0x0000000106067824 */ /* 0x004fce00078e0a09 */
.L_x_2390:
[----:B--2---:R-:W-:Y:S01]  /*8b90*/  SHFL.IDX PT, R12, R7, RZ, 0x1c1f ;  /* 0x001c1fff070c7589 */ /* 0x004fe200000e0000 */
        /* <DEDUP_REMOVED lines=20> */
[----:B------:R-:W-:Y:S02]  /*8ce0*/  LOP3.LUT R4, R5, R2, RZ, 0x3c, !PT ;  /* 0x0000000205047212 */ /* 0x000fe400078e3cff */
[----:B------:R-:W-:Y:S01]  /*8cf0*/  LOP3.LUT R8, R8, R9, RZ, 0x3c, !PT ;  /* 0x0000000908087212 */ /* 0x000fe200078e3cff */
[--C-:B------:R-:W-:Y:S01]  /*8d00*/  IMAD.X R9, RZ, RZ, R3.reuse, P3 ;  /* 0x000000ffff097224 */ /* 0x100fe200018e0603 */
[----:B------:R-:W-:Y:S02]  /*8d10*/  MOV R5, R3 ;  /* 0x0000000300057202 */ /* 0x000fe40000000f00 */
[----:B------:R-:W-:Y:S01]  /*8d20*/  LOP3.LUT R24, R24, R25, RZ, 0x3c, !PT ;  /* 0x0000001918187212 */ /* 0x000fe200078e3cff */
[----:B------:R-:W-:Y:S01]  /*8d30*/  IMAD.X R25, RZ, RZ, R3, P4 ;  /* 0x000000ffff197224 */ /* 0x000fe200020e0603 */
[----:B-1----:R0:W-:Y:S04]  /*8d40*/  @!P0 ST.E desc[UR52][R14.64], R20 ;  /* 0x000000140e008985 */ /* 0x0021e8000c101934 */
[----:B------:R-:W2:Y:S04]  /*8d50*/  LD.E.128 R4, desc[UR52][R4.64] ;  /* 0x0000003404047980 */ /* 0x000ea8000c101d00 */
[----:B------:R-:W3:Y:S04]  /*8d60*/  LD.E.128 R8, desc[UR52][R8.64] ;  /* 0x0000003408087980 */ /* 0x000ee8000c101d00 */
[----:B------:R-:W4:Y:S01]  /*8d70*/  LD.E.128 R24, desc[UR52][R24.64] ;  /* 0x0000003418187980 */ /* 0x000f22000c101d00 */
[----:B------:R-:W-:Y:S01]  /*8d80*/  IADD3 R29, P0, R2, 0x4800, RZ ;  /* 0x00004800021d7810 */ /* 0x000fe20007f1e0ff */
[----:B0-----:R-:W0:Y:S01]  /*8d90*/  @P1 LDC R20, c[0x0][0xbec] ;  /* 0x0002fb00ff141b82 */ /* 0x001e220000000800 */
[----:B------:R-:W-:-:S02]  /*8da0*/  UIMAD UR7, UR9, UR10, URZ ;  /* 0x0000000a090772a4 */ /* 0x000fc4000f8e023f */
[----:B------:R-:W-:Y:S01]  /*8db0*/  LOP3.LUT R2, R29, 0x380, RZ, 0xc0, !PT ;  /* 0x000003801d027812 */ /* 0x000fe200078ec0ff */
[----:B------:R-:W-:Y:S01]  /*8dc0*/  IMAD.X R13, RZ, RZ, R3, P0 ;  /* 0x000000ffff0d7224 */ /* 0x000fe200000e0603 */
[----:B------:R-:W-:Y:S02]  /*8dd0*/  UIMAD.WIDE.U32 UR8, UR4, UR10, URZ ;  /* 0x0000000a040872a5 */ /* 0x000fe4000f8e003f */
[----:B------:R-:W-:Y:S01]  /*8de0*/  SHF.R.U64 R2, R2, 0x3, RZ ;  /* 0x0000000302027819 */ /* 0x000fe200000012ff */
[----:B------:R-:W1:Y:S01]  /*8df0*/  @P1 LDC R3, c[0x0][0xbf0] ;  /* 0x0002fc00ff031b82 */ /* 0x000e620000000800 */
[----:B------:R-:W-:Y:S02]  /*8e00*/  UIMAD UR7, UR4, UR11, UR7 ;  /* 0x0000000b040772a4 */ /* 0x000fe4000f8e0207 */
[----:B------:R-:W-:Y:S01]  /*8e10*/  LOP3.LUT R12, R2, R29, RZ, 0x3c, !PT ;  /* 0x0000001d020c7212 */ /* 0x000fe200078e3cff */
[----:B------:R-:W-:Y:S01]  /*8e20*/  ULDC.64 UR10, c[0x0][0xae8] ;  /* 0x0002ba00000a7ab9 */ /* 0x000fe20000000a00 */
[----:B------:R-:W-:Y:S01]  /*8e30*/  IMAD R2, R18, 0x30, R22 ;  /* 0x0000003012027824 */ /* 0x000fe200078e0216 */
[----:B------:R-:W-:-:S02]  /*8e40*/  UIADD3 UR9, UR9, UR7, URZ ;  /* 0x0000000709097290 */ /* 0x000fc4000fffe03f */
[----:B------:R-:W-:Y:S01]  /*8e50*/  UIMAD UR4, UR17, UR10, URZ ;  /* 0x0000000a110472a4 */ /* 0x000fe2000f8e023f */
[----:B------:R-:W-:Y:S01]  /*8e60*/  VIADD R29, R2, UR42 ;  /* 0x0000002a021d7c36 */ /* 0x000fe20008000000 */
[----:B------:R-:W-:Y:S01]  /*8e70*/  UIMAD.WIDE.U32 UR8, UR41, UR10, UR8 ;  /* 0x0000000a290872a5 */ /* 0x000fe2000f8e0008 */
[----:B------:R-:W-:Y:S01]  /*8e80*/  VIADD R34, R22, UR42 ;  /* 0x0000002a16227c36 */ /* 0x000fe20008000000 */
[----:B------:R-:W-:Y:S01]  /*8e90*/  UIMAD UR4, UR41, UR11, UR4 ;  /* 0x0000000b290472a4 */ /* 0x000fe2000f8e0204 */
[----:B------:R-:W5:Y:S01]  /*8ea0*/  LD.E.128 R12, desc[UR52][R12.64] ;  /* 0x000000340c0c7980 */ /* 0x000f62000c101d00 */
[----:B------:R-:W-:Y:S01]  /*8eb0*/  IMAD.MOV.U32 R21, RZ, RZ, R29 ;  /* 0x000000ffff157224 */ /* 0x000fe200078e001d */
[----:B------:R-:W-:Y:S01]  /*8ec0*/  ULDC.64 UR10, c[0x0][0xaf0] ;  /* 0x0002bc00000a7ab9 */ /* 0x000fe20000000a00 */
[----:B0-----:R-:W-:Y:S01]  /*8ed0*/  @P1 IMAD.HI.U32 R2, R29, R20, RZ ;  /* 0x000000141d021227 */ /* 0x001fe200078e00ff */
[----:B------:R-:W-:Y:S01]  /*8ee0*/  UIADD3 UR9, UR9, UR4, URZ ;  /* 0x0000000409097290 */ /* 0x000fe2000fffe03f */
[----:B------:R-:W-:Y:S01]  /*8ef0*/  @!PT LDS RZ, [RZ] ;  /* 0x00000000fffff984 */ /* 0x000fe20000000800 */
[----:B------:R-:W-:Y:S01]  /*8f00*/  @!PT LDS RZ, [RZ] ;  /* 0x00000000fffff984 */ /* 0x000fe20000000800 */
[----:B------:R-:W-:Y:S01]  /*8f10*/  @!PT LDS RZ, [RZ] ;  /* 0x00000000fffff984 */ /* 0x000fe20000000800 */
[----:B------:R-:W-:Y:S01]  /*8f20*/  @!PT LDS RZ, [RZ] ;  /* 0x00000000fffff984 */ /* 0x000fe20000000800 */
[----:B------:R0:W-:Y:S06]  /*8f30*/  MEMBAR.ALL.CTA ;  /* 0x0000000000007992 */ /* 0x0001ec0000008000 */
[----:B0-----:R-:W0:Y:S01]  /*8f40*/  FENCE.VIEW.ASYNC.S ;  /* 0x00000000000073c6 */ /* 0x001e220000000000 */
[----:B------:R-:W-:Y:S01]  /*8f50*/  UIMAD UR4, UR40, UR10, URZ ;  /* 0x0000000a280472a4 */ /* 0x000fe2000f8e023f */
[----:B------:R-:W-:Y:S01]  /*8f60*/  VIADD R0, R0, 0x16820 ;  /* 0x0001682000007836 */ /* 0x000fe20000000000 */
[----:B------:R-:W-:-:S02]  /*8f70*/  UIMAD.WIDE.U32 UR8, UR39, UR10, UR8 ;  /* 0x0000000a270872a5 */ /* 0x000fc4000f8e0008 */
[----:B------:R-:W-:Y:S01]  /*8f80*/  UIMAD UR4, UR39, UR11, UR4 ;  /* 0x0000000b270472a4 */ /* 0x000fe2000f8e0204 */
[----:B-1----:R-:W-:Y:S02]  /*8f90*/  @P1 SHF.R.U32.HI R21, RZ, R3, R2 ;  /* 0x00000003ff151219 */ /* 0x002fe40000011602 */
[----:B------:R-:W-:Y:S01]  /*8fa0*/  ULDC.64 UR10, c[0x0][0xae0] ;  /* 0x0002b800000a7ab9 */ /* 0x000fe20000000a00 */
[----:B------:R-:W-:Y:S01]  /*8fb0*/  UIADD3 UR4, UR9, UR4, URZ ;  /* 0x0000000409047290 */ /* 0x000fe2000fffe03f */
[--C-:B------:R-:W-:Y:S01]  /*8fc0*/  SHF.R.S32.HI R20, RZ, 0x1f, R21.reuse ;  /* 0x0000001fff147819 */ /* 0x100fe20000011415 */
[----:B------:R-:W-:Y:S01]  /*8fd0*/  IMAD.MOV R28, RZ, RZ, -R21 ;  /* 0x000000ffff1c7224 */ /* 0x000fe200078e0a15 */
[----:B------:R-:W-:Y:S01]  /*8fe0*/  PRMT R0, RZ, 0x654, R0 ;  /* 0x00000654ff007816 */ /* 0x000fe20000000000 */
[----:B------:R-:W-:Y:S02]  /*8ff0*/  IMAD.U32 R3, RZ, RZ, UR9 ;  /* 0x00000009ff037e24 */ /* 0x000fe4000f8e00ff */
[----:B------:R-:W-:-:S02]  /*9000*/  IMAD R20, R20, UR10, RZ ;  /* 0x0000000a14147c24 */ /* 0x000fc4000f8e02ff */
[----:B------:R-:W-:Y:S02]  /*9010*/  IMAD R29, R33, R28, R29 ;  /* 0x0000001c211d7224 */ /* 0x000fe400078e021d */
[----:B------:R-:W-:Y:S01]  /*9020*/  IMAD.U32 R2, RZ, RZ, UR8 ;  /* 0x00000008ff027e24 */ /* 0x000fe2000f8e00ff */
[----:B------:R-:W-:Y:S01]  /*9030*/  ULDC.64 UR8, c[0x0][0xad8] ;  /* 0x0002b60000087ab9 */ /* 0x000fe20000000a00 */
[----:B------:R-:W-:Y:S01]  /*9040*/  IMAD.U32 R3, RZ, RZ, UR4 ;  /* 0x00000004ff037e24 */ /* 0x000fe2000f8e00ff */
[----:B------:R-:W-:Y:S01]  /*9050*/  ULDC UR4, c[0x0][0xac8] ;  /* 0x0002b20000047ab9 */ /* 0x000fe20000000800 */
[C---:B------:R-:W-:Y:S01]  /*9060*/  IMAD R33, R21.reuse, UR11, R20 ;  /* 0x0000000b15217c24 */ /* 0x040fe2000f8e0214 */
[----:B------:R-:W-:Y:S01]  /*9070*/  SHF.R.S32.HI R20, RZ, 0x1f, R29 ;  /* 0x0000001fff147819 */ /* 0x000fe2000001141d */
[----:B------:R-:W-:Y:S01]  /*9080*/  IMAD.WIDE.U32 R2, R21, UR10, R2 ;  /* 0x0000000a15027c25 */ /* 0x000fe2000f8e0002 */
[----:B0-----:R0:W-:Y:S03]  /*9090*/  SYNCS.ARRIVE.TRANS64.RED.A1T0 RZ, [R0+URZ], RZ ;  /* 0x000000ff00ff79a7 */ /* 0x0011e6000810043f */
[----:B------:R-:W-:-:S02]  /*90a0*/  IMAD.IADD R3, R3, 0x1, R33 ;  /* 0x0000000103037824 */ /* 0x000fc400078e0221 */
[----:B------:R-:W-:Y:S02]  /*90b0*/  IMAD R20, R20, UR8, RZ ;  /* 0x0000000814147c24 */ /* 0x000fe4000f8e02ff */
        /* <DEDUP_REMOVED lines=36> */
.L_x_2389:
        /* <DEDUP_REMOVED lines=8> */
[----:B------:R-:W-:Y:S01]  /*9380*/  IMAD.U32 R2, RZ, RZ, UR8 ;  /* 0x00000008ff027e24 */ /* 0x000fe2000f8e00ff */
[----:B------:R-:W-:Y:S01]  /*9390*/  MOV R3, UR9 ;  /* 0x0000000900037c02 */ /* 0x000fe20008000f00 */
[----:B------:R-:W-:Y:S02]  /*93a0*/  ULDC.64 UR8, c[0x0][0xc08] ;  /* 0x0003020000087ab9 */ /* 0x000fe40000000a00 */
[----:B------:R-:W-:-:S04]  /*93b0*/  UISETP.NE.U32.AND UP1, UPT, UR8, URZ, UPT ;  /* 0x0000003f0800728c */ /* 0x000fc8000bf25070 */
[----:B------:R-:W-:Y:S01]  /*93c0*/  UISETP.NE.AND.EX UP1, UPT, UR9, URZ, UPT, UP1 ;  /* 0x0000003f0900728c */ /* 0x000fe2000bf25310 */
[----:B------:R-:W2:Y:S01]  /*93d0*/  @P2 LDG.E R6, desc[UR52][R2.64] ;  /* 0x0000003402062981 */ /* 0x000ea2000c1e1900 */
[----:B------:R-:W-:-:S04]  /*93e0*/  IMAD.U32 R0, RZ, RZ, UR4 ;  /* 0x00000004ff007e24 */ /* 0x000fc8000f8e00ff */
        /* <DEDUP_REMOVED lines=18> */
.L_x_2392:
[----:B------:R-:W-:Y:S01]  /*9510*/  USEL UR39, UR39, URZ, !UP0 ;  /* 0x0000003f27277287 */ /* 0x000fe2000c000000 */
[----:B------:R-:W-:Y:S01]  /*9520*/  BSSY B1, `(.L_x_2393) ;  /* 0x000002c000017945 */ /* 0x000fe20003800000 */
[----:B------:R-:W-:-:S03]  /*9530*/  USEL UR40, UR40, URZ, !UP0 ;  /* 0x0000003f28287287 */ /* 0x000fc6000c000000 */
[----:B------:R-:W-:Y:S09]  /*9540*/  @P1 BRA `(.L_x_2394) ;  /* 0x0000000000a41947 */ /* 0x000ff20003800000 */
        /* <DEDUP_REMOVED lines=41> */
.L_x_2394:
[----:B------:R-:W-:Y:S05]  /*97e0*/  BSYNC B1 ;  /* 0x0000000000017941 */ /* 0x000fea0003800000 */
.L_x_2393:
        /* <DEDUP_REMOVED lines=29> */
[----:B------:R-:W-:Y:S01]  /*99c0*/  IMAD R6, R2, UR10, RZ ;  /* 0x0000000a02067c24 */ /* 0x000fe2000f8e02ff */
[----:B------:R-:W-:Y:S01]  /*99d0*/  MOV R3, UR4 ;  /* 0x0000000400037c02 */ /* 0x000fe20008000f00 */
[----:B------:R-:W-:Y:S01]  /*99e0*/  IMAD.U32 R2, RZ, RZ, UR8 ;  /* 0x00000008ff027e24 */ /* 0x000fe2000f8e00ff */
[----:B------:R-:W-:Y:S01]  /*99f0*/  SHF.R.S32.HI R4, RZ, 0x1f, R7 ;  /* 0x0000001fff047819 */ /* 0x000fe20000011407 */
[C---:B------:R-:W-:Y:S01]  /*9a00*/  IMAD R9, R5.reuse, UR11, R6 ;  /* 0x0000000b05097c24 */ /* 0x040fe2000f8e0206 */
[----:B------:R-:W-:Y:S01]  /*9a10*/  ULDC.64 UR8, c[0x0][0xad8] ;  /* 0x0002b60000087ab9 */ /* 0x000fe20000000a00 */
        /* <DEDUP_REMOVED lines=37> */
.L_x_2391:
[----:B------:R-:W-:Y:S05]  /*9c70*/  BSYNC B0 ;  /* 0x0000000000007941 */ /* 0x000fea0003800000 */
.L_x_2388:
[----:B------:R-:W-:Y:S02]  /*9c80*/  ULDC UR4, c[0x0][0xc3c] ;  /* 0x00030f0000047ab9 */ /* 0x000fe40000000800 */
[----:B------:R-:W-:-:S13]  /*9c90*/  ISETP.GE.AND P0, PT, R31, UR4, PT ;  /* 0x000000041f007c0c */ /* 0x000fda000bf06270 */
[----:B------:R-:W-:Y:S05]  /*9ca0*/  @!P0 BRA `(.L_x_2395) ;  /* 0xffffff7000188947 */ /* 0x000fea000383ffff */
[----:B------:R-:W-:Y:S05]  /*9cb0*/  EXIT ;  /* 0x000000000000794d */ /* 0x000fea0003800000 */
.L_x_2346:
        /* <DEDUP_REMOVED lines=18> */
.L_x_2396:
        /* <DEDUP_REMOVED lines=40> */
.L_x_2402:
[----:B------:R-:W0:Y:S01]  /*a060*/  LDC R2, c[0x0][0xc3c] ;  /* 0x00030f00ff027b82 */ /* 0x000e220000000800 */
[----:B------:R-:W-:-:S06]  /*a070*/  UIADD3 UR4, UR4, 0x1f, URZ ;  /* 0x0000001f04047890 */ /* 0x000fcc000fffe03f */
        /* <DEDUP_REMOVED lines=10> */
.L_x_2401:
[----:B------:R-:W-:Y:S05]  /*a120*/  BSYNC B0 ;  /* 0x0000000000007941 */ /* 0x000fea0003800000 */
.L_x_2400:
        /* <DEDUP_REMOVED lines=20> */
.L_x_2398:
        /* <DEDUP_REMOVED lines=20> */
.L_x_2403:
        /* <DEDUP_REMOVED lines=49> */
[----:B------:R-:W-:Y:S02]  /*a6c0*/  ISETP.GE.AND P2, PT, R3, RZ, PT ;  /* 0x000000ff0300720c */ /* 0x000fe40003f46270 */
[----:B------:R-:W-:-:S05]  /*a6d0*/  IADD3 R3, R4, R6, RZ ;  /* 0x0000000604037210 */ /* 0x000fca0007ffe0ff */
        /* <DEDUP_REMOVED lines=8> */
.L_x_2399:
[----:B------:R-:W-:Y:S01]  /*a760*/  ULDC UR4, c[0x0][0xc3c] ;  /* 0x00030f0000047ab9 */ /* 0x000fe20000000800 */
[----:B------:R-:W-:Y:S02]  /*a770*/  IMAD.MOV.U32 R17, RZ, RZ, RZ ;  /* 0x000000ffff117224 */ /* 0x000fe400078e00ff */
[----:B------:R-:W-:Y:S02]  /*a780*/  IMAD.U32 R16, RZ, RZ, UR6 ;  /* 0x00000006ff107e24 */ /* 0x000fe4000f8e00ff */
[----:B------:R-:W-:Y:S02]  /*a790*/  IMAD.MOV.U32 R18, RZ, RZ, RZ ;  /* 0x000000ffff127224 */ /* 0x000fe400078e00ff */
[----:B------:R-:W-:-:S07]  /*a7a0*/  IMAD.U32 R19, RZ, RZ, UR4 ;  /* 0x00000004ff137e24 */ /* 0x000fce000f8e00ff */
.L_x_2404:
[----:B------:R-:W-:-:S13]  /*a7b0*/  ISETP.NE.AND P0, PT, R5, RZ, PT ;  /* 0x000000ff0500720c */ /* 0x000fda0003f05270 */
[----:B------:R-:W0:Y:S01]  /*a7c0*/  @!P0 S2R R3, SR_CgaCtaId ;  /* 0x0000000000038919 */ /* 0x000e220000008800 */
[----:B------:R-:W-:-:S04]  /*a7d0*/  @!P0 MOV R0, 0x400 ;  /* 0x0000040000008802 */ /* 0x000fc80000000f00 */
[----:B0-----:R-:W-:-:S05]  /*a7e0*/  @!P0 LEA R0, R3, R0, 0x18 ;  /* 0x0000000003008211 */ /* 0x001fca00078ec0ff */
[----:B------:R0:W-:Y:S01]  /*a7f0*/  @!P0 STS.128 [R0+0x168d0], R16 ;  /* 0x0168d01000008388 */ /* 0x0001e20000000c00 */
[----:B------:R-:W-:Y:S06]  /*a800*/  BAR.ARV 0x5, 0x200 ;  /* 0x0148000000007b1d */ /* 0x000fec0000002000 */
.L_x_2397:
        /* <DEDUP_REMOVED lines=29> */
.L_x_2466:
[----:B0-----:R-:W0:Y:S01]  /*a9e0*/  LDC.64 R2, c[0x0][0xc88] ;  /* 0x00032200ff027b82 */ /* 0x001e220000000a00 */
[----:B--2---:R-:W2:Y:S01]  /*a9f0*/  LDL.LU R6, [R1] ;  /* 0x0000000001067983 */ /* 0x004ea20000300800 */
        /* <DEDUP_REMOVED lines=8> */
[----:B---3--:R-:W-:-:S11]  /*aa80*/  SHF.R.S32.HI R0, RZ, 0x1f, R29 ;  /* 0x0000001fff007819 */ /* 0x008fd6000001141d */
[C---:B------:R-:W-:Y:S02]  /*aa90*/  @P0 LEA R2, P1, R29.reuse, UR4, 0x2 ;  /* 0x000000041d020c11 */ /* 0x040fe4000f8210ff */
[C---:B------:R-:W-:Y:S01]  /*aaa0*/  SHF.L.U32 R23, R29.reuse, 0x2, RZ ;  /* 0x000000021d177819 */ /* 0x040fe200000006ff */
[----:B------:R0:W-:Y:S01]  /*aab0*/  STL [R1+0x30], R0 ;  /* 0x0000300001007387 */ /* 0x0001e20000100800 */
[----:B------:R-:W-:Y:S01]  /*aac0*/  @P0 LEA.HI.X R3, R29, UR5, R0, 0x2, P1 ;  /* 0x000000051d030c11 */ /* 0x000fe200088f1400 */
[----:B------:R-:W-:-:S04]  /*aad0*/  ULDC.64 UR4, c[0x0][0xa00] ;  /* 0x0002800000047ab9 */ /* 0x000fc80000000a00 */
[----:B------:R1:W3:Y:S01]  /*aae0*/  @P0 LDG.E R7, desc[UR52][R2.64] ;  /* 0x0000003402070981 */ /* 0x0002e2000c1e1900 */
[----:B------:R-:W-:Y:S02]  /*aaf0*/  ISETP.NE.U32.AND P0, PT, RZ, UR4, PT ;  /* 0x00000004ff007c0c */ /* 0x000fe4000bf05070 */
[----:B------:R-:W-:Y:S01]  /*ab00*/  SHF.L.U64.HI R24, R29, 0x2, R0 ;  /* 0x000000021d187819 */ /* 0x000fe20000010200 */
[----:B0-----:R-:W-:Y:S01]  /*ab10*/  IMAD.MOV.U32 R0, RZ, RZ, RZ ;  /* 0x000000ffff007224 */ /* 0x001fe200078e00ff */
[----:B------:R-:W-:Y:S02]  /*ab20*/  ISETP.NE.AND.EX P2, PT, RZ, UR5, PT, P0 ;  /* 0x00000005ff007c0c */ /* 0x000fe4000bf45300 */
[----:B------:R-:W-:Y:S02]  /*ab30*/  ISETP.NE.U32.AND P0, PT, RZ, UR6, PT ;  /* 0x00000006ff007c0c */ /* 0x000fe4000bf05070 */
[----:B--2---:R-:W-:Y:S02]  /*ab40*/  LOP3.LUT R6, R6, 0xffffffef, RZ, 0xc0, !PT ;  /* 0xffffffef06067812 */ /* 0x004fe400078ec0ff */
[----:B------:R-:W-:-:S02]  /*ab50*/  ISETP.NE.AND.EX P0, PT, RZ, UR7, PT, P0 ;  /* 0x00000007ff007c0c */ /* 0x000fc4000bf05300 */
[----:B-1----:R-:W-:-:S04]  /*ab60*/  IADD3 R2, P1, R23, UR4, RZ ;  /* 0x0000000417027c10 */ /* 0x002fc8000ff3e0ff */
[----:B------:R-:W-:Y:S01]  /*ab70*/  IADD3.X R3, R24, UR5, RZ, P1, !PT ;  /* 0x0000000518037c10 */ /* 0x000fe20008ffe4ff */
[----:B------:R-:W-:Y:S01]  /*ab80*/  ULDC.64 UR4, c[0x0][0x418] ;  /* 0x0001060000047ab9 */ /* 0x000fe20000000a00 */
[----:B------:R-:W-:-:S03]  /*ab90*/  @P2 LOP3.LUT R6, R6, 0x10, RZ, 0xfc, !PT ;  /* 0x0000001006062812 */ /* 0x000fc600078efcff */
[----:B------:R-:W2:Y:S02]  /*aba0*/  @P2 LDG.E R0, desc[UR52][R2.64] ;  /* 0x0000003402002981 */ /* 0x000ea4000c1e1900 */
[----:B------:R-:W-:Y:S02]  /*abb0*/  @P0 IADD3 R4, P1, R23, UR6, RZ ;  /* 0x0000000617040c10 */ /* 0x000fe4000ff3e0ff */
[----:B------:R-:W-:Y:S02]  /*abc0*/  STL [R1], R6 ;  /* 0x0000000601007387 */ /* 0x000fe40000100800 */
[----:B------:R-:W-:-:S05]  /*abd0*/  @P0 IADD3.X R5, R24, UR7, RZ, P1, !PT ;  /* 0x0000000718050c10 */ /* 0x000fca0008ffe4ff */
[----:B------:R-:W4:Y:S01]  /*abe0*/  @P0 LDG.E R4, desc[UR52][R4.64] ;  /* 0x0000003404040981 */ /* 0x000f22000c1e1900 */
[----:B------:R-:W-:-:S03]  /*abf0*/  UISETP.NE.U32.AND UP0, UPT, UR4, URZ, UPT ;  /* 0x0000003f0400728c */ /* 0x000fc6000bf05070 */
[----:B------:R-:W-:Y:S01]  /*ac00*/  ULDC UR4, c[0x0][0x424] ;  /* 0x0001090000047ab9 */ /* 0x000fe20000000800 */
[----:B------:R-:W-:-:S03]  /*ac10*/  UISETP.NE.AND.EX UP0, UPT, UR5, URZ, UPT, UP0 ;  /* 0x0000003f0500728c */ /* 0x000fc6000bf05300 */
[----:B------:R-:W-:Y:S01]  /*ac20*/  ULDC UR5, c[0x0][0x2f0] ;  /* 0x0000bc0000057ab9 */ /* 0x000fe20000000800 */
[----:B------:R-:W-:-:S04]  /*ac30*/  USEL UR4, UR4, 0x1, UP0 ;  /* 0x0000000104047887 */ /* 0x000fc80008000000 */
[----:B------:R-:W-:Y:S01]  /*ac40*/  UIMAD UR4, UR4, UR5, URZ ;  /* 0x00000005040472a4 */ /* 0x000fe2000f8e023f */
[----:B--2---:R0:W-:Y:S04]  /*ac50*/  STL [R1+0x20], R0 ;  /* 0x0000200001007387 */ /* 0x0041e80000100800 */
[----:B---3--:R1:W-:Y:S04]  /*ac60*/  STL [R1+0x14], R7 ;  /* 0x0000140701007387 */ /* 0x0083e80000100800 */
[----:B----4-:R1:W-:Y:S01]  /*ac70*/  @P0 STL [R1+0x2c], R4 ;  /* 0x00002c0401000387 */ /* 0x0103e20000100800 */
        /* <DEDUP_REMOVED lines=10> */
.L_x_2406:
[----:B01----:R-:W-:Y:S01]  /*ad20*/  IMAD.MOV.U32 R4, RZ, RZ, R29 ;  /* 0x000000ffff047224 */ /* 0x003fe200078e001d */
        /* <DEDUP_REMOVED lines=9> */
.L_x_2407:
        /* <DEDUP_REMOVED lines=9> */
.L_x_2408:
[----:B0-2---:R-:W-:Y:S01]  /*ae50*/  IMAD.MOV.U32 R2, RZ, RZ, R6 ;  /* 0x000000ffff027224 */ /* 0x005fe200078e0006 */
[----:B------:R-:W0:Y:S01]  /*ae60*/  LDC R3, c[0x0][0x448] ;  /* 0x00011200ff037b82 */ /* 0x000e220000000800 */
[----:B------:R-:W2:Y:S01]  /*ae70*/  LDL R6, [R1+0x2c] ;  /* 0x00002c0001067983 */ /* 0x000ea20000100800 */
[----:B-----5:R-:W-:Y:S01]  /*ae80*/  IMAD.IADD R5, R0, 0x1, -R7 ;  /* 0x0000000100057824 */ /* 0x020fe200078e0a07 */
[----:B------:R-:W-:Y:S01]  /*ae90*/  BSSY B7, `(.L_x_2409) ;  /* 0x00003b4000077945 */ /* 0x000fe20003800000 */
[----:B------:R-:W-:Y:S02]  /*aea0*/  LOP3.LUT R2, R2, 0xfffffff7, RZ, 0xc0, !PT ;  /* 0xfffffff702027812 */ /* 0x000fe400078ec0ff */
[----:B0-----:R-:W-:-:S13]  /*aeb0*/  ISETP.NE.AND P0, PT, R3, 0x1, PT ;  /* 0x000000010300780c */ /* 0x001fda0003f05270 */
[----:B------:R-:W0:Y:S01]  /*aec0*/  @P0 LDC R4, c[0x0][0x44c] ;  /* 0x00011300ff040b82 */ /* 0x000e220000000800 */
[----:B------:R-:W-:-:S05]  /*aed0*/  @P0 LOP3.LUT R2, R2, 0x8, RZ, 0xfc, !PT ;  /* 0x0000000802020812 */ /* 0x000fca00078efcff */
[----:B------:R1:W-:Y:S02]  /*aee0*/  STL [R1], R2 ;  /* 0x0000000201007387 */ /* 0x0003e40000100800 */
[----:B------:R-:W3:Y:S02]  /*aef0*/  @P0 LDC R3, c[0x0][0x450] ;  /* 0x00011400ff030b82 */ /* 0x000ee40000000800 */
[----:B------:R4:W-:Y:S01]  /*af00*/  STL [R1+0x10], R5 ;  /* 0x0000100501007387 */ /* 0x0009e20000100800 */
[----:B-1----:R-:W-:-:S04]  /*af10*/  IMAD R2, R17, 0xc0, RZ ;  /* 0x000000c011027824 */ /* 0x002fc800078e02ff */
[----:B------:R-:W-:-:S04]  /*af20*/  VIADD R2, R2, 0xbf ;  /* 0x000000bf02027836 */ /* 0x000fc80000000000 */
[----:B0-----:R-:W-:-:S05]  /*af30*/  @P0 IMAD.HI.U32 R4, R2, R4, RZ ;  /* 0x0000000402040227 */ /* 0x001fca00078e00ff */
[----:B---3--:R-:W-:Y:S02]  /*af40*/  @P0 SHF.R.U32.HI R2, RZ, R3, R4 ;  /* 0x00000003ff020219 */ /* 0x008fe40000011604 */
[----:B--2---:R-:W-:-:S05]  /*af50*/  IADD3 R0, R5, 0x80, -R6 ;  /* 0x0000008005007810 */ /* 0x004fca0007ffe806 */
[----:B------:R-:W-:-:S05]  /*af60*/  IMAD.IADD R0, R0, 0x1, R2 ;  /* 0x0000000100007824 */ /* 0x000fca00078e0202 */
[----:B------:R-:W-:-:S04]  /*af70*/  SHF.R.S32.HI R2, RZ, 0x1f, R0 ;  /* 0x0000001fff027819 */ /* 0x000fc80000011400 */
[----:B------:R-:W-:Y:S01]  /*af80*/  LEA.HI R0, R2, R0, RZ, 0x7 ;  /* 0x0000000002007211 */ /* 0x000fe200078f38ff */
[----:B------:R-:W-:-:S03]  /*af90*/  VIADD R2, R5, 0x7f ;  /* 0x0000007f05027836 */ /* 0x000fc60000000000 */
[----:B------:R-:W-:Y:S02]  /*afa0*/  SHF.R.S32.HI R0, RZ, 0x7, R0 ;  /* 0x00000007ff007819 */ /* 0x000fe40000011400 */
[----:B------:R-:W-:-:S04]  /*afb0*/  SHF.R.S32.HI R3, RZ, 0x1f, R2 ;  /* 0x0000001fff037819 */ /* 0x000fc80000011402 */
[----:B------:R-:W-:-:S04]  /*afc0*/  LEA.HI R2, R3, R2, RZ, 0x7 ;  /* 0x0000000203027211 */ /* 0x000fc800078f38ff */
[----:B------:R-:W-:-:S04]  /*afd0*/  SHF.R.S32.HI R2, RZ, 0x7, R2 ;  /* 0x00000007ff027819 */ /* 0x000fc80000011402 */
[----:B------:R-:W-:-:S04]  /*afe0*/  VIMNMX R4, R2, R0, PT ;  /* 0x0000000002047248 */ /* 0x000fc80003fe0100 */
[----:B------:R-:W-:Y:S01]  /*aff0*/  ISETP.GT.AND P0, PT, R4, RZ, PT ;  /* 0x000000ff0400720c */ /* 0x000fe20003f04270 */
[----:B------:R4:W-:-:S12]  /*b000*/  STL [R1+0x28], R4 ;  /* 0x0000280401007387 */ /* 0x0009d80000100800 */
[----:B----4-:R-:W-:Y:S05]  /*b010*/  @P0 BRA `(.L_x_2410) ;  /* 0x0000000000440947 */ /* 0x010fea0003800000 */
        /* <DEDUP_REMOVED lines=17> */
.L_x_2410:
        /* <DEDUP_REMOVED lines=20> */
.L_x_2413:
[----:B------:R-:W-:Y:S05]  /*b270*/  BSYNC B6 ;  /* 0x0000000000067941 */ /* 0x000fea0003800000 */
.L_x_2412:
        /* <DEDUP_REMOVED lines=20> */
.L_x_2416:
[----:B------:R0:W1:Y:S01]  /*b3c0*/  LDC.64 R2, c[0x4][R26] ;  /* 0x010000001a027b82 */ /* 0x0000620000000a00 */
[----:B------:R-:W-:Y:S01]  /*b3d0*/  ULDC.64 UR6, c[0x4][0x88] ;  /* 0x0100220000067ab9 */ /* 0x000fe20000000a00 */
[----:B------:R-:W-:Y:S01]  /*b3e0*/  ULDC.64 UR8, c[0x4][0x90] ;  /* 0x0100240000087ab9 */ /* 0x000fe20000000a00 */
[----:B------:R-:W-:Y:S01]  /*b3f0*/  ULDC.64 UR4, c[0x4][0x18] ;  /* 0x0100060000047ab9 */ /* 0x000fe20000000a00 */
[----:B------:R-:W-:Y:S01]  /*b400*/  MOV R4, UR6 ;  /* 0x0000000600047c02 */ /* 0x000fe20008000f00 */
[----:B------:R-:W-:Y:S02]  /*b410*/  IMAD.U32 R5, RZ, RZ, UR7 ;  /* 0x00000007ff057e24 */ /* 0x000fe4000f8e00ff */
        /* <DEDUP_REMOVED lines=9> */
.L_x_2415:
[----:B------:R-:W-:Y:S05]  /*b4b0*/  BSYNC B6 ;  /* 0x0000000000067941 */ /* 0x000fea0003800000 */
.L_x_2414:
        /* <DEDUP_REMOVED lines=10> */
[----:B------:R-:W0:Y:S03]  /*b560*/  S2R R0, SR_TID.X ;  /* 0x0000000000007919 */ /* 0x000e260000002100 */
[----:B------:R-:W-:Y:S01]  /*b570*/  @P0 IADD3.X R3, R24, UR5, RZ, P1, !PT ;  /* 0x0000000518030c10 */ /* 0x000fe20008ffe4ff */
[----:B------:R-:W4:Y:S04]  /*b580*/  LDL.LU R20, [R1] ;  /* 0x0000000001147983 */ /* 0x000f280000300800 */
[----:B--2---:R-:W2:Y:S01]  /*b590*/  @P0 LDG.E R21, desc[UR52][R2.64] ;  /* 0x0000003402150981 */ /* 0x004ea2000c1e1900 */
[----:B-1----:R-:W-:Y:S01]  /*b5a0*/  ISETP.NE.AND P2, PT, R7, 0x1, PT ;  /* 0x000000010700780c */ /* 0x002fe20003f45270 */
[----:B0-----:R-:W-:Y:S01]  /*b5b0*/  IMAD.SHL.U32 R5, R5, 0x10, RZ ;  /* 0x0000001005057824 */ /* 0x001fe200078e00ff */
[----:B------:R-:W-:Y:S01]  /*b5c0*/  LOP3.LUT R0, R0, 0x7f, RZ, 0xc0, !PT ;  /* 0x0000007f00007812 */ /* 0x000fe200078ec0ff */
[----:B---3--:R-:W-:-:S03]  /*b5d0*/  VIADD R26, R26, 0xffffffff ;  /* 0xffffffff1a1a7836 */ /* 0x008fc60000000000 */
[----:B------:R-:W-:Y:S01]  /*b5e0*/  SHF.R.U32.HI R0, RZ, 0x3, R0 ;  /* 0x00000003ff007819 */ /* 0x000fe20000011600 */
[----:B------:R-:W-:Y:S01]  /*b5f0*/  IMAD.SHL.U32 R8, R26, 0x80, RZ ;  /* 0x000000801a087824 */ /* 0x000fe200078e00ff */
[----:B------:R-:W-:-:S04]  /*b600*/  LOP3.LUT R5, R5, 0x70, RZ, 0xc0, !PT ;  /* 0x0000007005057812 */ /* 0x000fc800078ec0ff */
        /* <DEDUP_REMOVED lines=17> */
[----:B------:R-:W0:Y:S01]  /*b720*/  @!P0 LDC.64 R2, c[0x0][0x418] ;  /* 0x00010600ff028b82 */ /* 0x000e220000000a00 */
[----:B------:R0:W-:Y:S01]  /*b730*/  STL [R1+0x18], R6 ;  /* 0x0000180601007387 */ /* 0x0001e20000100800 */
[----:B------:R-:W-:Y:S01]  /*b740*/  @!P0 IMAD.IADD R7, R5, 0x1, R7 ;  /* 0x0000000105078824 */ /* 0x000fe200078e0207 */
[C---:B0-----:R-:W-:Y:S02]  /*b750*/  @!P0 LEA R6, P1, R4.reuse, R2, 0x2 ;  /* 0x0000000204068211 */ /* 0x041fe400078210ff */
[----:B------:R-:W-:Y:S02]  /*b760*/  MOV R2, RZ ;  /* 0x000000ff00027202 */ /* 0x000fe40000000f00 */
[----:B------:R-:W-:-:S05]  /*b770*/  @!P0 LEA.HI.X R7, R4, R3, R7, 0x2, P1 ;  /* 0x0000000304078211 */ /* 0x000fca00008f1407 */
[----:B------:R0:W5:Y:S01]  /*b780*/  @!P0 LDG.E R2, desc[UR52][R6.64] ;  /* 0x0000003406028981 */ /* 0x000162000c1e1900 */
[----:B------:R-:W-:Y:S01]  /*b790*/  LOP3.LUT R20, R20, 0xfffffffb, RZ, 0xc0, !PT ;  /* 0xfffffffb14147812 */ /* 0x000fe200078ec0ff */
[----:B------:R-:W-:-:S03]  /*b7a0*/  IMAD.U32 R9, RZ, RZ, UR36 ;  /* 0x00000024ff097e24 */ /* 0x000fc6000f8e00ff */
[----:B------:R-:W-:Y:S02]  /*b7b0*/  @P2 LOP3.LUT R20, R20, 0x4, RZ, 0xfc, !PT ;  /* 0x0000000414142812 */ /* 0x000fe400078efcff */
[----:B------:R-:W-:Y:S02]  /*b7c0*/  ISETP.NE.AND P2, PT, R9, 0x3, PT ;  /* 0x000000030900780c */ /* 0x000fe40003f45270 */
[----:B------:R-:W-:-:S11]  /*b7d0*/  LOP3.LUT R20, R20, 0xfffffffd, RZ, 0xc0, !PT ;  /* 0xfffffffd14147812 */ /* 0x000fd600078ec0ff */
[----:B------:R-:W-:-:S05]  /*b7e0*/  @P2 LOP3.LUT R20, R20, 0x2, RZ, 0xfc, !PT ;  /* 0x0000000214142812 */ /* 0x000fca00078efcff */
[----:B------:R0:W-:Y:S01]  /*b7f0*/  STL [R1], R20 ;  /* 0x0000001401007387 */ /* 0x0001e20000100800 */
[----:B------:R-:W-:-:S03]  /*b800*/  UMOV UR4, 0xffffffff ;  /* 0xffffffff00047882 */ /* 0x000fc60000000000 */
[----:B------:R-:W-:Y:S05]  /*b810*/  BRA.DIV UR4, `(.L_x_2417) ;  /* 0x0000004604087947 */ /* 0x000fea000b800000 */
.L_x_2483:
[----:B------:R-:W-:-:S05]  /*b820*/  SHF.R.S32.HI R9, RZ, 0x1f, R18 ;  /* 0x0000001fff097819 */ /* 0x000fca0000011412 */
[----:B------:R1:W-:Y:S01]  /*b830*/  STL [R1+0x8], R9 ;  /* 0x0000080901007387 */ /* 0x0003e20000100800 */
[----:B------:R-:W-:Y:S05]  /*b840*/  @!P2 BRA `(.L_x_2418) ;  /* 0x000000000004a947 */ /* 0x000fea0003800000 */
[----:B------:R-:W-:Y:S01]  /*b850*/  BPT.TRAP 0x1 ;  /* 0x000000040000795c */ /* 0x000fe20000300000 */
.L_x_2418:
        /* <DEDUP_REMOVED lines=23> */
[----:B------:R-:W0:Y:S02]  /*b9d0*/  SYNCS.PHASECHK.TRANS64.TRYWAIT P0, [R3+URZ+0x16840], R4 ;  /* 0x01684004030075a7 */ /* 0x000e24000800017f */
[----:B0-----:R-:W-:Y:S05]  /*b9e0*/  @!P0 BRA `(.L_x_2420) ;  /* 0x0000004000c88947 */ /* 0x001fea0003800000 */
.L_x_2484:
[----:B------:R-:W-:Y:S05]  /*b9f0*/  BSYNC B0 ;  /* 0x0000000000007941 */ /* 0x000fea0003800000 */
.L_x_2419:
        /* <DEDUP_REMOVED lines=21> */
[----:B------:R-:W-:Y:S02]  /*bb50*/  ULDC.64 UR4, c[0x0][0x2e8] ;  /* 0x0000ba0000047ab9 */ /* 0x000fe40000000a00 */
[----:B------:R-:W-:Y:S01]  /*bb60*/  LEA R0, P0, R4, UR4, 0x1 ;  /* 0x0000000404007c11 */ /* 0x000fe2000f8008ff */
[----:B------:R-:W-:Y:S01]  /*bb70*/  ULDC UR4, c[0x0][0x2f4] ;  /* 0x0000bd0000047ab9 */ /* 0x000fe20000000800 */
[----:B----4-:R-:W-:Y:S01]  /*bb80*/  LOP3.LUT R9, R9, 0xfffffffe, RZ, 0xc0, !PT ;  /* 0xfffffffe09097812 */ /* 0x010fe200078ec0ff */
[----:B------:R-:W-:Y:S01]  /*bb90*/  IMAD.IADD R2, R5, 0x1, R2 ;  /* 0x0000000105027824 */ /* 0x000fe200078e0202 */
[----:B------:R-:W-:Y:S01]  /*bba0*/  ISETP.GE.AND P2, PT, R28, UR4, PT ;  /* 0x000000041c007c0c */ /* 0x000fe2000bf46270 */
[----:B------:R-:W-:-:S03]  /*bbb0*/  UMOV UR4, 0xffffffff ;  /* 0xffffffff00047882 */ /* 0x000fc60000000000 */
[----:B------:R-:W-:Y:S02]  /*bbc0*/  LEA.HI.X R2, R4, UR5, R2, 0x1, P0 ;  /* 0x0000000504027c11 */ /* 0x000fe400080f0c02 */
[----:B---3--:R-:W-:-:S04]  /*bbd0*/  IADD3 R4, -R10, R11, -R8 ;  /* 0x0000000b0a047210 */ /* 0x008fc80007ffe908 */
[----:B------:R-:W-:-:S03]  /*bbe0*/  ISETP.GE.AND P0, PT, R4, 0x1, PT ;  /* 0x000000010400780c */ /* 0x000fc60003f06270 */
        /* <DEDUP_REMOVED lines=81> */
.L_x_2502:
        /* <DEDUP_REMOVED lines=10> */
.L_x_2422:
        /* <DEDUP_REMOVED lines=11> */
.L_x_2423:
[----:B------:R1:W5:Y:S01]  /*c250*/  LDL R0, [R1] ;  /* 0x0000000001007983 */ /* 0x0003620000100800 */
        /* <DEDUP_REMOVED lines=37> */
.L_x_2425:
[----:B------:R-:W-:Y:S05]  /*c4b0*/  BSYNC B6 ;  /* 0x0000000000067941 */ /* 0x000fea0003800000 */
.L_x_2424:
[----:B------:R-:W2:Y:S01]  /*c4c0*/  LDL.LU R21, [R1+0x34] ;  /* 0x0000340001157983 */ /* 0x000ea20000300800 */
[----:B------:R-:W-:Y:S01]  /*c4d0*/  ULDC.64 UR4, c[0x0][0x2d8] ;  /* 0x0000b60000047ab9 */ /* 0x000fe20000000a00 */
[----:B0-----:R-:W0:Y:S01]  /*c4e0*/  LDC R4, c[0x0][0x448] ;  /* 0x00011200ff047b82 */ /* 0x001e220000000800 */
[----:B------:R-:W-:Y:S01]  /*c4f0*/  ULDC.64 UR6, c[0x0][0x2c8] ;  /* 0x0000b20000067ab9 */ /* 0x000fe20000000a00 */
[----:B------:R-:W3:Y:S01]  /*c500*/  LDL.LU R0, [R1+0x30] ;  /* 0x0000300001007983 */ /* 0x000ee20000300800 */
[----:B------:R-:W-:-:S03]  /*c510*/  ULDC.64 UR8, c[0x0][0x280] ;  /* 0x0000a00000087ab9 */ /* 0x000fc60000000a00 */
[----:B------:R-:W3:Y:S02]  /*c520*/  LDL.LU.64 R2, [R1+0x20] ;  /* 0x0000200001027983 */ /* 0x000ee40000300a00 */
[----:B------:R-:W1:Y:S02]  /*c530*/  LDC R9, c[0x0][0x448] ;  /* 0x00011200ff097b82 */ /* 0x000e640000000800 */
[----:B------:R-:W4:Y:S04]  /*c540*/  LDL R20, [R1+0x8] ;  /* 0x0000080001147983 */ /* 0x000f280000100800 */
[----:B------:R0:W5:Y:S02]  /*c550*/  LDL R10, [R1+0x1c] ;  /* 0x00001c00010a7983 */ /* 0x0001640000100800 */
[----:B0-----:R-:W-:-:S13]  /*c560*/  ISETP.NE.AND P6, PT, R4, 0x1, PT ;  /* 0x000000010400780c */ /* 0x001fda0003fc5270 */
[----:B------:R-:W0:Y:S08]  /*c570*/  @P6 LDC R5, c[0x0][0x44c] ;  /* 0x00011300ff056b82 */ /* 0x000e300000000800 */
[----:B------:R-:W1:Y:S08]  /*c580*/  @P6 LDC R4, c[0x0][0x450] ;  /* 0x00011400ff046b82 */ /* 0x000e700000000800 */
[----:B------:R-:W1:Y:S01]  /*c590*/  @P6 LDC R8, c[0x0][0x450] ;  /* 0x00011400ff086b82 */ /* 0x000e620000000800 */
[----:B---3--:R-:W-:-:S02]  /*c5a0*/  IMAD.MOV.U32 R3, RZ, RZ, R0 ;  /* 0x000000ffff037224 */ /* 0x008fc400078e0000 */
[----:B----4-:R-:W-:Y:S02]  /*c5b0*/  IMAD R0, R20, UR4, RZ ;  /* 0x0000000414007c24 */ /* 0x010fe4000f8e02ff */
[C---:B------:R-:W-:Y:S01]  /*c5c0*/  IMAD.WIDE.U32 R2, R18.reuse, UR4, R2 ;  /* 0x0000000412027c25 */ /* 0x040fe2000f8e0002 */
[----:B------:R-:W3:Y:S03]  /*c5d0*/  S2R R20, SR_TID.X ;  /* 0x0000000000147919 */ /* 0x000ee60000002100 */
[----:B------:R-:W-:Y:S01]  /*c5e0*/  IMAD R0, R18, UR5, R0 ;  /* 0x0000000512007c24 */ /* 0x000fe2000f8e0200 */
[----:B------:R-:W-:-:S03]  /*c5f0*/  ULDC.64 UR4, c[0x0][0x2e0] ;  /* 0x0000b80000047ab9 */ /* 0x000fc60000000a00 */
[----:B------:R-:W-:Y:S02]  /*c600*/  IMAD.IADD R3, R3, 0x1, R0 ;  /* 0x0000000103037824 */ /* 0x000fe400078e0200 */
[----:B--2---:R-:W-:Y:S02]  /*c610*/  IMAD R0, R21, UR4, RZ ;  /* 0x0000000415007c24 */ /* 0x004fe4000f8e02ff */
[----:B------:R-:W2:Y:S01]  /*c620*/  S2R R21, SR_TID.X ;  /* 0x0000000000157919 */ /* 0x000ea20000002100 */
[----:B------:R-:W-:-:S04]  /*c630*/  IMAD.WIDE.U32 R2, R29, UR4, R2 ;  /* 0x000000041d027c25 */ /* 0x000fc8000f8e0002 */
[----:B------:R-:W-:Y:S01]  /*c640*/  IMAD R0, R29, UR5, R0 ;  /* 0x000000051d007c24 */ /* 0x000fe2000f8e0200 */
[----:B------:R-:W-:-:S03]  /*c650*/  ULDC.64 UR4, c[0x0][0x2d0] ;  /* 0x0000b40000047ab9 */ /* 0x000fc60000000a00 */
[----:B------:R-:W-:Y:S01]  /*c660*/  IMAD.IADD R3, R3, 0x1, R0 ;  /* 0x0000000103037824 */ /* 0x000fe200078e0200 */
[----:B---3--:R-:W-:-:S04]  /*c670*/  LOP3.LUT R20, R20, 0x7f, RZ, 0xc0, !PT ;  /* 0x0000007f14147812 */ /* 0x008fc800078ec0ff */
[----:B------:R-:W-:Y:S01]  /*c680*/  SHF.R.U32.HI R20, RZ, 0x3, R20 ;  /* 0x00000003ff147819 */ /* 0x000fe20000011614 */
[----:B--2---:R-:W-:-:S05]  /*c690*/  IMAD.SHL.U32 R21, R21, 0x10, RZ ;  /* 0x0000001015157824 */ /* 0x004fca00078e00ff */
[----:B------:R-:W-:-:S04]  /*c6a0*/  LOP3.LUT R21, R21, 0x70, RZ, 0xc0, !PT ;  /* 0x0000007015157812 */ /* 0x000fc800078ec0ff */
[----:B------:R-:W-:Y:S02]  /*c6b0*/  LOP3.LUT R20, R20, R21, RZ, 0xfc, !PT ;  /* 0x0000001514147212 */ /* 0x000fe400078efcff */
[----:B------:R2:W5:Y:S03]  /*c6c0*/  LDL R21, [R1+0x2c] ;  /* 0x00002c0001157983 */ /* 0x0005660000100800 */
[----:B------:R-:W-:-:S04]  /*c6d0*/  IMAD R6, R17, 0xc0, R20 ;  /* 0x000000c011067824 */ /* 0x000fc800078e0214 */
[----:B0-----:R-:W-:-:S04]  /*c6e0*/  @P6 IMAD.HI.U32 R0, R6, R5, RZ ;  /* 0x0000000506006227 */ /* 0x001fc800078e00ff */
        /* <DEDUP_REMOVED lines=19> */
[----:B------:R-:W1:Y:S01]  /*c820*/  S2R R20, SR_TID.X ;  /* 0x0000000000147919 */ /* 0x000e620000002100 */
[----:B0-----:R-:W-:-:S05]  /*c830*/  @P6 IMAD.HI.U32 R7, R5, R7, RZ ;  /* 0x0000000705076227 */ /* 0x001fca00078e00ff */
[----:B------:R-:W-:-:S05]  /*c840*/  @P6 SHF.R.U32.HI R6, RZ, R8, R7 ;  /* 0x00000008ff066219 */ /* 0x000fca0000011607 */
        /* <DEDUP_REMOVED lines=16> */
[----:B-1----:R-:W-:Y:S02]  /*c950*/  LOP3.LUT R20, R20, 0x7f, RZ, 0xc0, !PT ;  /* 0x0000007f14147812 */ /* 0x002fe400078ec0ff */
        /* <DEDUP_REMOVED lines=109> */
.L_x_2527:
        /* <DEDUP_REMOVED lines=10> */
.L_x_2427:
        /* <DEDUP_REMOVED lines=20> */
.L_x_2528:
[----:B------:R-:W-:Y:S05]  /*d210*/  BSYNC B0 ;  /* 0x0000000000007941 */ /* 0x000fea0003800000 */
.L_x_2428:
[----:B------:R-:W-:Y:S04]  /*d220*/  BSSY B0, `(.L_x_2430) ;  /* 0x0000106000007945 */ /* 0x000fe80003800000 */
[----:B------:R-:W-:Y:S05]  /*d230*/  @!P1 BRA `(.L_x_2431) ;  /* 0x0000001000109947 */ /* 0x000fea0003800000 */
[----:B------:R-:W2:Y:S01]  /*d240*/  LDL.LU R0, [R1+0x28] ;  /* 0x0000280001007983 */ /* 0x000ea20000300800 */
[----:B------:R-:W-:Y:S01]  /*d250*/  ULDC UR4, c[0x0][0x2f4] ;  /* 0x0000bd0000047ab9 */ /* 0x000fe20000000800 */
[----:B------:R-:W-:Y:S01]  /*d260*/  IMAD.MOV.U32 R17, RZ, RZ, R27 ;  /* 0x000000ffff117224 */ /* 0x000fe200078e001b */
[----:B------:R-:W-:Y:S01]  /*d270*/  ISETP.GE.AND P1, PT, R28, UR4, PT ;  /* 0x000000041c007c0c */ /* 0x000fe2000bf26270 */
[----:B------:R-:W-:Y:S02]  /*d280*/  IMAD.MOV.U32 R6, RZ, RZ, R25 ;  /* 0x000000ffff067224 */ /* 0x000fe400078e0019 */
[----:B------:R-:W-:Y:S02]  /*d290*/  IMAD.MOV.U32 R29, RZ, RZ, R26 ;  /* 0x000000ffff1d7224 */ /* 0x000fe400078e001a */
[----:B--2---:R-:W-:-:S08]  /*d2a0*/  VIADD R7, R0, 0xfffffffe ;  /* 0xfffffffe00077836 */ /* 0x004fd00000000000 */
.L_x_2444:
        /* <DEDUP_REMOVED lines=42> */
.L_x_2432:
[----:B------:R-:W-:Y:S01]  /*d550*/  IMAD R5, R25, 0x8, R22 ;  /* 0x0000000819057824 */ /* 0x000fe200078e0216 */
[----:B------:R-:W-:Y:S01]  /*d560*/  SHF.L.U32 R2, R27, 0x1f, RZ ;  /* 0x0000001f1b027819 */ /* 0x000fe200000006ff */
[----:B------:R-:W-:Y:S03]  /*d570*/  BSSY B1, `(.L_x_2433) ;  /* 0x0000003000017945 */ /* 0x000fe60003800000 */
[----:B------:R-:W0:Y:S02]  /*d580*/  SYNCS.PHASECHK.TRANS64.TRYWAIT P0, [R5+URZ+0x16840], R2 ;  /* 0x01684002050075a7 */ /* 0x000e24000800017f */
[----:B0-----:R-:W-:Y:S05]  /*d590*/  @!P0 BRA `(.L_x_2434) ;  /* 0x0000004000988947 */ /* 0x001fea0003800000 */
.L_x_2529:
[----:B------:R-:W-:Y:S05]  /*d5a0*/  BSYNC B1 ;  /* 0x0000000000017941 */ /* 0x000fea0003800000 */
.L_x_2433:
        /* <DEDUP_REMOVED lines=15> */
[----:B------:R-:W-:-:S04]  /*d6a0*/  ULDC.64 UR4, c[0x0][0x308] ;  /* 0x0000c20000047ab9 */ /* 0x000fc80000000a00 */
[----:B------:R-:W-:Y:S01]  /*d6b0*/  IADD3 R3, R3, R7, RZ ;  /* 0x0000000703037210 */ /* 0x000fe20007ffe0ff */
[----:B---3--:R-:W-:Y:S02]  /*d6c0*/  IMAD R7, R8, UR4, RZ ;  /* 0x0000000408077c24 */ /* 0x008fe4000f8e02ff */
[----:B------:R-:W-:Y:S02]  /*d6d0*/  IMAD.SHL.U32 R8, R9, 0x8, RZ ;  /* 0x0000000809087824 */ /* 0x000fe400078e00ff */
[C---:B------:R-:W-:Y:S02]  /*d6e0*/  IMAD R7, R18.reuse, UR5, R7 ;  /* 0x0000000512077c24 */ /* 0x040fe4000f8e0207 */
[----:B------:R-:W-:Y:S01]  /*d6f0*/  IMAD.WIDE.U32 R2, R18, UR4, R2 ;  /* 0x0000000412027c25 */ /* 0x000fe2000f8e0002 */
[----:B------:R-:W-:Y:S01]  /*d700*/  LOP3.LUT R8, R8, 0x1f8, RZ, 0xc0, !PT ;  /* 0x000001f808087812 */ /* 0x000fe200078ec0ff */
[----:B------:R-:W-:Y:S02]  /*d710*/  ULDC.64 UR4, c[0x0][0x2e8] ;  /* 0x0000ba0000047ab9 */ /* 0x000fe40000000a00 */
[----:B------:R-:W-:Y:S01]  /*d720*/  IMAD.IADD R7, R7, 0x1, R3 ;  /* 0x0000000107077824 */ /* 0x000fe200078e0203 */
[----:B------:R-:W-:-:S02]  /*d730*/  LOP3.LUT R8, R8, 0x38, R9, 0x78, !PT ;  /* 0x0000003808087812 */ /* 0x000fc400078e7809 */
        /* <DEDUP_REMOVED lines=46> */
.L_x_2547:
        /* <DEDUP_REMOVED lines=8> */
.L_x_2436:
        /* <DEDUP_REMOVED lines=11> */
.L_x_2437:
[----:B------:R1:W-:Y:S01]  /*db50*/  SYNCS.ARRIVE.TRANS64.A1T0 RZ, [R5+URZ+0x16830], RZ ;  /* 0x016830ff05ff79a7 */ /* 0x0003e2000810003f */
[----:B------:R-:W-:Y:S05]  /*db60*/  @!P3 BRA `(.L_x_2438) ;  /* 0x000000000004b947 */ /* 0x000fea0003800000 */
[----:B------:R-:W-:Y:S01]  /*db70*/  BPT.TRAP 0x1 ;  /* 0x000000040000795c */ /* 0x000fe20000300000 */
.L_x_2438:
[----:B------:R-:W-:Y:S01]  /*db80*/  SHF.L.U32 R2, R17, 0x1f, RZ ;  /* 0x0000001f11027819 */ /* 0x000fe200000006ff */
[----:B------:R-:W-:Y:S01]  /*db90*/  BSSY B1, `(.L_x_2439) ;  /* 0x0000004000017945 */ /* 0x000fe20003800000 */
[----:B-1----:R-:W-:-:S04]  /*dba0*/  LEA R5, R6, R22, 0x3 ;  /* 0x0000001606057211 */ /* 0x002fc800078e18ff */
[----:B------:R-:W1:Y:S02]  /*dbb0*/  SYNCS.PHASECHK.TRANS64.TRYWAIT P0, [R5+URZ+0x16860], R2 ;  /* 0x01686002050075a7 */ /* 0x000e64000800017f */
[----:B-1----:R-:W-:Y:S05]  /*dbc0*/  @!P0 BRA `(.L_x_2440) ;  /* 0x0000004400508947 */ /* 0x002fea0003800000 */
.L_x_2548:
[----:B------:R-:W-:Y:S05]  /*dbd0*/  BSYNC B1 ;  /* 0x0000000000017941 */ /* 0x000fea0003800000 */
.L_x_2439:
        /* <DEDUP_REMOVED lines=60> */
.L_x_2566:
        /* <DEDUP_REMOVED lines=25> */
[----:B0-----:R-:W-:Y:S02]  /*e130*/  LEA R23, P2, R2, UR4, 0x1 ;  /* 0x0000000402177c11 */ /* 0x001fe4000f8408ff */
[----:B------:R-:W-:-:S04]  /*e140*/  IADD3 R0, R0, R3, RZ ;  /* 0x0000000300007210 */ /* 0x000fc80007ffe0ff */
[----:B------:R-:W-:-:S07]  /*e150*/  LEA.HI.X R24, R2, UR5, R0, 0x1, P2 ;  /* 0x0000000502187c11 */ /* 0x000fce00090f0c00 */
.L_x_2442:
        /* <DEDUP_REMOVED lines=11> */
.L_x_2443:
[C---:B------:R-:W-:Y:S01]  /*e210*/  ISETP.GT.AND P0, PT, R26.reuse, RZ, PT ;  /* 0x000000ff1a00720c */ /* 0x040fe20003f04270 */
[----:B------:R1:W-:Y:S01]  /*e220*/  SYNCS.ARRIVE.TRANS64.A1T0 RZ, [R5+URZ+0x16850], RZ ;  /* 0x016850ff05ff79a7 */ /* 0x0003e2000810003f */
[----:B------:R-:W-:Y:S02]  /*e230*/  VIADD R7, R26, 0xffffffff ;  /* 0xffffffff1a077836 */ /* 0x000fe40000000000 */
[----:B------:R-:W-:Y:S02]  /*e240*/  IMAD.MOV.U32 R17, RZ, RZ, R27 ;  /* 0x000000ffff117224 */ /* 0x000fe400078e001b */
[----:B------:R-:W-:Y:S02]  /*e250*/  IMAD.MOV.U32 R6, RZ, RZ, R25 ;  /* 0x000000ffff067224 */ /* 0x000fe400078e0019 */
[----:B------:R-:W-:-:S05]  /*e260*/  IMAD.MOV.U32 R29, RZ, RZ, R26 ;  /* 0x000000ffff1d7224 */ /* 0x000fca00078e001a */
[----:B-1----:R-:W-:Y:S05]  /*e270*/  @P0 BRA `(.L_x_2444) ;  /* 0xfffffff0000c0947 */ /* 0x002fea000383ffff */
.L_x_2431:
[----:B------:R-:W-:Y:S05]  /*e280*/  BSYNC B0 ;  /* 0x0000000000007941 */ /* 0x000fea0003800000 */
.L_x_2430:
        /* <DEDUP_REMOVED lines=17> */
.L_x_2446:
[----:B------:R-:W-:Y:S05]  /*e3a0*/  BSYNC B0 ;  /* 0x0000000000007941 */ /* 0x000fea0003800000 */
.L_x_2445:
[----:B------:R-:W-:-:S05]  /*e3b0*/  IMAD.U32 R0, RZ, RZ, UR36 ;  /* 0x00000024ff007e24 */ /* 0x000fca000f8e00ff */
[----:B------:R-:W-:-:S13]  /*e3c0*/  ISETP.NE.AND P0, PT, R0, 0x3, PT ;  /* 0x000000030000780c */ /* 0x000fda0003f05270 */
[----:B------:R-:W-:Y:S05]  /*e3d0*/  @!P0 BRA `(.L_x_2447) ;  /* 0x0000000000048947 */ /* 0x000fea0003800000 */
[----:B------:R-:W-:Y:S01]  /*e3e0*/  BPT.TRAP 0x1 ;  /* 0x000000040000795c */ /* 0x000fe20000300000 */
.L_x_2447:
[----:B------:R-:W2:Y:S01]  /*e3f0*/  LDL.LU R2, [R1+0x10] ;  /* 0x0000100001027983 */ /* 0x000ea20000300800 */
[----:B------:R-:W-:Y:S01]  /*e400*/  IMAD R0, R25, 0x8, R22 ;  /* 0x0000000819007824 */ /* 0x000fe200078e0216 */
[----:B0-----:R-:W-:Y:S01]  /*e410*/  SHF.L.U32 R3, R27, 0x1f, RZ ;  /* 0x0000001f1b037819 */ /* 0x001fe200000006ff */
[----:B------:R-:W-:Y:S03]  /*e420*/  BSSY B0, `(.L_x_2448) ;  /* 0x0000004000007945 */ /* 0x000fe60003800000 */
[----:B------:R-:W0:Y:S01]  /*e430*/  SYNCS.PHASECHK.TRANS64.TRYWAIT P0, [R0+URZ+0x16860], R3 ;  /* 0x01686003000075a7 */ /* 0x000e22000800017f */
[----:B--2---:R-:W-:Y:S01]  /*e440*/  IMAD R6, R26, -0x80, R2 ;  /* 0xffffff801a067824 */ /* 0x004fe200078e0202 */
[----:B0-----:R-:W-:Y:S06]  /*e450*/  @!P0 BRA `(.L_x_2449) ;  /* 0x0000004400888947 */ /* 0x001fec0003800000 */
.L_x_2567:
[----:B------:R-:W-:Y:S05]  /*e460*/  BSYNC B0 ;  /* 0x0000000000007941 */ /* 0x000fea0003800000 */
.L_x_2448:
        /* <DEDUP_REMOVED lines=60> */
.L_x_2585:
        /* <DEDUP_REMOVED lines=9> */
.L_x_2451:
        /* <DEDUP_REMOVED lines=11> */
.L_x_2452:
[----:B------:R-:W-:Y:S01]  /*e970*/  VIADD R25, R25, 0x1 ;  /* 0x0000000119197836 */ /* 0x000fe20000000000 */
[----:B------:R0:W-:Y:S04]  /*e980*/  SYNCS.ARRIVE.TRANS64.A1T0 RZ, [R0+URZ+0x16850], RZ ;  /* 0x016850ff00ff79a7 */ /* 0x0001e8000810003f */
[----:B------:R-:W-:-:S04]  /*e990*/  ISETP.NE.AND P0, PT, R25, 0x2, PT ;  /* 0x000000021900780c */ /* 0x000fc80003f05270 */
[----:B0-----:R-:W-:Y:S02]  /*e9a0*/  SEL R0, RZ, 0x1, P0 ;  /* 0x00000001ff007807 */ /* 0x001fe40000000000 */
[----:B------:R-:W-:Y:S02]  /*e9b0*/  SEL R25, R25, RZ, P0 ;  /* 0x000000ff19197207 */ /* 0x000fe40000000000 */
[----:B------:R-:W-:-:S07]  /*e9c0*/  LOP3.LUT R27, R27, R0, RZ, 0x3c, !PT ;  /* 0x000000001b1b7212 */ /* 0x000fce00078e3cff */
.L_x_2411:
[----:B------:R-:W-:Y:S05]  /*e9d0*/  BSYNC B7 ;  /* 0x0000000000077941 */ /* 0x000fea0003800000 */
.L_x_2409:
        /* <DEDUP_REMOVED lines=12> */
.L_x_2453:
        /* <DEDUP_REMOVED lines=19> */
[----:B------:R-:W0:Y:S02]  /*ebd0*/  SHFL.UP PT, R14, R17, 0x1, RZ ;  /* 0x04200000110e7989 */ /* 0x000e2400000e00ff */
[----:B0-----:R-:W-:-:S05]  /*ebe0*/  SEL R4, R14, RZ, P1 ;  /* 0x000000ff0e047207 */ /* 0x001fca0000800000 */
[----:B------:R-:W-:-:S05]  /*ebf0*/  IMAD.IADD R4, R17, 0x1, R4 ;  /* 0x0000000111047824 */ /* 0x000fca00078e0204 */
[----:B------:R-:W0:Y:S02]  /*ec00*/  SHFL.UP PT, R14, R4, 0x2, RZ ;  /* 0x04400000040e7989 */ /* 0x000e2400000e00ff */
[----:B0-----:R-:W-:-:S05]  /*ec10*/  SEL R5, R14, RZ, P2 ;  /* 0x000000ff0e057207 */ /* 0x001fca0001000000 */
[----:B------:R-:W-:Y:S02]  /*ec20*/  IMAD.IADD R6, R4, 0x1, R5 ;  /* 0x0000000104067824 */ /* 0x000fe400078e0205 */
[----:B------:R-:W-:Y:S04]  /*ec30*/  SHFL.IDX PT, R5, R16, 0x1, 0x1f ;  /* 0x00201f0010057f89 */ /* 0x000fe800000e0000 */
        /* <DEDUP_REMOVED lines=9> */
[----:B------:R0:W1:Y:S02]  /*ecd0*/  SHFL.IDX PT, R14, R3, 0x1f, 0x1f ;  /* 0x03e01f00030e7f89 */ /* 0x00006400000e0000 */
.L_x_2595:
[----:B------:R-:W-:Y:S02]  /*ece0*/  ULDC UR4, c[0x0][0xc38] ;  /* 0x00030e0000047ab9 */ /* 0x000fe40000000800 */
[----:B------:R-:W-:-:S04]  /*ecf0*/  IMAD.U32 R4, RZ, RZ, UR4 ;  /* 0x00000004ff047e24 */ /* 0x000fc8000f8e00ff */
[----:B-1----:R-:W-:-:S04]  /*ed00*/  IMAD R14, R14, R4, RZ ;  /* 0x000000040e0e7224 */ /* 0x002fc800078e02ff */
[----:B------:R-:W-:-:S05]  /*ed10*/  IMAD.IADD R5, R5, 0x1, R14 ;  /* 0x0000000105057824 */ /* 0x000fca00078e020e */
[----:B------:R-:W-:-:S13]  /*ed20*/  ISETP.GT.AND P6, PT, R5, R0, PT ;  /* 0x000000000500720c */ /* 0x000fda0003fc4270 */
[----:B------:R-:W-:Y:S05]  /*ed30*/  @P6 BRA `(.L_x_2456) ;  /* 0x00000000009c6947 */ /* 0x000fea0003800000 */
.L_x_2461:
[----:B------:R-:W1:Y:S01]  /*ed40*/  LDC R2, c[0x0][0xc3c] ;  /* 0x00030f00ff027b82 */ /* 0x000e620000000800 */
[----:B------:R-:W-:-:S05]  /*ed50*/  VIADD R19, R19, 0x1f ;  /* 0x0000001f13137836 */ /* 0x000fca0000000000 */
[----:B-1----:R-:W-:-:S13]  /*ed60*/  ISETP.GE.AND P6, PT, R19, R2, PT ;  /* 0x000000021300720c */ /* 0x002fda0003fc6270 */
[----:B------:R-:W-:Y:S05]  /*ed70*/  @P6 BRA `(.L_x_2457) ;  /* 0x0000000400d06947 */ /* 0x000fea0003800000 */
[----:B0-----:R-:W0:Y:S01]  /*ed80*/  S2R R3, SR_TID.X ;  /* 0x0000000000037919 */ /* 0x001e220000002100 */
[----:B------:R-:W-:Y:S01]  /*ed90*/  BSSY B0, `(.L_x_2458) ;  /* 0x0000009000007945 */ /* 0x000fe20003800000 */
[----:B------:R-:W-:Y:S01]  /*eda0*/  IMAD.MOV.U32 R17, RZ, RZ, RZ ;  /* 0x000000ffff117224 */ /* 0x000fe200078e00ff */
[----:B0-----:R-:W-:-:S05]  /*edb0*/  LOP3.LUT R3, R3, 0x1f, RZ, 0xc0, !PT ;  /* 0x0000001f03037812 */ /* 0x001fca00078ec0ff */
[----:B------:R-:W-:-:S05]  /*edc0*/  IMAD.IADD R7, R19, 0x1, R3 ;  /* 0x0000000113077824 */ /* 0x000fca00078e0203 */
[----:B------:R-:W-:-:S13]  /*edd0*/  ISETP.GE.OR P6, PT, R7, R2, !P0 ;  /* 0x000000020700720c */ /* 0x000fda00047c6670 */
[----:B------:R-:W-:Y:S05]  /*ede0*/  @P6 BRA `(.L_x_2459) ;  /* 0x00000000000c6947 */ /* 0x000fea0003800000 */
[----:B------:R-:W0:Y:S02]  /*edf0*/  LDC.64 R2, c[0x0][0xc80] ;  /* 0x00032000ff027b82 */ /* 0x000e240000000a00 */
[----:B0-----:R-:W-:-:S05]  /*ee00*/  IMAD.WIDE R2, R7, 0x4, R2 ;  /* 0x0000000407027825 */ /* 0x001fca00078e0202 */
[----:B------:R0:W5:Y:S02]  /*ee10*/  LDG.E R17, desc[UR52][R2.64] ;  /* 0x0000003402117981 */ /* 0x000164000c1e1900 */
.L_x_2459:
[----:B------:R-:W-:Y:S05]  /*ee20*/  BSYNC B0 ;  /* 0x0000000000007941 */ /* 0x000fea0003800000 */
.L_x_2458:
        /* <DEDUP_REMOVED lines=18> */
.L_x_2603:
[----:B------:R-:W-:Y:S02]  /*ef50*/  ULDC UR4, c[0x0][0xc38] ;  /* 0x00030e0000047ab9 */ /* 0x000fe40000000800 */
[----:B------:R-:W-:-:S04]  /*ef60*/  IMAD.U32 R4, RZ, RZ, UR4 ;  /* 0x00000004ff047e24 */ /* 0x000fc8000f8e00ff */
[----:B-1----:R-:W-:-:S04]  /*ef70*/  IMAD R14, R14, R4, RZ ;  /* 0x000000040e0e7224 */ /* 0x002fc800078e02ff */
[----:B------:R-:W-:-:S05]  /*ef80*/  IMAD.IADD R5, R14, 0x1, R5 ;  /* 0x000000010e057824 */ /* 0x000fca00078e0205 */
[----:B------:R-:W-:-:S13]  /*ef90*/  ISETP.GT.AND P6, PT, R5, R0, PT ;  /* 0x000000000500720c */ /* 0x000fda0003fc4270 */
[----:B------:R-:W-:Y:S05]  /*efa0*/  @!P6 BRA `(.L_x_2461) ;  /* 0xfffffffc0064e947 */ /* 0x000fea000383ffff */
.L_x_2456:
        /* <DEDUP_REMOVED lines=8> */
.L_x_2607:
[----:B------:R-:W-:Y:S01]  /*f030*/  ISETP.NE.AND P0, PT, R2, RZ, PT ;  /* 0x000000ff0200720c */ /* 0x000fe20003f05270 */
[----:B------:R-:W-:-:S12]  /*f040*/  IMAD.MOV.U32 R14, RZ, RZ, RZ ;  /* 0x000000ffff0e7224 */ /* 0x000fd800078e00ff */
[----:B------:R-:W-:Y:S05]  /*f050*/  @!P0 BRA `(.L_x_2463) ;  /* 0x0000000000108947 */ /* 0x000fea0003800000 */
[----:B------:R-:W-:Y:S01]  /*f060*/  UMOV UR4, 0xffffffff ;  /* 0xffffffff00047882 */ /* 0x000fe20000000000 */
[----:B------:R-:W-:Y:S02]  /*f070*/  VIADD R12, R6, 0xffffffff ;  /* 0xffffffff060c7836 */ /* 0x000fe40000000000 */
[----:B------:R-:W-:Y:S05]  /*f080*/  BRA.DIV UR4, `(.L_x_2464) ;  /* 0x0000004a04f87947 */ /* 0x000fea000b800000 */
[----:B------:R3:W4:Y:S02]  /*f090*/  SHFL.IDX PT, R14, R3, R12, 0x1f ;  /* 0x00001f0c030e7589 */ /* 0x00072400000e0000 */
.L_x_2463:
[----:B0--3--:R-:W0:Y:S01]  /*f0a0*/  LDC.64 R2, c[0x0][0xc90] ;  /* 0x00032400ff027b82 */ /* 0x009e220000000a00 */
[----:B------:R-:W-:-:S05]  /*f0b0*/  IADD3 R19, R6, R19, RZ ;  /* 0x0000001306137210 */ /* 0x000fca0007ffe0ff */
[----:B0-----:R-:W-:-:S05]  /*f0c0*/  IMAD.WIDE R2, R19, 0x4, R2 ;  /* 0x0000000413027825 */ /* 0x001fca00078e0202 */
[----:B-1----:R0:W2:Y:S01]  /*f0d0*/  LDG.E R6, desc[UR52][R2.64] ;  /* 0x0000003402067981 */ /* 0x0020a2000c1e1900 */
[----:B----4-:R-:W-:-:S04]  /*f0e0*/  IMAD R16, R14, R4, R16 ;  /* 0x000000040e107224 */ /* 0x010fc800078e0210 */
[----:B------:R-:W-:Y:S02]  /*f0f0*/  IMAD.IADD R0, R0, 0x1, -R16 ;  /* 0x0000000100007824 */ /* 0x000fe400078e0a10 */
[----:B0-----:R-:W-:Y:S02]  /*f100*/  IMAD.MOV.U32 R2, RZ, RZ, RZ ;  /* 0x000000ffff027224 */ /* 0x001fe400078e00ff */
[----:B--2---:R-:W-:-:S05]  /*f110*/  IMAD R5, R17, R6, RZ ;  /* 0x0000000611057224 */ /* 0x004fca00078e02ff */
        /* <DEDUP_REMOVED lines=46> */
[-C--:B------:R-:W-:Y:S01]  /*f400*/  @!P1 IADD3 R5, R5, -R6.reuse, RZ ;  /* 0x8000000605059210 */ /* 0x080fe20007ffe0ff */
        /* <DEDUP_REMOVED lines=11> */
.L_x_2457:
[----:B------:R-:W-:Y:S01]  /*f4c0*/  UMOV UR4, URZ ;  /* 0x0000003f00047c82 */ /* 0x000fe20008000000 */
[----:B------:R-:W-:Y:S01]  /*f4d0*/  UMOV UR5, URZ ;  /* 0x0000003f00057c82 */ /* 0x000fe20008000000 */
[----:B------:R-:W-:Y:S01]  /*f4e0*/  ULDC UR6, c[0x0][0xc3c] ;  /* 0x00030f0000067ab9 */ /* 0x000fe20000000800 */
[----:B------:R-:W-:Y:S02]  /*f4f0*/  IMAD.MOV.U32 R16, RZ, RZ, R0 ;  /* 0x000000ffff107224 */ /* 0x000fe400078e0000 */
[----:B------:R-:W-:Y:S02]  /*f500*/  IMAD.U32 R17, RZ, RZ, UR4 ;  /* 0x00000004ff117e24 */ /* 0x000fe4000f8e00ff */
[----:B------:R-:W-:Y:S02]  /*f510*/  IMAD.U32 R18, RZ, RZ, UR5 ;  /* 0x00000005ff127e24 */ /* 0x000fe4000f8e00ff */
[----:B------:R-:W-:-:S07]  /*f520*/  IMAD.U32 R19, RZ, RZ, UR6 ;  /* 0x00000006ff137e24 */ /* 0x000fce000f8e00ff */
.L_x_2465:
        /* <DEDUP_REMOVED lines=10> */
.L_x_2454:
[----:B------:R-:W-:Y:S02]  /*f5d0*/  ULDC UR4, c[0x0][0xc3c] ;  /* 0x00030f0000047ab9 */ /* 0x000fe40000000800 */
[----:B-1----:R-:W-:-:S13]  /*f5e0*/  ISETP.GE.AND P0, PT, R19, UR4, PT ;  /* 0x0000000413007c0c */ /* 0x002fda000bf06270 */
[----:B------:R-:W-:Y:S05]  /*f5f0*/  @!P0 BRA `(.L_x_2466) ;  /* 0xffffffb000f88947 */ /* 0x000fea000383ffff */
[----:B------:R-:W-:Y:S05]  /*f600*/  BSYNC B8 ;  /* 0x0000000000087941 */ /* 0x000fea0003800000 */
.L_x_2405:
        /* <DEDUP_REMOVED lines=12> */
.L_x_2610:
[----:B------:R-:W-:Y:S05]  /*f6d0*/  BSYNC B0 ;  /* 0x0000000000007941 */ /* 0x000fea0003800000 */
.L_x_2467:
[----:B------:R-:W-:-:S03]  /*f6e0*/  UMOV UR4, 0xffffffff ;  /* 0xffffffff00047882 */ /* 0x000fc60000000000 */
[----:B------:R-:W-:Y:S05]  /*f6f0*/  BRA.DIV UR4, `(.L_x_2469) ;  /* 0x0000004604947947 */ /* 0x000fea000b800000 */
[----:B0-----:R-:W0:Y:S02]  /*f700*/  S2R R0, SR_TID.X ;  /* 0x0000000000007919 */ /* 0x001e240000002100 */
[----:B0-----:R-:W-:-:S04]  /*f710*/  SHF.R.U32.HI R0, RZ, 0x5, R0 ;  /* 0x00000005ff007819 */ /* 0x001fc80000011600 */
[----:B------:R-:W-:-:S05]  /*f720*/  LOP3.LUT R0, R0, 0x3, RZ, 0xc0, !PT ;  /* 0x0000000300007812 */ /* 0x000fca00078ec0ff */
[----:B------:R0:W1:Y:S02]  /*f730*/  SHFL.IDX PT, R14, R0, RZ, 0x1f ;  /* 0x00001fff000e7589 */ /* 0x00006400000e0000 */
.L_x_2613:
[----:B-1----:R-:W-:Y:S01]  /*f740*/  ISETP.NE.AND P0, PT, R14, RZ, PT ;  /* 0x000000ff0e00720c */ /* 0x002fe20003f05270 */
[----:B------:R-:W-:-:S12]  /*f750*/  BSSY B0, `(.L_x_2470) ;  /* 0x0000024000007945 */ /* 0x000fd80003800000 */
[----:B------:R-:W-:Y:S05]  /*f760*/  @P0 BRA `(.L_x_2471) ;  /* 0x0000000000880947 */ /* 0x000fea0003800000 */
[----:B------:R-:W-:-:S03]  /*f770*/  UMOV UR4, 0xffffffff ;  /* 0xffffffff00047882 */ /* 0x000fc60000000000 */
[----:B------:R-:W-:Y:S05]  /*f780*/  BRA.DIV UR4, `(.L_x_2472) ;  /* 0x0000004604a47947 */ /* 0x000fea000b800000 */
[----:B------:R-:W-:-:S13]  /*f790*/  ELECT P6, URZ, PT ;  /* 0x00000000003f782f */ /* 0x000fda00038c0000 */
.L_x_2616:
[----:B------:R-:W-:Y:S05]  /*f7a0*/  @!P6 BRA `(.L_x_2471) ;  /* 0x000000000078e947 */ /* 0x000fea0003800000 */
[----:B------:R-:W-:-:S06]  /*f7b0*/  ULOP3.LUT UR4, UR38, 0x2, URZ, 0xfc, !UPT ;  /* 0x0000000226047892 */ /* 0x000fcc000f8efc3f */
[----:B0-----:R-:W-:-:S05]  /*f7c0*/  IMAD.U32 R0, RZ, RZ, UR4 ;  /* 0x00000004ff007e24 */ /* 0x001fca000f8e00ff */
[----:B------:R-:W-:-:S13]  /*f7d0*/  ISETP.NE.AND P0, PT, R0, 0x3, PT ;  /* 0x000000030000780c */ /* 0x000fda0003f05270 */
[----:B------:R-:W-:Y:S05]  /*f7e0*/  @!P0 BRA `(.L_x_2473) ;  /* 0x0000000000048947 */ /* 0x000fea0003800000 */
[----:B------:R-:W-:Y:S01]  /*f7f0*/  BPT.TRAP 0x1 ;  /* 0x000000040000795c */ /* 0x000fe20000300000 */
.L_x_2473:
[----:B------:R-:W-:Y:S01]  /*f800*/  IMAD R3, R25, 0x8, R5 ;  /* 0x0000000819037824 */ /* 0x000fe200078e0205 */
[----:B------:R-:W-:Y:S01]  /*f810*/  SHF.L.U32 R2, R27, 0x1f, RZ ;  /* 0x0000001f1b027819 */ /* 0x000fe200000006ff */
[----:B------:R-:W-:-:S03]  /*f820*/  VIADD R25, R25, 0x1 ;  /* 0x0000000119197836 */ /* 0x000fc60000000000 */
[----:B------:R-:W0:Y:S02]  /*f830*/  SYNCS.PHASECHK.TRANS64.TRYWAIT P1, [R3+URZ+0x16840], R2 ;  /* 0x01684002030075a7 */ /* 0x000e24000802017f */
[----:B------:R-:W-:-:S04]  /*f840*/  ISETP.NE.AND P2, PT, R25, 0x2, PT ;  /* 0x000000021900780c */ /* 0x000fc80003f45270 */
[----:B------:R-:W-:Y:S01]  /*f850*/  SEL R0, RZ, 0x1, P2 ;  /* 0x00000001ff007807 */ /* 0x000fe20001000000 */
[----:B0-----:R-:W-:Y:S08]  /*f860*/  @!P1 BRA `(.L_x_2474) ;  /* 0x00000044008c9947 */ /* 0x001ff00003800000 */
.L_x_2617:
[----:B------:R-:W-:Y:S02]  /*f870*/  SEL R25, R25, RZ, P2 ;  /* 0x000000ff19197207 */ /* 0x000fe40001000000 */
[----:B------:R-:W-:Y:S01]  /*f880*/  LOP3.LUT R0, R27, R0, RZ, 0x3c, !PT ;  /* 0x000000001b007212 */ /* 0x000fe200078e3cff */
[----:B------:R-:W-:Y:S06]  /*f890*/  @!P0 BRA `(.L_x_2475) ;  /* 0x0000000000048947 */ /* 0x000fec0003800000 */
[----:B------:R-:W-:Y:S01]  /*f8a0*/  BPT.TRAP 0x1 ;  /* 0x000000040000795c */ /* 0x000fe20000300000 */
.L_x_2475:
[----:B------:R-:W-:Y:S02]  /*f8b0*/  LEA R25, R25, R5, 0x3 ;  /* 0x0000000519197211 */ /* 0x000fe400078e18ff */
[----:B------:R-:W-:-:S04]  /*f8c0*/  SHF.L.U32 R0, R0, 0x1f, RZ ;  /* 0x0000001f00007819 */ /* 0x000fc800000006ff */
[----:B------:R-:W1:Y:S02]  /*f8d0*/  SYNCS.PHASECHK.TRANS64.TRYWAIT P1, [R25+URZ+0x16840], R0 ;  /* 0x01684000190075a7 */ /* 0x000e64000802017f */
[----:B-1----:R-:W-:Y:S05]  /*f8e0*/  @!P1 BRA `(.L_x_2476) ;  /* 0x0000004400809947 */ /* 0x002fea0003800000 */
.L_x_2618:
[----:B------:R-:W-:Y:S05]  /*f8f0*/  @!P0 BRA `(.L_x_2477) ;  /* 0x0000000000048947 */ /* 0x000fea0003800000 */
[----:B------:R-:W-:Y:S01]  /*f900*/  BPT.TRAP 0x1 ;  /* 0x000000040000795c */ /* 0x000fe20000300000 */
.L_x_2477:
[----:B------:R-:W3:Y:S02]  /*f910*/  SYNCS.PHASECHK.TRANS64.TRYWAIT P1, [R3+URZ+0x16860], R2 ;  /* 0x01686002030075a7 */ /* 0x000ee4000802017f */
[----:B---3--:R-:W-:Y:S05]  /*f920*/  @!P1 BRA `(.L_x_2478) ;  /* 0x0000004400849947 */ /* 0x008fea0003800000 */
.L_x_2619:
[----:B------:R-:W-:Y:S05]  /*f930*/  @!P0 BRA `(.L_x_2479) ;  /* 0x0000000000048947 */ /* 0x000fea0003800000 */
[----:B------:R-:W-:Y:S01]  /*f940*/  BPT.TRAP 0x1 ;  /* 0x000000040000795c */ /* 0x000fe20000300000 */
.L_x_2479:
[----:B----4-:R4:W0:Y:S02]  /*f950*/  SYNCS.PHASECHK.TRANS64.TRYWAIT P0, [R25+URZ+0x16860], R0 ;  /* 0x01686000190075a7 */ /* 0x010824000800017f */
[----:B0-----:R-:W-:Y:S05]  /*f960*/  @!P0 NANOSLEEP.SYNCS 0x989680 ;  /* 0x009896800000895d */ /* 0x001fea0003900000 */
[----:B------:R-:W0:Y:S02]  /*f970*/  @!P0 SYNCS.PHASECHK.TRANS64 P0, [R25+URZ+0x16860], R0 ;  /* 0x01686000190085a7 */ /* 0x000e24000800007f */
[----:B0-----:R-:W-:Y:S05]  /*f980*/  @!P0 BRA `(.L_x_2479) ;  /* 0xfffffffc00f08947 */ /* 0x001fea000383ffff */
.L_x_2471:
[----:B------:R-:W-:Y:S05]  /*f990*/  BSYNC B0 ;  /* 0x0000000000007941 */ /* 0x000fea0003800000 */
.L_x_2470:
[----:B------:R-:W-:Y:S05]  /*f9a0*/  EXIT ;  /* 0x000000000000794d */ /* 0x000fea0003800000 */
.L_x_2353:
[----:B0-----:R-:W-:-:S04]  /*f9b0*/  IMAD.U32 R3, RZ, RZ, UR45 ;  /* 0x0000002dff037e24 */ /* 0x001fc8000f8e00ff */
[----:B------:R0:W1:Y:S03]  /*f9c0*/  SYNCS.PHASECHK.TRANS64.TRYWAIT P1, [R3+URZ+0x16800], R0 ;  /* 0x01680000030075a7 */ /* 0x000066000802017f */
[----:B-1----:R-:W-:Y:S05]  /*f9d0*/  @!P1 NANOSLEEP.SYNCS 0x989680 ;  /* 0x009896800000995d */ /* 0x002fea0003900000 */
[----:B------:R-:W1:Y:S02]  /*f9e0*/  @!P1 SYNCS.PHASECHK.TRANS64 P1, [R3+URZ+0x16800], R0 ;  /* 0x01680000030095a7 */ /* 0x000e64000802007f */
[----:B-1----:R-:W-:Y:S05]  /*f9f0*/  @!P1 BRA `(.L_x_2353) ;  /* 0xfffffffc00ec9947 */ /* 0x002fea000383ffff */
[----:B------:R-:W-:Y:S05]  /*fa00*/  BRA `(.L_x_2480) ;  /* 0xffffff1c00347947 */ /* 0x000fea000383ffff */
.L_x_2357:
[----:B-1----:R1:W2:Y:S02]  /*fa10*/  SYNCS.PHASECHK.TRANS64.TRYWAIT P1, [R4+URZ+0x16830], R3 ;  /* 0x01683003040075a7 */ /* 0x0022a4000802017f */
[----:B--2---:R-:W-:Y:S05]  /*fa20*/  @!P1 NANOSLEEP.SYNCS 0x989680 ;  /* 0x009896800000995d */ /* 0x004fea0003900000 */
[----:B------:R-:W2:Y:S02]  /*fa30*/  @!P1 SYNCS.PHASECHK.TRANS64 P1, [R4+URZ+0x16830], R3 ;  /* 0x01683003040095a7 */ /* 0x000ea4000802007f */
[----:B--2---:R-:W-:Y:S05]  /*fa40*/  @!P1 BRA `(.L_x_2357) ;  /* 0xfffffffc00f09947 */ /* 0x004fea000383ffff */
[----:B------:R-:W-:Y:S05]  /*fa50*/  BRA `(.L_x_2356) ;  /* 0xffffff1c00507947 */ /* 0x000fea000383ffff */
.L_x_2363:
[----:B-1----:R-:W-:-:S04]  /*fa60*/  IMAD.U32 R3, RZ, RZ, UR6 ;  /* 0x00000006ff037e24 */ /* 0x002fc8000f8e00ff */
[----:B------:R1:W2:Y:S03]  /*fa70*/  SYNCS.PHASECHK.TRANS64.TRYWAIT P1, [R3+URZ+0x16830], R0 ;  /* 0x01683000030075a7 */ /* 0x0002a6000802017f */
[----:B--2---:R-:W-:Y:S05]  /*fa80*/  @!P1 NANOSLEEP.SYNCS 0x989680 ;  /* 0x009896800000995d */ /* 0x004fea0003900000 */
[----:B------:R-:W2:Y:S02]  /*fa90*/  @!P1 SYNCS.PHASECHK.TRANS64 P1, [R3+URZ+0x16830], R0 ;  /* 0x01683000030095a7 */ /* 0x000ea4000802007f */
[----:B--2---:R-:W-:Y:S05]  /*faa0*/  @!P1 BRA `(.L_x_2363) ;  /* 0xfffffffc00ec9947 */ /* 0x004fea000383ffff */
[----:B------:R-:W-:Y:S05]  /*fab0*/  BRA `(.L_x_2360) ;  /* 0xffffff3c00b87947 */ /* 0x000fea000383ffff */
.L_x_2367:
[----:B-1----:R-:W-:-:S04]  /*fac0*/  IMAD.U32 R3, RZ, RZ, UR6 ;  /* 0x00000006ff037e24 */ /* 0x002fc8000f8e00ff */
[----:B------:R1:W2:Y:S03]  /*fad0*/  SYNCS.PHASECHK.TRANS64.TRYWAIT P1, [R3+URZ+0x16850], R0 ;  /* 0x01685000030075a7 */ /* 0x0002a6000802017f */
[----:B--2---:R-:W-:Y:S05]  /*fae0*/  @!P1 NANOSLEEP.SYNCS 0x989680 ;  /* 0x009896800000995d */ /* 0x004fea0003900000 */
[----:B------:R-:W2:Y:S02]  /*faf0*/  @!P1 SYNCS.PHASECHK.TRANS64 P1, [R3+URZ+0x16850], R0 ;  /* 0x01685000030095a7 */ /* 0x000ea4000802007f */
[----:B--2---:R-:W-:Y:S05]  /*fb00*/  @!P1 BRA `(.L_x_2367) ;  /* 0xfffffffc00ec9947 */ /* 0x004fea000383ffff */
[----:B------:R-:W-:Y:S05]  /*fb10*/  BRA `(.L_x_2364) ;  /* 0xffffff4000347947 */ /* 0x000fea000383ffff */
.L_x_2375:
[----:B-1----:R-:W-:-:S04]  /*fb20*/  IMAD.U32 R3, RZ, RZ, UR6 ;  /* 0x00000006ff037e24 */ /* 0x002fc8000f8e00ff */
[----:B------:R1:W2:Y:S03]  /*fb30*/  SYNCS.PHASECHK.TRANS64.TRYWAIT P1, [R3+URZ+0x16830], R0 ;  /* 0x01683000030075a7 */ /* 0x0002a6000802017f */
[----:B--2---:R-:W-:Y:S05]  /*fb40*/  @!P1 NANOSLEEP.SYNCS 0x989680 ;  /* 0x009896800000995d */ /* 0x004fea0003900000 */
[----:B------:R-:W2:Y:S02]  /*fb50*/  @!P1 SYNCS.PHASECHK.TRANS64 P1, [R3+URZ+0x16830], R0 ;  /* 0x01683000030095a7 */ /* 0x000ea4000802007f */
[----:B--2---:R-:W-:Y:S05]  /*fb60*/  @!P1 BRA `(.L_x_2375) ;  /* 0xfffffffc00ec9947 */ /* 0x004fea000383ffff */
[----:B------:R-:W-:Y:S05]  /*fb70*/  BRA `(.L_x_2372) ;  /* 0xffffff64003c7947 */ /* 0x000fea000383ffff */
.L_x_2379:
[----:B-1----:R-:W-:-:S04]  /*fb80*/  IMAD.U32 R3, RZ, RZ, UR6 ;  /* 0x00000006ff037e24 */ /* 0x002fc8000f8e00ff */
[----:B------:R1:W2:Y:S03]  /*fb90*/  SYNCS.PHASECHK.TRANS64.TRYWAIT P1, [R3+URZ+0x16850], R0 ;  /* 0x01685000030075a7 */ /* 0x0002a6000802017f */
[----:B--2---:R-:W-:Y:S05]  /*fba0*/  @!P1 NANOSLEEP.SYNCS 0x989680 ;  /* 0x009896800000995d */ /* 0x004fea0003900000 */
[----:B------:R-:W2:Y:S02]  /*fbb0*/  @!P1 SYNCS.PHASECHK.TRANS64 P1, [R3+URZ+0x16850], R0 ;  /* 0x01685000030095a7 */ /* 0x000ea4000802007f */
[----:B--2---:R-:W-:Y:S05]  /*fbc0*/  @!P1 BRA `(.L_x_2379) ;  /* 0xfffffffc00ec9947 */ /* 0x004fea000383ffff */
[----:B------:R-:W-:Y:S05]  /*fbd0*/  BRA `(.L_x_2376) ;  /* 0xffffff6400ac7947 */ /* 0x000fea000383ffff */
.L_x_2386:
[----:B-1----:R-:W-:-:S04]  /*fbe0*/  IMAD.U32 R7, RZ, RZ, UR5 ;  /* 0x00000005ff077e24 */ /* 0x002fc8000f8e00ff */
[----:B------:R1:W2:Y:S03]  /*fbf0*/  SYNCS.PHASECHK.TRANS64.TRYWAIT P1, [R7+URZ+0x16850], R6 ;  /* 0x01685006070075a7 */ /* 0x0002a6000802017f */
[----:B--2---:R-:W-:Y:S05]  /*fc00*/  @!P1 NANOSLEEP.SYNCS 0x989680 ;  /* 0x009896800000995d */ /* 0x004fea0003900000 */
[----:B------:R-:W2:Y:S02]  /*fc10*/  @!P1 SYNCS.PHASECHK.TRANS64 P1, [R7+URZ+0x16850], R6 ;  /* 0x01685006070095a7 */ /* 0x000ea4000802007f */
[----:B--2---:R-:W-:Y:S05]  /*fc20*/  @!P1 BRA `(.L_x_2386) ;  /* 0xfffffffc00ec9947 */ /* 0x004fea000383ffff */
[----:B------:R-:W-:Y:S05]  /*fc30*/  BRA `(.L_x_2385) ;  /* 0xffffff80001c7947 */ /* 0x000fea000383ffff */
.L_x_2417:
        /* <DEDUP_REMOVED lines=11> */
.L_x_2482:
[----:B------:R-:W-:Y:S05]  /*fcf0*/  BSYNC B0 ;  /* 0x0000000000007941 */ /* 0x000fea0003800000 */
.L_x_2481:
[----:B------:R-:W-:Y:S05]  /*fd00*/  BRA `(.L_x_2483) ;  /* 0xffffffb800c47947 */ /* 0x000fea000383ffff */
.L_x_2420:
[----:B0-----:R0:W2:Y:S02]  /*fd10*/  SYNCS.PHASECHK.TRANS64.TRYWAIT P0, [R3+URZ+0x16840], R4 ;  /* 0x01684004030075a7 */ /* 0x0010a4000800017f */
[----:B--2---:R-:W-:Y:S05]  /*fd20*/  @!P0 NANOSLEEP.SYNCS 0x989680 ;  /* 0x009896800000895d */ /* 0x004fea0003900000 */
[----:B------:R-:W2:Y:S02]  /*fd30*/  @!P0 SYNCS.PHASECHK.TRANS64 P0, [R3+URZ+0x16840], R4 ;  /* 0x01684004030085a7 */ /* 0x000ea4000800007f */
[----:B--2---:R-:W-:Y:S05]  /*fd40*/  @!P0 BRA `(.L_x_2420) ;  /* 0xfffffffc00f08947 */ /* 0x004fea000383ffff */
[----:B------:R-:W-:Y:S05]  /*fd50*/  BRA `(.L_x_2484) ;  /* 0xffffffbc00247947 */ /* 0x000fea000383ffff */
.L_x_2421:
        /* <DEDUP_REMOVED lines=8> */
.L_x_2486:
[----:B------:R-:W-:Y:S05]  /*fde0*/  BSYNC B0 ;  /* 0x0000000000007941 */ /* 0x000fea0003800000 */
.L_x_2485:
[----:B------:R-:W-:Y:S01]  /*fdf0*/  MOV R13, R0 ;  /* 0x00000000000d7202 */ /* 0x000fe20000000f00 */
        /* <DEDUP_REMOVED lines=8> */
.L_x_2487:
[----:B------:R-:W-:Y:S02]  /*fe80*/  IMAD.MOV.U32 R13, RZ, RZ, R2 ;  /* 0x000000ffff0d7224 */ /* 0x000fe400078e0002 */
[----:B------:R-:W-:Y:S02]  /*fe90*/  IMAD.MOV.U32 R12, RZ, RZ, 0x1 ;  /* 0x00000001ff0c7424 */ /* 0x000fe400078e00ff */
[----:B------:R-:W-:-:S07]  /*fea0*/  IMAD.MOV.U32 R7, RZ, RZ, R14 ;  /* 0x000000ffff077224 */ /* 0x000fce00078e000e */
[----:B------:R-:W-:Y:S05]  /*feb0*/  WARPSYNC.COLLECTIVE R15, `(.L_x_2488) ;  /* 0x000000000f087348 */ /* 0x000fea0003c00000 */
[----:B------:R0:W1:Y:S02]  /*fec0*/  SHFL.IDX P6, R14, R13, R12, R11 ;  /* 0x0000000c0d0e7389 */ /* 0x00006400000c000b */
[----:B01----:R-:W-:Y:S01]  /*fed0*/  ENDCOLLECTIVE ;  /* 0x000000000000791b */ /* 0x003fe20003800000 */
.L_x_2488:
        /* <DEDUP_REMOVED lines=15> */
.L_x_2489:
[----:B------:R-:W-:Y:S02]  /*ffd0*/  @P1 IMAD R8, R5, 0x2, R22 ;  /* 0x0000000205081824 */ /* 0x000fe400078e0216 */
[----:B------:R-:W-:Y:S02]  /*ffe0*/  IMAD.MOV.U32 R13, RZ, RZ, R2 ;  /* 0x000000ffff0d7224 */ /* 0x000fe400078e0002 */
[----:B------:R-:W-:Y:S02]  /*fff0*/  IMAD.MOV.U32 R12, RZ, RZ, 0x2 ;  /* 0x00000002ff0c7424 */ /* 0x000fe400078e00ff */
[----:B------:R-:W-:-:S07]  /*10000*/  IMAD.MOV.U32 R7, RZ, RZ, R14 ;  /* 0x000000ffff077224 */ /* 0x000fce00078e000e */
[----:B------:R-:W-:Y:S05]  /*10010*/  WARPSYNC.COLLECTIVE R15, `(.L_x_2490) ;  /* 0x000000000f087348 */ /* 0x000fea0003c00000 */
[----:B------:R0:W1:Y:S02]  /*10020*/  SHFL.IDX P6, R14, R13, R12, R11 ;  /* 0x0000000c0d0e7389 */ /* 0x00006400000c000b */
[----:B01----:R-:W-:Y:S01]  /*10030*/  ENDCOLLECTIVE ;  /* 0x000000000000791b */ /* 0x003fe20003800000 */
.L_x_2490:
        /* <DEDUP_REMOVED lines=15> */
.L_x_2491:
[----:B------:R-:W-:Y:S02]  /*10130*/  @P1 IMAD R8, R5, 0x2, R22 ;  /* 0x0000000205081824 */ /* 0x000fe400078e0216 */
[----:B------:R-:W-:Y:S02]  /*10140*/  IMAD.MOV.U32 R13, RZ, RZ, R2 ;  /* 0x000000ffff0d7224 */ /* 0x000fe400078e0002 */
[----:B------:R-:W-:Y:S02]  /*10150*/  IMAD.MOV.U32 R12, RZ, RZ, 0x3 ;  /* 0x00000003ff0c7424 */ /* 0x000fe400078e00ff */
[----:B------:R-:W-:-:S07]  /*10160*/  IMAD.MOV.U32 R7, RZ, RZ, R14 ;  /* 0x000000ffff077224 */ /* 0x000fce00078e000e */
[----:B------:R-:W-:Y:S05]  /*10170*/  WARPSYNC.COLLECTIVE R15, `(.L_x_2492) ;  /* 0x000000000f087348 */ /* 0x000fea0003c00000 */
[----:B------:R0:W1:Y:S02]  /*10180*/  SHFL.IDX P6, R14, R13, R12, R11 ;  /* 0x0000000c0d0e7389 */ /* 0x00006400000c000b */
[----:B01----:R-:W-:Y:S01]  /*10190*/  ENDCOLLECTIVE ;  /* 0x000000000000791b */ /* 0x003fe20003800000 */
.L_x_2492:
        /* <DEDUP_REMOVED lines=15> */
.L_x_2493:
[----:B------:R-:W-:Y:S02]  /*10290*/  @P1 IMAD R8, R5, 0x2, R22 ;  /* 0x0000000205081824 */ /* 0x000fe400078e0216 */
[----:B------:R-:W-:Y:S02]  /*102a0*/  IMAD.MOV.U32 R13, RZ, RZ, R2 ;  /* 0x000000ffff0d7224 */ /* 0x000fe400078e0002 */
[----:B------:R-:W-:Y:S02]  /*102b0*/  IMAD.MOV.U32 R12, RZ, RZ, 0x4 ;  /* 0x00000004ff0c7424 */ /* 0x000fe400078e00ff */
[----:B------:R-:W-:-:S07]  /*102c0*/  IMAD.MOV.U32 R7, RZ, RZ, R14 ;  /* 0x000000ffff077224 */ /* 0x000fce00078e000e */
[----:B------:R-:W-:Y:S05]  /*102d0*/  WARPSYNC.COLLECTIVE R15, `(.L_x_2494) ;  /* 0x000000000f087348 */ /* 0x000fea0003c00000 */
[----:B------:R0:W1:Y:S02]  /*102e0*/  SHFL.IDX P6, R14, R13, R12, R11 ;  /* 0x0000000c0d0e7389 */ /* 0x00006400000c000b */
[----:B01----:R-:W-:Y:S01]  /*102f0*/  ENDCOLLECTIVE ;  /* 0x000000000000791b */ /* 0x003fe20003800000 */
.L_x_2494:
        /* <DEDUP_REMOVED lines=15> */
.L_x_2495:
[----:B------:R-:W-:Y:S02]  /*103f0*/  @P1 IMAD R8, R5, 0x2, R22 ;  /* 0x0000000205081824 */ /* 0x000fe400078e0216 */
[----:B------:R-:W-:Y:S02]  /*10400*/  IMAD.MOV.U32 R13, RZ, RZ, R2 ;  /* 0x000000ffff0d7224 */ /* 0x000fe400078e0002 */
[----:B------:R-:W-:Y:S01]  /*10410*/  IMAD.MOV.U32 R12, RZ, RZ, 0x5 ;  /* 0x00000005ff0c7424 */ /* 0x000fe200078e00ff */
[----:B------:R-:W-:-:S07]  /*10420*/  MOV R7, R14 ;  /* 0x0000000e00077202 */ /* 0x000fce0000000f00 */
[----:B------:R-:W-:Y:S05]  /*10430*/  WARPSYNC.COLLECTIVE R15, `(.L_x_2496) ;  /* 0x000000000f087348 */ /* 0x000fea0003c00000 */
[----:B------:R0:W1:Y:S02]  /*10440*/  SHFL.IDX P6, R14, R13, R12, R11 ;  /* 0x0000000c0d0e7389 */ /* 0x00006400000c000b */
[----:B01----:R-:W-:Y:S01]  /*10450*/  ENDCOLLECTIVE ;  /* 0x000000000000791b */ /* 0x003fe20003800000 */
.L_x_2496:
        /* <DEDUP_REMOVED lines=15> */
.L_x_2497:
[----:B------:R-:W-:Y:S02]  /*10550*/  @P1 IMAD R8, R5, 0x2, R22 ;  /* 0x0000000205081824 */ /* 0x000fe400078e0216 */
[----:B------:R-:W-:Y:S02]  /*10560*/  IMAD.MOV.U32 R13, RZ, RZ, R2 ;  /* 0x000000ffff0d7224 */ /* 0x000fe400078e0002 */
[----:B------:R-:W-:Y:S02]  /*10570*/  IMAD.MOV.U32 R12, RZ, RZ, 0x6 ;  /* 0x00000006ff0c7424 */ /* 0x000fe400078e00ff */
[----:B------:R-:W-:-:S07]  /*10580*/  IMAD.MOV.U32 R7, RZ, RZ, R14 ;  /* 0x000000ffff077224 */ /* 0x000fce00078e000e */
[----:B------:R-:W-:Y:S05]  /*10590*/  WARPSYNC.COLLECTIVE R15, `(.L_x_2498) ;  /* 0x000000000f087348 */ /* 0x000fea0003c00000 */
[----:B------:R0:W1:Y:S02]  /*105a0*/  SHFL.IDX P6, R14, R13, R12, R11 ;  /* 0x0000000c0d0e7389 */ /* 0x00006400000c000b */
[----:B01----:R-:W-:Y:S01]  /*105b0*/  ENDCOLLECTIVE ;  /* 0x000000000000791b */ /* 0x003fe20003800000 */
.L_x_2498:
        /* <DEDUP_REMOVED lines=15> */
.L_x_2499:
[----:B------:R-:W-:Y:S01]  /*106b0*/  @P1 LEA R8, R5, R22, 0x1 ;  /* 0x0000001605081211 */ /* 0x000fe200078e08ff */
[----:B------:R-:W-:Y:S02]  /*106c0*/  IMAD.MOV.U32 R13, RZ, RZ, R2 ;  /* 0x000000ffff0d7224 */ /* 0x000fe400078e0002 */
[----:B------:R-:W-:Y:S02]  /*106d0*/  IMAD.MOV.U32 R12, RZ, RZ, 0x7 ;  /* 0x00000007ff0c7424 */ /* 0x000fe400078e00ff */
[----:B------:R-:W-:-:S07]  /*106e0*/  IMAD.MOV.U32 R7, RZ, RZ, R14 ;  /* 0x000000ffff077224 */ /* 0x000fce00078e000e */
[----:B------:R-:W-:Y:S05]  /*106f0*/  WARPSYNC.COLLECTIVE R15, `(.L_x_2500) ;  /* 0x000000000f087348 */ /* 0x000fea0003c00000 */
[----:B------:R0:W1:Y:S02]  /*10700*/  SHFL.IDX P6, R14, R13, R12, R11 ;  /* 0x0000000c0d0e7389 */ /* 0x00006400000c000b */
[----:B01----:R-:W-:Y:S01]  /*10710*/  ENDCOLLECTIVE ;  /* 0x000000000000791b */ /* 0x003fe20003800000 */
.L_x_2500:
        /* <DEDUP_REMOVED lines=10> */
.L_x_2501:
[----:B------:R-:W-:Y:S01]  /*107c0*/  @!PT LDS RZ, [RZ] ;  /* 0x00000000fffff984 */ /* 0x000fe20000000800 */
[----:B------:R-:W-:Y:S01]  /*107d0*/  @!PT LDS RZ, [RZ] ;  /* 0x00000000fffff984 */ /* 0x000fe20000000800 */
[----:B------:R-:W-:Y:S01]  /*107e0*/  @!PT LDS RZ, [RZ] ;  /* 0x00000000fffff984 */ /* 0x000fe20000000800 */
[----:B------:R0:W-:Y:S01]  /*107f0*/  @P1 LDGSTS.E.BYPASS.LTC128B.128 [R8+0x11400], desc[UR52][R6.64], !P2 ;  /* 0x1140000006081fae */ /* 0x0001e2000d101d74 */
[----:B------:R-:W-:Y:S01]  /*10800*/  IMAD.MOV.U32 R0, RZ, RZ, R14 ;  /* 0x000000ffff007224 */ /* 0x000fe200078e000e */
[----:B------:R-:W-:Y:S06]  /*10810*/  BRA `(.L_x_2502) ;  /* 0xffffffb800387947 */ /* 0x000fec000383ffff */
.L_x_2426:
        /* <DEDUP_REMOVED lines=9> */
.L_x_2503:
[C---:B------:R-:W-:Y:S01]  /*108b0*/  VIADD R8, R17.reuse, 0x10 ;  /* 0x0000001011087836 */ /* 0x040fe20000000000 */
[----:B------:R-:W-:Y:S01]  /*108c0*/  ISETP.GE.AND P2, PT, R17, R3, PT ;  /* 0x000000031100720c */ /* 0x000fe20003f46270 */
[----:B------:R-:W-:Y:S02]  /*108d0*/  IMAD.MOV.U32 R13, RZ, RZ, R0 ;  /* 0x000000ffff0d7224 */ /* 0x000fe400078e0000 */
[----:B------:R-:W-:-:S10]  /*108e0*/  IMAD.MOV.U32 R6, RZ, RZ, R14 ;  /* 0x000000ffff067224 */ /* 0x000fd400078e000e */
[----:B------:R-:W-:Y:S05]  /*108f0*/  WARPSYNC.COLLECTIVE R15, `(.L_x_2504) ;  /* 0x000000000f087348 */ /* 0x000fea0003c00000 */
[----:B------:R0:W1:Y:S02]  /*10900*/  SHFL.IDX P6, R14, R13, R12, R11 ;  /* 0x0000000c0d0e7389 */ /* 0x00006400000c000b */
[----:B01----:R-:W-:Y:S01]  /*10910*/  ENDCOLLECTIVE ;  /* 0x000000000000791b */ /* 0x003fe20003800000 */
.L_x_2504:
[----:B------:R-:W-:Y:S01]  /*10920*/  IMAD.MOV.U32 R13, RZ, RZ, R4 ;  /* 0x000000ffff0d7224 */ /* 0x000fe200078e0004 */
[----:B------:R-:W-:Y:S01]  /*10930*/  MOV R12, 0x1 ;  /* 0x00000001000c7802 */ /* 0x000fe20000000f00 */
[----:B------:R-:W-:-:S07]  /*10940*/  IMAD.MOV.U32 R7, RZ, RZ, R14 ;  /* 0x000000ffff077224 */ /* 0x000fce00078e000e */
[----:B------:R-:W-:Y:S05]  /*10950*/  WARPSYNC.COLLECTIVE R15, `(.L_x_2505) ;  /* 0x000000000f087348 */ /* 0x000fea0003c00000 */
[----:B------:R0:W1:Y:S02]  /*10960*/  SHFL.IDX P6, R14, R13, R12, R11 ;  /* 0x0000000c0d0e7389 */ /* 0x00006400000c000b */
[----:B01----:R-:W-:Y:S01]  /*10970*/  ENDCOLLECTIVE ;  /* 0x000000000000791b */ /* 0x003fe20003800000 */
.L_x_2505:
        /* <DEDUP_REMOVED lines=15> */
.L_x_2506:
[----:B------:R-:W-:Y:S02]  /*10a70*/  IMAD.MOV.U32 R13, RZ, RZ, R4 ;  /* 0x000000ffff0d7224 */ /* 0x000fe400078e0004 */
[----:B------:R-:W-:Y:S02]  /*10a80*/  IMAD.MOV.U32 R12, RZ, RZ, 0x2 ;  /* 0x00000002ff0c7424 */ /* 0x000fe400078e00ff */
[----:B------:R-:W-:-:S07]  /*10a90*/  IMAD.MOV.U32 R7, RZ, RZ, R14 ;  /* 0x000000ffff077224 */ /* 0x000fce00078e000e */
[----:B------:R-:W-:Y:S05]  /*10aa0*/  WARPSYNC.COLLECTIVE R15, `(.L_x_2507) ;  /* 0x000000000f087348 */ /* 0x000fea0003c00000 */
[----:B------:R0:W1:Y:S02]  /*10ab0*/  SHFL.IDX P6, R14, R13, R12, R11 ;  /* 0x0000000c0d0e7389 */ /* 0x00006400000c000b */
[----:B01----:R-:W-:Y:S01]  /*10ac0*/  ENDCOLLECTIVE ;  /* 0x000000000000791b */ /* 0x003fe20003800000 */
.L_x_2507:
        /* <DEDUP_REMOVED lines=16> */
.L_x_2508:
[----:B------:R-:W-:Y:S02]  /*10bd0*/  IMAD.MOV.U32 R13, RZ, RZ, R4 ;  /* 0x000000ffff0d7224 */ /* 0x000fe400078e0004 */
[----:B------:R-:W-:Y:S02]  /*10be0*/  IMAD.MOV.U32 R12, RZ, RZ, 0x3 ;  /* 0x00000003ff0c7424 */ /* 0x000fe400078e00ff */
[----:B------:R-:W-:-:S07]  /*10bf0*/  IMAD.MOV.U32 R7, RZ, RZ, R14 ;  /* 0x000000ffff077224 */ /* 0x000fce00078e000e */
[----:B------:R-:W-:Y:S05]  /*10c00*/  WARPSYNC.COLLECTIVE R15, `(.L_x_2509) ;  /* 0x000000000f087348 */ /* 0x000fea0003c00000 */
[----:B------:R0:W1:Y:S02]  /*10c10*/  SHFL.IDX P6, R14, R13, R12, R11 ;  /* 0x0000000c0d0e7389 */ /* 0x00006400000c000b */
[----:B01----:R-:W-:Y:S01]  /*10c20*/  ENDCOLLECTIVE ;  /* 0x000000000000791b */ /* 0x003fe20003800000 */
.L_x_2509:
        /* <DEDUP_REMOVED lines=16> */
.L_x_2510:
[----:B------:R-:W-:Y:S02]  /*10d30*/  IMAD.MOV.U32 R13, RZ, RZ, R4 ;  /* 0x000000ffff0d7224 */ /* 0x000fe400078e0004 */
[----:B------:R-:W-:Y:S02]  /*10d40*/  IMAD.MOV.U32 R12, RZ, RZ, 0x4 ;  /* 0x00000004ff0c7424 */ /* 0x000fe400078e00ff */
[----:B------:R-:W-:-:S07]  /*10d50*/  IMAD.MOV.U32 R7, RZ, RZ, R14 ;  /* 0x000000ffff077224 */ /* 0x000fce00078e000e */
[----:B------:R-:W-:Y:S05]  /*10d60*/  WARPSYNC.COLLECTIVE R15, `(.L_x_2511) ;  /* 0x000000000f087348 */ /* 0x000fea0003c00000 */
[----:B------:R0:W1:Y:S02]  /*10d70*/  SHFL.IDX P6, R14, R13, R12, R11 ;  /* 0x0000000c0d0e7389 */ /* 0x00006400000c000b */
[----:B01----:R-:W-:Y:S01]  /*10d80*/  ENDCOLLECTIVE ;  /* 0x000000000000791b */ /* 0x003fe20003800000 */
.L_x_2511:
        /* <DEDUP_REMOVED lines=16> */
.L_x_2512:
[----:B------:R-:W-:Y:S02]  /*10e90*/  IMAD.MOV.U32 R13, RZ, RZ, R4 ;  /* 0x000000ffff0d7224 */ /* 0x000fe400078e0004 */
[----:B------:R-:W-:Y:S02]  /*10ea0*/  IMAD.MOV.U32 R12, RZ, RZ, 0x5 ;  /* 0x00000005ff0c7424 */ /* 0x000fe400078e00ff */
[----:B------:R-:W-:-:S07]  /*10eb0*/  IMAD.MOV.U32 R7, RZ, RZ, R14 ;  /* 0x000000ffff077224 */ /* 0x000fce00078e000e */
[----:B------:R-:W-:Y:S05]  /*10ec0*/  WARPSYNC.COLLECTIVE R15, `(.L_x_2513) ;  /* 0x000000000f087348 */ /* 0x000fea0003c00000 */
[----:B------:R0:W1:Y:S02]  /*10ed0*/  SHFL.IDX P6, R14, R13, R12, R11 ;  /* 0x0000000c0d0e7389 */ /* 0x00006400000c000b */
[----:B01----:R-:W-:Y:S01]  /*10ee0*/  ENDCOLLECTIVE ;  /* 0x000000000000791b */ /* 0x003fe20003800000 */
.L_x_2513:
        /* <DEDUP_REMOVED lines=16> */
.L_x_2514:
[----:B------:R-:W-:Y:S02]  /*10ff0*/  IMAD.MOV.U32 R13, RZ, RZ, R4 ;  /* 0x000000ffff0d7224 */ /* 0x000fe400078e0004 */
[----:B------:R-:W-:Y:S02]  /*11000*/  IMAD.MOV.U32 R12, RZ, RZ, 0x6 ;  /* 0x00000006ff0c7424 */ /* 0x000fe400078e00ff */
[----:B------:R-:W-:-:S07]  /*11010*/  IMAD.MOV.U32 R7, RZ, RZ, R14 ;  /* 0x000000ffff077224 */ /* 0x000fce00078e000e */
[----:B------:R-:W-:Y:S05]  /*11020*/  WARPSYNC.COLLECTIVE R15, `(.L_x_2515) ;  /* 0x000000000f087348 */ /* 0x000fea0003c00000 */
[----:B------:R0:W1:Y:S02]  /*11030*/  SHFL.IDX P6, R14, R13, R12, R11 ;  /* 0x0000000c0d0e7389 */ /* 0x00006400000c000b */
[----:B01----:R-:W-:Y:S01]  /*11040*/  ENDCOLLECTIVE ;  /* 0x000000000000791b */ /* 0x003fe20003800000 */
.L_x_2515:
        /* <DEDUP_REMOVED lines=16> */
.L_x_2516:
[----:B------:R-:W-:Y:S02]  /*11150*/  IMAD.MOV.U32 R13, RZ, RZ, R4 ;  /* 0x000000ffff0d7224 */ /* 0x000fe400078e0004 */
[----:B------:R-:W-:Y:S02]  /*11160*/  IMAD.MOV.U32 R12, RZ, RZ, 0x7 ;  /* 0x00000007ff0c7424 */ /* 0x000fe400078e00ff */
[----:B------:R-:W-:-:S07]  /*11170*/  IMAD.MOV.U32 R7, RZ, RZ, R14 ;  /* 0x000000ffff077224 */ /* 0x000fce00078e000e */
[----:B------:R-:W-:Y:S05]  /*11180*/  WARPSYNC.COLLECTIVE R15, `(.L_x_2517) ;  /* 0x000000000f087348 */ /* 0x000fea0003c00000 */
[----:B------:R0:W1:Y:S02]  /*11190*/  SHFL.IDX P6, R14, R13, R12, R11 ;  /* 0x0000000c0d0e7389 */ /* 0x00006400000c000b */
[----:B01----:R-:W-:Y:S01]  /*111a0*/  ENDCOLLECTIVE ;  /* 0x000000000000791b */ /* 0x003fe20003800000 */
.L_x_2517:
        /* <DEDUP_REMOVED lines=11> */
.L_x_2518:
[----:B------:R-:W-:Y:S01]  /*11260*/  @!PT LDS RZ, [RZ] ;  /* 0x00000000fffff984 */ /* 0x000fe20000000800 */
[----:B------:R-:W-:Y:S01]  /*11270*/  @!PT LDS RZ, [RZ] ;  /* 0x00000000fffff984 */ /* 0x000fe20000000800 */
[----:B------:R-:W-:Y:S01]  /*11280*/  @!PT LDS RZ, [RZ] ;  /* 0x00000000fffff984 */ /* 0x000fe20000000800 */
[----:B------:R0:W-:Y:S01]  /*11290*/  @!P1 LDGSTS.E.BYPASS.LTC128B.128 [R10+0xb400], desc[UR52][R6.64], !P0 ;  /* 0x0b400000060a9fae */ /* 0x0001e2000c101d74 */
[----:B------:R-:W-:Y:S01]  /*112a0*/  ISETP.GE.AND P1, PT, R0, R3, PT ;  /* 0x000000030000720c */ /* 0x000fe20003f26270 */
[----:B------:R-:W-:Y:S01]  /*112b0*/  VIADD R0, R17, 0x80 ;  /* 0x0000008011007836 */ /* 0x000fe20000000000 */
[----:B------:R-:W-:Y:S01]  /*112c0*/  MOV R13, R2 ;  /* 0x00000002000d7202 */ /* 0x000fe20000000f00 */
[----:B------:R-:W-:Y:S02]  /*112d0*/  IMAD.MOV.U32 R12, RZ, RZ, RZ ;  /* 0x000000ffff0c7224 */ /* 0x000fe400078e00ff */
[----:B0-----:R-:W-:-:S08]  /*112e0*/  IMAD.MOV.U32 R6, RZ, RZ, R14 ;  /* 0x000000ffff067224 */ /* 0x001fd000078e000e */
[----:B------:R-:W-:Y:S05]  /*112f0*/  WARPSYNC.COLLECTIVE R15, `(.L_x_2519) ;  /* 0x000000000f087348 */ /* 0x000fea0003c00000 */
[----:B------:R0:W1:Y:S02]  /*11300*/  SHFL.IDX P6, R14, R13, R12, R11 ;  /* 0x0000000c0d0e7389 */ /* 0x00006400000c000b */
[----:B01----:R-:W-:Y:S01]  /*11310*/  ENDCOLLECTIVE ;  /* 0x000000000000791b */ /* 0x003fe20003800000 */
.L_x_2519:
[----:B------:R-:W-:-:S05]  /*11320*/  @!P1 LEA R6, P3, R28, R6, 0x1 ;  /* 0x000000061c069211 */ /* 0x000fca00078608ff */
[----:B------:R-:W-:-:S05]  /*11330*/  @!P1 IMAD.X R7, RZ, RZ, R4, P3 ;  /* 0x000000ffff079224 */ /* 0x000fca00018e0604 */
        /* <DEDUP_REMOVED lines=10> */
.L_x_2520:
[----:B------:R-:W-:Y:S02]  /*113e0*/  IMAD.MOV.U32 R13, RZ, RZ, R2 ;  /* 0x000000ffff0d7224 */ /* 0x000fe400078e0002 */
[----:B------:R-:W-:Y:S02]  /*113f0*/  IMAD.MOV.U32 R12, RZ, RZ, 0x1 ;  /* 0x00000001ff0c7424 */ /* 0x000fe400078e00ff */
[----:B------:R-:W-:-:S07]  /*11400*/  IMAD.MOV.U32 R4, RZ, RZ, R14 ;  /* 0x000000ffff047224 */ /* 0x000fce00078e000e */
[----:B------:R-:W-:Y:S05]  /*11410*/  WARPSYNC.COLLECTIVE R15, `(.L_x_2521) ;  /* 0x000000000f087348 */ /* 0x000fea0003c00000 */
[----:B------:R0:W1:Y:S02]  /*11420*/  SHFL.IDX P6, R14, R13, R12, R11 ;  /* 0x0000000c0d0e7389 */ /* 0x00006400000c000b */
[----:B01----:R-:W-:Y:S01]  /*11430*/  ENDCOLLECTIVE ;  /* 0x000000000000791b */ /* 0x003fe20003800000 */
.L_x_2521:
        /* <DEDUP_REMOVED lines=16> */
.L_x_2522:
[----:B------:R-:W-:Y:S02]  /*11540*/  IMAD.MOV.U32 R13, RZ, RZ, R2 ;  /* 0x000000ffff0d7224 */ /* 0x000fe400078e0002 */
[----:B------:R-:W-:Y:S02]  /*11550*/  IMAD.MOV.U32 R12, RZ, RZ, 0x2 ;  /* 0x00000002ff0c7424 */ /* 0x000fe400078e00ff */
[----:B------:R-:W-:-:S07]  /*11560*/  IMAD.MOV.U32 R6, RZ, RZ, R14 ;  /* 0x000000ffff067224 */ /* 0x000fce00078e000e */
[----:B------:R-:W-:Y:S05]  /*11570*/  WARPSYNC.COLLECTIVE R15, `(.L_x_2523) ;  /* 0x000000000f087348 */ /* 0x000fea0003c00000 */
[----:B------:R0:W1:Y:S02]  /*11580*/  SHFL.IDX P6, R14, R13, R12, R11 ;  /* 0x0000000c0d0e7389 */ /* 0x00006400000c000b */
[----:B01----:R-:W-:Y:S01]  /*11590*/  ENDCOLLECTIVE ;  /* 0x000000000000791b */ /* 0x003fe20003800000 */
.L_x_2523:
[----:B------:R-:W-:-:S05]  /*115a0*/  @!P1 LEA R6, P2, R28, R6, 0x1 ;  /* 0x000000061c069211 */ /* 0x000fca00078408ff */
[----:B------:R-:W-:Y:S01]  /*115b0*/  @!P1 IMAD.X R0, RZ, RZ, R0, P2 ;  /* 0x000000ffff009224 */ /* 0x000fe200010e0600 */
[----:B------:R-:W-:-:S04]  /*115c0*/  ISETP.GE.AND P2, PT, R4, R3, PT ;  /* 0x000000030400720c */ /* 0x000fc80003f46270 */
[----:B------:R-:W-:Y:S01]  /*115d0*/  @!P1 MOV R7, R0 ;  /* 0x0000000000079202 */ /* 0x000fe20000000f00 */
[----:B------:R-:W-:-:S04]  /*115e0*/  IMAD.MOV.U32 R13, RZ, RZ, R5 ;  /* 0x000000ffff0d7224 */ /* 0x000fc800078e0005 */
        /* <DEDUP_REMOVED lines=8> */
.L_x_2524:
[----:B------:R-:W-:Y:S02]  /*11670*/  IMAD.MOV.U32 R13, RZ, RZ, R2 ;  /* 0x000000ffff0d7224 */ /* 0x000fe400078e0002 */
[----:B------:R-:W-:Y:S02]  /*11680*/  IMAD.MOV.U32 R12, RZ, RZ, 0x3 ;  /* 0x00000003ff0c7424 */ /* 0x000fe400078e00ff */
[----:B------:R-:W-:-:S07]  /*11690*/  IMAD.MOV.U32 R6, RZ, RZ, R14 ;  /* 0x000000ffff067224 */ /* 0x000fce00078e000e */
[----:B------:R-:W-:Y:S05]  /*116a0*/  WARPSYNC.COLLECTIVE R15, `(.L_x_2525) ;  /* 0x000000000f087348 */ /* 0x000fea0003c00000 */
[----:B------:R0:W1:Y:S02]  /*116b0*/  SHFL.IDX P6, R14, R13, R12, R11 ;  /* 0x0000000c0d0e7389 */ /* 0x00006400000c000b */
[----:B01----:R-:W-:Y:S01]  /*116c0*/  ENDCOLLECTIVE ;  /* 0x000000000000791b */ /* 0x003fe20003800000 */
.L_x_2525:
        /* <DEDUP_REMOVED lines=12> */
.L_x_2526:
[----:B------:R-:W-:Y:S01]  /*11790*/  IMAD.MOV.U32 R2, RZ, RZ, R14 ;  /* 0x000000ffff027224 */ /* 0x000fe200078e000e */
[----:B------:R-:W-:Y:S06]  /*117a0*/  BRA `(.L_x_2527) ;  /* 0xffffffb800207947 */ /* 0x000fec000383ffff */
.L_x_2429:
[----:B0-----:R0:W1:Y:S02]  /*117b0*/  SYNCS.PHASECHK.TRANS64.TRYWAIT P0, [R22+URZ+0x16820], R3 ;  /* 0x01682003160075a7 */ /* 0x001064000800017f */
[----:B-1----:R-:W-:Y:S05]  /*117c0*/  @!P0 NANOSLEEP.SYNCS 0x989680 ;  /* 0x009896800000895d */ /* 0x002fea0003900000 */
[----:B------:R-:W1:Y:S02]  /*117d0*/  @!P0 SYNCS.PHASECHK.TRANS64 P0, [R22+URZ+0x16820], R3 ;  /* 0x01682003160085a7 */ /* 0x000e64000800007f */
[----:B-1----:R-:W-:Y:S05]  /*117e0*/  @!P0 BRA `(.L_x_2429) ;  /* 0xfffffffc00f08947 */ /* 0x002fea000383ffff */
[----:B------:R-:W-:Y:S05]  /*117f0*/  BRA `(.L_x_2528) ;  /* 0xffffffb800847947 */ /* 0x000fea000383ffff */
.L_x_2434:
[----:B0-----:R0:W1:Y:S02]  /*11800*/  SYNCS.PHASECHK.TRANS64.TRYWAIT P0, [R5+URZ+0x16840], R2 ;  /* 0x01684002050075a7 */ /* 0x001064000800017f */
[----:B-1----:R-:W-:Y:S05]  /*11810*/  @!P0 NANOSLEEP.SYNCS 0x989680 ;  /* 0x009896800000895d */ /* 0x002fea0003900000 */
[----:B------:R-:W1:Y:S02]  /*11820*/  @!P0 SYNCS.PHASECHK.TRANS64 P0, [R5+URZ+0x16840], R2 ;  /* 0x01684002050085a7 */ /* 0x000e64000800007f */
[----:B-1----:R-:W-:Y:S05]  /*11830*/  @!P0 BRA `(.L_x_2434) ;  /* 0xfffffffc00f08947 */ /* 0x002fea000383ffff */
[----:B------:R-:W-:Y:S05]  /*11840*/  BRA `(.L_x_2529) ;  /* 0xffffffbc00547947 */ /* 0x000fea000383ffff */
.L_x_2435:
        /* <DEDUP_REMOVED lines=8> */
.L_x_2531:
[----:B------:R-:W-:Y:S05]  /*118d0*/  BSYNC B1 ;  /* 0x0000000000017941 */ /* 0x000fea0003800000 */
.L_x_2530:
        /* <DEDUP_REMOVED lines=9> */
.L_x_2532:
[----:B------:R-:W-:Y:S02]  /*11970*/  IMAD R8, R8, 0x2, R22 ;  /* 0x0000000208087824 */ /* 0x000fe400078e0216 */
[----:B------:R-:W-:Y:S02]  /*11980*/  IMAD.MOV.U32 R13, RZ, RZ, R10 ;  /* 0x000000ffff0d7224 */ /* 0x000fe400078e000a */
[----:B------:R-:W-:Y:S02]  /*11990*/  IMAD.MOV.U32 R12, RZ, RZ, 0x1 ;  /* 0x00000001ff0c7424 */ /* 0x000fe400078e00ff */
[----:B------:R-:W-:-:S07]  /*119a0*/  IMAD.MOV.U32 R2, RZ, RZ, R14 ;  /* 0x000000ffff027224 */ /* 0x000fce00078e000e */
[----:B------:R-:W-:Y:S05]  /*119b0*/  WARPSYNC.COLLECTIVE R15, `(.L_x_2533) ;  /* 0x000000000f087348 */ /* 0x000fea0003c00000 */
[----:B------:R0:W1:Y:S02]  /*119c0*/  SHFL.IDX P6, R14, R13, R12, R11 ;  /* 0x0000000c0d0e7389 */ /* 0x00006400000c000b */
[----:B01----:R-:W-:Y:S01]  /*119d0*/  ENDCOLLECTIVE ;  /* 0x000000000000791b */ /* 0x003fe20003800000 */
.L_x_2533:
        /* <DEDUP_REMOVED lines=11> */
.L_x_2534:
[----:B------:R-:W-:Y:S02]  /*11a90*/  IMAD.MOV.U32 R13, RZ, RZ, R10 ;  /* 0x000000ffff0d7224 */ /* 0x000fe400078e000a */
[----:B------:R-:W-:Y:S02]  /*11aa0*/  IMAD.MOV.U32 R12, RZ, RZ, 0x2 ;  /* 0x00000002ff0c7424 */ /* 0x000fe400078e00ff */
[----:B------:R-:W-:-:S07]  /*11ab0*/  IMAD.MOV.U32 R2, RZ, RZ, R14 ;  /* 0x000000ffff027224 */ /* 0x000fce00078e000e */
[----:B------:R-:W-:Y:S05]  /*11ac0*/  WARPSYNC.COLLECTIVE R15, `(.L_x_2535) ;  /* 0x000000000f087348 */ /* 0x000fea0003c00000 */
[----:B------:R0:W1:Y:S02]  /*11ad0*/  SHFL.IDX P6, R14, R13, R12, R11 ;  /* 0x0000000c0d0e7389 */ /* 0x00006400000c000b */
[----:B01----:R-:W-:Y:S01]  /*11ae0*/  ENDCOLLECTIVE ;  /* 0x000000000000791b */ /* 0x003fe20003800000 */
.L_x_2535:
        /* <DEDUP_REMOVED lines=11> */
.L_x_2536:
[----:B------:R-:W-:Y:S02]  /*11ba0*/  IMAD.MOV.U32 R13, RZ, RZ, R10 ;  /* 0x000000ffff0d7224 */ /* 0x000fe400078e000a */
[----:B------:R-:W-:Y:S02]  /*11bb0*/  IMAD.MOV.U32 R12, RZ, RZ, 0x3 ;  /* 0x00000003ff0c7424 */ /* 0x000fe400078e00ff */
[----:B------:R-:W-:-:S07]  /*11bc0*/  IMAD.MOV.U32 R2, RZ, RZ, R14 ;  /* 0x000000ffff027224 */ /* 0x000fce00078e000e */
[----:B------:R-:W-:Y:S05]  /*11bd0*/  WARPSYNC.COLLECTIVE R15, `(.L_x_2537) ;  /* 0x000000000f087348 */ /* 0x000fea0003c00000 */
[----:B------:R0:W1:Y:S02]  /*11be0*/  SHFL.IDX P6, R14, R13, R12, R11 ;  /* 0x0000000c0d0e7389 */ /* 0x00006400000c000b */
[----:B01----:R-:W-:Y:S01]  /*11bf0*/  ENDCOLLECTIVE ;  /* 0x000000000000791b */ /* 0x003fe20003800000 */
.L_x_2537:
        /* <DEDUP_REMOVED lines=11> */
.L_x_2538:
[----:B------:R-:W-:Y:S01]  /*11cb0*/  MOV R13, R10 ;  /* 0x0000000a000d7202 */ /* 0x000fe20000000f00 */
[----:B------:R-:W-:Y:S02]  /*11cc0*/  IMAD.MOV.U32 R12, RZ, RZ, 0x4 ;  /* 0x00000004ff0c7424 */ /* 0x000fe400078e00ff */
[----:B------:R-:W-:-:S07]  /*11cd0*/  IMAD.MOV.U32 R2, RZ, RZ, R14 ;  /* 0x000000ffff027224 */ /* 0x000fce00078e000e */
[----:B------:R-:W-:Y:S05]  /*11ce0*/  WARPSYNC.COLLECTIVE R15, `(.L_x_2539) ;  /* 0x000000000f087348 */ /* 0x000fea0003c00000 */
[----:B------:R0:W1:Y:S02]  /*11cf0*/  SHFL.IDX P6, R14, R13, R12, R11 ;  /* 0x0000000c0d0e7389 */ /* 0x00006400000c000b */
[----:B01----:R-:W-:Y:S01]  /*11d00*/  ENDCOLLECTIVE ;  /* 0x000000000000791b */ /* 0x003fe20003800000 */
.L_x_2539:
        /* <DEDUP_REMOVED lines=11> */
.L_x_2540:
[----:B------:R-:W-:Y:S02]  /*11dc0*/  IMAD.MOV.U32 R13, RZ, RZ, R10 ;  /* 0x000000ffff0d7224 */ /* 0x000fe400078e000a */
[----:B------:R-:W-:Y:S02]  /*11dd0*/  IMAD.MOV.U32 R12, RZ, RZ, 0x5 ;  /* 0x00000005ff0c7424 */ /* 0x000fe400078e00ff */
[----:B------:R-:W-:-:S07]  /*11de0*/  IMAD.MOV.U32 R2, RZ, RZ, R14 ;  /* 0x000000ffff027224 */ /* 0x000fce00078e000e */
[----:B------:R-:W-:Y:S05]  /*11df0*/  WARPSYNC.COLLECTIVE R15, `(.L_x_2541) ;  /* 0x000000000f087348 */ /* 0x000fea0003c00000 */
[----:B------:R0:W1:Y:S02]  /*11e00*/  SHFL.IDX P6, R14, R13, R12, R11 ;  /* 0x0000000c0d0e7389 */ /* 0x00006400000c000b */
[----:B01----:R-:W-:Y:S01]  /*11e10*/  ENDCOLLECTIVE ;  /* 0x000000000000791b */ /* 0x003fe20003800000 */
.L_x_2541:
        /* <DEDUP_REMOVED lines=11> */
.L_x_2542:
[----:B------:R-:W-:Y:S02]  /*11ed0*/  IMAD.MOV.U32 R13, RZ, RZ, R10 ;  /* 0x000000ffff0d7224 */ /* 0x000fe400078e000a */
[----:B------:R-:W-:Y:S02]  /*11ee0*/  IMAD.MOV.U32 R12, RZ, RZ, 0x6 ;  /* 0x00000006ff0c7424 */ /* 0x000fe400078e00ff */
[----:B------:R-:W-:-:S07]  /*11ef0*/  IMAD.MOV.U32 R2, RZ, RZ, R14 ;  /* 0x000000ffff027224 */ /* 0x000fce00078e000e */
[----:B------:R-:W-:Y:S05]  /*11f00*/  WARPSYNC.COLLECTIVE R15, `(.L_x_2543) ;  /* 0x000000000f087348 */ /* 0x000fea0003c00000 */
[----:B------:R0:W1:Y:S02]  /*11f10*/  SHFL.IDX P6, R14, R13, R12, R11 ;  /* 0x0000000c0d0e7389 */ /* 0x00006400000c000b */
[----:B01----:R-:W-:Y:S01]  /*11f20*/  ENDCOLLECTIVE ;  /* 0x000000000000791b */ /* 0x003fe20003800000 */
.L_x_2543:
        /* <DEDUP_REMOVED lines=11> */
.L_x_2544:
[----:B------:R-:W-:Y:S02]  /*11fe0*/  IMAD.MOV.U32 R13, RZ, RZ, R10 ;  /* 0x000000ffff0d7224 */ /* 0x000fe400078e000a */
[----:B------:R-:W-:Y:S02]  /*11ff0*/  IMAD.MOV.U32 R12, RZ, RZ, 0x7 ;  /* 0x00000007ff0c7424 */ /* 0x000fe400078e00ff */
[----:B------:R-:W-:-:S07]  /*12000*/  IMAD.MOV.U32 R2, RZ, RZ, R14 ;  /* 0x000000ffff027224 */ /* 0x000fce00078e000e */
[----:B------:R-:W-:Y:S05]  /*12010*/  WARPSYNC.COLLECTIVE R15, `(.L_x_2545) ;  /* 0x000000000f087348 */ /* 0x000fea0003c00000 */
[----:B------:R0:W1:Y:S02]  /*12020*/  SHFL.IDX P6, R14, R13, R12, R11 ;  /* 0x0000000c0d0e7389 */ /* 0x00006400000c000b */
[----:B01----:R-:W-:Y:S01]  /*12030*/  ENDCOLLECTIVE ;  /* 0x000000000000791b */ /* 0x003fe20003800000 */
.L_x_2545:
        /* <DEDUP_REMOVED lines=11> */
.L_x_2546:
[----:B------:R-:W-:Y:S01]  /*120f0*/  IMAD.MOV.U32 R2, RZ, RZ, R14 ;  /* 0x000000ffff027224 */ /* 0x000fe200078e000e */
[----:B------:R-:W-:Y:S06]  /*12100*/  BRA `(.L_x_2547) ;  /* 0xffffffb800447947 */ /* 0x000fec000383ffff */
.L_x_2440:
[----:B-1----:R1:W2:Y:S02]  /*12110*/  SYNCS.PHASECHK.TRANS64.TRYWAIT P0, [R5+URZ+0x16860], R2 ;  /* 0x01686002050075a7 */ /* 0x0022a4000800017f */
[----:B--2---:R-:W-:Y:S05]  /*12120*/  @!P0 NANOSLEEP.SYNCS 0x989680 ;  /* 0x009896800000895d */ /* 0x004fea0003900000 */
[----:B------:R-:W2:Y:S02]  /*12130*/  @!P0 SYNCS.PHASECHK.TRANS64 P0, [R5+URZ+0x16860], R2 ;  /* 0x01686002050085a7 */ /* 0x000ea4000800007f */
[----:B--2---:R-:W-:Y:S05]  /*12140*/  @!P0 BRA `(.L_x_2440) ;  /* 0xfffffffc00f08947 */ /* 0x004fea000383ffff */
[----:B------:R-:W-:Y:S05]  /*12150*/  BRA `(.L_x_2548) ;  /* 0xffffffb8009c7947 */ /* 0x000fea000383ffff */
.L_x_2441:
        /* <DEDUP_REMOVED lines=8> */
.L_x_2550:
[----:B------:R-:W-:Y:S05]  /*121e0*/  BSYNC B1 ;  /* 0x0000000000017941 */ /* 0x000fea0003800000 */
.L_x_2549:
[----:B------:R-:W-:Y:S01]  /*121f0*/  IMAD.MOV.U32 R13, RZ, RZ, R23 ;  /* 0x000000ffff0d7224 */ /* 0x000fe200078e0017 */
[----:B------:R-:W-:Y:S01]  /*12200*/  MOV R11, 0x181f ;  /* 0x0000181f000b7802 */ /* 0x000fe20000000f00 */
[----:B------:R-:W-:Y:S01]  /*12210*/  IMAD.MOV.U32 R12, RZ, RZ, RZ ;  /* 0x000000ffff0c7224 */ /* 0x000fe200078e00ff */
[----:B------:R-:W-:Y:S01]  /*12220*/  ISETP.LT.OR P2, PT, R8, 0x1, P1 ;  /* 0x000000010800780c */ /* 0x000fe20000f41670 */
[----:B------:R-:W-:Y:S02]  /*12230*/  IMAD.MOV.U32 R15, RZ, RZ, -0x1 ;  /* 0xffffffffff0f7424 */ /* 0x000fe400078e00ff */
[----:B------:R-:W-:Y:S02]  /*12240*/  IMAD.MOV.U32 R3, RZ, RZ, R14 ;  /* 0x000000ffff037224 */ /* 0x000fe400078e000e */
[----:B------:R-:W-:-:S08]  /*12250*/  IMAD R6, R6, 0x2, R22 ;  /* 0x0000000206067824 */ /* 0x000fd000078e0216 */
[----:B------:R-:W-:Y:S05]  /*12260*/  WARPSYNC.COLLECTIVE R15, `(.L_x_2551) ;  /* 0x000000000f087348 */ /* 0x000fea0003c00000 */
[----:B------:R0:W1:Y:S02]  /*12270*/  SHFL.IDX P6, R14, R13, R12, R11 ;  /* 0x0000000c0d0e7389 */ /* 0x00006400000c000b */
[----:B01----:R-:W-:Y:S01]  /*12280*/  ENDCOLLECTIVE ;  /* 0x000000000000791b */ /* 0x003fe20003800000 */
.L_x_2551:
[----:B------:R-:W-:Y:S02]  /*12290*/  IMAD.MOV.U32 R13, RZ, RZ, R24 ;  /* 0x000000ffff0d7224 */ /* 0x000fe400078e0018 */
[----:B------:R-:W-:Y:S02]  /*122a0*/  IMAD.MOV.U32 R12, RZ, RZ, 0x1 ;  /* 0x00000001ff0c7424 */ /* 0x000fe400078e00ff */
[----:B------:R-:W-:-:S07]  /*122b0*/  IMAD.MOV.U32 R2, RZ, RZ, R14 ;  /* 0x000000ffff027224 */ /* 0x000fce00078e000e */
[----:B------:R-:W-:Y:S05]  /*122c0*/  WARPSYNC.COLLECTIVE R15, `(.L_x_2552) ;  /* 0x000000000f087348 */ /* 0x000fea0003c00000 */
[----:B------:R0:W1:Y:S02]  /*122d0*/  SHFL.IDX P6, R14, R13, R12, R11 ;  /* 0x0000000c0d0e7389 */ /* 0x00006400000c000b */
[----:B01----:R-:W-:Y:S01]  /*122e0*/  ENDCOLLECTIVE ;  /* 0x000000000000791b */ /* 0x003fe20003800000 */
.L_x_2552:
        /* <DEDUP_REMOVED lines=12> */
.L_x_2553:
[----:B------:R-:W-:Y:S02]  /*123b0*/  IMAD.MOV.U32 R13, RZ, RZ, R24 ;  /* 0x000000ffff0d7224 */ /* 0x000fe400078e0018 */
[----:B------:R-:W-:Y:S02]  /*123c0*/  IMAD.MOV.U32 R12, RZ, RZ, 0x2 ;  /* 0x00000002ff0c7424 */ /* 0x000fe400078e00ff */
[----:B------:R-:W-:-:S07]  /*123d0*/  IMAD.MOV.U32 R2, RZ, RZ, R14 ;  /* 0x000000ffff027224 */ /* 0x000fce00078e000e */
[----:B------:R-:W-:Y:S05]  /*123e0*/  WARPSYNC.COLLECTIVE R15, `(.L_x_2554) ;  /* 0x000000000f087348 */ /* 0x000fea0003c00000 */
[----:B------:R0:W1:Y:S02]  /*123f0*/  SHFL.IDX P6, R14, R13, R12, R11 ;  /* 0x0000000c0d0e7389 */ /* 0x00006400000c000b */
[----:B01----:R-:W-:Y:S01]  /*12400*/  ENDCOLLECTIVE ;  /* 0x000000000000791b */ /* 0x003fe20003800000 */
.L_x_2554:
        /* <DEDUP_REMOVED lines=12> */
.L_x_2555:
[----:B------:R-:W-:Y:S02]  /*124d0*/  IMAD.MOV.U32 R13, RZ, RZ, R24 ;  /* 0x000000ffff0d7224 */ /* 0x000fe400078e0018 */
[----:B------:R-:W-:Y:S01]  /*124e0*/  IMAD.MOV.U32 R12, RZ, RZ, 0x3 ;  /* 0x00000003ff0c7424 */ /* 0x000fe200078e00ff */
[----:B------:R-:W-:-:S07]  /*124f0*/  MOV R2, R14 ;  /* 0x0000000e00027202 */ /* 0x000fce0000000f00 */
[----:B------:R-:W-:Y:S05]  /*12500*/  WARPSYNC.COLLECTIVE R15, `(.L_x_2556) ;  /* 0x000000000f087348 */ /* 0x000fea0003c00000 */
[----:B------:R0:W1:Y:S02]  /*12510*/  SHFL.IDX P6, R14, R13, R12, R11 ;  /* 0x0000000c0d0e7389 */ /* 0x00006400000c000b */
[----:B01----:R-:W-:Y:S01]  /*12520*/  ENDCOLLECTIVE ;  /* 0x000000000000791b */ /* 0x003fe20003800000 */
.L_x_2556:
        /* <DEDUP_REMOVED lines=12> */
.L_x_2557:
[----:B------:R-:W-:Y:S02]  /*125f0*/  IMAD.MOV.U32 R13, RZ, RZ, R24 ;  /* 0x000000ffff0d7224 */ /* 0x000fe400078e0018 */
[----:B------:R-:W-:Y:S02]  /*12600*/  IMAD.MOV.U32 R12, RZ, RZ, 0x4 ;  /* 0x00000004ff0c7424 */ /* 0x000fe400078e00ff */
[----:B------:R-:W-:-:S07]  /*12610*/  IMAD.MOV.U32 R2, RZ, RZ, R14 ;  /* 0x000000ffff027224 */ /* 0x000fce00078e000e */
[----:B------:R-:W-:Y:S05]  /*12620*/  WARPSYNC.COLLECTIVE R15, `(.L_x_2558) ;  /* 0x000000000f087348 */ /* 0x000fea0003c00000 */
[----:B------:R0:W1:Y:S02]  /*12630*/  SHFL.IDX P6, R14, R13, R12, R11 ;  /* 0x0000000c0d0e7389 */ /* 0x00006400000c000b */
[----:B01----:R-:W-:Y:S01]  /*12640*/  ENDCOLLECTIVE ;  /* 0x000000000000791b */ /* 0x003fe20003800000 */
.L_x_2558:
        /* <DEDUP_REMOVED lines=12> */
.L_x_2559:
[----:B------:R-:W-:Y:S01]  /*12710*/  IMAD.MOV.U32 R13, RZ, RZ, R24 ;  /* 0x000000ffff0d7224 */ /* 0x000fe200078e0018 */
[----:B------:R-:W-:Y:S01]  /*12720*/  MOV R12, 0x5 ;  /* 0x00000005000c7802 */ /* 0x000fe20000000f00 */
[----:B------:R-:W-:-:S07]  /*12730*/  IMAD.MOV.U32 R2, RZ, RZ, R14 ;  /* 0x000000ffff027224 */ /* 0x000fce00078e000e */
[----:B------:R-:W-:Y:S05]  /*12740*/  WARPSYNC.COLLECTIVE R15, `(.L_x_2560) ;  /* 0x000000000f087348 */ /* 0x000fea0003c00000 */
[----:B------:R0:W1:Y:S02]  /*12750*/  SHFL.IDX P6, R14, R13, R12, R11 ;  /* 0x0000000c0d0e7389 */ /* 0x00006400000c000b */
[----:B01----:R-:W-:Y:S01]  /*12760*/  ENDCOLLECTIVE ;  /* 0x000000000000791b */ /* 0x003fe20003800000 */
.L_x_2560:
        /* <DEDUP_REMOVED lines=12> */
.L_x_2561:
[----:B------:R-:W-:Y:S02]  /*12830*/  IMAD.MOV.U32 R13, RZ, RZ, R24 ;  /* 0x000000ffff0d7224 */ /* 0x000fe400078e0018 */
[----:B------:R-:W-:Y:S02]  /*12840*/  IMAD.MOV.U32 R12, RZ, RZ, 0x6 ;  /* 0x00000006ff0c7424 */ /* 0x000fe400078e00ff */
[----:B------:R-:W-:-:S07]  /*12850*/  IMAD.MOV.U32 R2, RZ, RZ, R14 ;  /* 0x000000ffff027224 */ /* 0x000fce00078e000e */
[----:B------:R-:W-:Y:S05]  /*12860*/  WARPSYNC.COLLECTIVE R15, `(.L_x_2562) ;  /* 0x000000000f087348 */ /* 0x000fea0003c00000 */
[----:B------:R0:W1:Y:S02]  /*12870*/  SHFL.IDX P6, R14, R13, R12, R11 ;  /* 0x0000000c0d0e7389 */ /* 0x00006400000c000b */
[----:B01----:R-:W-:Y:S01]  /*12880*/  ENDCOLLECTIVE ;  /* 0x000000000000791b */ /* 0x003fe20003800000 */
.L_x_2562:
        /* <DEDUP_REMOVED lines=12> */
.L_x_2563:
[----:B------:R-:W-:Y:S02]  /*12950*/  IMAD.MOV.U32 R13, RZ, RZ, R24 ;  /* 0x000000ffff0d7224 */ /* 0x000fe400078e0018 */
[----:B------:R-:W-:Y:S02]  /*12960*/  IMAD.MOV.U32 R12, RZ, RZ, 0x7 ;  /* 0x00000007ff0c7424 */ /* 0x000fe400078e00ff */
[----:B------:R-:W-:-:S07]  /*12970*/  IMAD.MOV.U32 R2, RZ, RZ, R14 ;  /* 0x000000ffff027224 */ /* 0x000fce00078e000e */
[----:B------:R-:W-:Y:S05]  /*12980*/  WARPSYNC.COLLECTIVE R15, `(.L_x_2564) ;  /* 0x000000000f087348 */ /* 0x000fea0003c00000 */
[----:B------:R0:W1:Y:S02]  /*12990*/  SHFL.IDX P6, R14, R13, R12, R11 ;  /* 0x0000000c0d0e7389 */ /* 0x00006400000c000b */
[----:B01----:R-:W-:Y:S01]  /*129a0*/  ENDCOLLECTIVE ;  /* 0x000000000000791b */ /* 0x003fe20003800000 */
.L_x_2564:
        /* <DEDUP_REMOVED lines=11> */
.L_x_2565:
[----:B------:R-:W-:Y:S01]  /*12a60*/  MOV R2, R14 ;  /* 0x0000000e00027202 */ /* 0x000fe20000000f00 */
[----:B------:R-:W-:Y:S06]  /*12a70*/  BRA `(.L_x_2566) ;  /* 0xffffffb400487947 */ /* 0x000fec000383ffff */
.L_x_2449:
[----:B0-----:R0:W1:Y:S02]  /*12a80*/  SYNCS.PHASECHK.TRANS64.TRYWAIT P0, [R0+URZ+0x16860], R3 ;  /* 0x01686003000075a7 */ /* 0x001064000800017f */
[----:B-1----:R-:W-:Y:S05]  /*12a90*/  @!P0 NANOSLEEP.SYNCS 0x989680 ;  /* 0x009896800000895d */ /* 0x002fea0003900000 */
[----:B------:R-:W1:Y:S02]  /*12aa0*/  @!P0 SYNCS.PHASECHK.TRANS64 P0, [R0+URZ+0x16860], R3 ;  /* 0x01686003000085a7 */ /* 0x000e64000800007f */
[----:B-1----:R-:W-:Y:S05]  /*12ab0*/  @!P0 BRA `(.L_x_2449) ;  /* 0xfffffffc00f08947 */ /* 0x002fea000383ffff */
[----:B------:R-:W-:Y:S05]  /*12ac0*/  BRA `(.L_x_2567) ;  /* 0xffffffb800647947 */ /* 0x000fea000383ffff */
.L_x_2450:
        /* <DEDUP_REMOVED lines=8> */
.L_x_2569:
[----:B------:R-:W-:Y:S05]  /*12b50*/  BSYNC B0 ;  /* 0x0000000000007941 */ /* 0x000fea0003800000 */
.L_x_2568:
        /* <DEDUP_REMOVED lines=10> */
.L_x_2570:
[----:B------:R-:W-:Y:S02]  /*12c00*/  IMAD R4, R4, 0x2, R22 ;  /* 0x0000000204047824 */ /* 0x000fe400078e0216 */
[----:B------:R-:W-:Y:S02]  /*12c10*/  IMAD.MOV.U32 R13, RZ, RZ, R24 ;  /* 0x000000ffff0d7224 */ /* 0x000fe400078e0018 */
[----:B------:R-:W-:Y:S01]  /*12c20*/  IMAD.MOV.U32 R12, RZ, RZ, 0x1 ;  /* 0x00000001ff0c7424 */ /* 0x000fe200078e00ff */
[----:B------:R-:W-:-:S13]  /*12c30*/  IADD3 R2, P1, R14, R5, RZ ;  /* 0x000000050e027210 */ /* 0x000fda0007f3e0ff */
[----:B------:R-:W-:Y:S05]  /*12c40*/  WARPSYNC.COLLECTIVE R15, `(.L_x_2571) ;  /* 0x000000000f087348 */ /* 0x000fea0003c00000 */
[----:B------:R0:W1:Y:S02]  /*12c50*/  SHFL.IDX P6, R14, R13, R12, R11 ;  /* 0x0000000c0d0e7389 */ /* 0x00006400000c000b */
[----:B01----:R-:W-:Y:S01]  /*12c60*/  ENDCOLLECTIVE ;  /* 0x000000000000791b */ /* 0x003fe20003800000 */
.L_x_2571:
        /* <DEDUP_REMOVED lines=11> */
.L_x_2572:
[----:B------:R-:W-:Y:S02]  /*12d20*/  IMAD.MOV.U32 R13, RZ, RZ, R24 ;  /* 0x000000ffff0d7224 */ /* 0x000fe400078e0018 */
[----:B------:R-:W-:Y:S02]  /*12d30*/  IMAD.MOV.U32 R12, RZ, RZ, 0x2 ;  /* 0x00000002ff0c7424 */ /* 0x000fe400078e00ff */
[----:B------:R-:W-:-:S07]  /*12d40*/  IMAD.MOV.U32 R9, RZ, RZ, R14 ;  /* 0x000000ffff097224 */ /* 0x000fce00078e000e */
[----:B------:R-:W-:Y:S05]  /*12d50*/  WARPSYNC.COLLECTIVE R15, `(.L_x_2573) ;  /* 0x000000000f087348 */ /* 0x000fea0003c00000 */
[----:B------:R0:W1:Y:S02]  /*12d60*/  SHFL.IDX P6, R14, R13, R12, R11 ;  /* 0x0000000c0d0e7389 */ /* 0x00006400000c000b */
[----:B01----:R-:W-:Y:S01]  /*12d70*/  ENDCOLLECTIVE ;  /* 0x000000000000791b */ /* 0x003fe20003800000 */
.L_x_2573:
        /* <DEDUP_REMOVED lines=12> */
.L_x_2574:
[----:B------:R-:W-:Y:S02]  /*12e40*/  IMAD.MOV.U32 R13, RZ, RZ, R24 ;  /* 0x000000ffff0d7224 */ /* 0x000fe400078e0018 */
[----:B------:R-:W-:Y:S02]  /*12e50*/  IMAD.MOV.U32 R12, RZ, RZ, 0x3 ;  /* 0x00000003ff0c7424 */ /* 0x000fe400078e00ff */
[----:B------:R-:W-:-:S07]  /*12e60*/  IMAD.MOV.U32 R10, RZ, RZ, R14 ;  /* 0x000000ffff0a7224 */ /* 0x000fce00078e000e */
[----:B------:R-:W-:Y:S05]  /*12e70*/  WARPSYNC.COLLECTIVE R15, `(.L_x_2575) ;  /* 0x000000000f087348 */ /* 0x000fea0003c00000 */
[----:B------:R0:W1:Y:S02]  /*12e80*/  SHFL.IDX P6, R14, R13, R12, R11 ;  /* 0x0000000c0d0e7389 */ /* 0x00006400000c000b */
[----:B01----:R-:W-:Y:S01]  /*12e90*/  ENDCOLLECTIVE ;  /* 0x000000000000791b */ /* 0x003fe20003800000 */
.L_x_2575:
        /* <DEDUP_REMOVED lines=12> */
.L_x_2576:
[----:B------:R-:W-:Y:S02]  /*12f60*/  IMAD.MOV.U32 R13, RZ, RZ, R24 ;  /* 0x000000ffff0d7224 */ /* 0x000fe400078e0018 */
[----:B------:R-:W-:Y:S02]  /*12f70*/  IMAD.MOV.U32 R12, RZ, RZ, 0x4 ;  /* 0x00000004ff0c7424 */ /* 0x000fe400078e00ff */
[----:B------:R-:W-:-:S07]  /*12f80*/  IMAD.MOV.U32 R9, RZ, RZ, R14 ;  /* 0x000000ffff097224 */ /* 0x000fce00078e000e */
[----:B------:R-:W-:Y:S05]  /*12f90*/  WARPSYNC.COLLECTIVE R15, `(.L_x_2577) ;  /* 0x000000000f087348 */ /* 0x000fea0003c00000 */
[----:B------:R0:W1:Y:S02]  /*12fa0*/  SHFL.IDX P6, R14, R13, R12, R11 ;  /* 0x0000000c0d0e7389 */ /* 0x00006400000c000b */
[----:B01----:R-:W-:Y:S01]  /*12fb0*/  ENDCOLLECTIVE ;  /* 0x000000000000791b */ /* 0x003fe20003800000 */
.L_x_2577:
        /* <DEDUP_REMOVED lines=12> */
.L_x_2578:
[----:B------:R-:W-:Y:S02]  /*13080*/  IMAD.MOV.U32 R13, RZ, RZ, R24 ;  /* 0x000000ffff0d7224 */ /* 0x000fe400078e0018 */
[----:B------:R-:W-:Y:S02]  /*13090*/  IMAD.MOV.U32 R12, RZ, RZ, 0x5 ;  /* 0x00000005ff0c7424 */ /* 0x000fe400078e00ff */
[----:B------:R-:W-:-:S07]  /*130a0*/  IMAD.MOV.U32 R10, RZ, RZ, R14 ;  /* 0x000000ffff0a7224 */ /* 0x000fce00078e000e */
[----:B------:R-:W-:Y:S05]  /*130b0*/  WARPSYNC.COLLECTIVE R15, `(.L_x_2579) ;  /* 0x000000000f087348 */ /* 0x000fea0003c00000 */
[----:B------:R0:W1:Y:S02]  /*130c0*/  SHFL.IDX P6, R14, R13, R12, R11 ;  /* 0x0000000c0d0e7389 */ /* 0x00006400000c000b */
[----:B01----:R-:W-:Y:S01]  /*130d0*/  ENDCOLLECTIVE ;  /* 0x000000000000791b */ /* 0x003fe20003800000 */
.L_x_2579:
        /* <DEDUP_REMOVED lines=12> */
.L_x_2580:
[----:B------:R-:W-:Y:S02]  /*131a0*/  IMAD.MOV.U32 R13, RZ, RZ, R24 ;  /* 0x000000ffff0d7224 */ /* 0x000fe400078e0018 */
[----:B------:R-:W-:Y:S02]  /*131b0*/  IMAD.MOV.U32 R12, RZ, RZ, 0x6 ;  /* 0x00000006ff0c7424 */ /* 0x000fe400078e00ff */
[----:B------:R-:W-:-:S07]  /*131c0*/  IMAD.MOV.U32 R9, RZ, RZ, R14 ;  /* 0x000000ffff097224 */ /* 0x000fce00078e000e */
[----:B------:R-:W-:Y:S05]  /*131d0*/  WARPSYNC.COLLECTIVE R15, `(.L_x_2581) ;  /* 0x000000000f087348 */ /* 0x000fea0003c00000 */
[----:B------:R0:W1:Y:S02]  /*131e0*/  SHFL.IDX P6, R14, R13, R12, R11 ;  /* 0x0000000c0d0e7389 */ /* 0x00006400000c000b */
[----:B01----:R-:W-:Y:S01]  /*131f0*/  ENDCOLLECTIVE ;  /* 0x000000000000791b */ /* 0x003fe20003800000 */
.L_x_2581:
        /* <DEDUP_REMOVED lines=8> */
[----:B------:R-:W-:-:S11]  /*13280*/  MOV R8, R14 ;  /* 0x0000000e00087202 */ /* 0x000fd60000000f00 */
[----:B0-----:R-:W-:Y:S05]  /*13290*/  WARPSYNC.COLLECTIVE R15, `(.L_x_2582) ;  /* 0x000000000f087348 */ /* 0x001fea0003c00000 */
[----:B------:R1:W2:Y:S02]  /*132a0*/  SHFL.IDX P6, R14, R13, R12, R11 ;  /* 0x0000000c0d0e7389 */ /* 0x0002a400000c000b */
[----:B012---:R-:W-:Y:S01]  /*132b0*/  ENDCOLLECTIVE ;  /* 0x000000000000791b */ /* 0x007fe20003800000 */
.L_x_2582:
[----:B------:R-:W-:Y:S02]  /*132c0*/  IMAD.MOV.U32 R13, RZ, RZ, R24 ;  /* 0x000000ffff0d7224 */ /* 0x000fe400078e0018 */
[----:B------:R-:W-:Y:S01]  /*132d0*/  IMAD.MOV.U32 R12, RZ, RZ, 0x7 ;  /* 0x00000007ff0c7424 */ /* 0x000fe200078e00ff */
[----:B------:R-:W-:-:S13]  /*132e0*/  IADD3 R2, P1, R14, R5, RZ ;  /* 0x000000050e027210 */ /* 0x000fda0007f3e0ff */
[----:B------:R-:W-:Y:S05]  /*132f0*/  WARPSYNC.COLLECTIVE R15, `(.L_x_2583) ;  /* 0x000000000f087348 */ /* 0x000fea0003c00000 */
[----:B------:R0:W1:Y:S02]  /*13300*/  SHFL.IDX P6, R14, R13, R12, R11 ;  /* 0x0000000c0d0e7389 */ /* 0x00006400000c000b */
[----:B01----:R-:W-:Y:S01]  /*13310*/  ENDCOLLECTIVE ;  /* 0x000000000000791b */ /* 0x003fe20003800000 */
.L_x_2583:
        /* <DEDUP_REMOVED lines=10> */
.L_x_2584:
[----:B------:R-:W-:Y:S05]  /*133c0*/  BRA `(.L_x_2585) ;  /* 0xffffffb400187947 */ /* 0x000fea000383ffff */
.L_x_2455:
        /* <DEDUP_REMOVED lines=8> */
.L_x_2587:
[----:B------:R-:W-:Y:S05]  /*13450*/  BSYNC B0 ;  /* 0x0000000000007941 */ /* 0x000fea0003800000 */
.L_x_2586:
[----:B------:R-:W-:Y:S01]  /*13460*/  IMAD.MOV.U32 R13, RZ, RZ, R16 ;  /* 0x000000ffff0d7224 */ /* 0x000fe200078e0010 */
[----:B------:R-:W-:Y:S01]  /*13470*/  MOV R15, 0xffffffff ;  /* 0xffffffff000f7802 */ /* 0x000fe20000000f00 */
[----:B------:R-:W-:Y:S02]  /*13480*/  IMAD.MOV.U32 R12, RZ, RZ, 0x1 ;  /* 0x00000001ff0c7424 */ /* 0x000fe400078e00ff */
[----:B------:R-:W-:Y:S02]  /*13490*/  IMAD.MOV.U32 R11, RZ, RZ, 0x1f ;  /* 0x0000001fff0b7424 */ /* 0x000fe400078e00ff */
[----:B------:R-:W-:Y:S02]  /*134a0*/  IMAD.IADD R7, R19, 0x1, R8 ;  /* 0x0000000113077824 */ /* 0x000fe400078e0208 */
[----:B------:R-:W-:-:S07]  /*134b0*/  IMAD.MOV.U32 R0, RZ, RZ, R14 ;  /* 0x000000ffff007224 */ /* 0x000fce00078e000e */
[----:B------:R-:W-:Y:S05]  /*134c0*/  WARPSYNC.COLLECTIVE R15, `(.L_x_2588) ;  /* 0x000000000f087348 */ /* 0x000fea0003c00000 */
[----:B------:R0:W1:Y:S02]  /*134d0*/  SHFL.IDX P6, R14, R13, R12, R11 ;  /* 0x0000000c0d0e7389 */ /* 0x00006400000c000b */
[----:B01----:R-:W-:Y:S01]  /*134e0*/  ENDCOLLECTIVE ;  /* 0x000000000000791b */ /* 0x003fe20003800000 */
.L_x_2588:
        /* <DEDUP_REMOVED lines=18> */
.L_x_2589:
[----:B------:R-:W-:Y:S01]  /*13610*/  IMAD.MOV.U32 R12, RZ, RZ, 0x2 ;  /* 0x00000002ff0c7424 */ /* 0x000fe200078e00ff */
[----:B------:R-:W-:-:S05]  /*13620*/  SEL R4, R14, RZ, P1 ;  /* 0x000000ff0e047207 */ /* 0x000fca0000800000 */
[----:B------:R-:W-:-:S04]  /*13630*/  IMAD.IADD R4, R17, 0x1, R4 ;  /* 0x0000000111047824 */ /* 0x000fc800078e0204 */
[----:B------:R-:W-:-:S07]  /*13640*/  IMAD.MOV.U32 R13, RZ, RZ, R4 ;  /* 0x000000ffff0d7224 */ /* 0x000fce00078e0004 */
[----:B------:R-:W-:Y:S05]  /*13650*/  WARPSYNC.COLLECTIVE R15, `(.L_x_2590) ;  /* 0x000000000f087348 */ /* 0x000fea0003c00000 */
[----:B------:R0:W1:Y:S02]  /*13660*/  SHFL.UP P6, R14, R13, R12, R11 ;  /* 0x0400000c0d0e7389 */ /* 0x00006400000c000b */
[----:B01----:R-:W-:Y:S01]  /*13670*/  ENDCOLLECTIVE ;  /* 0x000000000000791b */ /* 0x003fe20003800000 */
.L_x_2590:
[----:B------:R-:W-:Y:S01]  /*13680*/  IMAD.MOV.U32 R12, RZ, RZ, 0x4 ;  /* 0x00000004ff0c7424 */ /* 0x000fe200078e00ff */
[----:B------:R-:W-:-:S05]  /*13690*/  SEL R3, R14, RZ, P2 ;  /* 0x000000ff0e037207 */ /* 0x000fca0001000000 */
[----:B------:R-:W-:-:S04]  /*136a0*/  IMAD.IADD R6, R4, 0x1, R3 ;  /* 0x0000000104067824 */ /* 0x000fc800078e0203 */
[----:B------:R-:W-:-:S07]  /*136b0*/  IMAD.MOV.U32 R13, RZ, RZ, R6 ;  /* 0x000000ffff0d7224 */ /* 0x000fce00078e0006 */
[----:B------:R-:W-:Y:S05]  /*136c0*/  WARPSYNC.COLLECTIVE R15, `(.L_x_2591) ;  /* 0x000000000f087348 */ /* 0x000fea0003c00000 */
[----:B------:R0:W1:Y:S02]  /*136d0*/  SHFL.UP P6, R14, R13, R12, R11 ;  /* 0x0400000c0d0e7389 */ /* 0x00006400000c000b */
[----:B01----:R-:W-:Y:S01]  /*136e0*/  ENDCOLLECTIVE ;  /* 0x000000000000791b */ /* 0x003fe20003800000 */
.L_x_2591:
[----:B------:R-:W-:Y:S02]  /*136f0*/  MOV R12, 0x8 ;  /* 0x00000008000c7802 */ /* 0x000fe40000000f00 */
[----:B------:R-:W-:-:S05]  /*13700*/  SEL R3, R14, RZ, P3 ;  /* 0x000000ff0e037207 */ /* 0x000fca0001800000 */
[----:B------:R-:W-:-:S04]  /*13710*/  IMAD.IADD R2, R6, 0x1, R3 ;  /* 0x0000000106027824 */ /* 0x000fc800078e0203 */
[----:B------:R-:W-:-:S07]  /*13720*/  IMAD.MOV.U32 R13, RZ, RZ, R2 ;  /* 0x000000ffff0d7224 */ /* 0x000fce00078e0002 */
[----:B------:R-:W-:Y:S05]  /*13730*/  WARPSYNC.COLLECTIVE R15, `(.L_x_2592) ;  /* 0x000000000f087348 */ /* 0x000fea0003c00000 */
[----:B------:R0:W1:Y:S02]  /*13740*/  SHFL.UP P6, R14, R13, R12, R11 ;  /* 0x0400000c0d0e7389 */ /* 0x00006400000c000b */
[----:B01----:R-:W-:Y:S01]  /*13750*/  ENDCOLLECTIVE ;  /* 0x000000000000791b */ /* 0x003fe20003800000 */
.L_x_2592:
[----:B------:R-:W-:Y:S01]  /*13760*/  IMAD.MOV.U32 R12, RZ, RZ, 0x10 ;  /* 0x00000010ff0c7424 */ /* 0x000fe200078e00ff */
[----:B------:R-:W-:-:S05]  /*13770*/  SEL R3, R14, RZ, P4 ;  /* 0x000000ff0e037207 */ /* 0x000fca0002000000 */
[----:B------:R-:W-:-:S04]  /*13780*/  IMAD.IADD R3, R2, 0x1, R3 ;  /* 0x0000000102037824 */ /* 0x000fc800078e0203 */
[----:B------:R-:W-:-:S07]  /*13790*/  IMAD.MOV.U32 R13, RZ, RZ, R3 ;  /* 0x000000ffff0d7224 */ /* 0x000fce00078e0003 */
[----:B------:R-:W-:Y:S05]  /*137a0*/  WARPSYNC.COLLECTIVE R15, `(.L_x_2593) ;  /* 0x000000000f087348 */ /* 0x000fea0003c00000 */
[----:B------:R0:W1:Y:S02]  /*137b0*/  SHFL.UP P6, R14, R13, R12, R11 ;  /* 0x0400000c0d0e7389 */ /* 0x00006400000c000b */
[----:B01----:R-:W-:Y:S01]  /*137c0*/  ENDCOLLECTIVE ;  /* 0x000000000000791b */ /* 0x003fe20003800000 */
.L_x_2593:
        /* <DEDUP_REMOVED lines=8> */
.L_x_2594:
[----:B------:R-:W-:Y:S05]  /*13850*/  BRA `(.L_x_2595) ;  /* 0xffffffb400207947 */ /* 0x000fea000383ffff */
.L_x_2460:
[----:B------:R-:W-:Y:S01]  /*13860*/  BSSY B0, `(.L_x_2596) ;  /* 0x0000008000007945 */ /* 0x000fe20003800000 */
[----:B-----5:R-:W-:Y:S02]  /*13870*/  IMAD.MOV.U32 R13, RZ, RZ, R17 ;  /* 0x000000ffff0d7224 */ /* 0x020fe400078e0011 */
[----:B------:R-:W-:Y:S02]  /*13880*/  IMAD.MOV.U32 R12, RZ, RZ, 0x1 ;  /* 0x00000001ff0c7424 */ /* 0x000fe400078e00ff */
[----:B------:R-:W-:Y:S02]  /*13890*/  IMAD.MOV.U32 R11, RZ, RZ, RZ ;  /* 0x000000ffff0b7224 */ /* 0x000fe400078e00ff */
[----:B------:R-:W-:-:S07]  /*138a0*/  IMAD.MOV.U32 R15, RZ, RZ, -0x1 ;  /* 0xffffffffff0f7424 */ /* 0x000fce00078e00ff */
[----:B0-----:R-:W-:Y:S05]  /*138b0*/  WARPSYNC.COLLECTIVE R15, `(.L_x_2597) ;  /* 0x000000000f087348 */ /* 0x001fea0003c00000 */
[----:B------:R1:W2:Y:S02]  /*138c0*/  SHFL.UP P6, R14, R13, R12, R11 ;  /* 0x0400000c0d0e7389 */ /* 0x0002a400000c000b */
[----:B012---:R-:W-:Y:S01]  /*138d0*/  ENDCOLLECTIVE ;  /* 0x000000000000791b */ /* 0x007fe20003800000 */
.L_x_2597:
[----:B------:R-:W-:Y:S05]  /*138e0*/  BSYNC B0 ;  /* 0x0000000000007941 */ /* 0x000fea0003800000 */
.L_x_2596:
[----:B------:R-:W-:Y:S01]  /*138f0*/  SEL R14, R14, RZ, P1 ;  /* 0x000000ff0e0e7207 */ /* 0x000fe20000800000 */
[----:B------:R-:W-:Y:S01]  /*13900*/  IMAD.MOV.U32 R12, RZ, RZ, 0x2 ;  /* 0x00000002ff0c7424 */ /* 0x000fe200078e00ff */
[----:B------:R-:W-:Y:S01]  /*13910*/  MOV R15, 0xffffffff ;  /* 0xffffffff000f7802 */ /* 0x000fe20000000f00 */
[----:B------:R-:W-:Y:S02]  /*13920*/  IMAD.MOV.U32 R11, RZ, RZ, RZ ;  /* 0x000000ffff0b7224 */ /* 0x000fe400078e00ff */
[----:B------:R-:W-:-:S07]  /*13930*/  IMAD.IADD R13, R17, 0x1, R14 ;  /* 0x00000001110d7824 */ /* 0x000fce00078e020e */
[----:B------:R-:W-:Y:S05]  /*13940*/  WARPSYNC.COLLECTIVE R15, `(.L_x_2598) ;  /* 0x000000000f087348 */ /* 0x000fea0003c00000 */
[----:B------:R0:W1:Y:S02]  /*13950*/  SHFL.UP P6, R14, R13, R12, R11 ;  /* 0x0400000c0d0e7389 */ /* 0x00006400000c000b */
[----:B01----:R-:W-:Y:S01]  /*13960*/  ENDCOLLECTIVE ;  /* 0x000000000000791b */ /* 0x003fe20003800000 */
.L_x_2598:
[----:B------:R-:W-:Y:S01]  /*13970*/  IMAD.MOV.U32 R12, RZ, RZ, 0x4 ;  /* 0x00000004ff0c7424 */ /* 0x000fe200078e00ff */
[----:B------:R-:W-:-:S05]  /*13980*/  SEL R2, R14, RZ, P2 ;  /* 0x000000ff0e027207 */ /* 0x000fca0001000000 */
[----:B------:R-:W-:-:S04]  /*13990*/  IMAD.IADD R2, R13, 0x1, R2 ;  /* 0x000000010d027824 */ /* 0x000fc800078e0202 */
[----:B------:R-:W-:-:S07]  /*139a0*/  IMAD.MOV.U32 R13, RZ, RZ, R2 ;  /* 0x000000ffff0d7224 */ /* 0x000fce00078e0002 */
[----:B------:R-:W-:Y:S05]  /*139b0*/  WARPSYNC.COLLECTIVE R15, `(.L_x_2599) ;  /* 0x000000000f087348 */ /* 0x000fea0003c00000 */
[----:B------:R0:W1:Y:S02]  /*139c0*/  SHFL.UP P6, R14, R13, R12, R11 ;  /* 0x0400000c0d0e7389 */ /* 0x00006400000c000b */
[----:B01----:R-:W-:Y:S01]  /*139d0*/  ENDCOLLECTIVE ;  /* 0x000000000000791b */ /* 0x003fe20003800000 */
.L_x_2599:
[----:B------:R-:W-:Y:S01]  /*139e0*/  IMAD.MOV.U32 R12, RZ, RZ, 0x8 ;  /* 0x00000008ff0c7424 */ /* 0x000fe200078e00ff */
[----:B------:R-:W-:-:S05]  /*139f0*/  SEL R3, R14, RZ, P3 ;  /* 0x000000ff0e037207 */ /* 0x000fca0001800000 */
[----:B------:R-:W-:-:S04]  /*13a00*/  IMAD.IADD R3, R2, 0x1, R3 ;  /* 0x0000000102037824 */ /* 0x000fc800078e0203 */
[----:B------:R-:W-:-:S07]  /*13a10*/  IMAD.MOV.U32 R13, RZ, RZ, R3 ;  /* 0x000000ffff0d7224 */ /* 0x000fce00078e0003 */
[----:B------:R-:W-:Y:S05]  /*13a20*/  WARPSYNC.COLLECTIVE R15, `(.L_x_2600) ;  /* 0x000000000f087348 */ /* 0x000fea0003c00000 */
[----:B------:R0:W1:Y:S02]  /*13a30*/  SHFL.UP P6, R14, R13, R12, R11 ;  /* 0x0400000c0d0e7389 */ /* 0x00006400000c000b */
[----:B01----:R-:W-:Y:S01]  /*13a40*/  ENDCOLLECTIVE ;  /* 0x000000000000791b */ /* 0x003fe20003800000 */
.L_x_2600:
[----:B------:R-:W-:Y:S01]  /*13a50*/  IMAD.MOV.U32 R12, RZ, RZ, 0x10 ;  /* 0x00000010ff0c7424 */ /* 0x000fe200078e00ff */
[----:B------:R-:W-:-:S05]  /*13a60*/  SEL R4, R14, RZ, P4 ;  /* 0x000000ff0e047207 */ /* 0x000fca0002000000 */
[----:B------:R-:W-:-:S04]  /*13a70*/  IMAD.IADD R4, R3, 0x1, R4 ;  /* 0x0000000103047824 */ /* 0x000fc800078e0204 */
[----:B------:R-:W-:-:S07]  /*13a80*/  IMAD.MOV.U32 R13, RZ, RZ, R4 ;  /* 0x000000ffff0d7224 */ /* 0x000fce00078e0004 */
[----:B------:R-:W-:Y:S05]  /*13a90*/  WARPSYNC.COLLECTIVE R15, `(.L_x_2601) ;  /* 0x000000000f087348 */ /* 0x000fea0003c00000 */
[----:B------:R0:W1:Y:S02]  /*13aa0*/  SHFL.UP P6, R14, R13, R12, R11 ;  /* 0x0400000c0d0e7389 */ /* 0x00006400000c000b */
[----:B01----:R-:W-:Y:S01]  /*13ab0*/  ENDCOLLECTIVE ;  /* 0x000000000000791b */ /* 0x003fe20003800000 */
.L_x_2601:
        /* <DEDUP_REMOVED lines=8> */
.L_x_2602:
[----:B------:R-:W-:Y:S05]  /*13b40*/  BRA `(.L_x_2603) ;  /* 0xffffffb400007947 */ /* 0x000fea000383ffff */
.L_x_2462:
[----:B------:R-:W-:Y:S01]  /*13b50*/  BSSY B0, `(.L_x_2604) ;  /* 0x0000006000007945 */ /* 0x000fe20003800000 */
[----:B------:R-:W-:Y:S01]  /*13b60*/  PLOP3.LUT P6, PT, P6, PT, PT, 0x8, 0x0 ;  /* 0x000000000000781c */ /* 0x000fe200037ce170 */
[----:B------:R-:W-:-:S12]  /*13b70*/  IMAD.MOV.U32 R15, RZ, RZ, -0x1 ;  /* 0xffffffffff0f7424 */ /* 0x000fd800078e00ff */
[----:B0-----:R-:W-:Y:S05]  /*13b80*/  WARPSYNC.COLLECTIVE R15, `(.L_x_2605) ;  /* 0x000000000f087348 */ /* 0x001fea0003c00000 */
[----:B------:R-:W-:Y:S01]  /*13b90*/  VOTE.ANY R14, PT, P6 ;  /* 0x00000000000e7806 */ /* 0x000fe200030e0100 */
[----:B0-----:R-:W-:Y:S06]  /*13ba0*/  ENDCOLLECTIVE ;  /* 0x000000000000791b */ /* 0x001fec0003800000 */
.L_x_2605:
[----:B------:R-:W-:Y:S05]  /*13bb0*/  BSYNC B0 ;  /* 0x0000000000007941 */ /* 0x000fea0003800000 */
.L_x_2604:
[----:B------:R-:W-:Y:S01]  /*13bc0*/  MOV R2, R14 ;  /* 0x0000000e00027202 */ /* 0x000fe20000000f00 */
[----:B------:R-:W-:Y:S02]  /*13bd0*/  IMAD.MOV.U32 R13, RZ, RZ, R17 ;  /* 0x000000ffff0d7224 */ /* 0x000fe400078e0011 */
[----:B------:R-:W-:Y:S01]  /*13be0*/  IMAD.MOV.U32 R11, RZ, RZ, 0x1f ;  /* 0x0000001fff0b7424 */ /* 0x000fe200078e00ff */
[----:B------:R-:W0:Y:S01]  /*13bf0*/  POPC R6, R2 ;  /* 0x0000000200067309 */ /* 0x000e220000000000 */
[----:B------:R-:W-:Y:S02]  /*13c00*/  IMAD.MOV.U32 R15, RZ, RZ, -0x1 ;  /* 0xffffffffff0f7424 */ /* 0x000fe400078e00ff */
[----:B0-----:R-:W-:-:S07]  /*13c10*/  IMAD.MOV.U32 R12, RZ, RZ, R6 ;  /* 0x000000ffff0c7224 */ /* 0x001fce00078e0006 */
[----:B------:R-:W-:Y:S05]  /*13c20*/  WARPSYNC.COLLECTIVE R15, `(.L_x_2606) ;  /* 0x000000000f087348 */ /* 0x000fea0003c00000 */
[----:B------:R0:W1:Y:S02]  /*13c30*/  SHFL.IDX P6, R14, R13, R12, R11 ;  /* 0x0000000c0d0e7389 */ /* 0x00006400000c000b */
[----:B01----:R-:W-:Y:S01]  /*13c40*/  ENDCOLLECTIVE ;  /* 0x000000000000791b */ /* 0x003fe20003800000 */
.L_x_2606:
[----:B------:R-:W-:Y:S01]  /*13c50*/  IMAD.MOV.U32 R17, RZ, RZ, R14 ;  /* 0x000000ffff117224 */ /* 0x000fe200078e000e */
[----:B------:R-:W-:Y:S06]  /*13c60*/  BRA `(.L_x_2607) ;  /* 0xffffffb000f07947 */ /* 0x000fec000383ffff */
.L_x_2464:
[----:B------:R-:W-:Y:S01]  /*13c70*/  BSSY B0, `(.L_x_2608) ;  /* 0x0000007000007945 */ /* 0x000fe20003800000 */
[----:B------:R-:W-:Y:S02]  /*13c80*/  IMAD.MOV.U32 R13, RZ, RZ, R3 ;  /* 0x000000ffff0d7224 */ /* 0x000fe400078e0003 */
[----:B------:R-:W-:Y:S02]  /*13c90*/  IMAD.MOV.U32 R11, RZ, RZ, 0x1f ;  /* 0x0000001fff0b7424 */ /* 0x000fe400078e00ff */
[----:B------:R-:W-:-:S07]  /*13ca0*/  IMAD.MOV.U32 R15, RZ, RZ, -0x1 ;  /* 0xffffffffff0f7424 */ /* 0x000fce00078e00ff */
[----:B012---:R-:W-:Y:S05]  /*13cb0*/  WARPSYNC.COLLECTIVE R15, `(.L_x_2609) ;  /* 0x000000000f087348 */ /* 0x007fea0003c00000 */
[----:B------:R3:W4:Y:S02]  /*13cc0*/  SHFL.IDX P6, R14, R13, R12, R11 ;  /* 0x0000000c0d0e7389 */ /* 0x00072400000c000b */
[----:B01234-:R-:W-:Y:S01]  /*13cd0*/  ENDCOLLECTIVE ;  /* 0x000000000000791b */ /* 0x01ffe20003800000 */
.L_x_2609:
[----:B------:R-:W-:Y:S05]  /*13ce0*/  BSYNC B0 ;  /* 0x0000000000007941 */ /* 0x000fea0003800000 */
.L_x_2608:
[----:B------:R-:W-:Y:S05]  /*13cf0*/  BRA `(.L_x_2463) ;  /* 0xffffffb000e87947 */ /* 0x000fea000383ffff */
.L_x_2468:
[----:B0-----:R0:W1:Y:S02]  /*13d00*/  SYNCS.PHASECHK.TRANS64.TRYWAIT P0, [R5+URZ+0x16820], R0 ;  /* 0x01682000050075a7 */ /* 0x001064000800017f */
[----:B-1----:R-:W-:Y:S05]  /*13d10*/  @!P0 NANOSLEEP.SYNCS 0x989680 ;  /* 0x009896800000895d */ /* 0x002fea0003900000 */
[----:B------:R-:W1:Y:S02]  /*13d20*/  @!P0 SYNCS.PHASECHK.TRANS64 P0, [R5+URZ+0x16820], R0 ;  /* 0x01682000050085a7 */ /* 0x000e64000800007f */
[----:B-1----:R-:W-:Y:S05]  /*13d30*/  @!P0 BRA `(.L_x_2468) ;  /* 0xfffffffc00f08947 */ /* 0x002fea000383ffff */
[----:B------:R-:W-:Y:S05]  /*13d40*/  BRA `(.L_x_2610) ;  /* 0xffffffb800607947 */ /* 0x000fea000383ffff */
.L_x_2469:
        /* <DEDUP_REMOVED lines=11> */
.L_x_2612:
[----:B------:R-:W-:Y:S05]  /*13e00*/  BSYNC B0 ;  /* 0x0000000000007941 */ /* 0x000fea0003800000 */
.L_x_2611:
[----:B------:R-:W-:Y:S05]  /*13e10*/  BRA `(.L_x_2613) ;  /* 0xffffffb800487947 */ /* 0x000fea000383ffff */
.L_x_2472:
[----:B------:R-:W-:Y:S01]  /*13e20*/  BSSY B1, `(.L_x_2614) ;  /* 0x0000006000017945 */ /* 0x000fe20003800000 */
[----:B------:R-:W-:-:S07]  /*13e30*/  IMAD.MOV.U32 R15, RZ, RZ, -0x1 ;  /* 0xffffffffff0f7424 */ /* 0x000fce00078e00ff */
[----:B0-2---:R-:W-:Y:S05]  /*13e40*/  WARPSYNC.COLLECTIVE R15, `(.L_x_2615) ;  /* 0x000000000f0c7348 */ /* 0x005fea0003c00000 */
[----:B------:R-:W-:Y:S02]  /*13e50*/  ELECT P6, UR62, PT ;  /* 0x00000000003e782f */ /* 0x000fe400038c0000 */
[----:B------:R-:W-:Y:S01]  /*13e60*/  MOV R14, UR62 ;  /* 0x0000003e000e7c02 */ /* 0x000fe20008000f00 */
[----:B0-2---:R-:W-:Y:S10]  /*13e70*/  ENDCOLLECTIVE ;  /* 0x000000000000791b */ /* 0x005ff40003800000 */
.L_x_2615:
[----:B------:R-:W-:Y:S05]  /*13e80*/  BSYNC B1 ;  /* 0x0000000000017941 */ /* 0x000fea0003800000 */
.L_x_2614:
[----:B------:R-:W-:Y:S05]  /*13e90*/  BRA `(.L_x_2616) ;  /* 0xffffffb800407947 */ /* 0x000fea000383ffff */
.L_x_2474:
[----:B0-----:R0:W1:Y:S02]  /*13ea0*/  SYNCS.PHASECHK.TRANS64.TRYWAIT P1, [R3+URZ+0x16840], R2 ;  /* 0x01684002030075a7 */ /* 0x001064000802017f */
[----:B-1----:R-:W-:Y:S05]  /*13eb0*/  @!P1 NANOSLEEP.SYNCS 0x989680 ;  /* 0x009896800000995d */ /* 0x002fea0003900000 */
[----:B------:R-:W1:Y:S02]  /*13ec0*/  @!P1 SYNCS.PHASECHK.TRANS64 P1, [R3+URZ+0x16840], R2 ;  /* 0x01684002030095a7 */ /* 0x000e64000802007f */
[----:B-1----:R-:W-:Y:S05]  /*13ed0*/  @!P1 BRA `(.L_x_2474) ;  /* 0xfffffffc00f09947 */ /* 0x002fea000383ffff */
[----:B------:R-:W-:Y:S05]  /*13ee0*/  BRA `(.L_x_2617) ;  /* 0xffffffb800607947 */ /* 0x000fea000383ffff */
.L_x_2476:
[----:B-1----:R1:W3:Y:S02]  /*13ef0*/  SYNCS.PHASECHK.TRANS64.TRYWAIT P1, [R25+URZ+0x16840], R0 ;  /* 0x01684000190075a7 */ /* 0x0022e4000802017f */
[----:B---3--:R-:W-:Y:S05]  /*13f00*/  @!P1 NANOSLEEP.SYNCS 0x989680 ;  /* 0x009896800000995d */ /* 0x008fea0003900000 */
[----:B------:R-:W3:Y:S02]  /*13f10*/  @!P1 SYNCS.PHASECHK.TRANS64 P1, [R25+URZ+0x16840], R0 ;  /* 0x01684000190095a7 */ /* 0x000ee4000802007f */
[----:B---3--:R-:W-:Y:S05]  /*13f20*/  @!P1 BRA `(.L_x_2476) ;  /* 0xfffffffc00f09947 */ /* 0x008fea000383ffff */
[----:B------:R-:W-:Y:S05]  /*13f30*/  BRA `(.L_x_2618) ;  /* 0xffffffb8006c7947 */ /* 0x000fea000383ffff */
.L_x_2478:
[----:B---3--:R3:W4:Y:S02]  /*13f40*/  SYNCS.PHASECHK.TRANS64.TRYWAIT P1, [R3+URZ+0x16860], R2 ;  /* 0x01686002030075a7 */ /* 0x008724000802017f */
[----:B----4-:R-:W-:Y:S05]  /*13f50*/  @!P1 NANOSLEEP.SYNCS 0x989680 ;  /* 0x009896800000995d */ /* 0x010fea0003900000 */
[----:B------:R-:W4:Y:S02]  /*13f60*/  @!P1 SYNCS.PHASECHK.TRANS64 P1, [R3+URZ+0x16860], R2 ;  /* 0x01686002030095a7 */ /* 0x000f24000802007f */
[----:B----4-:R-:W-:Y:S05]  /*13f70*/  @!P1 BRA `(.L_x_2478) ;  /* 0xfffffffc00f09947 */ /* 0x010fea000383ffff */
[----:B------:R-:W-:Y:S05]  /*13f80*/  BRA `(.L_x_2619) ;  /* 0xffffffb800687947 */ /* 0x000fea000383ffff */
.L_x_2620:
        /* <DEDUP_REMOVED lines=15> */
.L_x_3112:


//--------------------- .text._ZN7cutlass13device_kernelIN5flash11enable_sm90INS1_16FlashAttnFwdSm90INS1_25CollectiveMainloopFwdSm90ILi2EN4cute5tupleIJNS5_1CILi1EEES8_S8_EEENS6_IJNS7_ILi192EEENS7_ILi128EEENS7_ILi64EEEEEELi64ENS_6half_tEfNS_4arch4Sm90ELb1ELb0ELb0ELb1ELb1ELb1ELb0ELb1ELb1ELb1ELb0ELb0EEENS1_21CollectiveEpilogueFwdINS6_IJSA_SC_SB_EEES9_SE_SG_Li384ELb1ELb1ELb0ELb0EEENS1_36VarlenDynamicPersistentTileSchedulerILi192ELi128ELi384ELi128ELb0ELb1ELb1ELb1ELb1ELb1EEEEEEEEEvNT_6ParamsE --------------------------
	.section	.text._ZN7cutlass13device_kernelIN5flash11enable_sm90INS1_16FlashAttnFwdSm90INS1_25CollectiveMainloopFwdSm90ILi2EN4cute5tupleIJNS5_1CILi1EEES8_S8_EEENS6_IJNS7_ILi192EEENS7_ILi128EEENS7_ILi64EEEEEELi64ENS_6half_tEfNS_4arch4Sm90ELb1ELb0ELb0ELb1ELb1ELb1ELb0ELb1ELb1ELb1ELb0ELb0EEENS1_21CollectiveEpilogueFwdINS6_IJSA_SC_SB_EEES9_SE_SG_Li384ELb1ELb1ELb0ELb0EEENS1_36VarlenDynamicPersistentTileSchedulerILi192ELi128ELi384ELi128ELb0ELb1ELb1ELb1ELb1ELb1EEEEEEEEEvNT_6ParamsE,"ax",@progbits
	.align	128
.text._ZN7cutlass13device_kernelIN5flash11enable_sm90INS1_16FlashAttnFwdSm90INS1_25CollectiveMainloopFwdSm90ILi2EN4cute5tupleIJNS5_1CILi1EEES8_S8_EEENS6_IJNS7_ILi192EEENS7_ILi128EEENS7_ILi64EEEEEELi64ENS_6half_tEfNS_4arch4Sm90ELb1ELb0ELb0ELb1ELb1ELb1ELb0ELb1ELb1ELb1ELb0ELb0EEENS1_21CollectiveEpilogueFwdINS6_IJSA_SC_SB_EEES9_SE_SG_Li384ELb1ELb1ELb0ELb0EEENS1_36VarlenDynamicPersistentTileSchedulerILi192ELi128ELi384ELi128ELb0ELb1ELb1ELb1ELb1ELb1EEEEEEEEEvNT_6ParamsE:
        .type           _ZN7cutlass13device_kernelIN5flash11enable_sm90INS1_16FlashAttnFwdSm90INS1_25CollectiveMainloopFwdSm90ILi2EN4cute5tupleIJNS5_1CILi1EEES8_S8_EEENS6_IJNS7_ILi192EEENS7_ILi128EEENS7_ILi64EEEEEELi64ENS_6half_tEfNS_4arch4Sm90ELb1ELb0ELb0ELb1ELb1ELb1ELb0ELb1ELb1ELb1ELb0ELb0EEENS1_21CollectiveEpilogueFwdINS6_IJSA_SC_SB_EEES9_SE_SG_Li384ELb1ELb1ELb0ELb0EEENS1_36VarlenDynamicPersistentTileSchedulerILi192ELi128ELi384ELi128ELb0ELb1ELb1ELb1ELb1ELb1EEEEEEEEEvNT_6ParamsE,@function
        .size           _ZN7cutlass13device_kernelIN5flash11enable_sm90INS1_16FlashAttnFwdSm90INS1_25CollectiveMainloopFwdSm90ILi2EN4cute5tupleIJNS5_1CILi1EEES8_S8_EEENS6_IJNS7_ILi192EEENS7_ILi128EEENS7_ILi64EEEEEELi64ENS_6half_tEfNS_4arch4Sm90ELb1ELb0ELb0ELb1ELb1ELb1ELb0ELb1ELb1ELb1ELb0ELb0EEENS1_21CollectiveEpilogueFwdINS6_IJSA_SC_SB_EEES9_SE_SG_Li384ELb1ELb1ELb0ELb0EEENS1_36VarlenDynamicPersistentTileSchedulerILi192ELi128ELi384ELi128ELb0ELb1ELb1ELb1ELb1ELb1EEEEEEEEEvNT_6ParamsE,(.L_x_3113 - _ZN7cutlass13device_kernelIN5flash11enable_sm90INS1_16FlashAttnFwdSm90INS1_25CollectiveMainloopFwdSm90ILi2EN4cute5tupleIJNS5_1CILi1EEES8_S8_EEENS6_IJNS7_ILi192EEENS7_ILi128EEENS7_ILi64EEEEEELi64ENS_6half_tEfNS_4arch4Sm90ELb1ELb0ELb0ELb1ELb1ELb1ELb0ELb1ELb1ELb1ELb0ELb0EEENS1_21CollectiveEpilogueFwdINS6_IJSA_SC_SB_EEES9_SE_SG_Li384ELb1ELb1ELb0ELb0EEENS1_36VarlenDynamicPersistentTileSchedulerILi192ELi128ELi384ELi128ELb0ELb1ELb1ELb1ELb1ELb1EEEEEEEEEvNT_6ParamsE)
        .other          _ZN7cutlass13device_kernelIN5flash11enable_sm90INS1_16FlashAttnFwdSm90INS1_25CollectiveMainloopFwdSm90ILi2EN4cute5tupleIJNS5_1CILi1EEES8_S8_EEENS6_IJNS7_ILi192EEENS7_ILi128EEENS7_ILi64EEEEEELi64ENS_6half_tEfNS_4arch4Sm90ELb1ELb0ELb0ELb1ELb1ELb1ELb0ELb1ELb1ELb1ELb0ELb0EEENS1_21CollectiveEpilogueFwdINS6_IJSA_SC_SB_EEES9_SE_SG_Li384ELb1ELb1ELb0ELb0EEENS1_36VarlenDynamicPersistentTileSchedulerILi192ELi128ELi384ELi128ELb0ELb1ELb1ELb1ELb1ELb1EEEEEEEEEvNT_6ParamsE,@"STO_CUDA_ENTRY STV_DEFAULT"
_ZN7cutlass13device_kernelIN5flash11enable_sm90INS1_16FlashAttnFwdSm90INS1_25CollectiveMainloopFwdSm90ILi2EN4cute5tupleIJNS5_1CILi1EEES8_S8_EEENS6_IJNS7_ILi192EEENS7_ILi128EEENS7_ILi64EEEEEELi64ENS_6half_tEfNS_4arch4Sm90ELb1ELb0ELb0ELb1ELb1ELb1ELb0ELb1ELb1ELb1ELb0ELb0EEENS1_21CollectiveEpilogueFwdINS6_IJSA_SC_SB_EEES9_SE_SG_Li384ELb1ELb1ELb0ELb0EEENS1_36VarlenDynamicPersistentTileSchedulerILi192ELi128ELi384ELi128ELb0ELb1ELb1ELb1ELb1ELb1EEEEEEEEEvNT_6ParamsE:
[----:B------:R-:W0:Y:S02]  /*0000*/  LDC R1, c[0x0][0x28] ;  /* 0x00000a00ff017b82 */ /* 0x000e240000000800 */
[----:B0-----:R-:W-:Y:S01]  /*0010*/  VIADD R1, R1, 0xffffff88 ;  /* 0xffffff8801017836 */ /* 0x001fe20000000000 */
[----:B------:R-:W0:Y:S01]  /*0020*/  S2R R3, SR_TID.X ;  /* 0x0000000000037919 */ /* 0x000e220000002100 */
[----:B------:R-:W-:Y:S01]  /*0030*/  ELECT P0, URZ, PT ;  /* 0x00000000003f782f */ /* 0x000fe20003800000 */
[----:B------:R-:W-:Y:S01]  /*0040*/  BSSY B0, `(.L_x_2621) ;  /* 0x000000d000007945 */ /* 0x000fe20003800000 */
[----:B0-----:R-:W-:-:S05]  /*0050*/  SHF.R.U32.HI R0, RZ, 0x5, R3 ;  /* 0x00000005ff007819 */ /* 0x001fca0000011603 */
        /* <DEDUP_REMOVED lines=11> */
.L_x_2622:
[----:B------:R-:W-:Y:S05]  /*0110*/  BSYNC B0 ;  /* 0x0000000000007941 */ /* 0x000fea0003800000 */
.L_x_2621:
[----:B------:R-:W-:Y:S01]  /*0120*/  VOTEU.ANY UP0, P0 ;  /* 0x00000000003f7886 */ /* 0x000fe20000000100 */
[----:B------:R-:W0:Y:S01]  /*0130*/  SHFL.IDX PT, R2, R0, RZ, 0x1f ;  /* 0x00001fff00027589 */ /* 0x000e2200000e0000 */
[----:B------:R-:W-:Y:S01]  /*0140*/  UMOV UR4, 0x80 ;  /* 0x0000008000047882 */ /* 0x000fe20000000000 */
[----:B------:R-:W-:Y:S01]  /*0150*/  UMOV UR7, 0x180 ;  /* 0x0000018000077882 */ /* 0x000fe20000000000 */
[----:B------:R-:W-:Y:S01]  /*0160*/  SHF.R.U32.HI R3, RZ, 0x7, R3 ;  /* 0x00000007ff037819 */ /* 0x000fe20000011603 */
[----:B------:R-:W1:Y:S01]  /*0170*/  @UP0 S2UR UR8, SR_CgaCtaId ;  /* 0x00000000000809c3 */ /* 0x000e620000008800 */
[----:B------:R-:W-:Y:S01]  /*0180*/  @UP0 UMOV UR6, 0x400 ;  /* 0x0000040000060882 */ /* 0x000fe20000000000 */
[----:B------:R-:W-:-:S04]  /*0190*/  @UP0 UIADD3 UR4, -UR4, 0x100000, URZ ;  /* 0x0010000004040890 */ /* 0x000fc8000fffe13f */
[----:B------:R-:W-:Y:S02]  /*01a0*/  @UP0 USHF.L.U32 UR5, UR4, 0xb, URZ ;  /* 0x0000000b04050899 */ /* 0x000fe4000800063f */
[----:B------:R-:W-:Y:S01]  /*01b0*/  @UP0 USHF.L.U32 UR4, UR4, 0x1, URZ ;  /* 0x0000000104040899 */ /* 0x000fe2000800063f */
[----:B------:R-:W-:Y:S01]  /*01c0*/  VOTEU.ANY UP1, P0 ;  /* 0x00000000003f7886 */ /* 0x000fe20000020100 */
[----:B0-----:R-:W-:Y:S02]  /*01d0*/  ISETP.NE.AND P1, PT, R2, RZ, PT ;  /* 0x000000ff0200720c */ /* 0x001fe40003f25270 */
[----:B------:R0:W2:Y:S01]  /*01e0*/  SHFL.IDX PT, R2, R3, RZ, 0x1f ;  /* 0x00001fff03027589 */ /* 0x0000a200000e0000 */
[----:B-1----:R-:W-:Y:S02]  /*01f0*/  @UP0 ULEA UR8, UR8, UR6, 0x18 ;  /* 0x0000000608080291 */ /* 0x002fe4000f8ec03f */
[----:B------:R-:W-:-:S04]  /*0200*/  @UP0 UIADD3 UR6, -UR7, 0x100000, URZ ;  /* 0x0010000007060890 */ /* 0x000fc8000fffe13f */
[----:B------:R-:W-:Y:S02]  /*0210*/  @UP0 USHF.L.U32 UR7, UR6, 0xb, URZ ;  /* 0x0000000b06070899 */ /* 0x000fe4000800063f */
[----:B------:R-:W-:Y:S01]  /*0220*/  @UP0 USHF.L.U32 UR6, UR6, 0x1, URZ ;  /* 0x0000000106060899 */ /* 0x000fe2000800063f */
[----:B------:R-:W-:Y:S01]  /*0230*/  VOTEU.ANY UP0, P0 ;  /* 0x00000000003f7886 */ /* 0x000fe20000000100 */
[----:B------:R-:W1:Y:S04]  /*0240*/  FENCE.VIEW.ASYNC.S ;  /* 0x00000000000073c6 */ /* 0x000e680000000000 */
[----:B-1----:R0:W1:Y:S06]  /*0250*/  @UP0 SYNCS.EXCH.64 URZ, [UR8+0x16800], UR4 ;  /* 0x01680004083f05b2 */ /* 0x00206c0008000100 */
[----:B------:R0:W3:Y:S02]  /*0260*/  @UP1 SYNCS.EXCH.64 URZ, [UR8+0x16820], UR6 ;  /* 0x01682006083f15b2 */ /* 0x0000e40008000100 */
[----:B0-----:R-:W-:Y:S05]  /*0270*/  @P1 BRA `(.L_x_2623) ;  /* 0x0000000000481947 */ /* 0x001fea0003800000 */
[----:B------:R-:W0:Y:S01]  /*0280*/  S2UR UR5, SR_CgaCtaId ;  /* 0x00000000000579c3 */ /* 0x000e220000008800 */
        /* <DEDUP_REMOVED lines=15> */
[----:B------:R0:W0:Y:S01]  /*0380*/  SYNCS.EXCH.64 URZ, [UR8+0x16848], UR6 ;  /* 0x01684806083f75b2 */ /* 0x0000220008000100 */
[----:B------:R-:W-:Y:S01]  /*0390*/  NOP ;  /* 0x0000000000007918 */ /* 0x000fe20000000000 */
.L_x_2623:
[----:B------:R-:W5:Y:S01]  /*03a0*/  SHFL.IDX PT, R3, R0, RZ, 0x1f ;  /* 0x00001fff00037589 */ /* 0x000f6200000e0000 */
[----:B------:R-:W-:Y:S01]  /*03b0*/  NOP ;  /* 0x0000000000007918 */ /* 0x000fe20000000000 */
[----:B-----5:R-:W-:-:S13]  /*03c0*/  ISETP.NE.AND P0, PT, R3, RZ, PT ;  /* 0x000000ff0300720c */ /* 0x020fda0003f05270 */
        /* <DEDUP_REMOVED lines=17> */
[----:B------:R0:W0:Y:S01]  /*04e0*/  SYNCS.EXCH.64 URZ, [UR8+0x16868], UR6 ;  /* 0x01686806083f75b2 */ /* 0x0000220008000100 */
[----:B------:R-:W-:Y:S01]  /*04f0*/  NOP ;  /* 0x0000000000007918 */ /* 0x000fe20000000000 */
.L_x_2624:
[----:B------:R-:W5:Y:S01]  /*0500*/  SHFL.IDX PT, R3, R0, RZ, 0x1f ;  /* 0x00001fff00037589 */ /* 0x000f6200000e0000 */
[----:B------:R-:W-:Y:S01]  /*0510*/  NOP ;  /* 0x0000000000007918 */ /* 0x000fe20000000000 */
[----:B-----5:R-:W-:-:S13]  /*0520*/  ISETP.NE.AND P0, PT, R3, RZ, PT ;  /* 0x000000ff0300720c */ /* 0x020fda0003f05270 */
        /* <DEDUP_REMOVED lines=13> */
[----:B------:R0:W0:Y:S01]  /*0600*/  SYNCS.EXCH.64 URZ, [UR6+0x16888], UR4 ;  /* 0x01688804063f75b2 */ /* 0x0000220008000100 */
[----:B------:R-:W-:Y:S01]  /*0610*/  NOP ;  /* 0x0000000000007918 */ /* 0x000fe20000000000 */
.L_x_2625:
        /* <DEDUP_REMOVED lines=22> */
.L_x_2626:
        /* <DEDUP_REMOVED lines=22> */
.L_x_2627:
[----:B--2---:R-:W-:Y:S01]  /*08e0*/  ISETP.NE.AND P0, PT, R2, RZ, PT ;  /* 0x000000ff0200720c */ /* 0x004fe20003f05270 */
[----:B------:R-:W-:Y:S01]  /*08f0*/  IMAD.MOV.U32 R2, RZ, RZ, 0x1 ;  /* 0x00000001ff027424 */ /* 0x000fe200078e00ff */
[----:B------:R-:W-:Y:S01]  /*0900*/  NOP ;  /* 0x0000000000007918 */ /* 0x000fe20000000000 */
[----:B------:R-:W-:Y:S01]  /*0910*/  ULDC.64 UR40, c[0x0][0x208] ;  /* 0x0000820000287ab9 */ /* 0x000fe20000000a00 */
[----:B------:R-:W-:Y:S02]  /*0920*/  BSSY B9, `(.L_x_2628) ;  /* 0x00017f2000097945 */ /* 0x000fe40003800000 */
[----:B------:R-:W-:-:S05]  /*0930*/  SEL R2, R2, 0x2, !P0 ;  /* 0x0000000202027807 */ /* 0x000fca0004000000 */
[----:B------:R2:W-:Y:S01]  /*0940*/  STL [R1+0x30], R2 ;  /* 0x0000300201007387 */ /* 0x0005e20000100800 */
[----:B01-34-:R-:W-:Y:S06]  /*0950*/  BAR.SYNC.DEFER_BLOCKING 0x0 ;  /* 0x0000000000007b1d */ /* 0x01bfec0000010000 */
[----:B------:R-:W-:Y:S05]  /*0960*/  @!P0 BRA `(.L_x_2629) ;  /* 0x00000110008c8947 */ /* 0x000fea0003800000 */
.L_x_2630:
[----:B------:R-:W-:-:S08]  /*0970*/  NOP ;  /* 0x0000000000007918 */ /* 0x000fd00000000000 */
[----:B------:R-:W0:Y:S02]  /*0980*/  USETMAXREG.TRY_ALLOC.CTAPOOL UP0, 0xa0 ;  /* 0x000000a0000079c8 */ /* 0x000e240008000600 */
[----:B0-----:R-:W-:-:S13]  /*0990*/  PLOP3.LUT P0, PT, PT, PT, UP0, 0x80, 0x0 ;  /* 0x000000000000781c */ /* 0x001fda0003f0f008 */
[----:B------:R-:W-:Y:S05]  /*09a0*/  @!P0 BRA `(.L_x_2630) ;  /* 0xfffffffc00f08947 */ /* 0x000fea000383ffff */
[----:B------:R-:W2:Y:S01]  /*09b0*/  S2R R0, SR_TID.X ;  /* 0x0000000000007919 */ /* 0x000ea20000002100 */
[----:B------:R-:W-:Y:S01]  /*09c0*/  LOP3.LUT R23, R23, 0xffffffef, RZ, 0xc0, !PT ;  /* 0xffffffef17177812 */ /* 0x000fe200078ec0ff */
[----:B------:R-:W-:Y:S01]  /*09d0*/  ULDC UR4, c[0x0][0xc3c] ;  /* 0x00030f0000047ab9 */ /* 0x000fe20000000800 */
[----:B--2---:R-:W-:Y:S02]  /*09e0*/  SHF.R.U32.HI R2, RZ, 0x7, R0 ;  /* 0x00000007ff027819 */ /* 0x004fe40000011600 */
[----:B------:R-:W0:Y:S01]  /*09f0*/  S2R R0, SR_CgaCtaId ;  /* 0x0000000000007919 */ /* 0x000e220000008800 */
[----:B------:R-:W-:Y:S06]  /*0a00*/  BAR.ARV 0x8, 0x200 ;  /* 0x0208000000007b1d */ /* 0x000fec0000002000 */
[----:B------:R-:W-:-:S02]  /*0a10*/  ISETP.NE.AND P0, PT, R2, 0x1, PT ;  /* 0x000000010200780c */ /* 0x000fc40003f05270 */
[----:B------:R-:W-:-:S11]  /*0a20*/  MOV R2, 0x400 ;  /* 0x0000040000027802 */ /* 0x000fd60000000f00 */
[----:B------:R-:W-:Y:S06]  /*0a30*/  @!P0 BAR.ARV 0x9, 0x100 ;  /* 0x0244000000008b1d */ /* 0x000fec0000002000 */
[----:B------:R-:W-:Y:S02]  /*0a40*/  @P0 LOP3.LUT R23, R23, 0x10, RZ, 0xfc, !PT ;  /* 0x0000001017170812 */ /* 0x000fe400078efcff */
[----:B------:R-:W-:Y:S01]  /*0a50*/  BAR.SYNC.DEFER_BLOCKING 0x5, 0x200 ;  /* 0x0148000000007b1d */ /* 0x000fe20000010000 */
[----:B0-----:R-:W-:-:S05]  /*0a60*/  LEA R2, R0, R2, 0x18 ;  /* 0x0000000200027211 */ /* 0x001fca00078ec0ff */
[----:B------:R-:W0:Y:S02]  /*0a70*/  LDS.128 R32, [R2+0x168d0] ;  /* 0x0168d00002207984 */ /* 0x000e240000000c00 */
[----:B------:R-:W-:Y:S06]  /*0a80*/  BAR.ARV 0x4, 0x200 ;  /* 0x0108000000007b1d */ /* 0x000fec0000002000 */
[----:B0-----:R-:W-:-:S13]  /*0a90*/  ISETP.GE.AND P0, PT, R35, UR4, PT ;  /* 0x0000000423007c0c */ /* 0x001fda000bf06270 */
[----:B------:R-:W-:Y:S05]  /*0aa0*/  @P0 BRA `(.L_x_2631) ;  /* 0x0000017c00640947 */ /* 0x000fea0003800000 */
[----:B------:R-:W2:Y:S01]  /*0ab0*/  LDL R13, [R1+0x30] ;  /* 0x00003000010d7983 */ /* 0x000ea20000100800 */
[----:B------:R-:W0:Y:S02]  /*0ac0*/  S2R R0, SR_TID.X ;  /* 0x0000000000007919 */ /* 0x000e240000002100 */
[----:B0-----:R-:W-:-:S05]  /*0ad0*/  VIADD R12, R0, 0xffffff80 ;  /* 0xffffff80000c7836 */ /* 0x001fca0000000000 */
[----:B------:R-:W-:-:S04]  /*0ae0*/  SHF.R.S32.HI R0, RZ, 0x1f, R12 ;  /* 0x0000001fff007819 */ /* 0x000fc8000001140c */
[----:B------:R-:W-:-:S04]  /*0af0*/  LEA.HI R3, R0, R12, RZ, 0x7 ;  /* 0x0000000c00037211 */ /* 0x000fc800078f38ff */
[----:B------:R-:W-:-:S05]  /*0b00*/  LOP3.LUT R4, R3, 0xffffff80, RZ, 0xc0, !PT ;  /* 0xffffff8003047812 */ /* 0x000fca00078ec0ff */
[----:B------:R-:W-:Y:S01]  /*0b10*/  IMAD.IADD R11, R12, 0x1, -R4 ;  /* 0x000000010c0b7824 */ /* 0x000fe200078e0a04 */
[----:B------:R-:W-:-:S04]  /*0b20*/  LEA.HI R4, R0, R12, RZ, 0x4 ;  /* 0x0000000c00047211 */ /* 0x000fc800078f20ff */
[----:B------:R-:W-:Y:S02]  /*0b30*/  SHF.R.S32.HI R6, RZ, 0x1f, R11 ;  /* 0x0000001fff067819 */ /* 0x000fe4000001140b */
[----:B------:R-:W-:Y:S02]  /*0b40*/  SHF.R.S32.HI R7, RZ, 0x4, R4 ;  /* 0x00000004ff077819 */ /* 0x000fe40000011404 */
[----:B------:R-:W-:Y:S02]  /*0b50*/  LEA.HI R8, R6, R11, RZ, 0x2 ;  /* 0x0000000b06087211 */ /* 0x000fe400078f10ff */
[----:B------:R-:W-:Y:S02]  /*0b60*/  SHF.R.S32.HI R14, RZ, 0x7, R3 ;  /* 0x00000007ff0e7819 */ /* 0x000fe40000011403 */
[----:B------:R-:W-:Y:S02]  /*0b70*/  LOP3.LUT R3, R4, 0x3fffff0, RZ, 0xc0, !PT ;  /* 0x03fffff004037812 */ /* 0x000fe400078ec0ff */
[----:B------:R-:W-:-:S02]  /*0b80*/  LEA.HI R5, R0, R12, RZ, 0x5 ;  /* 0x0000000c00057211 */ /* 0x000fc400078f28ff */
[----:B------:R-:W-:Y:S02]  /*0b90*/  LEA.HI R4, R4, R7, RZ, 0x1 ;  /* 0x0000000704047211 */ /* 0x000fe400078f08ff */
[--C-:B------:R-:W-:Y:S02]  /*0ba0*/  SHF.R.S32.HI R9, RZ, 0x2, R8.reuse ;  /* 0x00000002ff097819 */ /* 0x100fe40000011408 */
[----:B------:R-:W-:Y:S01]  /*0bb0*/  SHF.R.S32.HI R10, RZ, 0x1f, R8 ;  /* 0x0000001fff0a7819 */ /* 0x000fe20000011408 */
[----:B------:R-:W-:Y:S01]  /*0bc0*/  IMAD.IADD R3, R12, 0x1, -R3 ;  /* 0x000000010c037824 */ /* 0x000fe200078e0a03 */
[----:B------:R-:W-:Y:S02]  /*0bd0*/  SHF.R.S32.HI R15, RZ, 0x5, R5 ;  /* 0x00000005ff0f7819 */ /* 0x000fe40000011405 */
[----:B------:R-:W-:Y:S02]  /*0be0*/  LOP3.LUT R4, R4, 0x1ffffffe, RZ, 0xc0, !PT ;  /* 0x1ffffffe04047812 */ /* 0x000fe400078ec0ff */
[----:B------:R-:W-:Y:S01]  /*0bf0*/  LEA.HI R10, R10, R9, RZ, 0x3 ;  /* 0x000000090a0a7211 */ /* 0x000fe200078f18ff */
[----:B------:R-:W-:Y:S01]  /*0c00*/  IMAD.HI R5, R14, 0x55555556, RZ ;  /* 0x555555560e057827 */ /* 0x000fe200078e02ff */
[----:B------:R-:W-:-:S02]  /*0c10*/  LEA.HI R6, R6, R11, RZ, 0x5 ;  /* 0x0000000b06067211 */ /* 0x000fc400078f28ff */
[----:B------:R-:W-:Y:S01]  /*0c20*/  LOP3.LUT R10, R10, 0xfffffff8, RZ, 0xc0, !PT ;  /* 0xfffffff80a0a7812 */ /* 0x000fe200078ec0ff */
[----:B------:R-:W-:Y:S02]  /*0c30*/  IMAD.IADD R4, R7, 0x1, -R4 ;  /* 0x0000000107047824 */ /* 0x000fe400078e0a04 */
[----:B------:R-:W-:Y:S01]  /*0c40*/  IMAD R3, R15, 0x10, R3 ;  /* 0x000000100f037824 */ /* 0x000fe200078e0203 */
[----:B------:R-:W-:Y:S02]  /*0c50*/  LEA.HI R5, R5, R5, RZ, 0x1 ;  /* 0x0000000505057211 */ /* 0x000fe400078f08ff */
[----:B------:R-:W-:Y:S01]  /*0c60*/  IADD3 R9, R9, -R10, RZ ;  /* 0x8000000a09097210 */ /* 0x000fe20007ffe0ff */
[----:B------:R-:W-:Y:S01]  /*0c70*/  IMAD R7, R3, 0x8, R4 ;  /* 0x0000000803077824 */ /* 0x000fe200078e0204 */
[----:B------:R-:W-:Y:S02]  /*0c80*/  SHF.R.S32.HI R6, RZ, 0x5, R6 ;  /* 0x00000005ff067819 */ /* 0x000fe40000011406 */
[----:B------:R-:W-:Y:S01]  /*0c90*/  LEA.HI R3, R0, R12, RZ, 0x2 ;  /* 0x0000000c00037211 */ /* 0x000fe200078f10ff */
[----:B------:R-:W-:-:S02]  /*0ca0*/  IMAD R5, R5, -0x3, R14 ;  /* 0xfffffffd05057824 */ /* 0x000fc400078e020e */
[----:B------:R-:W-:Y:S01]  /*0cb0*/  IMAD R6, R6, 0x10, R9 ;  /* 0x0000001006067824 */ /* 0x000fe200078e0209 */
[--C-:B------:R-:W-:Y:S02]  /*0cc0*/  SHF.R.S32.HI R154, RZ, 0x2, R3.reuse ;  /* 0x00000002ff9a7819 */ /* 0x100fe40000011403 */
[----:B------:R-:W-:Y:S01]  /*0cd0*/  LEA.HI R0, R0, R12, RZ, 0x3 ;  /* 0x0000000c00007211 */ /* 0x000fe200078f18ff */
[----:B------:R-:W-:Y:S01]  /*0ce0*/  IMAD R10, R5, 0x40, R6 ;  /* 0x00000040050a7824 */ /* 0x000fe200078e0206 */
[----:B------:R-:W-:Y:S01]  /*0cf0*/  SHF.R.S32.HI R5, RZ, 0x1f, R3 ;  /* 0x0000001fff057819 */ /* 0x000fe20000011403 */
[----:B------:R-:W-:Y:S01]  /*0d00*/  VIADD R6, R154, 0x60 ;  /* 0x000000609a067836 */ /* 0x000fe20000000000 */
[----:B------:R-:W-:Y:S02]  /*0d10*/  LOP3.LUT R3, R3, 0xfffffffc, RZ, 0xc0, !PT ;  /* 0xfffffffc03037812 */ /* 0x000fe400078ec0ff */
[----:B------:R-:W-:Y:S02]  /*0d20*/  SHF.R.S32.HI R4, RZ, 0x3, R0 ;  /* 0x00000003ff047819 */ /* 0x000fe40000011400 */
[----:B------:R-:W-:-:S02]  /*0d30*/  LEA.HI R5, R5, R154, RZ, 0x3 ;  /* 0x0000009a05057211 */ /* 0x000fc400078f18ff */
[----:B------:R-:W-:Y:S01]  /*0d40*/  SHF.R.S32.HI R4, RZ, 0x1f, R6 ;  /* 0x0000001fff047819 */ /* 0x000fe20000011406 */
[----:B------:R-:W-:Y:S01]  /*0d50*/  IMAD.IADD R9, R12, 0x1, -R3 ;  /* 0x000000010c097824 */ /* 0x000fe200078e0a03 */
[----:B------:R-:W-:Y:S02]  /*0d60*/  LOP3.LUT R0, R0, 0xfffffff8, RZ, 0xc0, !PT ;  /* 0xfffffff800007812 */ /* 0x000fe400078ec0ff */
[----:B------:R-:W-:Y:S02]  /*0d70*/  LOP3.LUT R5, R5, 0xfffffff8, RZ, 0xc0, !PT ;  /* 0xfffffff805057812 */ /* 0x000fe400078ec0ff */
[----:B------:R-:W-:Y:S02]  /*0d80*/  LEA.HI R4, R4, R6, RZ, 0x3 ;  /* 0x0000000604047211 */ /* 0x000fe400078f18ff */
[----:B------:R-:W-:Y:S01]  /*0d90*/  SHF.L.U32 R3, R6, 0x6, RZ ;  /* 0x0000000606037819 */ /* 0x000fe200000006ff */
[----:B------:R-:W-:Y:S01]  /*0da0*/  IMAD.IADD R0, R12, 0x1, -R0 ;  /* 0x000000010c007824 */ /* 0x000fe200078e0a00 */
[----:B------:R-:W-:Y:S01]  /*0db0*/  LEA.HI R0, R9, R9, RZ, 0x1 ;  /* 0x0000000909007211 */ /* 0x000fe200078f08ff */
[----:B------:R-:W-:Y:S01]  /*0dc0*/  IMAD.IADD R5, R154, 0x1, -R5 ;  /* 0x000000019a057824 */ /* 0x000fe200078e0a05 */
[----:B------:R-:W-:Y:S01]  /*0dd0*/  LOP3.LUT R3, R3, 0x1c0, RZ, 0xc0, !PT ;  /* 0x000001c003037812 */ /* 0x000fe200078ec0ff */
[C---:B------:R-:W-:Y:S01]  /*0de0*/  IMAD.SHL.U32 R16, R9.reuse, 0x8, RZ ;  /* 0x0000000809107824 */ /* 0x040fe200078e00ff */
[----:B------:R-:W-:Y:S01]  /*0df0*/  STL [R1+0x68], R10 ;  /* 0x0000680a01007387 */ /* 0x000fe20000100800 */
[----:B------:R-:W-:-:S02]  /*0e00*/  IMAD.SHL.U32 R152, R9, 0x4, RZ ;  /* 0x0000000409987824 */ /* 0x000fc400078e00ff */
[----:B------:R-:W-:Y:S01]  /*0e10*/  IMAD.SHL.U32 R4, R4, 0x40, RZ ;  /* 0x0000004004047824 */ /* 0x000fe200078e00ff */
[----:B------:R-:W-:Y:S01]  /*0e20*/  STL [R1+0x58], RZ ;  /* 0x000058ff01007387 */ /* 0x000fe20000100800 */
[----:B------:R-:W-:Y:S02]  /*0e30*/  LOP3.LUT R0, R0, 0x1ffffffe, RZ, 0xc0, !PT ;  /* 0x1ffffffe00007812 */ /* 0x000fe400078ec0ff */
[----:B------:R-:W-:Y:S01]  /*0e40*/  SHF.R.U32.HI R6, RZ, 0x3, R3 ;  /* 0x00000003ff067819 */ /* 0x000fe20000011603 */
[----:B------:R-:W-:Y:S01]  /*0e50*/  STL [R1], RZ ;  /* 0x000000ff01007387 */ /* 0x000fe20000100800 */
[----:B------:R-:W-:Y:S02]  /*0e60*/  LOP3.LUT R3, R3, 0x38, R16, 0xf8, !PT ;  /* 0x0000003803037812 */ /* 0x000fe400078ef810 */
[----:B------:R-:W-:Y:S01]  /*0e70*/  LOP3.LUT R4, R4, 0xfffffe00, RZ, 0xc0, !PT ;  /* 0xfffffe0004047812 */ /* 0x000fe200078ec0ff */
[----:B------:R0:W-:Y:S01]  /*0e80*/  STL [R1+0x38], R5 ;  /* 0x0000380501007387 */ /* 0x0001e20000100800 */
[----:B------:R-:W-:Y:S01]  /*0e90*/  LOP3.LUT R8, R8, 0x7ffffffc, RZ, 0xc0, !PT ;  /* 0x7ffffffc08087812 */ /* 0x000fe200078ec0ff */
[----:B------:R-:W-:Y:S01]  /*0ea0*/  IMAD.IADD R0, R9, 0x1, -R0 ;  /* 0x0000000109007824 */ /* 0x000fe200078e0a00 */
[----:B------:R-:W-:-:S02]  /*0eb0*/  LOP3.LUT R3, R4, R3, R6, 0xf6, !PT ;  /* 0x0000000304037212 */ /* 0x000fc400078ef606 */
[----:B0-----:R-:W-:Y:S01]  /*0ec0*/  IADD3 R5, R152, 0x10, RZ ;  /* 0x0000001098057810 */ /* 0x001fe20007ffe0ff */
[----:B------:R-:W-:-:S03]  /*0ed0*/  IMAD R0, R0, 0x8, R10 ;  /* 0x0000000800007824 */ /* 0x000fc600078e020a */
[----:B------:R-:W-:Y:S01]  /*0ee0*/  SHF.R.S32.HI R6, RZ, 0x1f, R5 ;  /* 0x0000001fff067819 */ /* 0x000fe20000011405 */
[----:B------:R0:W-:Y:S01]  /*0ef0*/  STL [R1+0x4], R5 ;  /* 0x0000040501007387 */ /* 0x0001e20000100800 */
[----:B------:R-:W-:-:S03]  /*0f00*/  IMAD R3, R3, 0x2, R2 ;  /* 0x0000000203037824 */ /* 0x000fc600078e0202 */
[----:B------:R1:W-:Y:S01]  /*0f10*/  STL [R1+0x3c], R4 ;  /* 0x00003c0401007387 */ /* 0x0003e20000100800 */
[----:B0-----:R-:W-:-:S03]  /*0f20*/  IMAD.IADD R5, R11, 0x1, -R8 ;  /* 0x000000010b057824 */ /* 0x001fc600078e0a08 */
[----:B------:R0:W-:Y:S01]  /*0f30*/  STL [R1+0x60], R6 ;  /* 0x0000600601007387 */ /* 0x0001e20000100800 */
[----:B-1----:R-:W-:-:S03]  /*0f40*/  IMAD.SHL.U32 R4, R7, 0x8, RZ ;  /* 0x0000000807047824 */ /* 0x002fc600078e00ff */
[----:B------:R0:W-:Y:S04]  /*0f50*/  STL [R1+0x40], R5 ;  /* 0x0000400501007387 */ /* 0x0001e80000100800 */
[----:B------:R0:W-:Y:S04]  /*0f60*/  STL [R1+0x6c], R4 ;  /* 0x00006c0401007387 */ /* 0x0001e80000100800 */
[----:B------:R0:W-:Y:S04]  /*0f70*/  STL [R1+0x44], R0 ;  /* 0x0000440001007387 */ /* 0x0001e80000100800 */
[----:B------:R0:W-:Y:S01]  /*0f80*/  STL [R1+0x64], R3 ;  /* 0x0000640301007387 */ /* 0x0001e20000100800 */
[----:B------:R-:W-:Y:S01]  /*0f90*/  VIADD R18, R16, 0x20 ;  /* 0x0000002010127836 */ /* 0x000fe20000000000 */
[----:B------:R-:W-:Y:S01]  /*0fa0*/  MOV R19, RZ ;  /* 0x000000ff00137202 */ /* 0x000fe20000000f00 */
[----:B------:R-:W-:Y:S01]  /*0fb0*/  IMAD.MOV.U32 R155, RZ, RZ, RZ ;  /* 0x000000ffff9b7224 */ /* 0x000fe200078e00ff */
[----:B------:R-:W-:Y:S01]  /*0fc0*/  SHF.R.S32.HI R17, RZ, 0x1f, R16 ;  /* 0x0000001fff117819 */ /* 0x000fe20000011410 */
[----:B------:R-:W-:Y:S01]  /*0fd0*/  IMAD.MOV.U32 R22, RZ, RZ, RZ ;  /* 0x000000ffff167224 */ /* 0x000fe200078e00ff */
[----:B------:R-:W-:-:S02]  /*0fe0*/  SHF.R.S32.HI R156, RZ, 0x1f, R18 ;  /* 0x0000001fff9c7819 */ /* 0x000fc40000011412 */
[----:B0-2---:R-:W-:-:S07]  /*0ff0*/  LOP3.LUT R157, R13, 0x1, RZ, 0xfc, !PT ;  /* 0x000000010d9d7812 */ /* 0x005fce00078efcff */
.L_x_2776:
        /* <DEDUP_REMOVED lines=8> */
[----:B---3--:R-:W-:Y:S01]  /*1080*/  IMAD.MOV.U32 R31, RZ, RZ, RZ ;  /* 0x000000ffff1f7224 */ /* 0x008fe200078e00ff */
[----:B------:R-:W-:-:S02]  /*1090*/  ISETP.NE.U32.AND P0, PT, RZ, UR6, PT ;  /* 0x00000006ff007c0c */ /* 0x000fc4000bf05070 */
[----:B------:R-:W-:Y:S02]  /*10a0*/  ISETP.NE.AND.EX P1, PT, RZ, UR5, PT, P1 ;  /* 0x00000005ff007c0c */ /* 0x000fe4000bf25310 */
[----:B------:R-:W-:Y:S02]  /*10b0*/  ISETP.NE.AND.EX P0, PT, RZ, UR7, PT, P0 ;  /* 0x00000007ff007c0c */ /* 0x000fe4000bf05300 */
[----:B--2---:R-:W-:Y:S01]  /*10c0*/  SHF.R.S32.HI R3, RZ, 0x1f, R0 ;  /* 0x0000001fff037819 */ /* 0x004fe20000011400 */
[----:B------:R-:W-:Y:S08]  /*10d0*/  STL [R1+0x54], R0 ;  /* 0x0000540001007387 */ /* 0x000ff00000100800 */
[----:B------:R-:W-:-:S02]  /*10e0*/  @P1 LEA R6, P2, R0, UR4, 0x2 ;  /* 0x0000000400061c11 */ /* 0x000fc4000f8410ff */
[C-C-:B------:R-:W-:Y:S01]  /*10f0*/  SHF.L.U64.HI R32, R0.reuse, 0x2, R3.reuse ;  /* 0x0000000200207819 */ /* 0x140fe20000010203 */
[----:B------:R0:W-:Y:S01]  /*1100*/  STL [R1+0x5c], R3 ;  /* 0x00005c0301007387 */ /* 0x0001e20000100800 */
[C---:B------:R-:W-:Y:S02]  /*1110*/  @P1 LEA.HI.X R7, R0.reuse, UR5, R3, 0x2, P2 ;  /* 0x0000000500071c11 */ /* 0x040fe400090f1403 */
[----:B------:R-:W-:Y:S02]  /*1120*/  ISETP.NE.U32.AND P2, PT, RZ, UR8, PT ;  /* 0x00000008ff007c0c */ /* 0x000fe4000bf45070 */
[----:B------:R-:W-:Y:S02]  /*1130*/  SHF.L.U32 R36, R0, 0x2, RZ ;  /* 0x0000000200247819 */ /* 0x000fe400000006ff */
[----:B------:R-:W-:Y:S01]  /*1140*/  ISETP.NE.AND.EX P2, PT, RZ, UR9, PT, P2 ;  /* 0x00000009ff007c0c */ /* 0x000fe2000bf45320 */
[----:B------:R-:W-:Y:S01]  /*1150*/  ULDC UR4, c[0x0][0x288] ;  /* 0x0000a20000047ab9 */ /* 0x000fe20000000800 */
[----:B------:R-:W-:Y:S01]  /*1160*/  IADD3 R8, P3, R36, UR6, RZ ;  /* 0x0000000624087c10 */ /* 0x000fe2000ff7e0ff */
[----:B0-----:R-:W-:Y:S01]  /*1170*/  IMAD.MOV.U32 R3, RZ, RZ, RZ ;  /* 0x000000ffff037224 */ /* 0x001fe200078e00ff */
[----:B------:R0:W-:Y:S01]  /*1180*/  STL [R1+0x4c], R36 ;  /* 0x00004c2401007387 */ /* 0x0001e20000100800 */
[----:B------:R-:W-:Y:S01]  /*1190*/  IMAD.U32 R10, RZ, RZ, UR4 ;  /* 0x00000004ff0a7e24 */ /* 0x000fe2000f8e00ff */
[----:B------:R-:W-:Y:S01]  /*11a0*/  IADD3.X R9, R32, UR7, RZ, P3, !PT ;  /* 0x0000000720097c10 */ /* 0x000fe20009ffe4ff */
[----:B------:R-:W-:Y:S01]  /*11b0*/  ULDC.64 UR4, c[0x0][0x418] ;  /* 0x0001060000047ab9 */ /* 0x000fe20000000a00 */
[----:B------:R0:W-:Y:S04]  /*11c0*/  STL [R1+0x50], R32 ;  /* 0x0000502001007387 */ /* 0x0001e80000100800 */
[----:B------:R0:W5:Y:S01]  /*11d0*/  @P1 LDG.E R3, desc[UR40][R6.64] ;  /* 0x0000002806031981 */ /* 0x000162000c1e1900 */
[----:B------:R-:W-:-:S03]  /*11e0*/  @P2 IADD3 R4, P1, R36, UR8, RZ ;  /* 0x0000000824042c10 */ /* 0x000fc6000ff3e0ff */
[----:B------:R0:W5:Y:S01]  /*11f0*/  @P0 LDG.E R31, desc[UR40][R8.64] ;  /* 0x00000028081f0981 */ /* 0x000162000c1e1900 */
[----:B------:R-:W-:-:S05]  /*1200*/  @P2 IADD3.X R5, R32, UR9, RZ, P1, !PT ;  /* 0x0000000920052c10 */ /* 0x000fca0008ffe4ff */
[----:B------:R-:W2:Y:S01]  /*1210*/  @P2 LDG.E R10, desc[UR40][R4.64] ;  /* 0x00000028040a2981 */ /* 0x000ea2000c1e1900 */
        /* <DEDUP_REMOVED lines=8> */
[----:B------:R-:W-:Y:S01]  /*12a0*/  IMAD.U32 R29, RZ, RZ, UR5 ;  /* 0x00000005ff1d7e24 */ /* 0x000fe2000f8e00ff */
[----:B------:R-:W-:Y:S01]  /*12b0*/  MOV R30, UR4 ;  /* 0x00000004001e7c02 */ /* 0x000fe20008000f00 */
[----:B--2---:R0:W-:Y:S01]  /*12c0*/  STL [R1+0x18], R10 ;  /* 0x0000180a01007387 */ /* 0x0041e20000100800 */
[----:B-1----:R-:W-:Y:S05]  /*12d0*/  @P2 BRA `(.L_x_2632) ;  /* 0x0000000000282947 */ /* 0x002fea0003800000 */
        /* <DEDUP_REMOVED lines=8> */
[----:B--2---:R-:W-:-:S05]  /*1360*/  IMAD.IADD R10, R7, 0x1, -R0 ;  /* 0x00000001070a7824 */ /* 0x004fca00078e0a00 */
[----:B------:R1:W-:Y:S02]  /*1370*/  STL [R1+0x18], R10 ;  /* 0x0000180a01007387 */ /* 0x0003e40000100800 */
.L_x_2632:
[----:B------:R-:W-:Y:S01]  /*1380*/  ULDC.64 UR4, c[0x0][0xa20] ;  /* 0x0002880000047ab9 */ /* 0x000fe20000000a00 */
[----:B------:R2:W-:Y:S01]  /*1390*/  STL [R1+0x48], R34 ;  /* 0x0000482201007387 */ /* 0x0005e20000100800 */
[----:B------:R-:W-:-:S04]  /*13a0*/  ISETP.NE.U32.AND P1, PT, RZ, UR4, PT ;  /* 0x00000004ff007c0c */ /* 0x000fc8000bf25070 */
[----:B------:R-:W-:-:S13]  /*13b0*/  ISETP.NE.AND.EX P1, PT, RZ, UR5, PT, P1 ;  /* 0x00000005ff007c0c */ /* 0x000fda000bf25310 */
[----:B--2---:R-:W-:Y:S05]  /*13c0*/  @!P1 BRA `(.L_x_2633) ;  /* 0x0000000000109947 */ /* 0x004fea0003800000 */
[----:B------:R-:W-:-:S04]  /*13d0*/  IADD3 R4, P0, R36, UR4, RZ ;  /* 0x0000000424047c10 */ /* 0x000fc8000ff1e0ff */
[----:B------:R-:W-:-:S05]  /*13e0*/  IADD3.X R5, R32, UR5, RZ, P0, !PT ;  /* 0x0000000520057c10 */ /* 0x000fca00087fe4ff */
[----:B------:R2:W5:Y:S01]  /*13f0*/  LDG.E R30, desc[UR40][R4.64] ;  /* 0x00000028041e7981 */ /* 0x000562000c1e1900 */
[----:B------:R-:W-:Y:S05]  /*1400*/  BRA `(.L_x_2634) ;  /* 0x0000000000107947 */ /* 0x000fea0003800000 */
.L_x_2633:
[----:B------:R-:W-:Y:S05]  /*1410*/  @!P0 BRA `(.L_x_2634) ;  /* 0x00000000000c8947 */ /* 0x000fea0003800000 */
[----:B------:R-:W2:Y:S04]  /*1420*/  LDG.E R5, desc[UR40][R8.64] ;  /* 0x0000002808057981 */ /* 0x000ea8000c1e1900 */
[----:B------:R-:W2:Y:S02]  /*1430*/  LDG.E R30, desc[UR40][R8.64+0x4] ;  /* 0x00000428081e7981 */ /* 0x000ea4000c1e1900 */
[----:B--2---:R-:W-:-:S07]  /*1440*/  IMAD.IADD R30, R30, 0x1, -R5 ;  /* 0x000000011e1e7824 */ /* 0x004fce00078e0a05 */
.L_x_2634:
[----:B------:R-:W-:Y:S01]  /*1450*/  ULDC.64 UR4, c[0x0][0xa10] ;  /* 0x0002840000047ab9 */ /* 0x000fe20000000a00 */
[----:B0-----:R-:W0:Y:S01]  /*1460*/  LDC R8, c[0x0][0x448] ;  /* 0x00011200ff087b82 */ /* 0x001e220000000800 */
[----:B------:R-:W-:-:S04]  /*1470*/  ISETP.NE.U32.AND P0, PT, RZ, UR4, PT ;  /* 0x00000004ff007c0c */ /* 0x000fc8000bf05070 */
[----:B------:R-:W-:Y:S01]  /*1480*/  ISETP.NE.AND.EX P0, PT, RZ, UR5, PT, P0 ;  /* 0x00000005ff007c0c */ /* 0x000fe2000bf05300 */
[----:B------:R-:W-:-:S12]  /*1490*/  ULDC.64 UR4, c[0x0][0xa30] ;  /* 0x00028c0000047ab9 */ /* 0x000fd80000000a00 */
[----:B--2---:R-:W2:Y:S02]  /*14a0*/  @P0 LDC.64 R4, c[0x0][0xa10] ;  /* 0x00028400ff040b82 */ /* 0x004ea40000000a00 */
[----:B--2---:R-:W-:-:S05]  /*14b0*/  @P0 IMAD.WIDE R4, R28, 0x4, R4 ;  /* 0x000000041c040825 */ /* 0x004fca00078e0204 */
[----:B------:R-:W2:Y:S04]  /*14c0*/  @P0 LDG.E R0, desc[UR40][R4.64] ;  /* 0x0000002804000981 */ /* 0x000ea8000c1e1900 */
[----:B------:R3:W2:Y:S01]  /*14d0*/  @P0 LDG.E R9, desc[UR40][R4.64+0x4] ;  /* 0x0000042804090981 */ /* 0x0006a2000c1e1900 */
[----:B------:R-:W-:Y:S01]  /*14e0*/  ISETP.NE.U32.AND P1, PT, RZ, UR4, PT ;  /* 0x00000004ff007c0c */ /* 0x000fe2000bf25070 */
[----:B-----5:R-:W-:-:S03]  /*14f0*/  IMAD.MOV.U32 R24, RZ, RZ, R30 ;  /* 0x000000ffff187224 */ /* 0x020fc600078e001e */
[----:B------:R-:W-:-:S13]  /*1500*/  ISETP.NE.AND.EX P1, PT, RZ, UR5, PT, P1 ;  /* 0x00000005ff007c0c */ /* 0x000fda000bf25310 */
[----:B------:R-:W-:-:S04]  /*1510*/  @P1 IADD3 R6, P2, R36, UR4, RZ ;  /* 0x0000000424061c10 */ /* 0x000fc8000ff5e0ff */
[----:B------:R-:W-:-:S05]  /*1520*/  @P1 IADD3.X R7, R32, UR5, RZ, P2, !PT ;  /* 0x0000000520071c10 */ /* 0x000fca00097fe4ff */
[----:B------:R4:W5:Y:S01]  /*1530*/  @P1 LDG.E R24, desc[UR40][R6.64] ;  /* 0x0000002806181981 */ /* 0x000962000c1e1900 */
[----:B0-----:R-:W-:Y:S01]  /*1540*/  ISETP.NE.AND P1, PT, R8, 0x1, PT ;  /* 0x000000010800780c */ /* 0x001fe20003f25270 */
[----:B------:R-:W-:Y:S01]  /*1550*/  IMAD R12, R33, 0xc0, RZ ;  /* 0x000000c0210c7824 */ /* 0x000fe200078e02ff */
[----:B------:R-:W-:-:S03]  /*1560*/  IADD3 R8, -R3, R30, RZ ;  /* 0x0000001e03087210 */ /* 0x000fc60007ffe1ff */
[----:B---3--:R-:W-:Y:S01]  /*1570*/  VIADD R4, R12, 0xbf ;  /* 0x000000bf0c047836 */ /* 0x008fe20000000000 */
[----:B------:R0:W-:Y:S01]  /*1580*/  STL [R1+0x28], R12 ;  /* 0x0000280c01007387 */ /* 0x0001e20000100800 */
[----:B------:R-:W-:-:S05]  /*1590*/  IMAD.MOV R27, RZ, RZ, -R8 ;  /* 0x000000ffff1b7224 */ /* 0x000fca00078e0a08 */
[----:B------:R-:W-:Y:S01]  /*15a0*/  VIMNMX R27, RZ, R27, !PT ;  /* 0x0000001bff1b7248 */ /* 0x000fe20007fe0100 */
[----:B------:R-:W3:Y:S08]  /*15b0*/  @P1 LDC R11, c[0x0][0x44c] ;  /* 0x00011300ff0b1b82 */ /* 0x000ef00000000800 */
[----:B------:R-:W1:Y:S01]  /*15c0*/  @P1 LDC R5, c[0x0][0x450] ;  /* 0x00011400ff051b82 */ /* 0x000e620000000800 */
[----:B--2---:R-:W-:-:S02]  /*15d0*/  @P0 IMAD.IADD R29, R9, 0x1, -R0 ;  /* 0x00000001091d0824 */ /* 0x004fc400078e0a00 */
[----:B---3--:R-:W-:-:S04]  /*15e0*/  @P1 IMAD.HI.U32 R0, R4, R11, RZ ;  /* 0x0000000b04001227 */ /* 0x008fc800078e00ff */
[----:B----4-:R-:W-:Y:S01]  /*15f0*/  IMAD.IADD R6, R8, 0x1, R29 ;  /* 0x0000000108067824 */ /* 0x010fe200078e021d */
[----:B-1----:R-:W-:-:S03]  /*1600*/  @P1 SHF.R.U32.HI R4, RZ, R5, R0 ;  /* 0x00000005ff041219 */ /* 0x002fc60000011600 */
[C---:B------:R-:W-:Y:S01]  /*1610*/  VIADD R0, R6.reuse, 0x7f ;  /* 0x0000007f06007836 */ /* 0x040fe20000000000 */
[----:B------:R-:W-:Y:S01]  /*1620*/  IADD3 R83, R6, 0x80, -R10 ;  /* 0x0000008006537810 */ /* 0x000fe20007ffe80a */
[----:B------:R0:W-:Y:S03]  /*1630*/  STL [R1+0x24], R6 ;  /* 0x0000240601007387 */ /* 0x0001e60000100800 */
[----:B------:R-:W-:Y:S01]  /*1640*/  SHF.R.S32.HI R3, RZ, 0x1f, R0 ;  /* 0x0000001fff037819 */ /* 0x000fe20000011400 */
[----:B------:R-:W-:-:S03]  /*1650*/  IMAD.IADD R4, R83, 0x1, R4 ;  /* 0x0000000153047824 */ /* 0x000fc600078e0204 */
[----:B------:R-:W-:Y:S02]  /*1660*/  LEA.HI R3, R3, R0, RZ, 0x7 ;  /* 0x0000000003037211 */ /* 0x000fe400078f38ff */
[----:B------:R-:W-:Y:S02]  /*1670*/  SHF.R.S32.HI R5, RZ, 0x1f, R4 ;  /* 0x0000001fff057819 */ /* 0x000fe40000011404 */
[----:B------:R-:W-:Y:S02]  /*1680*/  SHF.R.S32.HI R84, RZ, 0x7, R3 ;  /* 0x00000007ff547819 */ /* 0x000fe40000011403 */
[----:B------:R-:W-:-:S04]  /*1690*/  LEA.HI R5, R5, R4, RZ, 0x7 ;  /* 0x0000000405057211 */ /* 0x000fc800078f38ff */
[----:B------:R-:W-:-:S04]  /*16a0*/  SHF.R.S32.HI R5, RZ, 0x7, R5 ;  /* 0x00000007ff057819 */ /* 0x000fc80000011405 */
[----:B------:R-:W-:-:S05]  /*16b0*/  VIMNMX R5, R84, R5, PT ;  /* 0x0000000554057248 */ /* 0x000fca0003fe0100 */
[----:B------:R-:W-:-:S05]  /*16c0*/  IMAD R0, R5, 0x80, -R8 ;  /* 0x0000008005007824 */ /* 0x000fca00078e0a08 */
[----:B------:R-:W-:-:S04]  /*16d0*/  VIMNMX R0, R0, R29, PT ;  /* 0x0000001d00007248 */ /* 0x000fc80003fe0100 */
[----:B------:R-:W-:Y:S02]  /*16e0*/  ISETP.GT.AND P0, PT, R0, R27, PT ;  /* 0x0000001b0000720c */ /* 0x000fe40003f04270 */
[----:B------:R-:W-:-:S05]  /*16f0*/  SHF.R.U32.HI R27, RZ, 0x7, R27 ;  /* 0x00000007ff1b7819 */ /* 0x000fca000001161b */
[----:B------:R-:W-:-:S06]  /*1700*/  IMAD.MOV.U32 R26, RZ, RZ, R27 ;  /* 0x000000ffff1a7224 */ /* 0x000fcc00078e001b */
[----:B------:R-:W-:-:S04]  /*1710*/  @P0 IADD3 R0, R0, 0x7f, RZ ;  /* 0x0000007f00000810 */ /* 0x000fc80007ffe0ff */
[----:B------:R-:W-:-:S04]  /*1720*/  @P0 SHF.R.S32.HI R3, RZ, 0x1f, R0 ;  /* 0x0000001fff030819 */ /* 0x000fc80000011400 */
[----:B------:R-:W-:-:S04]  /*1730*/  @P0 LEA.HI R3, R3, R0, RZ, 0x7 ;  /* 0x0000000003030211 */ /* 0x000fc800078f38ff */
[----:B------:R-:W-:Y:S02]  /*1740*/  @P0 SHF.R.S32.HI R26, RZ, 0x7, R3 ;  /* 0x00000007ff1a0819 */ /* 0x000fe40000011403 */
[----:B------:R-:W-:Y:S02]  /*1750*/  PLOP3.LUT P0, PT, PT, PT, PT, 0x80, 0x0 ;  /* 0x000000000000781c */ /* 0x000fe40003f0f070 */
        /* <DEDUP_REMOVED lines=22> */
.L_x_2637:
[----:B------:R-:W-:Y:S05]  /*18c0*/  BSYNC B6 ;  /* 0x0000000000067941 */ /* 0x000fea0003800000 */
.L_x_2636:
[----:B------:R-:W-:Y:S01]  /*18d0*/  IADD3 R25, R2, 0x400, RZ ;  /* 0x0000040002197810 */ /* 0x000fe20007ffe0ff */
[----:B------:R-:W-:Y:S03]  /*18e0*/  BSSY B6, `(.L_x_2638) ;  /* 0x0000013000067945 */ /* 0x000fe60003800000 */
        /* <DEDUP_REMOVED lines=18> */
.L_x_2639:
[----:B------:R-:W-:Y:S05]  /*1a10*/  BSYNC B6 ;  /* 0x0000000000067941 */ /* 0x000fea0003800000 */
.L_x_2638:
[----:B------:R-:W2:Y:S01]  /*1a20*/  LDL R14, [R1+0x38] ;  /* 0x00003800010e7983 */ /* 0x000ea20000100800 */
[----:B------:R-:W-:Y:S01]  /*1a30*/  ULDC.64 UR4, c[0x0][0x9f8] ;  /* 0x00027e0000047ab9 */ /* 0x000fe20000000a00 */
[----:B------:R-:W0:Y:S01]  /*1a40*/  LDC.64 R4, c[0x0][0x3f8] ;  /* 0x0000fe00ff047b82 */ /* 0x000e220000000a00 */
[----:B------:R-:W-:Y:S01]  /*1a50*/  ISETP.NE.U32.AND P0, PT, RZ, UR4, PT ;  /* 0x00000004ff007c0c */ /* 0x000fe2000bf05070 */
[----:B------:R-:W3:Y:S03]  /*1a60*/  LDL R12, [R1+0x3c] ;  /* 0x00003c00010c7983 */ /* 0x000ee60000100800 */
[----:B------:R-:W-:-:S03]  /*1a70*/  ISETP.NE.AND.EX P0, PT, RZ, UR5, PT, P0 ;  /* 0x00000005ff007c0c */ /* 0x000fc6000bf05300 */
[----:B------:R-:W1:Y:S08]  /*1a80*/  LDC.64 R62, c[0x0][0x408] ;  /* 0x00010200ff3e7b82 */ /* 0x000e700000000a00 */
[----:B------:R-:W4:Y:S02]  /*1a90*/  LDC R59, c[0x0][0x3f4] ;  /* 0x0000fd00ff3b7b82 */ /* 0x000f240000000800 */
[----:B------:R-:W-:-:S04]  /*1aa0*/  @P0 IADD3 R6, P1, R36, UR4, RZ ;  /* 0x0000000424060c10 */ /* 0x000fc8000ff3e0ff */
[----:B------:R-:W-:-:S05]  /*1ab0*/  @P0 IADD3.X R7, R32, UR5, RZ, P1, !PT ;  /* 0x0000000520070c10 */ /* 0x000fca0008ffe4ff */
[----:B------:R4:W3:Y:S01]  /*1ac0*/  @P0 LDG.E R28, desc[UR40][R6.64] ;  /* 0x00000028061c0981 */ /* 0x0008e2000c1e1900 */
[----:B------:R-:W4:Y:S01]  /*1ad0*/  S2R R32, SR_TID.X ;  /* 0x0000000000207919 */ /* 0x000f220000002100 */
[----:B------:R-:W-:Y:S02]  /*1ae0*/  SHF.R.S32.HI R3, RZ, 0x1f, R154 ;  /* 0x0000001fff037819 */ /* 0x000fe4000001149a */
[----:B------:R-:W-:-:S03]  /*1af0*/  SHF.R.S32.HI R153, RZ, 0x1f, R152 ;  /* 0x0000001fff997819 */ /* 0x000fc60000011498 */
[C---:B0-----:R-:W-:Y:S02]  /*1b00*/  IMAD R0, R3.reuse, R4, RZ ;  /* 0x0000000403007224 */ /* 0x041fe400078e02ff */
[----:B-1----:R-:W-:Y:S01]  /*1b10*/  IMAD R3, R3, R62, RZ ;  /* 0x0000003e03037224 */ /* 0x002fe200078e02ff */
[----:B----4-:R-:W-:Y:S01]  /*1b20*/  ISETP.GE.AND P0, PT, R16, R59, PT ;  /* 0x0000003b1000720c */ /* 0x010fe20003f06270 */
[C---:B------:R-:W-:Y:S01]  /*1b30*/  IMAD R13, R154.reuse, R5, R0 ;  /* 0x000000059a0d7224 */ /* 0x040fe200078e0200 */
[----:B-----5:R-:W-:Y:S01]  /*1b40*/  SHF.R.S32.HI R7, RZ, 0x1f, R24 ;  /* 0x0000001fff077819 */ /* 0x020fe20000011418 */
[----:B------:R-:W-:-:S04]  /*1b50*/  IMAD.WIDE.U32 R10, R154, R4, R16 ;  /* 0x000000049a0a7225 */ /* 0x000fc800078e0010 */
[----:B------:R-:W-:Y:S01]  /*1b60*/  IMAD.WIDE.U32 R8, R154, R4, R152 ;  /* 0x000000049a087225 */ /* 0x000fe200078e0098 */
[----:B------:R-:W-:-:S03]  /*1b70*/  IADD3 R11, R13, R11, RZ ;  /* 0x0000000b0d0b7210 */ /* 0x000fc60007ffe0ff */
[----:B------:R-:W-:Y:S02]  /*1b80*/  IMAD R15, R154, R63, R3 ;  /* 0x0000003f9a0f7224 */ /* 0x000fe400078e0203 */
[----:B------:R-:W-:Y:S01]  /*1b90*/  VIADD R36, R32, 0xffffff80 ;  /* 0xffffff8020247836 */ /* 0x000fe20000000000 */
[----:B------:R-:W-:-:S04]  /*1ba0*/  SHF.R.U32.HI R35, RZ, 0x7, R32 ;  /* 0x00000007ff237819 */ /* 0x000fc80000011620 */
[----:B------:R-:W-:-:S04]  /*1bb0*/  SHF.R.S32.HI R32, RZ, 0x1f, R36 ;  /* 0x0000001fff207819 */ /* 0x000fc80000011424 */
[----:B------:R-:W-:Y:S02]  /*1bc0*/  LEA.HI R32, R32, R36, RZ, 0x2 ;  /* 0x0000002420207211 */ /* 0x000fe400078f10ff */
[----:B------:R-:W-:Y:S02]  /*1bd0*/  SEL R3, R59, RZ, P0 ;  /* 0x000000ff3b037207 */ /* 0x000fe40000000000 */
[----:B------:R-:W-:Y:S01]  /*1be0*/  LOP3.LUT R32, R32, 0xfffffffc, RZ, 0xc0, !PT ;  /* 0xfffffffc20207812 */ /* 0x000fe200078ec0ff */
[----:B------:R-:W-:Y:S02]  /*1bf0*/  IMAD R6, R7, R4, RZ ;  /* 0x0000000407067224 */ /* 0x000fe400078e02ff */
[----:B------:R-:W-:Y:S02]  /*1c00*/  IMAD.IADD R9, R9, 0x1, R13 ;  /* 0x0000000109097824 */ /* 0x000fe400078e020d */
[-C--:B------:R-:W-:Y:S02]  /*1c10*/  IMAD R7, R7, R62.reuse, RZ ;  /* 0x0000003e07077224 */ /* 0x080fe400078e02ff */
[----:B------:R-:W-:Y:S01]  /*1c20*/  IMAD.WIDE.U32 R52, R154, R62, R152 ;  /* 0x0000003e9a347225 */ /* 0x000fe200078e0098 */
[----:B------:R-:W-:-:S03]  /*1c30*/  SHF.L.U64.HI R66, R4, 0x7, R5 ;  /* 0x0000000704427819 */ /* 0x000fc60000010205 */
[----:B------:R-:W-:Y:S01]  /*1c40*/  IMAD.WIDE.U32 R54, R154, R62, R16 ;  /* 0x0000003e9a367225 */ /* 0x000fe200078e0010 */
[----:B------:R-:W-:-:S03]  /*1c50*/  SHF.L.U64.HI R64, R62, 0x7, R63 ;  /* 0x000000073e407819 */ /* 0x000fc6000001023f */
[----:B------:R-:W-:Y:S02]  /*1c60*/  IMAD.IADD R3, R16, 0x1, R3 ;  /* 0x0000000110037824 */ /* 0x000fe400078e0203 */
[----:B------:R-:W-:Y:S02]  /*1c70*/  IMAD.IADD R32, R36, 0x1, -R32 ;  /* 0x0000000124207824 */ /* 0x000fe400078e0a20 */
[----:B------:R-:W-:Y:S02]  /*1c80*/  IMAD.IADD R68, R31, 0x1, R30 ;  /* 0x000000011f447824 */ /* 0x000fe400078e021e */
[----:B------:R-:W-:Y:S01]  /*1c90*/  IMAD.WIDE.U32 R20, R24, R4, R8 ;  /* 0x0000000418147225 */ /* 0x000fe200078e0008 */
[----:B------:R-:W-:-:S03]  /*1ca0*/  ISETP.NE.AND P6, PT, R35, 0x1, PT ;  /* 0x000000012300780c */ /* 0x000fc60003fc5270 */
[----:B------:R-:W-:Y:S01]  /*1cb0*/  IMAD.WIDE.U32 R30, R24, R4, R10 ;  /* 0x00000004181e7225 */ /* 0x000fe200078e000a */
[----:B------:R-:W-:-:S03]  /*1cc0*/  SHF.R.S32.HI R0, RZ, 0x1f, R3 ;  /* 0x0000001fff007819 */ /* 0x000fc60000011403 */
[----:B------:R-:W-:Y:S02]  /*1cd0*/  IMAD.SHL.U32 R65, R4, 0x80, RZ ;  /* 0x0000008004417824 */ /* 0x000fe400078e00ff */
[----:B------:R-:W-:Y:S02]  /*1ce0*/  IMAD R7, R24, R63, R7 ;  /* 0x0000003f18077224 */ /* 0x000fe400078e0207 */
[----:B------:R-:W-:Y:S02]  /*1cf0*/  IMAD.IADD R53, R53, 0x1, R15 ;  /* 0x0000000135357824 */ /* 0x000fe400078e020f */
[----:B------:R-:W-:Y:S01]  /*1d00*/  IMAD.IADD R55, R15, 0x1, R55 ;  /* 0x000000010f377824 */ /* 0x000fe200078e0237 */
[----:B------:R-:W-:Y:S01]  /*1d10*/  LEA.HI R0, R0, R3, RZ, 0x3 ;  /* 0x0000000300007211 */ /* 0x000fe200078f18ff */
[----:B------:R-:W-:-:S04]  /*1d20*/  IMAD.WIDE.U32 R52, R24, R62, R52 ;  /* 0x0000003e18347225 */ /* 0x000fc800078e0034 */
[----:B------:R-:W-:-:S04]  /*1d30*/  IMAD.WIDE.U32 R54, R24, R62, R54 ;  /* 0x0000003e18367225 */ /* 0x000fc800078e0036 */
[----:B------:R-:W-:Y:S02]  /*1d40*/  VIADD R82, R35, 0x8 ;  /* 0x0000000823527836 */ /* 0x000fe40000000000 */
[----:B------:R-:W-:Y:S02]  /*1d50*/  IMAD R60, R32, 0x60, R154 ;  /* 0x00000060203c7824 */ /* 0x000fe400078e029a */
[----:B------:R-:W-:Y:S01]  /*1d60*/  IMAD R3, R24, R5, R6 ;  /* 0x0000000518037224 */ /* 0x000fe200078e0206 */
[----:B------:R-:W-:Y:S01]  /*1d70*/  LOP3.LUT R6, R0, 0xfffffff8, RZ, 0xc0, !PT ;  /* 0xfffffff800067812 */ /* 0x000fe200078ec0ff */
[----:B------:R-:W-:Y:S02]  /*1d80*/  IMAD.IADD R35, R53, 0x1, R7 ;  /* 0x0000000135237824 */ /* 0x000fe400078e0207 */
[----:B------:R-:W-:Y:S01]  /*1d90*/  IMAD.IADD R32, R7, 0x1, R55 ;  /* 0x0000000107207824 */ /* 0x000fe200078e0237 */
[----:B------:R-:W-:Y:S01]  /*1da0*/  SHF.R.S32.HI R7, RZ, 0x3, R0 ;  /* 0x00000003ff077819 */ /* 0x000fe20000011400 */
[----:B------:R-:W-:Y:S05]  /*1db0*/  @!P6 WARPSYNC.ALL ;  /* 0x000000000000e948 */ /* 0x000fea0003800000 */
[----:B------:R-:W-:Y:S01]  /*1dc0*/  IADD3 R57, R21, R3, RZ ;  /* 0x0000000315397210 */ /* 0x000fe20007ffe0ff */
[----:B------:R-:W-:Y:S01]  /*1dd0*/  IMAD.IADD R56, R3, 0x1, R31 ;  /* 0x0000000103387824 */ /* 0x000fe200078e021f */
[----:B------:R-:W-:Y:S01]  /*1de0*/  LOP3.LUT R23, R23, 0xfffffffd, RZ, 0xc0, !PT ;  /* 0xfffffffd17177812 */ /* 0x000fe200078ec0ff */
[----:B------:R-:W-:Y:S01]  /*1df0*/  ULDC UR4, c[0x0][0x2f4] ;  /* 0x0000bd0000047ab9 */ /* 0x000fe20000000800 */
[----:B------:R-:W-:Y:S01]  /*1e00*/  SHF.L.U32 R62, R62, 0x7, RZ ;  /* 0x000000073e3e7819 */ /* 0x000fe200000006ff */
[----:B------:R-:W-:Y:S01]  /*1e10*/  IMAD.SHL.U32 R59, R59, 0x2, RZ ;  /* 0x000000023b3b7824 */ /* 0x000fe200078e00ff */
[----:B------:R-:W-:Y:S01]  /*1e20*/  SHF.R.S32.HI R61, RZ, 0x1f, R34 ;  /* 0x0000001fff3d7819 */ /* 0x000fe20000011422 */
[----:B------:R-:W-:Y:S01]  /*1e30*/  @!P6 BAR.SYNC.DEFER_BLOCKING 0x9, 0x100 ;  /* 0x024400000000eb1d */ /* 0x000fe20000010000 */
[----:B------:R-:W-:Y:S01]  /*1e40*/  ISETP.GE.AND P2, PT, R18, UR4, PT ;  /* 0x0000000412007c0c */ /* 0x000fe2000bf46270 */
[C---:B--2---:R-:W-:Y:S01]  /*1e50*/  IMAD.SHL.U32 R67, R14.reuse, 0x40, RZ ;  /* 0x000000400e437824 */ /* 0x044fe200078e00ff */
[----:B------:R-:W-:-:S02]  /*1e60*/  LOP3.LUT P1, RZ, R14, 0x4, RZ, 0xc0, !PT ;  /* 0x000000040eff7812 */ /* 0x000fc4000782c0ff */
[----:B------:R-:W-:Y:S02]  /*1e70*/  SHF.R.S32.HI R14, RZ, 0x1f, R36 ;  /* 0x0000001fff0e7819 */ /* 0x000fe40000011424 */
[----:B------:R-:W-:Y:S02]  /*1e80*/  LOP3.LUT R67, R67, 0x1c0, RZ, 0xc0, !PT ;  /* 0x000001c043437812 */ /* 0x000fe400078ec0ff */
[----:B------:R-:W-:Y:S01]  /*1e90*/  LEA.HI R14, R14, R36, RZ, 0x5 ;  /* 0x000000240e0e7211 */ /* 0x000fe200078f28ff */
[----:B------:R-:W-:Y:S01]  /*1ea0*/  VIADD R36, R154, 0x60 ;  /* 0x000000609a247836 */ /* 0x000fe20000000000 */
[----:B------:R-:W-:Y:S02]  /*1eb0*/  SHF.R.U32.HI R63, RZ, 0x3, R67 ;  /* 0x00000003ff3f7819 */ /* 0x000fe40000011643 */
[----:B------:R-:W-:Y:S01]  /*1ec0*/  LOP3.LUT R4, R67, 0x18, R16, 0xf8, !PT ;  /* 0x0000001843047812 */ /* 0x000fe200078ef810 */
[----:B------:R-:W-:Y:S01]  /*1ed0*/  IMAD.SHL.U32 R36, R36, 0x40, RZ ;  /* 0x0000004024247824 */ /* 0x000fe200078e00ff */
[----:B------:R-:W-:-:S02]  /*1ee0*/  SHF.R.S32.HI R14, RZ, 0x5, R14 ;  /* 0x00000005ff0e7819 */ /* 0x000fc4000001140e */
[----:B------:R-:W-:Y:S02]  /*1ef0*/  LOP3.LUT R4, R4, R63, RZ, 0x3c, !PT ;  /* 0x0000003f04047212 */ /* 0x000fe400078e3cff */
[----:B------:R-:W-:-:S03]  /*1f00*/  LOP3.LUT R36, R36, 0x1c0, RZ, 0xc0, !PT ;  /* 0x000001c024247812 */ /* 0x000fc600078ec0ff */
[----:B------:R-:W-:Y:S01]  /*1f10*/  IMAD R58, R14, 0x200, R4 ;  /* 0x000002000e3a7824 */ /* 0x000fe200078e0204 */
[--C-:B------:R-:W-:Y:S02]  /*1f20*/  LOP3.LUT R4, R67, 0x38, R0.reuse, 0xf8, !PT ;  /* 0x0000003843047812 */ /* 0x100fe400078ef800 */
[----:B------:R-:W-:Y:S02]  /*1f30*/  LOP3.LUT R0, R36, 0x38, R0, 0xf8, !PT ;  /* 0x0000003824007812 */ /* 0x000fe400078ef800 */
[----:B------:R-:W-:-:S05]  /*1f40*/  IADD3 R36, R154, 0x60, RZ ;  /* 0x000000609a247810 */ /* 0x000fca0007ffe0ff */
[----:B------:R-:W-:-:S05]  /*1f50*/  IMAD.SHL.U32 R36, R36, 0x40, RZ ;  /* 0x0000004024247824 */ /* 0x000fca00078e00ff */
[----:B------:R-:W-:-:S04]  /*1f60*/  LOP3.LUT R36, R36, 0x1c0, RZ, 0xc0, !PT ;  /* 0x000001c024247812 */ /* 0x000fc800078ec0ff */
[----:B------:R-:W-:Y:S02]  /*1f70*/  SHF.R.U32.HI R36, RZ, 0x3, R36 ;  /* 0x00000003ff247819 */ /* 0x000fe40000011624 */
[----:B------:R-:W-:Y:S02]  /*1f80*/  LOP3.LUT R3, R4, R63, RZ, 0x3c, !PT ;  /* 0x0000003f04037212 */ /* 0x000fe400078e3cff */
[----:B------:R-:W-:Y:S02]  /*1f90*/  LOP3.LUT R0, R0, R36, RZ, 0x3c, !PT ;  /* 0x0000002400007212 */ /* 0x000fe400078e3cff */
[----:B------:R-:W-:Y:S01]  /*1fa0*/  @P1 LOP3.LUT R23, R23, 0x2, RZ, 0xfc, !PT ;  /* 0x0000000217171812 */ /* 0x000fe200078efcff */
[----:B------:R-:W-:Y:S01]  /*1fb0*/  IMAD R3, R14, 0x200, R3 ;  /* 0x000002000e037824 */ /* 0x000fe200078e0203 */
[----:B------:R-:W-:Y:S01]  /*1fc0*/  ISETP.GE.AND P1, PT, R16, UR4, PT ;  /* 0x0000000410007c0c */ /* 0x000fe2000bf26270 */
[----:B---3--:R-:W-:Y:S01]  /*1fd0*/  IMAD.IADD R0, R12, 0x1, R0 ;  /* 0x000000010c007824 */ /* 0x008fe200078e0200 */
[----:B------:R-:W-:-:S02]  /*1fe0*/  SHF.R.S32.HI R5, RZ, 0x1f, R28 ;  /* 0x0000001fff057819 */ /* 0x000fc4000001141c */
[----:B------:R-:W-:-:S09]  /*1ff0*/  SHF.R.S32.HI R4, RZ, 0x1f, R6 ;  /* 0x0000001fff047819 */ /* 0x000fd20000011406 */
.L_x_2695:
[----:B--2-4-:R-:W2:Y:S01]  /*2000*/  LDL R37, [R1+0x38] ;  /* 0x0000380001257983 */ /* 0x014ea20000100800 */
[----:B0-----:R-:W0:Y:S01]  /*2010*/  LDC R73, c[0x0][0x430] ;  /* 0x00010c00ff497b82 */ /* 0x001e220000000800 */
[----:B------:R-:W-:Y:S02]  /*2020*/  VIADD R26, R26, 0xffffffff ;  /* 0xffffffff1a1a7836 */ /* 0x000fe40000000000 */
[----:B------:R-:W-:Y:S02]  /*2030*/  IMAD.MOV.U32 R72, RZ, RZ, RZ ;  /* 0x000000ffff487224 */ /* 0x000fe400078e00ff */
[----:B------:R-:W-:-:S03]  /*2040*/  IMAD R8, R26, 0x80, R60 ;  /* 0x000000801a087824 */ /* 0x000fc600078e023c */
[----:B------:R-:W1:Y:S02]  /*2050*/  LDC R78, c[0x0][0x3f4] ;  /* 0x0000fd00ff4e7b82 */ /* 0x000e640000000800 */
[----:B------:R-:W-:Y:S02]  /*2060*/  ISETP.GE.AND P3, PT, R8, R29, PT ;  /* 0x0000001d0800720c */ /* 0x000fe40003f66270 */
[----:B------:R-:W-:Y:S02]  /*2070*/  IADD3 R36, R68, R8, RZ ;  /* 0x0000000844247210 */ /* 0x000fe40007ffe0ff */
[----:B------:R-:W-:-:S03]  /*2080*/  ISETP.GT.OR P3, PT, R60, 0x7f, P3 ;  /* 0x0000007f3c00780c */ /* 0x000fc60001f64670 */
[----:B------:R-:W-:Y:S01]  /*2090*/  IMAD.MOV.U32 R12, RZ, RZ, R36 ;  /* 0x000000ffff0c7224 */ /* 0x000fe200078e0024 */
[----:B0-----:R-:W-:-:S09]  /*20a0*/  ISETP.NE.AND P4, PT, R73, 0x1, PT ;  /* 0x000000014900780c */ /* 0x001fd20003f85270 */
        /* <DEDUP_REMOVED lines=13> */
[----:B------:R0:W5:Y:S01]  /*2180*/  @!P3 LDG.E R72, desc[UR40][R8.64] ;  /* 0x000000280848b981 */ /* 0x000162000c1e1900 */
[----:B------:R-:W-:Y:S01]  /*2190*/  ISETP.GT.AND P3, PT, R26, R27, PT ;  /* 0x0000001b1a00720c */ /* 0x000fe20003f64270 */
[----:B------:R-:W-:Y:S01]  /*21a0*/  IMAD R10, R19, 0x2000, R58 ;  /* 0x00002000130a7824 */ /* 0x000fe200078e023a */
[----:B------:R-:W-:Y:S01]  /*21b0*/  LOP3.LUT R23, R23, 0xfffffffe, RZ, 0xc0, !PT ;  /* 0xfffffffe17177812 */ /* 0x000fe200078ec0ff */
[----:B------:R-:W-:Y:S01]  /*21c0*/  IMAD.MOV R12, RZ, RZ, -R12 ;  /* 0x000000ffff0c7224 */ /* 0x000fe200078e0a0c */
[----:B------:R-:W-:Y:S05]  /*21d0*/  YIELD ;  /* 0x0000000000007946 */ /* 0x000fea0003800000 */
[----:B------:R-:W-:Y:S01]  /*21e0*/  IADD3 R70, R10, 0x20, RZ ;  /* 0x000000200a467810 */ /* 0x000fe20007ffe0ff */
[----:B------:R-:W-:Y:S01]  /*21f0*/  BSSY B0, `(.L_x_2640) ;  /* 0x0000305000007945 */ /* 0x000fe20003800000 */
[----:B------:R-:W-:-:S02]  /*2200*/  IMAD R73, R73, R12, R36 ;  /* 0x0000000c49497224 */ /* 0x000fc400078e0224 */
[----:B------:R-:W-:Y:S01]  /*2210*/  @P3 LOP3.LUT R23, R23, 0x1, RZ, 0xfc, !PT ;  /* 0x0000000117173812 */ /* 0x000fe200078efcff */
[----:B------:R-:W-:Y:S01]  /*2220*/  IMAD R71, R10, 0x2, R25 ;  /* 0x000000020a477824 */ /* 0x000fe200078e0219 */
[----:B------:R-:W-:Y:S02]  /*2230*/  ISETP.GE.AND P3, PT, R78, 0x1, PT ;  /* 0x000000014e00780c */ /* 0x000fe40003f66270 */
[----:B--2---:R-:W-:-:S13]  /*2240*/  LOP3.LUT P5, RZ, R37, 0x4, RZ, 0xc0, !PT ;  /* 0x0000000425ff7812 */ /* 0x004fda00078ac0ff */
[----:B------:R-:W-:-:S04]  /*2250*/  @P5 VIADD R70, R10, 0xffffffe0 ;  /* 0xffffffe00a465836 */ /* 0x000fc80000000000 */
[----:B------:R-:W-:Y:S01]  /*2260*/  IMAD R70, R70, 0x2, R25 ;  /* 0x0000000246467824 */ /* 0x000fe200078e0219 */
[----:B0-----:R-:W-:Y:S06]  /*2270*/  @!P3 BRA `(.L_x_2641) ;  /* 0x0000002800dcb947 */ /* 0x001fec0003800000 */
[----:B------:R-:W-:Y:S01]  /*2280*/  SHF.R.S32.HI R74, RZ, 0x1f, R73 ;  /* 0x0000001fff4a7819 */ /* 0x000fe20000011449 */
[----:B------:R-:W-:Y:S01]  /*2290*/  ULDC.64 UR4, c[0x0][0x300] ;  /* 0x0000c00000047ab9 */ /* 0x000fe20000000a00 */
[----:B-----5:R-:W-:Y:S01]  /*22a0*/  SHF.R.S32.HI R75, RZ, 0x1f, R72 ;  /* 0x0000001fff4b7819 */ /* 0x020fe20000011448 */
[----:B------:R-:W-:-:S04]  /*22b0*/  IMAD.WIDE.U32 R8, R73, UR4, RZ ;  /* 0x0000000449087c25 */ /* 0x000fc8000f8e00ff */
[----:B------:R-:W-:Y:S02]  /*22c0*/  IMAD R10, R74, UR4, RZ ;  /* 0x000000044a0a7c24 */ /* 0x000fe4000f8e02ff */
[----:B------:R-:W-:Y:S02]  /*22d0*/  IMAD R76, R26, -0x80, R29 ;  /* 0xffffff801a4c7824 */ /* 0x000fe400078e021d */
[----:B------:R-:W-:Y:S01]  /*22e0*/  IMAD R11, R73, UR5, R10 ;  /* 0x00000005490b7c24 */ /* 0x000fe2000f8e020a */
[----:B------:R-:W-:Y:S01]  /*22f0*/  ULDC.64 UR4, c[0x0][0x310] ;  /* 0x0000c40000047ab9 */ /* 0x000fe20000000a00 */
[----:B------:R-:W-:Y:S01]  /*2300*/  IMAD R10, R66, R26, RZ ;  /* 0x0000001a420a7224 */ /* 0x000fe200078e02ff */
[----:B------:R-:W-:Y:S01]  /*2310*/  VIMNMX R76, R76, 0x80, PT ;  /* 0x000000804c4c7848 */ /* 0x000fe20003fe0100 */
[----:B------:R-:W-:Y:S02]  /*2320*/  IMAD R13, R75, UR4, RZ ;  /* 0x000000044b0d7c24 */ /* 0x000fe4000f8e02ff */
[----:B------:R-:W-:-:S02]  /*2330*/  IMAD.IADD R9, R9, 0x1, R11 ;  /* 0x0000000109097824 */ /* 0x000fc400078e020b */
[C---:B------:R-:W-:Y:S02]  /*2340*/  IMAD R13, R72.reuse, UR5, R13 ;  /* 0x00000005480d7c24 */ /* 0x040fe4000f8e020d */
[----:B------:R-:W-:Y:S01]  /*2350*/  IMAD.WIDE.U32 R8, R72, UR4, R8 ;  /* 0x0000000448087c25 */ /* 0x000fe2000f8e0008 */
[----:B------:R-:W-:-:S03]  /*2360*/  ULDC.64 UR4, c[0x0][0x308] ;  /* 0x0000c20000047ab9 */ /* 0x000fc60000000a00 */
[----:B------:R-:W-:Y:S02]  /*2370*/  IMAD R11, R61, UR4, RZ ;  /* 0x000000043d0b7c24 */ /* 0x000fe4000f8e02ff */
[----:B------:R-:W-:Y:S02]  /*2380*/  IMAD.IADD R9, R9, 0x1, R13 ;  /* 0x0000000109097824 */ /* 0x000fe400078e020d */
[C---:B------:R-:W-:Y:S02]  /*2390*/  IMAD R11, R34.reuse, UR5, R11 ;  /* 0x00000005220b7c24 */ /* 0x040fe4000f8e020b */
[----:B------:R-:W-:Y:S01]  /*23a0*/  IMAD.WIDE.U32 R86, R34, UR4, R8 ;  /* 0x0000000422567c25 */ /* 0x000fe2000f8e0008 */
[----:B------:R-:W-:Y:S01]  /*23b0*/  ULDC.64 UR4, c[0x0][0x2e8] ;  /* 0x0000ba0000047ab9 */ /* 0x000fe20000000a00 */
[----:B------:R-:W-:Y:S02]  /*23c0*/  SHF.R.S32.HI R8, RZ, 0x1f, R26 ;  /* 0x0000001fff087819 */ /* 0x000fe4000001141a */
[----:B------:R-:W-:Y:S01]  /*23d0*/  IMAD R13, R64, R26, RZ ;  /* 0x0000001a400d7224 */ /* 0x000fe200078e02ff */
[----:B------:R-:W-:-:S02]  /*23e0*/  IADD3 R9, R87, R11, RZ ;  /* 0x0000000b57097210 */ /* 0x000fc40007ffe0ff */
[----:B------:R-:W-:Y:S01]  /*23f0*/  LEA R85, P3, R86, UR4, 0x1 ;  /* 0x0000000456557c11 */ /* 0x000fe2000f8608ff */
[----:B------:R-:W-:Y:S01]  /*2400*/  ULDC.U8 UR4, c[0x0][0x410] ;  /* 0x0001040000047ab9 */ /* 0x000fe20000000000 */
[----:B------:R-:W-:Y:S02]  /*2410*/  IMAD R77, R8, R65, R10 ;  /* 0x00000041084d7224 */ /* 0x000fe400078e020a */
[----:B------:R-:W-:Y:S01]  /*2420*/  LEA.HI.X R86, R86, UR5, R9, 0x1, P3 ;  /* 0x0000000556567c11 */ /* 0x000fe200098f0c09 */
[----:B------:R-:W-:Y:S01]  /*2430*/  IMAD R13, R8, R62, R13 ;  /* 0x0000003e080d7224 */ /* 0x000fe200078e020d */
[----:B------:R-:W-:Y:S01]  /*2440*/  ISETP.NE.AND P3, PT, RZ, UR4, PT ;  /* 0x00000004ff007c0c */ /* 0x000fe2000bf65270 */
[----:B------:R-:W-:-:S04]  /*2450*/  IMAD.WIDE.U32 R10, R65, R26, RZ ;  /* 0x0000001a410a7225 */ /* 0x000fc800078e00ff */
[----:B------:R-:W-:-:S04]  /*2460*/  IMAD.WIDE.U32 R8, R62, R26, RZ ;  /* 0x0000001a3e087225 */ /* 0x000fc800078e00ff */
[----:B------:R-:W-:Y:S02]  /*2470*/  IMAD.IADD R77, R11, 0x1, R77 ;  /* 0x000000010b4d7824 */ /* 0x000fe400078e024d */
[----:B------:R-:W-:Y:S02]  /*2480*/  IMAD.IADD R69, R9, 0x1, R13 ;  /* 0x0000000109457824 */ /* 0x000fe400078e020d */
[----:B------:R-:W-:Y:S05]  /*2490*/  @!P3 BRA `(.L_x_2642) ;  /* 0x000000140004b947 */ /* 0x000fea0003800000 */
        /* <DEDUP_REMOVED lines=32> */
.L_x_2644:
[----:B------:R-:W-:Y:S05]  /*26a0*/  BSYNC B1 ;  /* 0x0000000000017941 */ /* 0x000fea0003800000 */
.L_x_2643:
[----:B0-----:R-:W-:Y:S01]  /*26b0*/  VIADD R12, R154, 0x60 ;  /* 0x000000609a0c7836 */ /* 0x001fe20000000000 */
[----:B------:R-:W-:Y:S01]  /*26c0*/  BSSY B1, `(.L_x_2645) ;  /* 0x0000021000017945 */ /* 0x000fe20003800000 */
[----:B-----5:R-:W-:Y:S01]  /*26d0*/  MOV R15, R44 ;  /* 0x0000002c000f7202 */ /* 0x020fe20000000f00 */
[----:B------:R-:W-:Y:S02]  /*26e0*/  IMAD.MOV.U32 R79, RZ, RZ, R45 ;  /* 0x000000ffff4f7224 */ /* 0x000fe400078e002d */
        /* <DEDUP_REMOVED lines=30> */
.L_x_2646:
[----:B------:R-:W-:Y:S05]  /*28d0*/  BSYNC B1 ;  /* 0x0000000000017941 */ /* 0x000fea0003800000 */
.L_x_2645:
[----:B0-----:R-:W-:Y:S01]  /*28e0*/  IMAD.MOV.U32 R8, RZ, RZ, R48 ;  /* 0x000000ffff087224 */ /* 0x001fe200078e0030 */
[----:B------:R-:W-:Y:S01]  /*28f0*/  PRMT R90, R90, 0x5410, R15 ;  /* 0x000054105a5a7816 */ /* 0x000fe2000000000f */
[----:B------:R-:W-:Y:S01]  /*2900*/  IMAD.MOV.U32 R9, RZ, RZ, R49 ;  /* 0x000000ffff097224 */ /* 0x000fe200078e0031 */
[----:B------:R-:W-:Y:S01]  /*2910*/  PRMT R89, R79, 0x7610, R89 ;  /* 0x000076104f597816 */ /* 0x000fe20000000059 */
[----:B------:R-:W-:Y:S01]  /*2920*/  IMAD.MOV.U32 R10, RZ, RZ, R50 ;  /* 0x000000ffff0a7224 */ /* 0x000fe200078e0032 */
[----:B------:R-:W-:Y:S01]  /*2930*/  ISETP.NE.AND P5, PT, R157, 0x3, PT ;  /* 0x000000039d00780c */ /* 0x000fe20003fa5270 */
[----:B------:R-:W-:Y:S01]  /*2940*/  IMAD.MOV.U32 R11, RZ, RZ, R51 ;  /* 0x000000ffff0b7224 */ /* 0x000fe200078e0033 */
[----:B------:R-:W-:Y:S01]  /*2950*/  PRMT R91, R8, 0x5410, R9 ;  /* 0x00005410085b7816 */ /* 0x000fe20000000009 */
[----:B------:R-:W-:Y:S01]  /*2960*/  IMAD.MOV.U32 R9, RZ, RZ, R47 ;  /* 0x000000ffff097224 */ /* 0x000fe200078e002f */
[----:B------:R-:W-:Y:S02]  /*2970*/  MOV R8, R46 ;  /* 0x0000002e00087202 */ /* 0x000fe40000000f00 */
[----:B------:R-:W-:Y:S01]  /*2980*/  PRMT R93, R10, 0x5410, R11 ;  /* 0x000054100a5d7816 */ /* 0x000fe2000000000b */
[----:B-----5:R-:W-:Y:S01]  /*2990*/  IMAD.MOV.U32 R11, RZ, RZ, R41 ;  /* 0x000000ffff0b7224 */ /* 0x020fe200078e0029 */
[----:B------:R-:W-:Y:S01]  /*29a0*/  PRMT R90, R8, 0x7610, R90 ;  /* 0x00007610085a7816 */ /* 0x000fe2000000005a */
[----:B------:R-:W-:Y:S01]  /*29b0*/  IMAD.MOV.U32 R8, RZ, RZ, R36 ;  /* 0x000000ffff087224 */ /* 0x000fe200078e0024 */
[----:B------:R-:W-:Y:S01]  /*29c0*/  PRMT R89, R89, 0x5410, R9 ;  /* 0x0000541059597816 */ /* 0x000fe20000000009 */
[----:B------:R-:W-:Y:S01]  /*29d0*/  IMAD.MOV.U32 R9, RZ, RZ, R37 ;  /* 0x000000ffff097224 */ /* 0x000fe200078e0025 */
[----:B------:R-:W-:-:S04]  /*29e0*/  MOV R10, R40 ;  /* 0x00000028000a7202 */ /* 0x000fc80000000f00 */
[----:B------:R-:W-:Y:S01]  /*29f0*/  PRMT R80, R8, 0x5410, R9 ;  /* 0x0000541008507816 */ /* 0x000fe20000000009 */
[----:B------:R-:W-:Y:S01]  /*2a00*/  IMAD.MOV.U32 R8, RZ, RZ, R38 ;  /* 0x000000ffff087224 */ /* 0x000fe200078e0026 */
[----:B------:R-:W-:Y:S01]  /*2a10*/  PRMT R87, R10, 0x5410, R11 ;  /* 0x000054100a577816 */ /* 0x000fe2000000000b */
[----:B------:R-:W-:Y:S02]  /*2a20*/  IMAD.MOV.U32 R9, RZ, RZ, R39 ;  /* 0x000000ffff097224 */ /* 0x000fe400078e0027 */
[----:B------:R-:W-:Y:S02]  /*2a30*/  IMAD.MOV.U32 R10, RZ, RZ, R42 ;  /* 0x000000ffff0a7224 */ /* 0x000fe400078e002a */
[----:B------:R-:W-:Y:S01]  /*2a40*/  IMAD.MOV.U32 R11, RZ, RZ, R43 ;  /* 0x000000ffff0b7224 */ /* 0x000fe200078e002b */
[----:B------:R-:W-:-:S04]  /*2a50*/  PRMT R81, R8, 0x5410, R9 ;  /* 0x0000541008517816 */ /* 0x000fc80000000009 */
[----:B------:R-:W-:Y:S01]  /*2a60*/  PRMT R88, R10, 0x5410, R11 ;  /* 0x000054100a587816 */ /* 0x000fe2000000000b */
[----:B------:R-:W-:Y:S06]  /*2a70*/  @!P5 BRA `(.L_x_2647) ;  /* 0x000000000004d947 */ /* 0x000fec0003800000 */
[----:B------:R-:W-:Y:S01]  /*2a80*/  BPT.TRAP 0x1 ;  /* 0x000000040000795c */ /* 0x000fe20000300000 */
.L_x_2647:
[----:B------:R-:W2:Y:S01]  /*2a90*/  LDL R8, [R1] ;  /* 0x0000000001087983 */ /* 0x000ea20000100800 */
[----:B------:R-:W-:Y:S01]  /*2aa0*/  LEA R69, R19, R2, 0x3 ;  /* 0x0000000213457211 */ /* 0x000fe200078e18ff */
[----:B------:R-:W-:Y:S01]  /*2ab0*/  BSSY B1, `(.L_x_2648) ;  /* 0x0000004000017945 */ /* 0x000fe20003800000 */
[----:B--2---:R-:W-:-:S04]  /*2ac0*/  SHF.L.U32 R77, R8, 0x1f, RZ ;  /* 0x0000001f084d7819 */ /* 0x004fc800000006ff */
[----:B------:R-:W0:Y:S02]  /*2ad0*/  SYNCS.PHASECHK.TRANS64.TRYWAIT P6, [R69+URZ+0x16890], R77 ;  /* 0x0168904d450075a7 */ /* 0x000e2400080c017f */
[----:B0-----:R-:W-:Y:S05]  /*2ae0*/  @!P6 BRA `(.L_x_2649) ;  /* 0x0000015c005ce947 */ /* 0x001fea0003800000 */
.L_x_2891:
[----:B------:R-:W-:Y:S05]  /*2af0*/  BSYNC B1 ;  /* 0x0000000000017941 */ /* 0x000fea0003800000 */
.L_x_2648:
[----:B------:R-:W-:-:S03]  /*2b00*/  UMOV UR4, 0xffffffff ;  /* 0xffffffff00047882 */ /* 0x000fc60000000000 */
[----:B------:R-:W-:Y:S05]  /*2b10*/  BRA.DIV UR4, `(.L_x_2650) ;  /* 0x0000015e04647947 */ /* 0x000fea000b800000 */
[----:B------:R1:W2:Y:S04]  /*2b20*/  SHFL.IDX PT, R79, R86, RZ, 0x1c1f ;  /* 0x001c1fff564f7589 */ /* 0x0002a800000e0000 */
[----:B------:R1:W3:Y:S02]  /*2b30*/  SHFL.IDX PT, R14, R85, RZ, 0x1c1f ;  /* 0x001c1fff550e7589 */ /* 0x0002e400000e0000 */
.L_x_2895:
        /* <DEDUP_REMOVED lines=51> */
.L_x_2656:
[----:B------:R-:W-:Y:S05]  /*2e70*/  BSYNC B3 ;  /* 0x0000000000037941 */ /* 0x000fea0003800000 */
.L_x_2655:
[----:B0-----:R4:W-:Y:S02]  /*2e80*/  ST.E.128 desc[UR40][R12.64], R8 ;  /* 0x000000080c007985 */ /* 0x0019e4000c101d28 */
.L_x_2654:
[----:B------:R-:W-:Y:S05]  /*2e90*/  BSYNC B2 ;  /* 0x0000000000027941 */ /* 0x000fea0003800000 */
.L_x_2653:
[----:B------:R-:W-:Y:S05]  /*2ea0*/  @P2 BRA `(.L_x_2652) ;  /* 0x0000000000c82947 */ /* 0x000fea0003800000 */
[----:B------:R-:W5:Y:S01]  /*2eb0*/  LDL R15, [R1+0x4] ;  /* 0x00000400010f7983 */ /* 0x000f620000100800 */
[C---:B---34-:R-:W-:Y:S01]  /*2ec0*/  LEA R12, P3, R18.reuse, R14, 0x1 ;  /* 0x0000000e120c7211 */ /* 0x058fe200078608ff */
[----:B------:R-:W-:Y:S02]  /*2ed0*/  BSSY B2, `(.L_x_2657) ;  /* 0x000002e000027945 */ /* 0x000fe40003800000 */
[----:B------:R3:W4:Y:S01]  /*2ee0*/  LDS.128 R8, [R70+0xe000] ;  /* 0x00e0000046087984 */ /* 0x0007220000000c00 */
[----:B--2---:R-:W-:Y:S02]  /*2ef0*/  LEA.HI.X R13, R18, R79, R156, 0x1, P3 ;  /* 0x0000004f120d7211 */ /* 0x004fe400018f0c9c */
[----:B-----5:R-:W-:-:S13]  /*2f00*/  ISETP.GE.AND P3, PT, R15, R78, PT ;  /* 0x0000004e0f00720c */ /* 0x020fda0003f66270 */
[----:B---34-:R-:W-:Y:S05]  /*2f10*/  @P3 BRA `(.L_x_2658) ;  /* 0x0000000000a43947 */ /* 0x018fea0003800000 */
[--C-:B------:R-:W-:Y:S01]  /*2f20*/  SHF.R.U64 R44, R44, 0x10, R45.reuse ;  /* 0x000000102c2c7819 */ /* 0x100fe2000000122d */
[----:B------:R-:W-:Y:S01]  /*2f30*/  IMAD.MOV.U32 R14, RZ, RZ, R10 ;  /* 0x000000ffff0e7224 */ /* 0x000fe200078e000a */
        /* <DEDUP_REMOVED lines=19> */
[----:B------:R-:W-:Y:S01]  /*3070*/  FFMA.FTZ R51, R15, R46, R48 ;  /* 0x0000002e0f337223 */ /* 0x000fe20000010030 */
[----:B------:R-:W-:Y:S02]  /*3080*/  HADD2.F32 R90, -RZ, R90.H0_H0 ;  /* 0x2000005aff5a7230 */ /* 0x000fe40000004100 */
        /* <DEDUP_REMOVED lines=18> */
.L_x_2658:
[----:B------:R-:W-:Y:S05]  /*31b0*/  BSYNC B2 ;  /* 0x0000000000027941 */ /* 0x000fea0003800000 */
.L_x_2657:
[----:B------:R2:W-:Y:S02]  /*31c0*/  ST.E.128 desc[UR40][R12.64], R8 ;  /* 0x000000080c007985 */ /* 0x0005e4000c101d28 */
.L_x_2652:
[----:B------:R-:W-:Y:S05]  /*31d0*/  BSYNC B1 ;  /* 0x0000000000017941 */ /* 0x000fea0003800000 */
.L_x_2651:
[----:B------:R-:W-:-:S03]  /*31e0*/  UMOV UR4, 0xffffffff ;  /* 0xffffffff00047882 */ /* 0x000fc60000000000 */
[----:B------:R-:W-:Y:S05]  /*31f0*/  BRA.DIV UR4, `(.L_x_2659) ;  /* 0x0000015604f47947 */ /* 0x000fea000b800000 */
[----:B------:R0:W0:Y:S04]  /*3200*/  SHFL.IDX PT, R45, R86, 0x1, 0x1c1f ;  /* 0x003c1f00562d7f89 */ /* 0x00002800000e0000 */
[----:B---3--:R3:W0:Y:S02]  /*3210*/  SHFL.IDX PT, R14, R85, 0x1, 0x1c1f ;  /* 0x003c1f00550e7f89 */ /* 0x00862400000e0000 */
.L_x_2899:
[----:B------:R-:W-:Y:S05]  /*3220*/  @P4 BRA `(.L_x_2660) ;  /* 0x0000002000044947 */ /* 0x000fea0003800000 */
[----:B------:R-:W-:Y:S04]  /*3230*/  BSSY B1, `(.L_x_2661) ;  /* 0x0000033000017945 */ /* 0x000fe80003800000 */
[----:B------:R-:W-:Y:S05]  /*3240*/  @P1 BRA `(.L_x_2662) ;  /* 0x0000000000c41947 */ /* 0x000fea0003800000 */
[----:B--2-4-:R2:W4:Y:S01]  /*3250*/  LDS.128 R8, [R71+0x11000] ;  /* 0x0110000047087984 */ /* 0x0145220000000c00 */
[C---:B0-----:R-:W-:Y:S01]  /*3260*/  LEA R12, P3, R16.reuse, R14, 0x1 ;  /* 0x0000000e100c7211 */ /* 0x041fe200078608ff */
[----:B------:R-:W-:Y:S03]  /*3270*/  BSSY B2, `(.L_x_2663) ;  /* 0x000002d000027945 */ /* 0x000fe60003800000 */
[----:B------:R-:W-:Y:S02]  /*3280*/  LEA.HI.X R13, R16, R45, R17, 0x1, P3 ;  /* 0x0000002d100d7211 */ /* 0x000fe400018f0c11 */
        /* <DEDUP_REMOVED lines=16> */
[----:B------:R-:W-:Y:S01]  /*3390*/  FMUL.FTZ R43, R9, R43 ;  /* 0x0000002b092b7220 */ /* 0x000fe20000410000 */
[-C--:B------:R-:W-:Y:S01]  /*33a0*/  FMUL.FTZ R47, R11, R44.reuse ;  /* 0x0000002c0b2f7220 */ /* 0x080fe20000410000 */
[----:B------:R-:W-:Y:S01]  /*33b0*/  FMUL.FTZ R48, R40, R44 ;  /* 0x0000002c28307220 */ /* 0x000fe20000410000 */
[-C--:B------:R-:W-:Y:S01]  /*33c0*/  FFMA.FTZ R46, R9, R41.reuse, -R46 ;  /* 0x00000029092e7223 */ /* 0x080fe2000001082e */
[----:B------:R-:W-:Y:S01]  /*33d0*/  FFMA.FTZ R43, R10, R41, R43 ;  /* 0x000000290a2b7223 */ /* 0x000fe2000001002b */
[----:B------:R-:W-:Y:S01]  /*33e0*/  FFMA.FTZ R49, R40, R42, R47 ;  /* 0x0000002a28317223 */ /* 0x000fe2000001002f */
[----:B------:R-:W-:-:S02]  /*33f0*/  HADD2.F32 R40, -RZ, R88.H0_H0 ;  /* 0x20000058ff287230 */ /* 0x000fc40000004100 */
[----:B------:R-:W-:Y:S01]  /*3400*/  FFMA.FTZ R48, R11, R42, -R48 ;  /* 0x0000002a0b307223 */ /* 0x000fe20000010830 */
[----:B------:R-:W-:Y:S02]  /*3410*/  HADD2.F32 R9, -RZ, R8.H1_H1 ;  /* 0x30000008ff097230 */ /* 0x000fe40000004100 */
[--C-:B------:R-:W-:Y:S02]  /*3420*/  HADD2.F32 R10, -RZ, R15.reuse.H1_H1 ;  /* 0x3000000fff0a7230 */ /* 0x100fe40000004100 */
[----:B------:R-:W-:Y:S02]  /*3430*/  HADD2.F32 R88, -RZ, R88.H1_H1 ;  /* 0x30000058ff587230 */ /* 0x000fe40000004100 */
[----:B------:R-:W-:Y:S01]  /*3440*/  FMUL.FTZ R41, R9, R40 ;  /* 0x0000002809297220 */ /* 0x000fe20000410000 */
[----:B------:R-:W-:Y:S02]  /*3450*/  HADD2.F32 R8, -RZ, R8.H0_H0 ;  /* 0x20000008ff087230 */ /* 0x000fe40000004100 */
[----:B------:R-:W-:-:S02]  /*3460*/  HADD2.F32 R15, -RZ, R15.H0_H0 ;  /* 0x2000000fff0f7230 */ /* 0x000fc40000004100 */
[----:B------:R-:W-:Y:S01]  /*3470*/  FMUL.FTZ R42, R10, R88 ;  /* 0x000000580a2a7220 */ /* 0x000fe20000410000 */
        /* <DEDUP_REMOVED lines=12> */
.L_x_2664:
[----:B------:R-:W-:Y:S05]  /*3540*/  BSYNC B2 ;  /* 0x0000000000027941 */ /* 0x000fea0003800000 */
.L_x_2663:
[----:B----4-:R0:W-:Y:S02]  /*3550*/  ST.E.128 desc[UR40][R12.64], R8 ;  /* 0x000000080c007985 */ /* 0x0101e4000c101d28 */
.L_x_2662:
[----:B------:R-:W-:Y:S05]  /*3560*/  BSYNC B1 ;  /* 0x0000000000017941 */ /* 0x000fea0003800000 */
.L_x_2661:
[----:B------:R-:W-:Y:S05]  /*3570*/  @P2 BRA `(.L_x_2660) ;  /* 0x0000001c00302947 */ /* 0x000fea0003800000 */
[----:B------:R-:W5:Y:S01]  /*3580*/  LDL R15, [R1+0x4] ;  /* 0x00000400010f7983 */ /* 0x000f620000100800 */
[C---:B0-2-4-:R-:W-:Y:S01]  /*3590*/  LEA R12, P3, R18.reuse, R14, 0x1 ;  /* 0x0000000e120c7211 */ /* 0x055fe200078608ff */
[----:B------:R-:W-:Y:S02]  /*35a0*/  BSSY B1, `(.L_x_2665) ;  /* 0x000002e000017945 */ /* 0x000fe40003800000 */
[----:B------:R0:W2:Y:S01]  /*35b0*/  LDS.128 R8, [R70+0x11000] ;  /* 0x0110000046087984 */ /* 0x0000a20000000c00 */
[----:B------:R-:W-:Y:S02]  /*35c0*/  LEA.HI.X R13, R18, R45, R156, 0x1, P3 ;  /* 0x0000002d120d7211 */ /* 0x000fe400018f0c9c */
[----:B-----5:R-:W-:-:S13]  /*35d0*/  ISETP.GE.AND P3, PT, R15, R78, PT ;  /* 0x0000004e0f00720c */ /* 0x020fda0003f66270 */
[----:B0-2---:R-:W-:Y:S05]  /*35e0*/  @P3 BRA `(.L_x_2666) ;  /* 0x0000000000a43947 */ /* 0x005fea0003800000 */
[--C-:B------:R-:W-:Y:S01]  /*35f0*/  SHF.R.U64 R36, R36, 0x10, R37.reuse ;  /* 0x0000001024247819 */ /* 0x100fe20000001225 */
[----:B------:R-:W-:Y:S01]  /*3600*/  IMAD.MOV.U32 R14, RZ, RZ, R10 ;  /* 0x000000ffff0e7224 */ /* 0x000fe200078e000a */
        /* <DEDUP_REMOVED lines=39> */
.L_x_2666:
[----:B------:R-:W-:Y:S05]  /*3880*/  BSYNC B1 ;  /* 0x0000000000017941 */ /* 0x000fea0003800000 */
.L_x_2665:
[----:B------:R0:W-:Y:S01]  /*3890*/  ST.E.128 desc[UR40][R12.64], R8 ;  /* 0x000000080c007985 */ /* 0x0001e2000c101d28 */
[----:B------:R-:W-:Y:S05]  /*38a0*/  BRA `(.L_x_2660) ;  /* 0x0000001800647947 */ /* 0x000fea0003800000 */
.L_x_2642:
        /* <DEDUP_REMOVED lines=9> */
[----:B------:R-:W-:-:S04]  /*3940*/  @!P3 IADD3 R36, P4, R54, R8, RZ ;  /* 0x000000083624b210 */ /* 0x000fc80007f9e0ff */
[----:B------:R-:W-:Y:S02]  /*3950*/  @!P3 IADD3.X R37, R69, R32, RZ, P4, !PT ;  /* 0x000000204525b210 */ /* 0x000fe400027fe4ff */
        /* <DEDUP_REMOVED lines=37> */
.L_x_2668:
[----:B------:R-:W-:Y:S05]  /*3bb0*/  BSYNC B1 ;  /* 0x0000000000017941 */ /* 0x000fea0003800000 */
.L_x_2667:
[----:B-----5:R-:W-:Y:S01]  /*3bc0*/  IMAD.MOV.U32 R9, RZ, RZ, R47 ;  /* 0x000000ffff097224 */ /* 0x020fe200078e002f */
[----:B------:R-:W-:Y:S01]  /*3bd0*/  MOV R10, R44 ;  /* 0x0000002c000a7202 */ /* 0x000fe20000000f00 */
[----:B------:R-:W-:Y:S01]  /*3be0*/  IMAD.MOV.U32 R11, RZ, RZ, R45 ;  /* 0x000000ffff0b7224 */ /* 0x000fe200078e002d */
[----:B------:R-:W-:Y:S01]  /*3bf0*/  ISETP.NE.AND P5, PT, R157, 0x3, PT ;  /* 0x000000039d00780c */ /* 0x000fe20003fa5270 */
[----:B------:R-:W-:Y:S01]  /*3c00*/  IMAD.MOV.U32 R8, RZ, RZ, R46 ;  /* 0x000000ffff087224 */ /* 0x000fe200078e002e */
[----:B------:R-:W-:Y:S01]  /*3c10*/  PRMT R89, R10, 0x5410, R9 ;  /* 0x000054100a597816 */ /* 0x000fe20000000009 */
[----:B------:R-:W-:Y:S01]  /*3c20*/  IMAD.MOV.U32 R9, RZ, RZ, R51 ;  /* 0x000000ffff097224 */ /* 0x000fe200078e0033 */
[----:B------:R-:W-:Y:S01]  /*3c30*/  PRMT R93, R11, 0x7610, R93 ;  /* 0x000076100b5d7816 */ /* 0x000fe2000000005d */
[----:B------:R-:W-:Y:S01]  /*3c40*/  IMAD.MOV.U32 R10, RZ, RZ, R48 ;  /* 0x000000ffff0a7224 */ /* 0x000fe200078e0030 */
[----:B------:R-:W-:Y:S01]  /*3c50*/  PRMT R91, R8, 0x7610, R91 ;  /* 0x00007610085b7816 */ /* 0x000fe2000000005b */
[----:B------:R-:W-:-:S02]  /*3c60*/  IMAD.MOV.U32 R11, RZ, RZ, R49 ;  /* 0x000000ffff0b7224 */ /* 0x000fc400078e0031 */
        /* <DEDUP_REMOVED lines=22> */
.L_x_2669:
[----:B------:R-:W2:Y:S01]  /*3dd0*/  LDL R8, [R1] ;  /* 0x0000000001087983 */ /* 0x000ea20000100800 */
[----:B------:R-:W-:Y:S01]  /*3de0*/  IMAD R69, R19, 0x8, R2 ;  /* 0x0000000813457824 */ /* 0x000fe200078e0202 */
[----:B------:R-:W1:Y:S01]  /*3df0*/  LDC R88, c[0x0][0x2f4] ;  /* 0x0000bd00ff587b82 */ /* 0x000e620000000800 */
[----:B------:R-:W-:Y:S01]  /*3e00*/  BSSY B1, `(.L_x_2670) ;  /* 0x0000004000017945 */ /* 0x000fe20003800000 */
[----:B--2---:R-:W-:-:S04]  /*3e10*/  SHF.L.U32 R77, R8, 0x1f, RZ ;  /* 0x0000001f084d7819 */ /* 0x004fc800000006ff */
[----:B------:R-:W2:Y:S02]  /*3e20*/  SYNCS.PHASECHK.TRANS64.TRYWAIT P4, [R69+URZ+0x16890], R77 ;  /* 0x0168904d450075a7 */ /* 0x000ea4000808017f */
[----:B-12---:R-:W-:Y:S05]  /*3e30*/  @!P4 BRA `(.L_x_2671) ;  /* 0x0000014c002cc947 */ /* 0x006fea0003800000 */
.L_x_2900:
[----:B------:R-:W-:Y:S05]  /*3e40*/  BSYNC B1 ;  /* 0x0000000000017941 */ /* 0x000fea0003800000 */
.L_x_2670:
[----:B------:R-:W-:Y:S01]  /*3e50*/  UMOV UR4, 0xffffffff ;  /* 0xffffffff00047882 */ /* 0x000fe20000000000 */
[----:B------:R-:W-:Y:S02]  /*3e60*/  IMAD.IADD R90, R88, 0x1, -R59 ;  /* 0x00000001585a7824 */ /* 0x000fe400078e0a3b */
[----:B------:R-:W-:Y:S05]  /*3e70*/  BRA.DIV UR4, `(.L_x_2672) ;  /* 0x0000014e04307947 */ /* 0x000fea000b800000 */
[----:B------:R2:W3:Y:S04]  /*3e80*/  SHFL.IDX PT, R81, R86, RZ, 0x1c1f ;  /* 0x001c1fff56517589 */ /* 0x0004e800000e0000 */
[----:B------:R2:W4:Y:S02]  /*3e90*/  SHFL.IDX PT, R80, R85, RZ, 0x1c1f ;  /* 0x001c1fff55507589 */ /* 0x00052400000e0000 */
.L_x_2904:
        /* <DEDUP_REMOVED lines=19> */
[----:B------:R-:W-:-:S04]  /*3fd0*/  LOP3.LUT R8, R8, R63, RZ, 0x3c, !PT ;  /* 0x0000003f08087212 */ /* 0x000fc800078e3cff */
[----:B------:R-:W-:-:S05]  /*3fe0*/  LEA R8, R10, R8, 0x9 ;  /* 0x000000080a087211 */ /* 0x000fca00078e48ff */
        /* <DEDUP_REMOVED lines=11> */
[--C-:B------:R-:W-:Y:S01]  /*40a0*/  SHF.R.U64 R38, R38, 0x10, R39.reuse ;  /* 0x0000001026267819 */ /* 0x100fe20000001227 */
[----:B------:R-:W-:Y:S01]  /*40b0*/  HADD2.F32 R100, -RZ, R94.H0_H0 ;  /* 0x2000005eff647230 */ /* 0x000fe20000004100 */
[----:B------:R-:W-:Y:S02]  /*40c0*/  SHF.R.U32.HI R40, RZ, 0x10, R39 ;  /* 0x00000010ff287819 */ /* 0x000fe40000011627 */
[----:B------:R-:W-:-:S02]  /*40d0*/  SHF.R.U64 R39, R42, 0x10, R43 ;  /* 0x000000102a277819 */ /* 0x000fc4000000122b */
[----:B------:R-:W-:Y:S01]  /*40e0*/  SHF.R.U32.HI R42, RZ, 0x10, R43 ;  /* 0x00000010ff2a7819 */ /* 0x000fe2000001162b */
[----:B---3--:R-:W-:Y:S01]  /*40f0*/  IMAD.MOV.U32 R43, RZ, RZ, R13 ;  /* 0x000000ffff2b7224 */ /* 0x008fe200078e000d */
[----:B------:R-:W-:Y:S02]  /*4100*/  SHF.R.U32.HI R41, RZ, 0x10, R41 ;  /* 0x00000010ff297819 */ /* 0x000fe40000011629 */
[----:B0-----:R-:W-:Y:S01]  /*4110*/  MOV R13, R11 ;  /* 0x0000000b000d7202 */ /* 0x001fe20000000f00 */
[----:B------:R-:W-:Y:S02]  /*4120*/  HADD2.F32 R11, -RZ, R9.H0_H0 ;  /* 0x20000009ff0b7230 */ /* 0x000fe40000004100 */
[--C-:B------:R-:W-:Y:S02]  /*4130*/  HADD2.F32 R96, -RZ, R43.reuse.H0_H0 ;  /* 0x2000002bff607230 */ /* 0x100fe40000004100 */
[----:B------:R-:W-:Y:S02]  /*4140*/  HADD2.F32 R43, -RZ, R43.H1_H1 ;  /* 0x3000002bff2b7230 */ /* 0x000fe40000004100 */
[----:B------:R-:W-:-:S02]  /*4150*/  HADD2.F32 R102, -RZ, R41.H0_H0 ;  /* 0x20000029ff667230 */ /* 0x000fc40000004100 */
[CC--:B------:R-:W-:Y:S01]  /*4160*/  FMUL.FTZ R94, R96.reuse, R101.reuse ;  /* 0x00000065605e7220 */ /* 0x0c0fe20000410000 */
[----:B------:R-:W-:Y:S02]  /*4170*/  HADD2.F32 R41, -RZ, R9.H1_H1 ;  /* 0x30000009ff297230 */ /* 0x000fe40000004100 */
[----:B------:R-:W-:Y:S01]  /*4180*/  FMUL.FTZ R9, R11, R101 ;  /* 0x000000650b097220 */ /* 0x000fe20000410000 */
[-C--:B------:R-:W-:Y:S01]  /*4190*/  FMUL.FTZ R104, R43, R102.reuse ;  /* 0x000000662b687220 */ /* 0x080fe20000410000 */
[-C--:B------:R-:W-:Y:S01]  /*41a0*/  FFMA.FTZ R11, R11, R99.reuse, -R94 ;  /* 0x000000630b0b7223 */ /* 0x080fe2000001085e */
[C---:B------:R-:W-:Y:S01]  /*41b0*/  FMUL.FTZ R102, R41.reuse, R102 ;  /* 0x0000006629667220 */ /* 0x040fe20000410000 */
[----:B------:R-:W-:Y:S01]  /*41c0*/  FFMA.FTZ R9, R96, R99, R9 ;  /* 0x0000006360097223 */ /* 0x000fe20000010009 */
[-C--:B------:R-:W-:Y:S01]  /*41d0*/  FFMA.FTZ R94, R41, R100.reuse, -R104 ;  /* 0x00000064295e7223 */ /* 0x080fe20000010868 */
[----:B------:R-:W-:Y:S02]  /*41e0*/  HADD2.F32 R99, -RZ, R42.H0_H0 ;  /* 0x2000002aff637230 */ /* 0x000fe40000004100 */
[----:B------:R-:W-:Y:S01]  /*41f0*/  FFMA.FTZ R96, R43, R100, R102 ;  /* 0x000000642b607223 */ /* 0x000fe20000010066 */
[----:B------:R-:W-:-:S02]  /*4200*/  HADD2.F32 R100, -RZ, R98.H0_H0 ;  /* 0x20000062ff647230 */ /* 0x000fc40000004100 */
[----:B------:R-:W-:Y:S01]  /*4210*/  HADD2.F32 R102, -RZ, R98.H1_H1 ;  /* 0x30000062ff667230 */ /* 0x000fe20000004100 */
[----:B------:R-:W-:Y:S01]  /*4220*/  F2FP.F16.F32.PACK_AB R11, R94, R11 ;  /* 0x0000000b5e0b723e */ /* 0x000fe200000000ff */
[--C-:B------:R-:W-:Y:S02]  /*4230*/  HADD2.F32 R43, -RZ, R15.reuse.H0_H0 ;  /* 0x2000000fff2b7230 */ /* 0x100fe40000004100 */
[----:B------:R-:W-:Y:S02]  /*4240*/  HADD2.F32 R98, -RZ, R15.H1_H1 ;  /* 0x3000000fff627230 */ /* 0x000fe40000004100 */
[--C-:B------:R-:W-:Y:S02]  /*4250*/  HADD2.F32 R15, -RZ, R13.reuse.H0_H0 ;  /* 0x2000000dff0f7230 */ /* 0x100fe40000004100 */
[----:B------:R-:W-:Y:S02]  /*4260*/  HADD2.F32 R41, -RZ, R13.H1_H1 ;  /* 0x3000000dff297230 */ /* 0x000fe40000004100 */
[----:B------:R-:W-:Y:S01]  /*4270*/  FMUL.FTZ R104, R98, R99 ;  /* 0x0000006362687220 */ /* 0x000fe20000410000 */
[----:B------:R-:W-:-:S02]  /*4280*/  HADD2.F32 R42, -RZ, R40.H0_H0 ;  /* 0x20000028ff2a7230 */ /* 0x000fc40000004100 */
[-C--:B------:R-:W-:Y:S01]  /*4290*/  FMUL.FTZ R40, R43, R102.reuse ;  /* 0x000000662b287220 */ /* 0x080fe20000410000 */
[----:B------:R-:W-:Y:S01]  /*42a0*/  FMUL.FTZ R102, R15, R102 ;  /* 0x000000660f667220 */ /* 0x000fe20000410000 */
[----:B------:R-:W-:Y:S02]  /*42b0*/  FMUL.FTZ R99, R41, R99 ;  /* 0x0000006329637220 */ /* 0x000fe40000410000 */
[-C--:B------:R-:W-:Y:S01]  /*42c0*/  FFMA.FTZ R13, R15, R100.reuse, -R40 ;  /* 0x000000640f0d7223 */ /* 0x080fe20000010828 */
[----:B------:R-:W-:Y:S01]  /*42d0*/  FFMA.FTZ R15, R43, R100, R102 ;  /* 0x000000642b0f7223 */ /* 0x000fe20000010066 */
[-C--:B------:R-:W-:Y:S01]  /*42e0*/  FFMA.FTZ R40, R41, R42.reuse, -R104 ;  /* 0x0000002a29287223 */ /* 0x080fe20000010868 */
[----:B------:R-:W-:Y:S01]  /*42f0*/  FFMA.FTZ R42, R98, R42, R99 ;  /* 0x0000002a622a7223 */ /* 0x000fe20000010063 */
[----:B------:R-:W-:Y:S02]  /*4300*/  HADD2.F32 R102, -RZ, R37.H0_H0 ;  /* 0x20000025ff667230 */ /* 0x000fe40000004100 */
[--C-:B------:R-:W-:Y:S01]  /*4310*/  HADD2.F32 R98, -RZ, R97.reuse.H1_H1 ;  /* 0x30000061ff627230 */ /* 0x100fe20000004100 */
[----:B------:R-:W-:Y:S01]  /*4320*/  F2FP.F16.F32.PACK_AB R40, R40, R13 ;  /* 0x0000000d2828723e */ /* 0x000fe200000000ff */
[----:B------:R-:W-:Y:S01]  /*4330*/  HADD2.F32 R100, -RZ, R97.H0_H0 ;  /* 0x20000061ff647230 */ /* 0x000fe20000004100 */
[----:B------:R-:W-:Y:S01]  /*4340*/  F2FP.F16.F32.PACK_AB R13, R96, R9 ;  /* 0x00000009600d723e */ /* 0x000fe200000000ff */
[----:B------:R-:W-:Y:S01]  /*4350*/  HADD2.F32 R43, -RZ, R12.H0_H0 ;  /* 0x2000000cff2b7230 */ /* 0x000fe20000004100 */
[----:B------:R-:W-:Y:S01]  /*4360*/  F2FP.F16.F32.PACK_AB R15, R42, R15 ;  /* 0x0000000f2a0f723e */ /* 0x000fe200000000ff */
[----:B------:R-:W-:-:S02]  /*4370*/  HADD2.F32 R37, -RZ, R8.H0_H0 ;  /* 0x20000008ff257230 */ /* 0x000fc40000004100 */
[----:B------:R-:W-:Y:S02]  /*4380*/  HADD2.F32 R97, -RZ, R12.H1_H1 ;  /* 0x3000000cff617230 */ /* 0x000fe40000004100 */
[----:B------:R-:W-:Y:S02]  /*4390*/  HADD2.F32 R41, -RZ, R8.H1_H1 ;  /* 0x30000008ff297230 */ /* 0x000fe40000004100 */
[-C--:B------:R-:W-:Y:S01]  /*43a0*/  FMUL.FTZ R8, R43, R100.reuse ;  /* 0x000000642b087220 */ /* 0x080fe20000410000 */
[----:B------:R-:W-:Y:S01]  /*43b0*/  FMUL.FTZ R12, R37, R100 ;  /* 0x00000064250c7220 */ /* 0x000fe20000410000 */
[-C--:B------:R-:W-:Y:S01]  /*43c0*/  FMUL.FTZ R100, R97, R102.reuse ;  /* 0x0000006661647220 */ /* 0x080fe20000410000 */
[----:B------:R-:W-:Y:S02]  /*43d0*/  HADD2.F32 R99, -RZ, R39.H0_H0 ;  /* 0x20000027ff637230 */ /* 0x000fe40000004100 */
[----:B------:R-:W-:Y:S01]  /*43e0*/  FMUL.FTZ R102, R41, R102 ;  /* 0x0000006629667220 */ /* 0x000fe20000410000 */
[----:B------:R-:W-:Y:S01]  /*43f0*/  FFMA.FTZ R8, R37, R98, -R8 ;  /* 0x0000006225087223 */ /* 0x000fe20000010808 */
[----:B------:R-:W-:Y:S01]  /*4400*/  FFMA.FTZ R37, R41, R36, -R100 ;  /* 0x0000002429257223 */ /* 0x000fe20000010864 */
[----:B------:R-:W-:-:S02]  /*4410*/  HADD2.F32 R39, -RZ, R14.H0_H0 ;  /* 0x2000000eff277230 */ /* 0x000fc40000004100 */
[----:B------:R-:W-:Y:S01]  /*4420*/  FFMA.FTZ R41, R97, R36, R102 ;  /* 0x0000002461297223 */ /* 0x000fe20000010066 */
[--C-:B------:R-:W-:Y:S02]  /*4430*/  HADD2.F32 R97, -RZ, R95.reuse.H1_H1 ;  /* 0x3000005fff617230 */ /* 0x100fe40000004100 */
[----:B------:R-:W-:Y:S01]  /*4440*/  FFMA.FTZ R12, R43, R98, R12 ;  /* 0x000000622b0c7223 */ /* 0x000fe2000001000c */
[----:B------:R-:W-:Y:S01]  /*4450*/  HADD2.F32 R36, -RZ, R10.H0_H0 ;  /* 0x2000000aff247230 */ /* 0x000fe20000004100 */
[----:B------:R-:W-:Y:S01]  /*4460*/  F2FP.F16.F32.PACK_AB R8, R37, R8 ;  /* 0x000000082508723e */ /* 0x000fe200000000ff */
[----:B------:R-:W-:Y:S02]  /*4470*/  HADD2.F32 R14, -RZ, R14.H1_H1 ;  /* 0x3000000eff0e7230 */ /* 0x000fe40000004100 */
[----:B------:R-:W-:Y:S01]  /*4480*/  FMUL.FTZ R101, R39, R97 ;  /* 0x0000006127657220 */ /* 0x000fe20000410000 */
[----:B------:R-:W-:Y:S01]  /*4490*/  HADD2.F32 R10, -RZ, R10.H1_H1 ;  /* 0x3000000aff0a7230 */ /* 0x000fe20000004100 */
[----:B------:R-:W-:Y:S01]  /*44a0*/  F2FP.F16.F32.PACK_AB R12, R41, R12 ;  /* 0x0000000c290c723e */ /* 0x000fe200000000ff */
[----:B------:R-:W-:-:S02]  /*44b0*/  HADD2.F32 R43, -RZ, R95.H0_H0 ;  /* 0x2000005fff2b7230 */ /* 0x000fc40000004100 */
[----:B------:R-:W-:Y:S02]  /*44c0*/  HADD2.F32 R95, -RZ, R38.H0_H0 ;  /* 0x20000026ff5f7230 */ /* 0x000fe40000004100 */
[----:B------:R-:W-:Y:S01]  /*44d0*/  FMUL.FTZ R38, R36, R97 ;  /* 0x0000006124267220 */ /* 0x000fe20000410000 */
[-C--:B------:R-:W-:Y:S01]  /*44e0*/  FMUL.FTZ R97, R14, R99.reuse ;  /* 0x000000630e617220 */ /* 0x080fe20000410000 */
[----:B------:R-:W-:Y:S01]  /*44f0*/  FMUL.FTZ R99, R10, R99 ;  /* 0x000000630a637220 */ /* 0x000fe20000410000 */
[-C--:B------:R-:W-:Y:S01]  /*4500*/  FFMA.FTZ R101, R36, R43.reuse, -R101 ;  /* 0x0000002b24657223 */ /* 0x080fe20000010865 */
[----:B------:R-:W-:Y:S01]  /*4510*/  FFMA.FTZ R38, R39, R43, R38 ;  /* 0x0000002b27267223 */ /* 0x000fe20000010026 */
[-C--:B------:R-:W-:Y:S01]  /*4520*/  FFMA.FTZ R10, R10, R95.reuse, -R97 ;  /* 0x0000005f0a0a7223 */ /* 0x080fe20000010861 */
[----:B------:R-:W-:Y:S01]  /*4530*/  FFMA.FTZ R99, R14, R95, R99 ;  /* 0x0000005f0e637223 */ /* 0x000fe20000010063 */
[----:B------:R-:W-:Y:S02]  /*4540*/  IMAD.MOV.U32 R9, RZ, RZ, R11 ;  /* 0x000000ffff097224 */ /* 0x000fe400078e000b */
[----:B------:R-:W-:Y:S01]  /*4550*/  IMAD.MOV.U32 R11, RZ, RZ, R40 ;  /* 0x000000ffff0b7224 */ /* 0x000fe200078e0028 */
[----:B------:R-:W-:-:S02]  /*4560*/  F2FP.F16.F32.PACK_AB R10, R10, R101 ;  /* 0x000000650a0a723e */ /* 0x000fc400000000ff */
[----:B------:R-:W-:-:S07]  /*4570*/  F2FP.F16.F32.PACK_AB R14, R99, R38 ;  /* 0x00000026630e723e */ /* 0x000fce00000000ff */
.L_x_2676:
[----:B------:R-:W-:Y:S05]  /*4580*/  BSYNC B2 ;  /* 0x0000000000027941 */ /* 0x000fea0003800000 */
.L_x_2675:
[----:B------:R-:W-:Y:S01]  /*4590*/  ISETP.GE.AND P4, PT, R87, R88, PT ;  /* 0x000000585700720c */ /* 0x000fe20003f86270 */
[----:B0-----:R0:W-:-:S12]  /*45a0*/  ST.E.128 desc[UR40][R78.64], R8 ;  /* 0x000000084e007985 */ /* 0x0011d8000c101d28 */
[----:B------:R-:W-:-:S05]  /*45b0*/  @!P4 IMAD.WIDE R80, R87, 0x2, R80 ;  /* 0x000000025750c825 */ /* 0x000fca00078e0250 */
[----:B---3--:R0:W-:Y:S02]  /*45c0*/  @!P4 ST.E.128 desc[UR40][R80.64], R12 ;  /* 0x0000000c5000c985 */ /* 0x0081e4000c101d28 */
.L_x_2674:
[----:B------:R-:W-:Y:S05]  /*45d0*/  BSYNC B1 ;  /* 0x0000000000017941 */ /* 0x000fea0003800000 */
.L_x_2673:
[----:B------:R-:W-:-:S03]  /*45e0*/  UMOV UR4, 0xffffffff ;  /* 0xffffffff00047882 */ /* 0x000fc60000000000 */
[----:B------:R-:W-:Y:S05]  /*45f0*/  BRA.DIV UR4, `(.L_x_2677) ;  /* 0x00000146049c7947 */ /* 0x000fea000b800000 */
[----:B------:R0:W0:Y:S04]  /*4600*/  SHFL.IDX PT, R39, R86, 0x1, 0x1c1f ;  /* 0x003c1f0056277f89 */ /* 0x00002800000e0000 */
[----:B------:R0:W0:Y:S02]  /*4610*/  SHFL.IDX PT, R38, R85, 0x1, 0x1c1f ;  /* 0x003c1f0055267f89 */ /* 0x00002400000e0000 */
.L_x_2908:
        /* <DEDUP_REMOVED lines=12> */
[----:B------:R-:W-:Y:S01]  /*46e0*/  LEA.HI R90, R9, R90, RZ, 0x4 ;  /* 0x0000005a095a7211 */ /* 0x000fe200078f20ff */
[----:B------:R-:W-:Y:S01]  /*46f0*/  IMAD R9, R19, 0x2000, R0 ;  /* 0x0000200013097824 */ /* 0x000fe200078e0200 */
[----:B------:R-:W-:-:S02]  /*4700*/  LOP3.LUT R11, R11, 0x1c0, RZ, 0xc0, !PT ;  /* 0x000001c00b0b7812 */ /* 0x000fc400078ec0ff */
[----:B------:R-:W-:Y:S02]  /*4710*/  LEA.HI.SX32 R41, R90, R7, 0x1c ;  /* 0x000000075a297211 */ /* 0x000fe400078fe2ff */
[----:B------:R-:W-:Y:S02]  /*4720*/  LOP3.LUT R8, R8, 0x1c0, RZ, 0xc0, !PT ;  /* 0x000001c008087812 */ /* 0x000fe400078ec0ff */
[----:B------:R-:W-:Y:S01]  /*4730*/  SHF.R.U32.HI R11, RZ, 0x3, R11 ;  /* 0x00000003ff0b7819 */ /* 0x000fe2000001160b */
[----:B------:R-:W-:Y:S01]  /*4740*/  IMAD.SHL.U32 R41, R41, 0x8, RZ ;  /* 0x0000000829297824 */ /* 0x000fe200078e00ff */
[----:B------:R-:W-:Y:S02]  /*4750*/  LEA R9, R9, R2, 0x1 ;  /* 0x0000000209097211 */ /* 0x000fe400078e08ff */
[----:B------:R-:W-:Y:S02]  /*4760*/  LEA.HI.X R37, R6, R39, R4, 0x1, P4 ;  /* 0x0000002706257211 */ /* 0x000fe400020f0c04 */
[----:B------:R-:W-:-:S04]  /*4770*/  LOP3.LUT R8, R8, 0x38, R41, 0xf8, !PT ;  /* 0x0000003808087812 */ /* 0x000fc800078ef829 */
[----:B------:R-:W-:-:S05]  /*4780*/  LOP3.LUT R8, R8, R11, RZ, 0x3c, !PT ;  /* 0x0000000b08087212 */ /* 0x000fca00078e3cff */
[----:B-----5:R-:W-:-:S04]  /*4790*/  IMAD.IADD R8, R10, 0x1, R8 ;  /* 0x000000010a087824 */ /* 0x020fc800078e0208 */
[----:B------:R-:W-:-:S04]  /*47a0*/  IMAD R11, R19, 0x2000, R8 ;  /* 0x00002000130b7824 */ /* 0x000fc800078e0208 */
[----:B------:R-:W-:Y:S02]  /*47b0*/  IMAD R12, R11, 0x2, R2 ;  /* 0x000000020b0c7824 */ /* 0x000fe400078e0202 */
[----:B------:R-:W0:Y:S04]  /*47c0*/  LDS.128 R8, [R9+0xe400] ;  /* 0x00e4000009087984 */ /* 0x000e280000000c00 */
[----:B------:R-:W0:Y:S01]  /*47d0*/  LDS.128 R12, [R12+0xe400] ;  /* 0x00e400000c0c7984 */ /* 0x000e220000000c00 */
[----:B------:R-:W-:Y:S05]  /*47e0*/  @P3 BRA `(.L_x_2679) ;  /* 0x00000004005c3947 */ /* 0x000fea0003800000 */
[--C-:B------:R-:W-:Y:S02]  /*47f0*/  SHF.R.U64 R42, R44, 0x10, R45.reuse ;  /* 0x000000102c2a7819 */ /* 0x100fe4000000122d */
[----:B------:R-:W-:Y:S01]  /*4800*/  SHF.R.U32.HI R78, RZ, 0x10, R45 ;  /* 0x00000010ff4e7819 */ /* 0x000fe2000001162d */
[----:B0-----:R-:W-:Y:S01]  /*4810*/  IMAD.MOV.U32 R45, RZ, RZ, R8 ;  /* 0x000000ffff2d7224 */ /* 0x001fe200078e0008 */
[----:B------:R-:W-:Y:S01]  /*4820*/  SHF.R.U64 R44, R48, 0x10, R49 ;  /* 0x00000010302c7819 */ /* 0x000fe20000001231 */
[----:B------:R-:W-:Y:S01]  /*4830*/  IMAD.MOV.U32 R8, RZ, RZ, R13 ;  /* 0x000000ffff087224 */ /* 0x000fe200078e000d */
[----:B------:R-:W-:Y:S01]  /*4840*/  SHF.R.U32.HI R48, RZ, 0x10, R49 ;  /* 0x00000010ff307819 */ /* 0x000fe20000011631 */
[--C-:B------:R-:W-:Y:S01]  /*4850*/  HADD2.F32 R49, -RZ, R93.reuse.H0_H0 ;  /* 0x2000005dff317230 */ /* 0x100fe20000004100 */
[--C-:B------:R-:W-:Y:S01]  /*4860*/  SHF.R.U64 R40, R46, 0x10, R47.reuse ;  /* 0x000000102e287819 */ /* 0x100fe2000000122f */
[----:B------:R-:W-:Y:S01]  /*4870*/  IMAD.MOV.U32 R46, RZ, RZ, R12 ;  /* 0x000000ffff2e7224 */ /* 0x000fe200078e000c */
[----:B------:R-:W-:Y:S01]  /*4880*/  SHF.R.U32.HI R79, RZ, 0x10, R47 ;  /* 0x00000010ff4f7819 */ /* 0x000fe2000001162f */
[----:B------:R-:W-:Y:S01]  /*4890*/  HADD2.F32 R93, -RZ, R93.H1_H1 ;  /* 0x3000005dff5d7230 */ /* 0x000fe20000004100 */
[----:B------:R-:W-:Y:S01]  /*48a0*/  MOV R47, R15 ;  /* 0x0000000f002f7202 */ /* 0x000fe20000000f00 */
[--C-:B------:R-:W-:Y:S01]  /*48b0*/  HADD2.F32 R12, -RZ, R8.reuse.H0_H0 ;  /* 0x20000008ff0c7230 */ /* 0x100fe20000004100 */
[--C-:B------:R-:W-:Y:S01]  /*48c0*/  SHF.R.U64 R43, R50, 0x10, R51.reuse ;  /* 0x00000010322b7819 */ /* 0x100fe20000001233 */
[----:B------:R-:W-:Y:S01]  /*48d0*/  HADD2.F32 R15, -RZ, R8.H1_H1 ;  /* 0x30000008ff0f7230 */ /* 0x000fe20000004100 */
[----:B----4-:R-:W-:Y:S01]  /*48e0*/  SHF.R.U32.HI R80, RZ, 0x10, R51 ;  /* 0x00000010ff507819 */ /* 0x010fe20000011633 */
[----:B------:R-:W-:-:S02]  /*48f0*/  IMAD.MOV.U32 R13, RZ, RZ, R11 ;  /* 0x000000ffff0d7224 */ /* 0x000fc400078e000b */
        /* <DEDUP_REMOVED lines=17> */
[-C--:B--2---:R-:W-:Y:S01]  /*4a10*/  FMUL.FTZ R86, R48, R51.reuse ;  /* 0x0000003330567220 */ /* 0x084fe20000410000 */
[----:B------:R-:W-:Y:S02]  /*4a20*/  HADD2.F32 R80, -RZ, R80.H0_H0 ;  /* 0x20000050ff507230 */ /* 0x000fe40000004100 */
[----:B------:R-:W-:Y:S02]  /*4a30*/  HADD2.F32 R50, -RZ, R89.H1_H1 ;  /* 0x30000059ff327230 */ /* 0x000fe40000004100 */
[----:B------:R-:W-:Y:S01]  /*4a40*/  FMUL.FTZ R51, R15, R51 ;  /* 0x000000330f337220 */ /* 0x000fe20000410000 */
[----:B------:R-:W-:-:S02]  /*4a50*/  HADD2.F32 R47, -RZ, R13.H1_H1 ;  /* 0x3000000dff2f7230 */ /* 0x000fc40000004100 */
[----:B------:R-:W-:Y:S01]  /*4a60*/  FMUL.FTZ R90, R49, R80 ;  /* 0x00000050315a7220 */ /* 0x000fe20000410000 */
[----:B------:R-:W-:Y:S02]  /*4a70*/  HADD2.F32 R78, -RZ, R79.H0_H0 ;  /* 0x2000004fff4e7230 */ /* 0x000fe40000004100 */
[-C--:B------:R-:W-:Y:S01]  /*4a80*/  FFMA.FTZ R13, R15, R50.reuse, -R86 ;  /* 0x000000320f0d7223 */ /* 0x080fe20000010856 */
[----:B------:R-:W-:Y:S01]  /*4a90*/  FFMA.FTZ R15, R48, R50, R51 ;  /* 0x00000032300f7223 */ /* 0x000fe20000010033 */
[C---:B------:R-:W-:Y:S01]  /*4aa0*/  FMUL.FTZ R80, R47.reuse, R80 ;  /* 0x000000502f507220 */ /* 0x040fe20000410000 */
[----:B------:R-:W-:Y:S02]  /*4ab0*/  HADD2.F32 R92, -RZ, R92.H0_H0 ;  /* 0x2000005cff5c7230 */ /* 0x000fe40000004100 */
[-C--:B------:R-:W-:Y:S01]  /*4ac0*/  FFMA.FTZ R90, R47, R78.reuse, -R90 ;  /* 0x0000004e2f5a7223 */ /* 0x080fe2000001085a */
[----:B------:R-:W-:Y:S02]  /*4ad0*/  HADD2.F32 R48, -RZ, R44.H0_H0 ;  /* 0x2000002cff307230 */ /* 0x000fe40000004100 */
[----:B------:R-:W-:Y:S01]  /*4ae0*/  FFMA.FTZ R80, R49, R78, R80 ;  /* 0x0000004e31507223 */ /* 0x000fe20000010050 */
[----:B------:R-:W-:-:S02]  /*4af0*/  HADD2.F32 R47, -RZ, R46.H0_H0 ;  /* 0x2000002eff2f7230 */ /* 0x000fc40000004100 */
[--C-:B------:R-:W-:Y:S01]  /*4b00*/  HADD2.F32 R44, -RZ, R45.reuse.H0_H0 ;  /* 0x2000002dff2c7230 */ /* 0x100fe20000004100 */
[----:B------:R-:W-:Y:S01]  /*4b10*/  F2FP.F16.F32.PACK_AB R90, R90, R13 ;  /* 0x0000000d5a5a723e */ /* 0x000fe200000000ff */
[----:B------:R-:W-:Y:S02]  /*4b20*/  HADD2.F32 R46, -RZ, R46.H1_H1 ;  /* 0x3000002eff2e7230 */ /* 0x000fe40000004100 */
[-C--:B------:R-:W-:Y:S01]  /*4b30*/  FMUL.FTZ R49, R47, R92.reuse ;  /* 0x0000005c2f317220 */ /* 0x080fe20000410000 */
[----:B------:R-:W-:Y:S02]  /*4b40*/  HADD2.F32 R45, -RZ, R45.H1_H1 ;  /* 0x3000002dff2d7230 */ /* 0x000fe40000004100 */
[----:B------:R-:W-:Y:S01]  /*4b50*/  FMUL.FTZ R92, R44, R92 ;  /* 0x0000005c2c5c7220 */ /* 0x000fe20000410000 */
[----:B------:R-:W-:Y:S02]  /*4b60*/  HADD2.F32 R89, -RZ, R89.H0_H0 ;  /* 0x20000059ff597230 */ /* 0x000fe40000004100 */
[----:B------:R-:W-:Y:S01]  /*4b70*/  FMUL.FTZ R50, R46, R48 ;  /* 0x000000302e327220 */ /* 0x000fe20000410000 */
[----:B------:R-:W-:-:S02]  /*4b80*/  HADD2.F32 R42, -RZ, R42.H0_H0 ;  /* 0x2000002aff2a7230 */ /* 0x000fc40000004100 */
[----:B------:R-:W-:Y:S01]  /*4b90*/  FMUL.FTZ R51, R45, R48 ;  /* 0x000000302d337220 */ /* 0x000fe20000410000 */
[----:B------:R-:W-:Y:S01]  /*4ba0*/  F2FP.F16.F32.PACK_AB R13, R12, R9 ;  /* 0x000000090c0d723e */ /* 0x000fe200000000ff */
[-C--:B------:R-:W-:Y:S01]  /*4bb0*/  FFMA.FTZ R92, R47, R89.reuse, R92 ;  /* 0x000000592f5c7223 */ /* 0x080fe2000001005c */
[----:B------:R-:W-:Y:S02]  /*4bc0*/  HADD2.F32 R47, -RZ, R43.H0_H0 ;  /* 0x2000002bff2f7230 */ /* 0x000fe40000004100 */
[----:B------:R-:W-:Y:S01]  /*4bd0*/  FFMA.FTZ R49, R44, R89, -R49 ;  /* 0x000000592c317223 */ /* 0x000fe20000010831 */
[-C--:B------:R-:W-:Y:S01]  /*4be0*/  FFMA.FTZ R50, R45, R42.reuse, -R50 ;  /* 0x0000002a2d327223 */ /* 0x080fe20000010832 */
[----:B------:R-:W-:Y:S01]  /*4bf0*/  FFMA.FTZ R51, R46, R42, R51 ;  /* 0x0000002a2e337223 */ /* 0x000fe20000010033 */
[----:B------:R-:W-:Y:S01]  /*4c00*/  HADD2.F32 R43, -RZ, R14.H0_H0 ;  /* 0x2000000eff2b7230 */ /* 0x000fe20000004100 */
[----:B------:R-:W-:Y:S01]  /*4c10*/  F2FP.F16.F32.PACK_AB R15, R80, R15 ;  /* 0x0000000f500f723e */ /* 0x000fe200000000ff */
[----:B------:R-:W-:Y:S01]  /*4c20*/  HADD2.F32 R44, -RZ, R91.H0_H0 ;  /* 0x2000005bff2c7230 */ /* 0x000fe20000004100 */
[----:B------:R-:W-:Y:S01]  /*4c30*/  F2FP.F16.F32.PACK_AB R8, R50, R49 ;  /* 0x000000313208723e */ /* 0x000fe200000000ff */
[----:B------:R-:W-:Y:S01]  /*4c40*/  HADD2.F32 R42, -RZ, R10.H0_H0 ;  /* 0x2000000aff2a7230 */ /* 0x000fe20000004100 */
[----:B------:R-:W-:Y:S01]  /*4c50*/  F2FP.F16.F32.PACK_AB R12, R51, R92 ;  /* 0x0000005c330c723e */ /* 0x000fe200000000ff */
[----:B------:R-:W-:-:S02]  /*4c60*/  HADD2.F32 R14, -RZ, R14.H1_H1 ;  /* 0x3000000eff0e7230 */ /* 0x000fc40000004100 */
[----:B------:R-:W-:Y:S02]  /*4c70*/  HADD2.F32 R91, -RZ, R91.H1_H1 ;  /* 0x3000005bff5b7230 */ /* 0x000fe40000004100 */
[----:B------:R-:W-:Y:S02]  /*4c80*/  HADD2.F32 R10, -RZ, R10.H1_H1 ;  /* 0x3000000aff0a7230 */ /* 0x000fe40000004100 */
[----:B---3--:R-:W-:Y:S01]  /*4c90*/  FMUL.FTZ R81, R14, R47 ;  /* 0x0000002f0e517220 */ /* 0x008fe20000410000 */
[----:B------:R-:W-:Y:S02]  /*4ca0*/  HADD2.F32 R45, -RZ, R40.H0_H0 ;  /* 0x20000028ff2d7230 */ /* 0x000fe40000004100 */
[-C--:B------:R-:W-:Y:S01]  /*4cb0*/  FMUL.FTZ R79, R43, R91.reuse ;  /* 0x0000005b2b4f7220 */ /* 0x080fe20000410000 */
[----:B------:R-:W-:Y:S01]  /*4cc0*/  FMUL.FTZ R40, R42, R91 ;  /* 0x0000005b2a287220 */ /* 0x000fe20000410000 */
[----:B------:R-:W-:Y:S01]  /*4cd0*/  FMUL.FTZ R47, R10, R47 ;  /* 0x0000002f0a2f7220 */ /* 0x000fe20000410000 */
[----:B------:R-:W-:-:S02]  /*4ce0*/  IMAD.MOV.U32 R9, RZ, RZ, R11 ;  /* 0x000000ffff097224 */ /* 0x000fc400078e000b */
[-C--:B------:R-:W-:Y:S01]  /*4cf0*/  FFMA.FTZ R79, R42, R44.reuse, -R79 ;  /* 0x0000002c2a4f7223 */ /* 0x080fe2000001084f */
[----:B------:R-:W-:Y:S01]  /*4d00*/  FFMA.FTZ R40, R43, R44, R40 ;  /* 0x0000002c2b287223 */ /* 0x000fe20000010028 */
[-C--:B------:R-:W-:Y:S01]  /*4d10*/  FFMA.FTZ R10, R10, R45.reuse, -R81 ;  /* 0x0000002d0a0a7223 */ /* 0x080fe20000010851 */
[----:B------:R-:W-:Y:S01]  /*4d20*/  FFMA.FTZ R47, R14, R45, R47 ;  /* 0x0000002d0e2f7223 */ /* 0x000fe2000001002f */
[----:B------:R-:W-:-:S03]  /*4d30*/  IMAD.MOV.U32 R11, RZ, RZ, R90 ;  /* 0x000000ffff0b7224 */ /* 0x000fc600078e005a */
[----:B------:R-:W-:Y:S02]  /*4d40*/  F2FP.F16.F32.PACK_AB R10, R10, R79 ;  /* 0x0000004f0a0a723e */ /* 0x000fe400000000ff */
[----:B------:R-:W-:-:S07]  /*4d50*/  F2FP.F16.F32.PACK_AB R14, R47, R40 ;  /* 0x000000282f0e723e */ /* 0x000fce00000000ff */
.L_x_2679:
[----:B------:R-:W-:Y:S05]  /*4d60*/  BSYNC B1 ;  /* 0x0000000000017941 */ /* 0x000fea0003800000 */
.L_x_2678:
[----:B------:R-:W-:Y:S01]  /*4d70*/  ISETP.GE.AND P3, PT, R41, R88, PT ;  /* 0x000000582900720c */ /* 0x000fe20003f66270 */
[----:B0-----:R0:W-:Y:S02]  /*4d80*/  ST.E.128 desc[UR40][R36.64], R8 ;  /* 0x0000000824007985 */ /* 0x0011e4000c101d28 */
[----:B0-----:R-:W-:Y:S02]  /*4d90*/  IMAD.MOV.U32 R8, RZ, RZ, R38 ;  /* 0x000000ffff087224 */ /* 0x001fe400078e0026 */
[----:B------:R-:W-:-:S08]  /*4da0*/  IMAD.MOV.U32 R9, RZ, RZ, R39 ;  /* 0x000000ffff097224 */ /* 0x000fd000078e0027 */
[----:B------:R-:W-:Y:S05]  /*4db0*/  @P3 BRA `(.L_x_2660) ;  /* 0x0000000400203947 */ /* 0x000fea0003800000 */
[----:B------:R-:W-:-:S05]  /*4dc0*/  IMAD.WIDE R8, R41, 0x2, R8 ;  /* 0x0000000229087825 */ /* 0x000fca00078e0208 */
[----:B------:R0:W-:Y:S01]  /*4dd0*/  ST.E.128 desc[UR40][R8.64], R12 ;  /* 0x0000000c08007985 */ /* 0x0001e2000c101d28 */
[----:B------:R-:W-:Y:S05]  /*4de0*/  BRA `(.L_x_2660) ;  /* 0x0000000400147947 */ /* 0x000fea0003800000 */
.L_x_2641:
[----:B------:R-:W-:-:S13]  /*4df0*/  ISETP.NE.AND P5, PT, R157, 0x3, PT ;  /* 0x000000039d00780c */ /* 0x000fda0003fa5270 */
[----:B------:R-:W-:Y:S05]  /*4e00*/  @!P5 BRA `(.L_x_2680) ;  /* 0x000000000004d947 */ /* 0x000fea0003800000 */
[----:B------:R-:W-:Y:S01]  /*4e10*/  BPT.TRAP 0x1 ;  /* 0x000000040000795c */ /* 0x000fe20000300000 */
.L_x_2680:
[----:B------:R-:W2:Y:S01]  /*4e20*/  LDL R8, [R1] ;  /* 0x0000000001087983 */ /* 0x000ea20000100800 */
[----:B------:R-:W-:Y:S01]  /*4e30*/  IMAD R69, R19, 0x8, R2 ;  /* 0x0000000813457824 */ /* 0x000fe200078e0202 */
[----:B------:R-:W-:Y:S01]  /*4e40*/  BSSY B1, `(.L_x_2681) ;  /* 0x0000005000017945 */ /* 0x000fe20003800000 */
[----:B------:R-:W-:Y:S02]  /*4e50*/  SHF.R.S32.HI R74, RZ, 0x1f, R73 ;  /* 0x0000001fff4a7819 */ /* 0x000fe40000011449 */
[----:B--2---:R-:W-:-:S04]  /*4e60*/  SHF.L.U32 R77, R8, 0x1f, RZ ;  /* 0x0000001f084d7819 */ /* 0x004fc800000006ff */
[----:B------:R-:W0:Y:S02]  /*4e70*/  SYNCS.PHASECHK.TRANS64.TRYWAIT P3, [R69+URZ+0x16890], R77 ;  /* 0x0168904d450075a7 */ /* 0x000e24000806017f */
[----:B0-----:R-:W-:Y:S05]  /*4e80*/  @!P3 BRA `(.L_x_2682) ;  /* 0x0000013c00c4b947 */ /* 0x001fea0003800000 */
.L_x_2909:
[----:B------:R-:W-:Y:S05]  /*4e90*/  BSYNC B1 ;  /* 0x0000000000017941 */ /* 0x000fea0003800000 */
.L_x_2681:
        /* <DEDUP_REMOVED lines=27> */
.L_x_2913:
        /* <DEDUP_REMOVED lines=13> */
.L_x_2685:
[----:B------:R-:W-:Y:S05]  /*5120*/  BSYNC B1 ;  /* 0x0000000000017941 */ /* 0x000fea0003800000 */
.L_x_2684:
[----:B------:R-:W-:-:S03]  /*5130*/  UMOV UR4, 0xffffffff ;  /* 0xffffffff00047882 */ /* 0x000fc60000000000 */
[----:B------:R-:W-:Y:S05]  /*5140*/  BRA.DIV UR4, `(.L_x_2686) ;  /* 0x0000013e04747947 */ /* 0x000fea000b800000 */
[----:B--2-4-:R2:W4:Y:S04]  /*5150*/  SHFL.IDX PT, R9, R38, 0x1, 0x1c1f ;  /* 0x003c1f0026097f89 */ /* 0x01452800000e0000 */
[----:B---3--:R2:W3:Y:S02]  /*5160*/  SHFL.IDX PT, R37, R36, 0x1, 0x1c1f ;  /* 0x003c1f0024257f89 */ /* 0x0084e400000e0000 */
.L_x_2917:
        /* <DEDUP_REMOVED lines=13> */
.L_x_2660:
[----:B------:R-:W-:Y:S05]  /*5240*/  BSYNC B0 ;  /* 0x0000000000007941 */ /* 0x000fea0003800000 */
.L_x_2640:
        /* <DEDUP_REMOVED lines=16> */
.L_x_2688:
[----:B------:R-:W-:Y:S05]  /*5350*/  BSYNC B0 ;  /* 0x0000000000007941 */ /* 0x000fea0003800000 */
.L_x_2687:
[----:B------:R-:W0:Y:S01]  /*5360*/  SYNCS.PHASECHK.TRANS64.TRYWAIT P4, [R69+URZ+0x168b0], R77 ;  /* 0x0168b04d450075a7 */ /* 0x000e22000808017f */
[----:B------:R-:W-:Y:S01]  /*5370*/  ULDC UR36, c[0x0][0x2f4] ;  /* 0x0000bd0000247ab9 */ /* 0x000fe20000000800 */
[----:B------:R-:W-:Y:S04]  /*5380*/  BSSY B0, `(.L_x_2689) ;  /* 0x0000002000007945 */ /* 0x000fe80003800000 */
[----:B0-----:R-:W-:Y:S05]  /*5390*/  @!P4 BRA `(.L_x_2690) ;  /* 0x0000013c002cc947 */ /* 0x001fea0003800000 */
.L_x_2918:
[----:B------:R-:W-:Y:S05]  /*53a0*/  BSYNC B0 ;  /* 0x0000000000007941 */ /* 0x000fea0003800000 */
.L_x_2689:
        /* <DEDUP_REMOVED lines=12> */
[----:B------:R-:W-:Y:S01]  /*5470*/  IMAD R11, R61, UR4, RZ ;  /* 0x000000043d0b7c24 */ /* 0x000fe2000f8e02ff */
[----:B------:R-:W-:-:S03]  /*5480*/  IADD3 R9, R9, R75, RZ ;  /* 0x0000004b09097210 */ /* 0x000fc60007ffe0ff */
[C---:B------:R-:W-:Y:S02]  /*5490*/  IMAD R11, R34.reuse, UR5, R11 ;  /* 0x00000005220b7c24 */ /* 0x040fe4000f8e020b */
[----:B------:R-:W-:Y:S01]  /*54a0*/  IMAD.WIDE.U32 R8, R34, UR4, R8 ;  /* 0x0000000422087c25 */ /* 0x000fe2000f8e0008 */
[----:B------:R-:W-:-:S03]  /*54b0*/  ULDC.64 UR4, c[0x0][0x318] ;  /* 0x0000c60000047ab9 */ /* 0x000fc60000000a00 */
[----:B------:R-:W-:Y:S01]  /*54c0*/  IMAD.IADD R9, R9, 0x1, R11 ;  /* 0x0000000109097824 */ /* 0x000fe200078e020b */
[----:B-1----:R-:W-:-:S04]  /*54d0*/  LEA R36, P4, R8, UR4, 0x1 ;  /* 0x0000000408247c11 */ /* 0x002fc8000f8808ff */
        /* <DEDUP_REMOVED lines=15> */
.L_x_2692:
[----:B------:R-:W-:Y:S05]  /*55d0*/  BSYNC B0 ;  /* 0x0000000000007941 */ /* 0x000fea0003800000 */
.L_x_2691:
        /* <DEDUP_REMOVED lines=15> */
.L_x_2694:
[----:B------:R-:W-:Y:S05]  /*56d0*/  BSYNC B0 ;  /* 0x0000000000007941 */ /* 0x000fea0003800000 */
.L_x_2693:
[----:B-1-3--:R-:W3:Y:S01]  /*56e0*/  LDL.LU R9, [R1] ;  /* 0x0000000001097983 */ /* 0x00aee20000300800 */
        /* <DEDUP_REMOVED lines=16> */
[----:B------:R0:W-:Y:S01]  /*57f0*/  STL [R1], R9 ;  /* 0x0000000901007387 */ /* 0x0001e20000100800 */
[----:B------:R-:W-:Y:S05]  /*5800*/  @P4 BRA `(.L_x_2695) ;  /* 0xffffffc400fc4947 */ /* 0x000fea000383ffff */
[----:B0-----:R-:W0:Y:S01]  /*5810*/  S2R R9, SR_TID.X ;  /* 0x0000000000097919 */ /* 0x001e220000002100 */
[----:B------:R-:W-:Y:S02]  /*5820*/  PLOP3.LUT P0, PT, PT, PT, PT, 0x8, 0x0 ;  /* 0x000000000000781c */ /* 0x000fe40003f0e170 */
[----:B0-----:R-:W-:-:S04]  /*5830*/  SHF.R.U32.HI R9, RZ, 0x7, R9 ;  /* 0x00000007ff097819 */ /* 0x001fc80000011609 */
[----:B------:R-:W-:-:S13]  /*5840*/  ISETP.NE.AND P4, PT, R9, 0x1, PT ;  /* 0x000000010900780c */ /* 0x000fda0003f85270 */
[----:B------:R-:W-:Y:S06]  /*5850*/  @!P4 BAR.ARV 0x9, 0x100 ;  /* 0x024400000000cb1d */ /* 0x000fec0000002000 */
.L_x_2635:
[----:B------:R-:W3:Y:S01]  /*5860*/  LDL R5, [R1+0x28] ;  /* 0x0000280001057983 */ /* 0x000ee20000100800 */
[----:B------:R-:W0:Y:S01]  /*5870*/  LDC R0, c[0x0][0x448] ;  /* 0x00011200ff007b82 */ /* 0x000e220000000800 */
        /* <DEDUP_REMOVED lines=14> */
[----:B------:R-:W-:Y:S02]  /*5960*/  IMAD.MOV.U32 R94, RZ, RZ, RZ ;  /* 0x000000ffff5e7224 */ /* 0x000fe400078e00ff */
[----:B--2---:R-:W-:Y:S02]  /*5970*/  IMAD.MOV.U32 R13, RZ, RZ, RZ ;  /* 0x000000ffff0d7224 */ /* 0x004fe400078e00ff */
[----:B------:R-:W-:Y:S01]  /*5980*/  IMAD.MOV.U32 R90, RZ, RZ, RZ ;  /* 0x000000ffff5a7224 */ /* 0x000fe200078e00ff */
[----:B0-----:R-:W-:-:S13]  /*5990*/  ISETP.NE.AND P1, PT, R0, 0x1, PT ;  /* 0x000000010000780c */ /* 0x001fda0003f25270 */
[----:B------:R-:W0:Y:S08]  /*59a0*/  @P1 LDC R3, c[0x0][0x44c] ;  /* 0x00011300ff031b82 */ /* 0x000e300000000800 */
[----:B------:R-:W1:Y:S01]  /*59b0*/  @P1 LDC R4, c[0x0][0x450] ;  /* 0x00011400ff041b82 */ /* 0x000e620000000800 */
[----:B---3--:R-:W-:-:S04]  /*59c0*/  VIADD R0, R5, 0xbf ;  /* 0x000000bf05007836 */ /* 0x008fc80000000000 */
[----:B0-----:R-:W-:-:S05]  /*59d0*/  @P1 IMAD.HI.U32 R3, R0, R3, RZ ;  /* 0x0000000300031227 */ /* 0x001fca00078e00ff */
[----:B-1----:R-:W-:Y:S02]  /*59e0*/  @P1 SHF.R.U32.HI R0, RZ, R4, R3 ;  /* 0x00000004ff001219 */ /* 0x002fe40000011603 */
[----:B------:R-:W-:Y:S02]  /*59f0*/  PLOP3.LUT P1, PT, PT, PT, PT, 0x80, 0x0 ;  /* 0x000000000000781c */ /* 0x000fe40003f2f070 */
[----:B------:R-:W-:-:S04]  /*5a00*/  IADD3 R0, R83, R0, RZ ;  /* 0x0000000053007210 */ /* 0x000fc80007ffe0ff */
[----:B------:R-:W-:-:S04]  /*5a10*/  SHF.R.S32.HI R3, RZ, 0x1f, R0 ;  /* 0x0000001fff037819 */ /* 0x000fc80000011400 */
[----:B------:R-:W-:-:S04]  /*5a20*/  LEA.HI R3, R3, R0, RZ, 0x7 ;  /* 0x0000000003037211 */ /* 0x000fc800078f38ff */
[----:B------:R-:W-:-:S04]  /*5a30*/  SHF.R.S32.HI R3, RZ, 0x7, R3 ;  /* 0x00000007ff037819 */ /* 0x000fc80000011403 */
[----:B------:R-:W-:Y:S01]  /*5a40*/  VIMNMX R88, R84, R3, PT ;  /* 0x0000000354587248 */ /* 0x000fe20003fe0100 */
[----:B------:R-:W-:-:S03]  /*5a50*/  IMAD.MOV.U32 R3, RZ, RZ, RZ ;  /* 0x000000ffff037224 */ /* 0x000fc600078e00ff */
[----:B------:R-:W-:Y:S01]  /*5a60*/  ISETP.GE.AND P2, PT, R88, 0x1, PT ;  /* 0x000000015800780c */ /* 0x000fe20003f46270 */
[----:B------:R-:W-:-:S12]  /*5a70*/  @P0 BRA `(.L_x_2696) ;  /* 0x00000000000c0947 */ /* 0x000fd80003800000 */
[----:B------:R-:W0:Y:S01]  /*5a80*/  FENCE.VIEW.ASYNC.G ;  /* 0x00000000000073c6 */ /* 0x000e220000000100 */
[----:B------:R-:W-:Y:S05]  /*5a90*/  WARPSYNC.ALL ;  /* 0x0000000000007948 */ /* 0x000fea0003800000 */
[----:B0-----:R-:W-:Y:S06]  /*5aa0*/  BAR.ARV 0xc, 0x200 ;  /* 0x0308000000007b1d */ /* 0x001fec0000002000 */
.L_x_2696:
[----:B------:R-:W-:Y:S01]  /*5ab0*/  IMAD.MOV.U32 R12, RZ, RZ, RZ ;  /* 0x000000ffff0c7224 */ /* 0x000fe200078e00ff */
[----:B------:R-:W-:Y:S01]  /*5ac0*/  MOV R25, RZ ;  /* 0x000000ff00197202 */ /* 0x000fe20000000f00 */
        /* <DEDUP_REMOVED lines=10> */
.L_x_2921:
[----:B------:R-:W1:Y:S01]  /*5b70*/  LDL R3, [R1+0x1c] ;  /* 0x00001c0001037983 */ /* 0x000e620000100800 */
[----:B------:R-:W-:Y:S01]  /*5b80*/  BSSY B6, `(.L_x_2699) ;  /* 0x000001b000067945 */ /* 0x000fe20003800000 */
[----:B-1----:R-:W-:-:S05]  /*5b90*/  IMAD.HI R0, R3, 0x55555556, RZ ;  /* 0x5555555603007827 */ /* 0x002fca00078e02ff */
        /* <DEDUP_REMOVED lines=13> */
[----:B0-----:R0:W1:Y:S01]  /*5c70*/  LDC.64 R14, c[0x4][R0] ;  /* 0x01000000000e7b82 */ /* 0x0010620000000a00 */
[----:B------:R-:W-:Y:S01]  /*5c80*/  IMAD.U32 R5, RZ, RZ, UR5 ;  /* 0x00000005ff057e24 */ /* 0x000fe2000f8e00ff */
[----:B------:R-:W-:Y:S01]  /*5c90*/  ULDC.64 UR4, c[0x4][0x28] ;  /* 0x01000a0000047ab9 */ /* 0x000fe20000000a00 */
[----:B------:R-:W-:Y:S01]  /*5ca0*/  MOV R6, UR6 ;  /* 0x0000000600067c02 */ /* 0x000fe20008000f00 */
[----:B------:R-:W-:Y:S01]  /*5cb0*/  IMAD.U32 R7, RZ, RZ, UR7 ;  /* 0x00000007ff077e24 */ /* 0x000fe2000f8e00ff */
[----:B------:R-:W-:Y:S01]  /*5cc0*/  MOV R13, RZ ;  /* 0x000000ff000d7202 */ /* 0x000fe20000000f00 */
[----:B------:R-:W-:-:S02]  /*5cd0*/  IMAD.U32 R10, RZ, RZ, UR4 ;  /* 0x00000004ff0a7e24 */ /* 0x000fc4000f8e00ff */
[----:B------:R-:W-:Y:S02]  /*5ce0*/  IMAD.U32 R11, RZ, RZ, UR5 ;  /* 0x00000005ff0b7e24 */ /* 0x000fe4000f8e00ff */
[----:B------:R-:W-:Y:S02]  /*5cf0*/  IMAD.MOV.U32 R8, RZ, RZ, 0x70 ;  /* 0x00000070ff087424 */ /* 0x000fe400078e00ff */
[----:B0-----:R-:W-:-:S07]  /*5d00*/  IMAD.MOV.U32 R12, RZ, RZ, 0x1 ;  /* 0x00000001ff0c7424 */ /* 0x001fce00078e00ff */
[----:B------:R-:W-:-:S07]  /*5d10*/  LEPC R20, `(.L_x_2700) ;  /* 0x000000001014794e */ /* 0x000fce0000000000 */
[----:B-1--45:R-:W-:Y:S05]  /*5d20*/  CALL.ABS.NOINC R14 ;  /* 0x000000000e007343 */ /* 0x032fea0003c00000 */
.L_x_2700:
[----:B------:R-:W-:Y:S05]  /*5d30*/  BSYNC B6 ;  /* 0x0000000000067941 */ /* 0x000fea0003800000 */
.L_x_2699:
[----:B------:R-:W-:Y:S02]  /*5d40*/  ULDC UR4, c[0x0][0x3f4] ;  /* 0x0000fd0000047ab9 */ /* 0x000fe40000000800 */
[----:B------:R-:W-:-:S13]  /*5d50*/  ISETP.LT.AND P0, PT, RZ, UR4, PT ;  /* 0x00000004ff007c0c */ /* 0x000fda000bf01270 */
[----:B------:R-:W-:Y:S05]  /*5d60*/  @P0 BRA `(.L_x_2701) ;  /* 0x0000000000400947 */ /* 0x000fea0003800000 */
[----:B------:R-:W2:Y:S02]  /*5d70*/  LDL R20, [R1+0x58] ;  /* 0x0000580001147983 */ /* 0x000ea40000100800 */
[----:B--2---:R-:W-:-:S04]  /*5d80*/  LEA.HI R0, R20, R20, RZ, 0x1 ;  /* 0x0000001414007211 */ /* 0x004fc800078f08ff */
[----:B------:R-:W-:-:S05]  /*5d90*/  LOP3.LUT R0, R0, 0xfffffffe, RZ, 0xc0, !PT ;  /* 0xfffffffe00007812 */ /* 0x000fca00078ec0ff */
[----:B------:R-:W-:-:S05]  /*5da0*/  IMAD.IADD R0, R20, 0x1, -R0 ;  /* 0x0000000114007824 */ /* 0x000fca00078e0a00 */
[----:B------:R-:W-:-:S04]  /*5db0*/  SHF.L.U32 R3, R0, 0x1f, RZ ;  /* 0x0000001f00037819 */ /* 0x000fc800000006ff */
[----:B------:R1:W2:Y:S03]  /*5dc0*/  SYNCS.PHASECHK.TRANS64.TRYWAIT P0, [R2+URZ+0x16800], R3 ;  /* 0x01680003020075a7 */ /* 0x0002a6000800017f */
[----:B--2---:R-:W-:Y:S05]  /*5dd0*/  @!P0 NANOSLEEP.SYNCS 0x989680 ;  /* 0x009896800000895d */ /* 0x004fea0003900000 */
[----:B------:R-:W2:Y:S01]  /*5de0*/  @!P0 SYNCS.PHASECHK.TRANS64 P0, [R2+URZ+0x16800], R3 ;  /* 0x01680003020085a7 */ /* 0x000ea2000800007f */
[----:B------:R-:W-:Y:S04]  /*5df0*/  BSSY B0, `(.L_x_2702) ;  /* 0x0000006000007945 */ /* 0x000fe80003800000 */
[----:B--2---:R-:W-:Y:S05]  /*5e00*/  @P0 BRA `(.L_x_2703) ;  /* 0x0000000000100947 */ /* 0x004fea0003800000 */
.L_x_2704:
[----:B--2---:R2:W3:Y:S02]  /*5e10*/  SYNCS.PHASECHK.TRANS64.TRYWAIT P0, [R2+URZ+0x16800], R3 ;  /* 0x01680003020075a7 */ /* 0x0044e4000800017f */
[----:B---3--:R-:W-:Y:S05]  /*5e20*/  @!P0 NANOSLEEP.SYNCS 0x989680 ;  /* 0x009896800000895d */ /* 0x008fea0003900000 */
[----:B------:R-:W3:Y:S02]  /*5e30*/  @!P0 SYNCS.PHASECHK.TRANS64 P0, [R2+URZ+0x16800], R3 ;  /* 0x01680003020085a7 */ /* 0x000ee4000800007f */
[----:B---3--:R-:W-:Y:S05]  /*5e40*/  @!P0 BRA `(.L_x_2704) ;  /* 0xfffffffc00f08947 */ /* 0x008fea000383ffff */
.L_x_2703:
[----:B------:R-:W-:Y:S05]  /*5e50*/  BSYNC B0 ;  /* 0x0000000000007941 */ /* 0x000fea0003800000 */
.L_x_2702:
[----:B------:R-:W-:Y:S05]  /*5e60*/  BRA `(.L_x_2705) ;  /* 0x0000002c009c7947 */ /* 0x000fea0003800000 */
.L_x_2701:
        /* <DEDUP_REMOVED lines=29> */
[----:B-1--4-:R-:W-:Y:S05]  /*6040*/  CALL.ABS.NOINC R14 ;  /* 0x000000000e007343 */ /* 0x012fea0003c00000 */
.L_x_2707:
[----:B------:R-:W-:Y:S05]  /*6050*/  BSYNC B6 ;  /* 0x0000000000067941 */ /* 0x000fea0003800000 */
.L_x_2706:
[----:B------:R-:W2:Y:S01]  /*6060*/  LDL R20, [R1+0x28] ;  /* 0x0000280001147983 */ /* 0x000ea20000100800 */
[----:B------:R-:W-:Y:S01]  /*6070*/  ULDC.U8 UR4, c[0x0][0x410] ;  /* 0x0001040000047ab9 */ /* 0x000fe20000000000 */
[----:B------:R-:W-:Y:S01]  /*6080*/  BSSY B0, `(.L_x_2708) ;  /* 0x00002bd000007945 */ /* 0x000fe20003800000 */
[----:B------:R-:W-:Y:S01]  /*6090*/  ISETP.NE.AND P0, PT, RZ, UR4, PT ;  /* 0x00000004ff007c0c */ /* 0x000fe2000bf05270 */
[----:B--2---:R-:W-:-:S12]  /*60a0*/  IMAD.IADD R39, R154, 0x1, R20 ;  /* 0x000000019a277824 */ /* 0x004fd800078e0214 */
[----:B------:R-:W-:Y:S05]  /*60b0*/  @!P0 BRA `(.L_x_2709) ;  /* 0x0000001400a88947 */ /* 0x000fea0003800000 */
[----:B------:R-:W1:Y:S01]  /*60c0*/  LDC R32, c[0x0][0x448] ;  /* 0x00011200ff207b82 */ /* 0x000e620000000800 */
[----:B------:R-:W2:Y:S01]  /*60d0*/  S2R R20, SR_TID.X ;  /* 0x0000000000147919 */ /* 0x000ea20000002100 */
[----:B------:R-:W-:Y:S01]  /*60e0*/  ULDC.64 UR4, c[0x0][0x3f8] ;  /* 0x0000fe0000047ab9 */ /* 0x000fe20000000a00 */
[----:B------:R-:W-:Y:S01]  /*60f0*/  ULDC.64 UR6, c[0x0][0x408] ;  /* 0x0001020000067ab9 */ /* 0x000fe20000000a00 */
[----:B------:R-:W-:Y:S01]  /*6100*/  MOV R10, R24 ;  /* 0x00000018000a7202 */ /* 0x000fe20000000f00 */
[----:B------:R-:W-:Y:S02]  /*6110*/  IMAD.MOV.U32 R8, RZ, RZ, R26 ;  /* 0x000000ffff087224 */ /* 0x000fe400078e001a */
[----:B------:R-:W-:Y:S02]  /*6120*/  IMAD.MOV.U32 R9, RZ, RZ, R29 ;  /* 0x000000ffff097224 */ /* 0x000fe400078e001d */
[----:B------:R-:W-:Y:S01]  /*6130*/  IMAD.MOV.U32 R11, RZ, RZ, R31 ;  /* 0x000000ffff0b7224 */ /* 0x000fe200078e001f */
[----:B-1----:R-:W-:Y:S01]  /*6140*/  ISETP.NE.AND P0, PT, R32, 0x1, PT ;  /* 0x000000012000780c */ /* 0x002fe20003f05270 */
[----:B--2---:R-:W-:-:S12]  /*6150*/  VIADD R21, R20, 0xffffff80 ;  /* 0xffffff8014157836 */ /* 0x004fd80000000000 */
[----:B------:R-:W1:Y:S01]  /*6160*/  @P0 LDC R0, c[0x0][0x44c] ;  /* 0x00011300ff000b82 */ /* 0x000e620000000800 */
[----:B------:R-:W-:-:S04]  /*6170*/  SHF.R.S32.HI R20, RZ, 0x1f, R21 ;  /* 0x0000001fff147819 */ /* 0x000fc80000011415 */
[----:B------:R-:W-:-:S03]  /*6180*/  LEA.HI R20, R20, R21, RZ, 0x2 ;  /* 0x0000001514147211 */ /* 0x000fc600078f10ff */
[----:B------:R-:W2:Y:S01]  /*6190*/  @P0 LDC R5, c[0x0][0x450] ;  /* 0x00011400ff050b82 */ /* 0x000ea20000000800 */
[----:B------:R-:W-:-:S05]  /*61a0*/  LOP3.LUT R20, R20, 0xfffffffc, RZ, 0xc0, !PT ;  /* 0xfffffffc14147812 */ /* 0x000fca00078ec0ff */
[----:B------:R-:W-:-:S04]  /*61b0*/  IMAD.IADD R20, R21, 0x1, -R20 ;  /* 0x0000000115147824 */ /* 0x000fc800078e0a14 */
[----:B------:R-:W-:-:S04]  /*61c0*/  IMAD R3, R20, 0x60, R39 ;  /* 0x0000006014037824 */ /* 0x000fc800078e0227 */
[----:B-1----:R-:W-:-:S05]  /*61d0*/  @P0 IMAD.HI.U32 R0, R3, R0, RZ ;  /* 0x0000000003000227 */ /* 0x002fca00078e00ff */
[----:B--2---:R-:W-:-:S04]  /*61e0*/  @P0 SHF.R.U32.HI R3, RZ, R5, R0 ;  /* 0x00000005ff030219 */ /* 0x004fc80000011600 */
        /* <DEDUP_REMOVED lines=17> */
[----:B------:R1:W2:Y:S04]  /*6300*/  SHFL.IDX PT, R3, R6, RZ, 0x1c1f ;  /* 0x001c1fff06037589 */ /* 0x0002a800000e0000 */
[----:B------:R1:W3:Y:S04]  /*6310*/  SHFL.IDX PT, R0, R4, RZ, 0x1c1f ;  /* 0x001c1fff04007589 */ /* 0x0002e800000e0000 */
[----:B------:R1:W1:Y:S04]  /*6320*/  SHFL.IDX PT, R5, R8, RZ, 0x1c1f ;  /* 0x001c1fff08057589 */ /* 0x00026800000e0000 */
[----:B0-----:R0:W0:Y:S02]  /*6330*/  SHFL.IDX PT, R14, R7, RZ, 0x1c1f ;  /* 0x001c1fff070e7589 */ /* 0x00102400000e0000 */
.L_x_2927:
[----:B------:R-:W5:Y:S01]  /*6340*/  LDL R9, [R1+0x18] ;  /* 0x0000180001097983 */ /* 0x000f620000100800 */
[----:B------:R-:W-:Y:S01]  /*6350*/  BSSY B1, `(.L_x_2711) ;  /* 0x0000020000017945 */ /* 0x000fe20003800000 */
[----:B------:R-:W-:Y:S02]  /*6360*/  CS2R R34, SRZ ;  /* 0x0000000000227805 */ /* 0x000fe4000001ff00 */
[----:B------:R-:W-:Y:S02]  /*6370*/  CS2R R20, SRZ ;  /* 0x0000000000147805 */ /* 0x000fe4000001ff00 */
[----:B------:R-:W-:Y:S02]  /*6380*/  CS2R R28, SRZ ;  /* 0x00000000001c7805 */ /* 0x000fe4000001ff00 */
[----:B------:R-:W-:Y:S01]  /*6390*/  CS2R R24, SRZ ;  /* 0x0000000000187805 */ /* 0x000fe2000001ff00 */
[----:B-----5:R-:W-:-:S05]  /*63a0*/  IMAD R32, R9, R32, RZ ;  /* 0x0000002009207224 */ /* 0x020fca00078e02ff */
[----:B------:R-:W-:-:S13]  /*63b0*/  ISETP.GE.AND P0, PT, R39, R32, PT ;  /* 0x000000202700720c */ /* 0x000fda0003f06270 */
[----:B------:R-:W-:Y:S05]  /*63c0*/  @P0 BRA `(.L_x_2712) ;  /* 0x0000000000600947 */ /* 0x000fea0003800000 */
[----:B------:R-:W4:Y:S01]  /*63d0*/  LDL R9, [R1+0x4] ;  /* 0x0000040001097983 */ /* 0x000f220000100800 */
[----:B------:R-:W-:-:S03]  /*63e0*/  ULDC UR4, c[0x0][0x3f4] ;  /* 0x0000fd0000047ab9 */ /* 0x000fc60000000800 */
[----:B------:R-:W4:Y:S01]  /*63f0*/  LDL R12, [R1+0x60] ;  /* 0x00006000010c7983 */ /* 0x000f220000100800 */
[----:B------:R-:W-:Y:S01]  /*6400*/  ISETP.GE.AND P2, PT, R152, UR4, PT ;  /* 0x0000000498007c0c */ /* 0x000fe2000bf46270 */
[----:B---3--:R-:W-:Y:S02]  /*6410*/  IMAD.MOV.U32 R10, RZ, RZ, R0 ;  /* 0x000000ffff0a7224 */ /* 0x008fe400078e0000 */
[----:B--2---:R-:W-:Y:S02]  /*6420*/  IMAD.MOV.U32 R11, RZ, RZ, R3 ;  /* 0x000000ffff0b7224 */ /* 0x004fe400078e0003 */
[----:B-1----:R-:W-:Y:S01]  /*6430*/  IMAD.MOV.U32 R15, RZ, RZ, R5 ;  /* 0x000000ffff0f7224 */ /* 0x002fe200078e0005 */
[----:B------:R-:W-:Y:S02]  /*6440*/  CS2R R28, SRZ ;  /* 0x00000000001c7805 */ /* 0x000fe4000001ff00 */
[----:B------:R-:W-:Y:S02]  /*6450*/  CS2R R34, SRZ ;  /* 0x0000000000227805 */ /* 0x000fe4000001ff00 */
[----:B------:R-:W-:-:S03]  /*6460*/  CS2R R24, SRZ ;  /* 0x0000000000187805 */ /* 0x000fc6000001ff00 */
[----:B------:R-:W-:-:S05]  /*6470*/  @!P2 IMAD.WIDE R10, R152, 0x2, R10 ;  /* 0x00000002980aa825 */ /* 0x000fca00078e020a */
[----:B------:R1:W5:Y:S01]  /*6480*/  @!P2 LD.E.64 R28, desc[UR40][R10.64] ;  /* 0x000000280a1ca980 */ /* 0x000362000c101b00 */
[----:B----4-:R-:W-:-:S13]  /*6490*/  ISETP.GE.AND P3, PT, R9, UR4, PT ;  /* 0x0000000409007c0c */ /* 0x010fda000bf66270 */
[C---:B------:R-:W-:Y:S02]  /*64a0*/  @!P3 SHF.L.U32 R37, R9.reuse, 0x1, RZ ;  /* 0x000000010925b819 */ /* 0x040fe400000006ff */
[----:B------:R-:W-:Y:S02]  /*64b0*/  @!P3 SHF.L.U64.HI R20, R9, 0x1, R12 ;  /* 0x000000010914b819 */ /* 0x000fe4000001020c */
[-C--:B------:R-:W-:Y:S02]  /*64c0*/  @!P3 IADD3 R26, P0, R0, R37.reuse, RZ ;  /* 0x00000025001ab210 */ /* 0x080fe40007f1e0ff */
[----:B0-----:R-:W-:Y:S01]  /*64d0*/  @!P3 IADD3 R36, P1, R14, R37, RZ ;  /* 0x000000250e24b210 */ /* 0x001fe20007f3e0ff */
[----:B------:R-:W-:-:S04]  /*64e0*/  @!P2 IMAD.WIDE R12, R152, 0x2, R14 ;  /* 0x00000002980ca825 */ /* 0x000fc800078e020e */
[--C-:B------:R-:W-:Y:S01]  /*64f0*/  @!P3 IMAD.X R27, R3, 0x1, R20.reuse, P0 ;  /* 0x00000001031bb824 */ /* 0x100fe200000e0614 */
[----:B------:R1:W5:Y:S01]  /*6500*/  @!P2 LD.E.64 R34, desc[UR40][R12.64] ;  /* 0x000000280c22a980 */ /* 0x000362000c101b00 */
[----:B------:R-:W-:Y:S01]  /*6510*/  @!P3 IMAD.X R37, R5, 0x1, R20, P1 ;  /* 0x000000010525b824 */ /* 0x000fe200008e0614 */
[----:B------:R-:W-:Y:S02]  /*6520*/  CS2R R20, SRZ ;  /* 0x0000000000147805 */ /* 0x000fe4000001ff00 */
[----:B------:R1:W5:Y:S04]  /*6530*/  @!P3 LD.E.64 R24, desc[UR40][R26.64] ;  /* 0x000000281a18b980 */ /* 0x000368000c101b00 */
[----:B------:R1:W5:Y:S02]  /*6540*/  @!P3 LD.E.64 R20, desc[UR40][R36.64] ;  /* 0x000000282414b980 */ /* 0x000364000c101b00 */
.L_x_2712:
[----:B------:R-:W-:Y:S05]  /*6550*/  BSYNC B1 ;  /* 0x0000000000017941 */ /* 0x000fea0003800000 */
.L_x_2711:
[----:B---3-5:R-:W-:Y:S01]  /*6560*/  IMAD.MOV.U32 R0, RZ, RZ, R34 ;  /* 0x000000ffff007224 */ /* 0x028fe200078e0022 */
[----:B-1----:R-:W-:Y:S01]  /*6570*/  MOV R5, R20 ;  /* 0x0000001400057202 */ /* 0x002fe20000000f00 */
[----:B--2---:R-:W-:Y:S01]  /*6580*/  IMAD.MOV.U32 R3, RZ, RZ, R35 ;  /* 0x000000ffff037224 */ /* 0x004fe200078e0023 */
[----:B------:R-:W-:Y:S01]  /*6590*/  UMOV UR4, 0xffffffff ;  /* 0xffffffff00047882 */ /* 0x000fe20000000000 */
        /* <DEDUP_REMOVED lines=9> */
[----:B------:R-:W-:-:S02]  /*6630*/  CS2R R26, SRZ ;  /* 0x00000000001a7805 */ /* 0x000fc4000001ff00 */
[----:B------:R-:W-:Y:S02]  /*6640*/  PRMT R46, R3, 0x5410, R5 ;  /* 0x00005410032e7816 */ /* 0x000fe40000000005 */
[----:B------:R-:W-:Y:S01]  /*6650*/  PRMT R36, R9, 0x7610, R36 ;  /* 0x0000761009247816 */ /* 0x000fe20000000024 */
[----:B------:R-:W-:Y:S06]  /*6660*/  BRA.DIV UR4, `(.L_x_2713) ;  /* 0x0000012e043c7947 */ /* 0x000fec000b800000 */
[----:B------:R1:W2:Y:S04]  /*6670*/  SHFL.IDX PT, R3, R6, 0x1, 0x1c1f ;  /* 0x003c1f0006037f89 */ /* 0x0002a800000e0000 */
[----:B------:R1:W3:Y:S04]  /*6680*/  SHFL.IDX PT, R0, R4, 0x1, 0x1c1f ;  /* 0x003c1f0004007f89 */ /* 0x0002e800000e0000 */
[----:B------:R1:W1:Y:S04]  /*6690*/  SHFL.IDX PT, R5, R8, 0x1, 0x1c1f ;  /* 0x003c1f0008057f89 */ /* 0x00026800000e0000 */
[----:B0-----:R0:W0:Y:S02]  /*66a0*/  SHFL.IDX PT, R14, R7, 0x1, 0x1c1f ;  /* 0x003c1f00070e7f89 */ /* 0x00102400000e0000 */
.L_x_2933:
[----:B-1----:R-:W5:Y:S04]  /*66b0*/  LDL R6, [R1+0x58] ;  /* 0x0000580001067983 */ /* 0x002f680000100800 */
[----:B------:R-:W4:Y:S01]  /*66c0*/  LDL R41, [R1+0x38] ;  /* 0x0000380001297983 */ /* 0x000f220000100800 */
[----:B------:R-:W-:Y:S01]  /*66d0*/  IADD3 R39, R39, 0x60, RZ ;  /* 0x0000006027277810 */ /* 0x000fe20007ffe0ff */
[----:B------:R-:W-:Y:S01]  /*66e0*/  BSSY B1, `(.L_x_2714) ;  /* 0x0000023000017945 */ /* 0x000fe20003800000 */
[----:B------:R-:W-:Y:S02]  /*66f0*/  CS2R R10, SRZ ;  /* 0x00000000000a7805 */ /* 0x000fe4000001ff00 */
[----:B------:R-:W-:Y:S02]  /*6700*/  CS2R R12, SRZ ;  /* 0x00000000000c7805 */ /* 0x000fe4000001ff00 */
[----:B------:R-:W-:-:S02]  /*6710*/  ISETP.GE.AND P0, PT, R39, R32, PT ;  /* 0x000000202700720c */ /* 0x000fc40003f06270 */
[----:B------:R-:W-:Y:S02]  /*6720*/  CS2R R8, SRZ ;  /* 0x0000000000087805 */ /* 0x000fe4000001ff00 */
[----:B-----5:R-:W-:-:S04]  /*6730*/  LEA.HI R4, R6, R6, RZ, 0x1 ;  /* 0x0000000606047211 */ /* 0x020fc800078f08ff */
[----:B------:R-:W-:Y:S01]  /*6740*/  LOP3.LUT R4, R4, 0xfffffffe, RZ, 0xc0, !PT ;  /* 0xfffffffe04047812 */ /* 0x000fe200078ec0ff */
[----:B----4-:R-:W-:-:S04]  /*6750*/  IMAD.SHL.U32 R31, R41, 0x40, RZ ;  /* 0x00000040291f7824 */ /* 0x010fc800078e00ff */
[----:B------:R-:W-:-:S05]  /*6760*/  IMAD.IADD R4, R6, 0x1, -R4 ;  /* 0x0000000106047824 */ /* 0x000fca00078e0a04 */
[----:B------:R-:W-:Y:S01]  /*6770*/  SHF.L.U32 R37, R4, 0x1f, RZ ;  /* 0x0000001f04257819 */ /* 0x000fe200000006ff */
[----:B------:R-:W-:Y:S06]  /*6780*/  @P0 BRA `(.L_x_2715) ;  /* 0x0000000000600947 */ /* 0x000fec0003800000 */
[----:B------:R-:W4:Y:S01]  /*6790*/  LDL R15, [R1+0x4] ;  /* 0x00000400010f7983 */ /* 0x000f220000100800 */
[----:B------:R-:W-:-:S03]  /*67a0*/  ULDC UR4, c[0x0][0x3f4] ;  /* 0x0000fd0000047ab9 */ /* 0x000fc60000000800 */
[----:B------:R-:W4:Y:S01]  /*67b0*/  LDL R38, [R1+0x60] ;  /* 0x0000600001267983 */ /* 0x000f220000100800 */
[----:B------:R-:W-:Y:S01]  /*67c0*/  ISETP.GE.AND P2, PT, R152, UR4, PT ;  /* 0x0000000498007c0c */ /* 0x000fe2000bf46270 */
[----:B---3--:R-:W-:Y:S02]  /*67d0*/  IMAD.MOV.U32 R6, RZ, RZ, R0 ;  /* 0x000000ffff067224 */ /* 0x008fe400078e0000 */
[----:B0-2---:R-:W-:Y:S01]  /*67e0*/  IMAD.MOV.U32 R7, RZ, RZ, R3 ;  /* 0x000000ffff077224 */ /* 0x005fe200078e0003 */
[----:B------:R-:W-:Y:S02]  /*67f0*/  CS2R R12, SRZ ;  /* 0x00000000000c7805 */ /* 0x000fe4000001ff00 */
[----:B------:R-:W-:-:S07]  /*6800*/  CS2R R26, SRZ ;  /* 0x00000000001a7805 */ /* 0x000fce000001ff00 */
[----:B------:R-:W-:-:S05]  /*6810*/  @!P2 IMAD.WIDE R6, R152, 0x2, R6 ;  /* 0x000000029806a825 */ /* 0x000fca00078e0206 */
[----:B------:R1:W5:Y:S01]  /*6820*/  @!P2 LD.E.64 R12, desc[UR40][R6.64] ;  /* 0x00000028060ca980 */ /* 0x000362000c101b00 */
[----:B----4-:R-:W-:-:S13]  /*6830*/  ISETP.GE.AND P3, PT, R15, UR4, PT ;  /* 0x000000040f007c0c */ /* 0x010fda000bf66270 */
[C---:B------:R-:W-:Y:S01]  /*6840*/  @!P3 IMAD.SHL.U32 R9, R15.reuse, 0x2, RZ ;  /* 0x000000020f09b824 */ /* 0x040fe200078e00ff */
[----:B------:R-:W-:Y:S02]  /*6850*/  @!P3 SHF.L.U64.HI R10, R15, 0x1, R38 ;  /* 0x000000010f0ab819 */ /* 0x000fe40000010226 */
[----:B------:R-:W-:Y:S02]  /*6860*/  MOV R15, R5 ;  /* 0x00000005000f7202 */ /* 0x000fe40000000f00 */
[-C--:B------:R-:W-:Y:S02]  /*6870*/  @!P3 IADD3 R38, P0, R0, R9.reuse, RZ ;  /* 0x000000090026b210 */ /* 0x080fe40007f1e0ff */
[----:B------:R-:W-:Y:S02]  /*6880*/  @!P3 IADD3 R4, P1, R14, R9, RZ ;  /* 0x000000090e04b210 */ /* 0x000fe40007f3e0ff */
[----:B------:R-:W-:Y:S01]  /*6890*/  CS2R R8, SRZ ;  /* 0x0000000000087805 */ /* 0x000fe2000001ff00 */
[----:B------:R-:W-:-:S02]  /*68a0*/  @!P3 IMAD.X R39, R3, 0x1, R10, P0 ;  /* 0x000000010327b824 */ /* 0x000fc400000e060a */
[----:B------:R-:W-:Y:S01]  /*68b0*/  @!P3 IMAD.X R5, R5, 0x1, R10, P1 ;  /* 0x000000010505b824 */ /* 0x000fe200008e060a */
[----:B------:R-:W-:Y:S01]  /*68c0*/  CS2R R10, SRZ ;  /* 0x00000000000a7805 */ /* 0x000fe2000001ff00 */
[----:B------:R-:W-:Y:S01]  /*68d0*/  @!P2 IMAD.WIDE R14, R152, 0x2, R14 ;  /* 0x00000002980ea825 */ /* 0x000fe200078e020e */
[----:B------:R1:W5:Y:S04]  /*68e0*/  @!P3 LD.E.64 R8, desc[UR40][R38.64] ;  /* 0x000000282608b980 */ /* 0x000368000c101b00 */
[----:B------:R1:W5:Y:S04]  /*68f0*/  @!P2 LD.E.64 R26, desc[UR40][R14.64] ;  /* 0x000000280e1aa980 */ /* 0x000368000c101b00 */
[----:B------:R1:W5:Y:S02]  /*6900*/  @!P3 LD.E.64 R10, desc[UR40][R4.64] ;  /* 0x00000028040ab980 */ /* 0x000364000c101b00 */
.L_x_2715:
[----:B------:R-:W-:Y:S05]  /*6910*/  BSYNC B1 ;  /* 0x0000000000017941 */ /* 0x000fea0003800000 */
.L_x_2714:
[----:B01----:R-:W0:Y:S01]  /*6920*/  S2R R7, SR_TID.X ;  /* 0x0000000000077919 */ /* 0x003e220000002100 */
[----:B------:R-:W1:Y:S01]  /*6930*/  SYNCS.PHASECHK.TRANS64.TRYWAIT P0, [R2+URZ+0x16800], R37 ;  /* 0x01680025020075a7 */ /* 0x000e62000800017f */
[----:B------:R-:W-:Y:S01]  /*6940*/  LOP3.LUT R31, R31, 0x1c0, RZ, 0xc0, !PT ;  /* 0x000001c01f1f7812 */ /* 0x000fe200078ec0ff */
[----:B-----5:R-:W-:Y:S01]  /*6950*/  IMAD.MOV.U32 R4, RZ, RZ, R26 ;  /* 0x000000ffff047224 */ /* 0x020fe200078e001a */
[----:B------:R-:W-:Y:S01]  /*6960*/  MOV R5, R11 ;  /* 0x0000000b00057202 */ /* 0x000fe20000000f00 */
[----:B------:R-:W-:Y:S01]  /*6970*/  IMAD.MOV.U32 R6, RZ, RZ, R12 ;  /* 0x000000ffff067224 */ /* 0x000fe200078e000c */
[----:B---3--:R-:W-:Y:S01]  /*6980*/  LOP3.LUT R0, R31, 0x18, R16, 0xf8, !PT ;  /* 0x000000181f007812 */ /* 0x008fe200078ef810 */
[----:B------:R-:W-:Y:S01]  /*6990*/  BSSY B1, `(.L_x_2716) ;  /* 0x000001b000017945 */ /* 0x000fe20003800000 */
[----:B--2---:R-:W-:Y:S01]  /*69a0*/  SHF.R.U32.HI R3, RZ, 0x3, R31 ;  /* 0x00000003ff037819 */ /* 0x004fe2000001161f */
[----:B------:R-:W-:Y:S01]  /*69b0*/  IMAD R31, R33, -0xc0, R32 ;  /* 0xffffff40211f7824 */ /* 0x000fe200078e0220 */
[----:B------:R-:W-:Y:S01]  /*69c0*/  PRMT R47, R4, 0x7610, R47 ;  /* 0x00007610042f7816 */ /* 0x000fe2000000002f */
[----:B------:R-:W-:Y:S01]  /*69d0*/  IMAD.MOV.U32 R4, RZ, RZ, R10 ;  /* 0x000000ffff047224 */ /* 0x000fe200078e000a */
[----:B------:R-:W-:Y:S01]  /*69e0*/  LOP3.LUT R0, R0, R3, RZ, 0x3c, !PT ;  /* 0x0000000300007212 */ /* 0x000fe200078e3cff */
[----:B------:R-:W-:Y:S01]  /*69f0*/  IMAD.MOV.U32 R3, RZ, RZ, R27 ;  /* 0x000000ffff037224 */ /* 0x000fe200078e001b */
[----:B------:R-:W-:-:S02]  /*6a00*/  VIMNMX R31, R31, 0xc0, PT ;  /* 0x000000c01f1f7848 */ /* 0x000fc40003fe0100 */
[----:B------:R-:W-:Y:S01]  /*6a10*/  PRMT R14, R4, 0x5410, R5 ;  /* 0x00005410040e7816 */ /* 0x000fe20000000005 */
[----:B------:R-:W-:Y:S01]  /*6a20*/  IMAD.MOV.U32 R4, RZ, RZ, R8 ;  /* 0x000000ffff047224 */ /* 0x000fe200078e0008 */
[----:B------:R-:W-:Y:S01]  /*6a30*/  PRMT R32, R3, 0x7610, R32 ;  /* 0x0000761003207816 */ /* 0x000fe20000000020 */
[----:B------:R-:W-:Y:S01]  /*6a40*/  IMAD.MOV.U32 R5, RZ, RZ, R9 ;  /* 0x000000ffff057224 */ /* 0x000fe200078e0009 */
[----:B------:R-:W-:Y:S02]  /*6a50*/  PRMT R47, R47, 0x5410, R6 ;  /* 0x000054102f2f7816 */ /* 0x000fe40000000006 */
[----:B------:R-:W-:Y:S02]  /*6a60*/  PRMT R15, R4, 0x7610, R15 ;  /* 0x00007610040f7816 */ /* 0x000fe4000000000f */
[----:B------:R-:W-:Y:S02]  /*6a70*/  LOP3.LUT P2, RZ, R41, 0x4, RZ, 0xc0, !PT ;  /* 0x0000000429ff7812 */ /* 0x000fe4000784c0ff */
[----:B------:R-:W-:Y:S01]  /*6a80*/  ISETP.GE.AND P1, PT, R154, R31, PT ;  /* 0x0000001f9a00720c */ /* 0x000fe20003f26270 */
[----:B0-----:R-:W-:-:S05]  /*6a90*/  VIADD R38, R7, 0xffffff80 ;  /* 0xffffff8007267836 */ /* 0x001fca0000000000 */
[----:B------:R-:W-:-:S04]  /*6aa0*/  SHF.R.S32.HI R7, RZ, 0x1f, R38 ;  /* 0x0000001fff077819 */ /* 0x000fc80000011426 */
[----:B------:R-:W-:-:S04]  /*6ab0*/  LEA.HI R7, R7, R38, RZ, 0x5 ;  /* 0x0000002607077211 */ /* 0x000fc800078f28ff */
[----:B------:R-:W-:-:S05]  /*6ac0*/  SHF.R.S32.HI R7, RZ, 0x5, R7 ;  /* 0x00000005ff077819 */ /* 0x000fca0000011407 */
[----:B------:R-:W-:Y:S02]  /*6ad0*/  IMAD R3, R7, 0x200, R0 ;  /* 0x0000020007037824 */ /* 0x000fe400078e0200 */
[----:B------:R-:W-:-:S03]  /*6ae0*/  IMAD.MOV.U32 R0, RZ, RZ, R13 ;  /* 0x000000ffff007224 */ /* 0x000fc600078e000d */
[----:B------:R-:W-:Y:S02]  /*6af0*/  LEA R3, R3, R2, 0x1 ;  /* 0x0000000203037211 */ /* 0x000fe400078e08ff */
[----:B------:R-:W-:-:S03]  /*6b00*/  PRMT R32, R32, 0x5410, R0 ;  /* 0x0000541020207816 */ /* 0x000fc60000000000 */
[C---:B------:R-:W-:Y:S02]  /*6b10*/  VIADD R4, R3.reuse, 0x8400 ;  /* 0x0000840003047836 */ /* 0x040fe40000000000 */
[----:B------:R-:W-:Y:S01]  /*6b20*/  VIADD R0, R3, 0x8440 ;  /* 0x0000844003007836 */ /* 0x000fe20000000000 */
[----:B-1----:R-:W-:Y:S06]  /*6b30*/  @!P0 BRA `(.L_x_2717) ;  /* 0x0000012800788947 */ /* 0x002fec0003800000 */
.L_x_2934:
[----:B------:R-:W-:Y:S05]  /*6b40*/  BSYNC B1 ;  /* 0x0000000000017941 */ /* 0x000fea0003800000 */
.L_x_2716:
[----:B------:R-:W-:Y:S01]  /*6b50*/  BSSY B1, `(.L_x_2718) ;  /* 0x0000060000017945 */ /* 0x000fe20003800000 */
[----:B------:R-:W-:Y:S01]  /*6b60*/  PRMT R15, R15, 0x5410, R5 ;  /* 0x000054100f0f7816 */ /* 0x000fe20000000005 */
[----:B------:R-:W-:Y:S02]  /*6b70*/  @P2 VIADD R0, R4, 0xffffffc0 ;  /* 0xffffffc004002836 */ /* 0x000fe40000000000 */
[----:B------:R-:W-:Y:S05]  /*6b80*/  @P1 BRA `(.L_x_2719) ;  /* 0x0000000400701947 */ /* 0x000fea0003800000 */
[----:B------:R-:W2:Y:S01]  /*6b90*/  LDL R6, [R1+0x4] ;  /* 0x0000040001067983 */ /* 0x000ea20000100800 */
[----:B------:R-:W1:Y:S01]  /*6ba0*/  LDC R5, c[0x0][0x3f4] ;  /* 0x0000fd00ff057b82 */ /* 0x000e620000000800 */
[----:B------:R-:W-:Y:S01]  /*6bb0*/  BSSY B2, `(.L_x_2720) ;  /* 0x000002e000027945 */ /* 0x000fe20003800000 */
[-C--:B-1----:R-:W-:Y:S02]  /*6bc0*/  ISETP.GE.AND P0, PT, R152, R5.reuse, PT ;  /* 0x000000059800720c */ /* 0x082fe40003f06270 */
[----:B--2---:R-:W-:-:S11]  /*6bd0*/  ISETP.GE.AND P1, PT, R6, R5, PT ;  /* 0x000000050600720c */ /* 0x004fd60003f26270 */
[----:B------:R-:W-:Y:S05]  /*6be0*/  @P0 BRA `(.L_x_2721) ;  /* 0x0000000000a80947 */ /* 0x000fea0003800000 */
[----:B------:R-:W1:Y:S01]  /*6bf0*/  LDS.128 R4, [R3+0x8400] ;  /* 0x0084000003047984 */ /* 0x000e620000000c00 */
[----:B0-----:R-:W-:Y:S01]  /*6c00*/  SHF.R.U32.HI R37, RZ, 0x10, R29 ;  /* 0x00000010ff257819 */ /* 0x001fe2000001161d */
[--C-:B------:R-:W-:Y:S01]  /*6c10*/  HADD2.F32 R38, -RZ, R40.reuse.H0_H0 ;  /* 0x20000028ff267230 */ /* 0x100fe20000004100 */
[--C-:B------:R-:W-:Y:S02]  /*6c20*/  SHF.R.U32.HI R39, RZ, 0x10, R35.reuse ;  /* 0x00000010ff277819 */ /* 0x100fe40000011623 */
[----:B------:R-:W-:Y:S01]  /*6c30*/  SHF.R.U64 R43, R34, 0x10, R35 ;  /* 0x00000010222b7819 */ /* 0x000fe20000001223 */
[----:B------:R-:W-:Y:S01]  /*6c40*/  HADD2.F32 R37, -RZ, R37.H0_H0 ;  /* 0x20000025ff257230 */ /* 0x000fe20000004100 */
[----:B------:R-:W-:Y:S01]  /*6c50*/  SHF.R.U64 R44, R28, 0x10, R29 ;  /* 0x000000101c2c7819 */ /* 0x000fe2000000121d */
[----:B------:R-:W-:Y:S02]  /*6c60*/  HADD2.F32 R39, -RZ, R39.H0_H0 ;  /* 0x20000027ff277230 */ /* 0x000fe40000004100 */
[----:B------:R-:W-:-:S02]  /*6c70*/  HADD2.F32 R35, -RZ, R40.H1_H1 ;  /* 0x30000028ff237230 */ /* 0x000fc40000004100 */
[--C-:B-1----:R-:W-:Y:S02]  /*6c80*/  HADD2.F32 R33, -RZ, R7.reuse.H0_H0 ;  /* 0x20000007ff217230 */ /* 0x102fe40000004100 */
[----:B------:R-:W-:Y:S02]  /*6c90*/  HADD2.F32 R34, -RZ, R7.H1_H1 ;  /* 0x30000007ff227230 */ /* 0x000fe40000004100 */
[--C-:B------:R-:W-:Y:S02]  /*6ca0*/  HADD2.F32 R7, -RZ, R4.reuse.H0_H0 ;  /* 0x20000004ff077230 */ /* 0x100fe40000004100 */
[----:B------:R-:W-:Y:S02]  /*6cb0*/  HADD2.F32 R4, -RZ, R4.H1_H1 ;  /* 0x30000004ff047230 */ /* 0x000fe40000004100 */
[C---:B------:R-:W-:Y:S01]  /*6cc0*/  FMUL.FTZ R40, R34.reuse, R39 ;  /* 0x0000002722287220 */ /* 0x040fe20000410000 */
[----:B------:R-:W-:Y:S01]  /*6cd0*/  FMUL.FTZ R42, R34, R37 ;  /* 0x00000025222a7220 */ /* 0x000fe20000410000 */
[----:B------:R-:W-:-:S02]  /*6ce0*/  HADD2.F32 R28, -RZ, R6.H0_H0 ;  /* 0x20000006ff1c7230 */ /* 0x000fc40000004100 */
[CC--:B------:R-:W-:Y:S01]  /*6cf0*/  FMUL.FTZ R34, R4.reuse, R38.reuse ;  /* 0x0000002604227220 */ /* 0x0c0fe20000410000 */
[C---:B------:R-:W-:Y:S01]  /*6d00*/  FFMA.FTZ R41, R33.reuse, R37, -R40 ;  /* 0x0000002521297223 */ /* 0x040fe20000010828 */
[----:B------:R-:W-:Y:S02]  /*6d10*/  HADD2.F32 R29, -RZ, R6.H1_H1 ;  /* 0x30000006ff1d7230 */ /* 0x000fe40000004100 */
[----:B------:R-:W-:Y:S01]  /*6d20*/  FFMA.FTZ R42, R33, R39, R42 ;  /* 0x00000027212a7223 */ /* 0x000fe2000001002a */
[-C--:B------:R-:W-:Y:S01]  /*6d30*/  FMUL.FTZ R40, R4, R35.reuse ;  /* 0x0000002304287220 */ /* 0x080fe20000410000 */
[C---:B------:R-:W-:Y:S01]  /*6d40*/  FFMA.FTZ R37, R7.reuse, R35, -R34 ;  /* 0x0000002307257223 */ /* 0x040fe20000010822 */
[----:B------:R-:W-:Y:S02]  /*6d50*/  HADD2.F32 R6, -RZ, R5.H0_H0 ;  /* 0x20000005ff067230 */ /* 0x000fe40000004100 */
[----:B------:R-:W-:Y:S02]  /*6d60*/  HADD2.F32 R35, -RZ, R45.H0_H0 ;  /* 0x2000002dff237230 */ /* 0x000fe40000004100 */
[----:B------:R-:W-:Y:S01]  /*6d70*/  FFMA.FTZ R40, R7, R38, R40 ;  /* 0x0000002607287223 */ /* 0x000fe20000010028 */
[----:B------:R-:W-:-:S02]  /*6d80*/  HADD2.F32 R33, -RZ, R46.H0_H0 ;  /* 0x2000002eff217230 */ /* 0x000fc40000004100 */
[----:B------:R-:W-:Y:S02]  /*6d90*/  HADD2.F32 R5, -RZ, R5.H1_H1 ;  /* 0x30000005ff057230 */ /* 0x000fe40000004100 */
[C---:B------:R-:W-:Y:S01]  /*6da0*/  FMUL.FTZ R39, R29.reuse, R35 ;  /* 0x000000231d277220 */ /* 0x040fe20000410000 */
[----:B------:R-:W-:Y:S02]  /*6db0*/  HADD2.F32 R34, -RZ, R43.H0_H0 ;  /* 0x2000002bff227230 */ /* 0x000fe40000004100 */
[-C--:B------:R-:W-:Y:S01]  /*6dc0*/  FMUL.FTZ R38, R29, R33.reuse ;  /* 0x000000211d267220 */ /* 0x080fe20000410000 */
[----:B------:R-:W-:Y:S02]  /*6dd0*/  HADD2.F32 R4, -RZ, R44.H0_H0 ;  /* 0x2000002cff047230 */ /* 0x000fe40000004100 */
[C---:B------:R-:W-:Y:S01]  /*6de0*/  FFMA.FTZ R39, R28.reuse, R33, -R39 ;  /* 0x000000211c277223 */ /* 0x040fe20000010827 */
[C---:B------:R-:W-:Y:S01]  /*6df0*/  FMUL.FTZ R7, R5.reuse, R34 ;  /* 0x0000002205077220 */ /* 0x040fe20000410000 */
[----:B------:R-:W-:Y:S01]  /*6e00*/  FFMA.FTZ R38, R28, R35, R38 ;  /* 0x000000231c267223 */ /* 0x000fe20000010026 */
[----:B------:R-:W-:-:S02]  /*6e10*/  FMUL.FTZ R29, R5, R4 ;  /* 0x00000004051d7220 */ /* 0x000fc40000410000 */
[----:B------:R-:W-:Y:S01]  /*6e20*/  FFMA.FTZ R5, R6, R4, -R7 ;  /* 0x0000000406057223 */ /* 0x000fe20000010807 */
[----:B------:R-:W-:Y:S01]  /*6e30*/  F2FP.F16.F32.PACK_AB R7, R42, R41 ;  /* 0x000000292a07723e */ /* 0x000fe200000000ff */
[----:B------:R-:W-:Y:S01]  /*6e40*/  FFMA.FTZ R34, R6, R34, R29 ;  /* 0x0000002206227223 */ /* 0x000fe2000001001d */
[----:B------:R-:W-:Y:S02]  /*6e50*/  F2FP.F16.F32.PACK_AB R6, R38, R39 ;  /* 0x000000272606723e */ /* 0x000fe400000000ff */
[----:B------:R-:W-:Y:S02]  /*6e60*/  F2FP.F16.F32.PACK_AB R4, R40, R37 ;  /* 0x000000252804723e */ /* 0x000fe400000000ff */
[----:B------:R-:W-:-:S05]  /*6e70*/  F2FP.F16.F32.PACK_AB R5, R34, R5 ;  /* 0x000000052205723e */ /* 0x000fca00000000ff */
[----:B------:R1:W-:Y:S02]  /*6e80*/  STS.128 [R3+0x8400], R4 ;  /* 0x0084000403007388 */ /* 0x0003e40000000c00 */
.L_x_2721:
[----:B------:R-:W-:Y:S05]  /*6e90*/  BSYNC B2 ;  /* 0x0000000000027941 */ /* 0x000fea0003800000 */
.L_x_2720:
[----:B------:R-:W-:Y:S05]  /*6ea0*/  @P1 BRA `(.L_x_2719) ;  /* 0x0000000000a81947 */ /* 0x000fea0003800000 */
[----:B-1----:R-:W1:Y:S01]  /*6eb0*/  LDS.128 R4, [R0] ;  /* 0x0000000000047984 */ /* 0x002e620000000c00 */
[----:B------:R-:W-:Y:S01]  /*6ec0*/  SHF.R.U32.HI R34, RZ, 0x10, R21 ;  /* 0x00000010ff227819 */ /* 0x000fe20000011615 */
[----:B------:R-:W-:Y:S01]  /*6ed0*/  HADD2.F32 R28, -RZ, R46.H1_H1 ;  /* 0x3000002eff1c7230 */ /* 0x000fe20000004100 */
[--C-:B------:R-:W-:Y:S01]  /*6ee0*/  SHF.R.U32.HI R29, RZ, 0x10, R25.reuse ;  /* 0x00000010ff1d7819 */ /* 0x100fe20000011619 */
[----:B------:R-:W-:Y:S01]  /*6ef0*/  HADD2.F32 R33, -RZ, R45.H1_H1 ;  /* 0x3000002dff217230 */ /* 0x000fe20000004100 */
[----:B------:R-:W-:Y:S01]  /*6f00*/  SHF.R.U64 R39, R24, 0x10, R25 ;  /* 0x0000001018277819 */ /* 0x000fe20000001219 */
[----:B------:R-:W-:Y:S01]  /*6f10*/  HADD2.F32 R34, -RZ, R34.H0_H0 ;  /* 0x20000022ff227230 */ /* 0x000fe20000004100 */
[----:B0-----:R-:W-:Y:S01]  /*6f20*/  SHF.R.U64 R37, R20, 0x10, R21 ;  /* 0x0000001014257819 */ /* 0x001fe20000001215 */
[----:B------:R-:W-:Y:S02]  /*6f30*/  HADD2.F32 R29, -RZ, R29.H0_H0 ;  /* 0x2000001dff1d7230 */ /* 0x000fe40000004100 */
[----:B-1----:R-:W-:-:S02]  /*6f40*/  HADD2.F32 R25, -RZ, R7.H1_H1 ;  /* 0x30000007ff197230 */ /* 0x002fc40000004100 */
[----:B------:R-:W-:Y:S02]  /*6f50*/  HADD2.F32 R24, -RZ, R7.H0_H0 ;  /* 0x20000007ff187230 */ /* 0x000fe40000004100 */
[--C-:B------:R-:W-:Y:S02]  /*6f60*/  HADD2.F32 R7, -RZ, R4.reuse.H0_H0 ;  /* 0x20000004ff077230 */ /* 0x100fe40000004100 */
[CC--:B------:R-:W-:Y:S01]  /*6f70*/  FMUL.FTZ R35, R25.reuse, R34.reuse ;  /* 0x0000002219237220 */ /* 0x0c0fe20000410000 */
[----:B------:R-:W-:Y:S01]  /*6f80*/  FMUL.FTZ R25, R25, R29 ;  /* 0x0000001d19197220 */ /* 0x000fe20000410000 */
[----:B------:R-:W-:Y:S02]  /*6f90*/  HADD2.F32 R4, -RZ, R4.H1_H1 ;  /* 0x30000004ff047230 */ /* 0x000fe40000004100 */
[--C-:B------:R-:W-:Y:S02]  /*6fa0*/  HADD2.F32 R20, -RZ, R6.reuse.H0_H0 ;  /* 0x20000006ff147230 */ /* 0x100fe40000004100 */
[----:B------:R-:W-:Y:S01]  /*6fb0*/  FFMA.FTZ R40, R24, R34, R25 ;  /* 0x0000002218287223 */ /* 0x000fe20000010019 */
[----:B------:R-:W-:-:S02]  /*6fc0*/  HADD2.F32 R21, -RZ, R6.H1_H1 ;  /* 0x30000006ff157230 */ /* 0x000fc40000004100 */
[----:B------:R-:W-:Y:S01]  /*6fd0*/  FMUL.FTZ R38, R4, R33 ;  /* 0x0000002104267220 */ /* 0x000fe20000410000 */
[--C-:B------:R-:W-:Y:S02]  /*6fe0*/  HADD2.F32 R25, -RZ, R36.reuse.H1_H1 ;  /* 0x30000024ff197230 */ /* 0x100fe40000004100 */
[----:B------:R-:W-:Y:S01]  /*6ff0*/  FFMA.FTZ R35, R24, R29, -R35 ;  /* 0x0000001d18237223 */ /* 0x000fe20000010823 */
[--C-:B------:R-:W-:Y:S02]  /*7000*/  HADD2.F32 R6, -RZ, R5.reuse.H0_H0 ;  /* 0x20000005ff067230 */ /* 0x100fe40000004100 */
[-C--:B------:R-:W-:Y:S01]  /*7010*/  FMUL.FTZ R34, R4, R28.reuse ;  /* 0x0000001c04227220 */ /* 0x080fe20000410000 */
[----:B------:R-:W-:Y:S02]  /*7020*/  HADD2.F32 R36, -RZ, R36.H0_H0 ;  /* 0x20000024ff247230 */ /* 0x000fe40000004100 */
[----:B------:R-:W-:Y:S01]  /*7030*/  FFMA.FTZ R38, R7, R28, -R38 ;  /* 0x0000001c07267223 */ /* 0x000fe20000010826 */
[----:B------:R-:W-:-:S02]  /*7040*/  HADD2.F32 R5, -RZ, R5.H1_H1 ;  /* 0x30000005ff057230 */ /* 0x000fc40000004100 */
[----:B------:R-:W-:Y:S01]  /*7050*/  FFMA.FTZ R33, R7, R33, R34 ;  /* 0x0000002107217223 */ /* 0x000fe20000010022 */
[----:B------:R-:W-:Y:S02]  /*7060*/  HADD2.F32 R24, -RZ, R37.H0_H0 ;  /* 0x20000025ff187230 */ /* 0x000fe40000004100 */
[CC--:B------:R-:W-:Y:S01]  /*7070*/  FMUL.FTZ R29, R21.reuse, R25.reuse ;  /* 0x00000019151d7220 */ /* 0x0c0fe20000410000 */
[----:B------:R-:W-:Y:S02]  /*7080*/  HADD2.F32 R4, -RZ, R39.H0_H0 ;  /* 0x20000027ff047230 */ /* 0x000fe40000004100 */
[----:B------:R-:W-:Y:S01]  /*7090*/  FMUL.FTZ R28, R21, R36 ;  /* 0x00000024151c7220 */ /* 0x000fe20000410000 */
        /* <DEDUP_REMOVED lines=11> */
.L_x_2719:
[----:B------:R-:W-:Y:S05]  /*7150*/  BSYNC B1 ;  /* 0x0000000000017941 */ /* 0x000fea0003800000 */
.L_x_2718:
[----:B-12---:R-:W-:-:S05]  /*7160*/  VIADD R4, R154, 0x60 ;  /* 0x000000609a047836 */ /* 0x006fca0000000000 */
[----:B------:R-:W-:-:S13]  /*7170*/  ISETP.GE.AND P0, PT, R4, R31, PT ;  /* 0x0000001f0400720c */ /* 0x000fda0003f06270 */
        /* <DEDUP_REMOVED lines=8> */
[----:B------:R-:W-:Y:S01]  /*7200*/  SHF.R.U32.HI R25, RZ, 0x10, R13 ;  /* 0x00000010ff197819 */ /* 0x000fe2000001160d */
[--C-:B------:R-:W-:Y:S01]  /*7210*/  HADD2.F32 R24, -RZ, R47.reuse.H1_H1 ;  /* 0x3000002fff187230 */ /* 0x100fe20000004100 */
[--C-:B------:R-:W-:Y:S01]  /*7220*/  SHF.R.U64 R31, R26, 0x10, R27.reuse ;  /* 0x000000101a1f7819 */ /* 0x100fe2000000121b */
[----:B------:R-:W-:Y:S01]  /*7230*/  HADD2.F32 R26, -RZ, R47.H0_H0 ;  /* 0x2000002fff1a7230 */ /* 0x000fe20000004100 */
[----:B------:R-:W-:Y:S01]  /*7240*/  SHF.R.U32.HI R27, RZ, 0x10, R27 ;  /* 0x00000010ff1b7819 */ /* 0x000fe2000001161b */
[----:B------:R-:W-:Y:S01]  /*7250*/  HADD2.F32 R25, -RZ, R25.H0_H0 ;  /* 0x20000019ff197230 */ /* 0x000fe20000004100 */
[----:B------:R-:W-:-:S03]  /*7260*/  SHF.R.U64 R33, R12, 0x10, R13 ;  /* 0x000000100c217819 */ /* 0x000fc6000000120d */
[----:B------:R-:W-:Y:S02]  /*7270*/  HADD2.F32 R27, -RZ, R27.H0_H0 ;  /* 0x2000001bff1b7230 */ /* 0x000fe40000004100 */
[--C-:B-1----:R-:W-:Y:S02]  /*7280*/  HADD2.F32 R21, -RZ, R7.reuse.H1_H1 ;  /* 0x30000007ff157230 */ /* 0x102fe40000004100 */
[----:B------:R-:W-:Y:S02]  /*7290*/  HADD2.F32 R20, -RZ, R7.H0_H0 ;  /* 0x20000007ff147230 */ /* 0x000fe40000004100 */
[--C-:B------:R-:W-:Y:S02]  /*72a0*/  HADD2.F32 R7, -RZ, R4.reuse.H0_H0 ;  /* 0x20000004ff077230 */ /* 0x100fe40000004100 */
[C---:B------:R-:W-:Y:S01]  /*72b0*/  FMUL.FTZ R34, R21.reuse, R25 ;  /* 0x0000001915227220 */ /* 0x040fe20000410000 */
[----:B------:R-:W-:Y:S02]  /*72c0*/  HADD2.F32 R4, -RZ, R4.H1_H1 ;  /* 0x30000004ff047230 */ /* 0x000fe40000004100 */
[----:B------:R-:W-:Y:S01]  /*72d0*/  FMUL.FTZ R29, R21, R27 ;  /* 0x0000001b151d7220 */ /* 0x000fe20000410000 */
[----:B------:R-:W-:-:S02]  /*72e0*/  HADD2.F32 R12, -RZ, R6.H0_H0 ;  /* 0x20000006ff0c7230 */ /* 0x000fc40000004100 */
[----:B------:R-:W-:Y:S01]  /*72f0*/  FFMA.FTZ R36, R20, R27, R34 ;  /* 0x0000001b14247223 */ /* 0x000fe20000010022 */
[----:B------:R-:W-:Y:S02]  /*7300*/  HADD2.F32 R13, -RZ, R6.H1_H1 ;  /* 0x30000006ff0d7230 */ /* 0x000fe40000004100 */
[----:B------:R-:W-:Y:S01]  /*7310*/  FMUL.FTZ R28, R4, R26 ;  /* 0x0000001a041c7220 */ /* 0x000fe20000410000 */
[--C-:B------:R-:W-:Y:S02]  /*7320*/  HADD2.F32 R21, -RZ, R32.reuse.H0_H0 ;  /* 0x20000020ff157230 */ /* 0x100fe40000004100 */
[----:B------:R-:W-:Y:S01]  /*7330*/  FFMA.FTZ R29, R20, R25, -R29 ;  /* 0x00000019141d7223 */ /* 0x000fe2000001081d */
[----:B------:R-:W-:Y:S02]  /*7340*/  HADD2.F32 R6, -RZ, R5.H0_H0 ;  /* 0x20000005ff067230 */ /* 0x000fe40000004100 */
[----:B------:R-:W-:Y:S01]  /*7350*/  FMUL.FTZ R34, R4, R24 ;  /* 0x0000001804227220 */ /* 0x000fe20000410000 */
[----:B------:R-:W-:-:S02]  /*7360*/  HADD2.F32 R32, -RZ, R32.H1_H1 ;  /* 0x30000020ff207230 */ /* 0x000fc40000004100 */
[C---:B------:R-:W-:Y:S01]  /*7370*/  FFMA.FTZ R28, R7.reuse, R24, -R28 ;  /* 0x00000018071c7223 */ /* 0x040fe2000001081c */
[----:B------:R-:W-:Y:S02]  /*7380*/  HADD2.F32 R5, -RZ, R5.H1_H1 ;  /* 0x30000005ff057230 */ /* 0x000fe40000004100 */
        /* <DEDUP_REMOVED lines=16> */
.L_x_2724:
[----:B------:R-:W-:Y:S05]  /*7490*/  BSYNC B1 ;  /* 0x0000000000017941 */ /* 0x000fea0003800000 */
.L_x_2723:
[----:B------:R-:W-:Y:S05]  /*74a0*/  @P1 BRA `(.L_x_2722) ;  /* 0x0000001400e81947 */ /* 0x000fea0003800000 */
[----:B-1----:R-:W1:Y:S01]  /*74b0*/  LDS.128 R4, [R0+0x3000] ;  /* 0x0030000000047984 */ /* 0x002e620000000c00 */
        /* <DEDUP_REMOVED lines=10> */
[--C-:B-1----:R-:W-:Y:S02]  /*7560*/  HADD2.F32 R10, -RZ, R7.reuse.H1_H1 ;  /* 0x30000007ff0a7230 */ /* 0x102fe40000004100 */
        /* <DEDUP_REMOVED lines=31> */
.L_x_2709:
[----:B------:R-:W1:Y:S01]  /*7760*/  S2R R0, SR_TID.X ;  /* 0x0000000000007919 */ /* 0x000e620000002100 */
[----:B------:R-:W2:Y:S01]  /*7770*/  LDC R32, c[0x0][0x448] ;  /* 0x00011200ff207b82 */ /* 0x000ea20000000800 */
[----:B------:R-:W-:Y:S01]  /*7780*/  ULDC.64 UR4, c[0x0][0x3f8] ;  /* 0x0000fe0000047ab9 */ /* 0x000fe20000000a00 */
[----:B------:R-:W-:Y:S01]  /*7790*/  ULDC.64 UR6, c[0x0][0x408] ;  /* 0x0001020000067ab9 */ /* 0x000fe20000000a00 */
[----:B------:R-:W-:Y:S02]  /*77a0*/  IMAD.MOV.U32 R4, RZ, RZ, R26 ;  /* 0x000000ffff047224 */ /* 0x000fe400078e001a */
[----:B------:R-:W-:Y:S02]  /*77b0*/  IMAD.MOV.U32 R6, RZ, RZ, R24 ;  /* 0x000000ffff067224 */ /* 0x000fe400078e0018 */
[----:B------:R-:W-:Y:S01]  /*77c0*/  IMAD.MOV.U32 R7, RZ, RZ, R31 ;  /* 0x000000ffff077224 */ /* 0x000fe200078e001f */
[----:B--2---:R-:W-:Y:S02]  /*77d0*/  ISETP.NE.AND P0, PT, R32, 0x1, PT ;  /* 0x000000012000780c */ /* 0x004fe40003f05270 */
[----:B-1----:R-:W-:-:S04]  /*77e0*/  IADD3 R0, R0, -0x80, RZ ;  /* 0xffffff8000007810 */ /* 0x002fc80007ffe0ff */
[----:B------:R-:W-:-:S07]  /*77f0*/  SHF.R.S32.HI R3, RZ, 0x1f, R0 ;  /* 0x0000001fff037819 */ /* 0x000fce0000011400 */
[----:B------:R-:W1:Y:S01]  /*7800*/  @P0 LDC R5, c[0x0][0x450] ;  /* 0x00011400ff050b82 */ /* 0x000e620000000800 */
[----:B------:R-:W-:-:S04]  /*7810*/  LEA.HI R3, R3, R0, RZ, 0x2 ;  /* 0x0000000003037211 */ /* 0x000fc800078f10ff */
[----:B------:R-:W-:-:S05]  /*7820*/  LOP3.LUT R3, R3, 0xfffffffc, RZ, 0xc0, !PT ;  /* 0xfffffffc03037812 */ /* 0x000fca00078ec0ff */
[----:B------:R-:W-:Y:S02]  /*7830*/  IMAD.IADD R3, R0, 0x1, -R3 ;  /* 0x0000000100037824 */ /* 0x000fe400078e0a03 */
[----:B------:R-:W2:Y:S02]  /*7840*/  @P0 LDC R0, c[0x0][0x44c] ;  /* 0x00011300ff000b82 */ /* 0x000ea40000000800 */
[----:B------:R-:W-:-:S04]  /*7850*/  IMAD R3, R3, 0x60, R39 ;  /* 0x0000006003037824 */ /* 0x000fc800078e0227 */
[----:B--2---:R-:W-:-:S05]  /*7860*/  @P0 IMAD.HI.U32 R0, R3, R0, RZ ;  /* 0x0000000003000227 */ /* 0x004fca00078e00ff */
[----:B-1----:R-:W-:Y:S01]  /*7870*/  @P0 SHF.R.U32.HI R3, RZ, R5, R0 ;  /* 0x00000005ff030219 */ /* 0x002fe20000011600 */
[----:B------:R-:W-:-:S03]  /*7880*/  IMAD.MOV.U32 R5, RZ, RZ, R29 ;  /* 0x000000ffff057224 */ /* 0x000fc600078e001d */
[----:B------:R-:W-:Y:S01]  /*7890*/  SHF.R.S32.HI R0, RZ, 0x1f, R3 ;  /* 0x0000001fff007819 */ /* 0x000fe20000011403 */
[----:B------:R-:W-:-:S04]  /*78a0*/  IMAD.WIDE.U32 R4, R3, UR4, R4 ;  /* 0x0000000403047c25 */ /* 0x000fc8000f8e0004 */
[C---:B------:R-:W-:Y:S02]  /*78b0*/  IMAD R8, R0.reuse, UR4, RZ ;  /* 0x0000000400087c24 */ /* 0x040fe4000f8e02ff */
[----:B------:R-:W-:Y:S02]  /*78c0*/  IMAD R0, R0, UR6, RZ ;  /* 0x0000000600007c24 */ /* 0x000fe4000f8e02ff */
[C---:B------:R-:W-:Y:S01]  /*78d0*/  IMAD R9, R3.reuse, UR5, R8 ;  /* 0x0000000503097c24 */ /* 0x040fe2000f8e0208 */
[----:B------:R-:W-:Y:S01]  /*78e0*/  ULDC.64 UR4, c[0x0][0x3e8] ;  /* 0x0000fa0000047ab9 */ /* 0x000fe20000000a00 */
[----:B------:R-:W-:Y:S01]  /*78f0*/  IMAD.WIDE.U32 R6, R3, UR6, R6 ;  /* 0x0000000603067c25 */ /* 0x000fe2000f8e0006 */
[----:B------:R-:W-:Y:S01]  /*7900*/  LEA R25, P0, R4, UR4, 0x1 ;  /* 0x0000000404197c11 */ /* 0x000fe2000f8008ff */
[----:B------:R-:W-:Y:S01]  /*7910*/  UMOV UR4, 0xffffffff ;  /* 0xffffffff00047882 */ /* 0x000fe20000000000 */
[----:B------:R-:W-:Y:S01]  /*7920*/  IADD3 R5, R5, R9, RZ ;  /* 0x0000000905057210 */ /* 0x000fe20007ffe0ff */
[----:B------:R-:W-:Y:S01]  /*7930*/  IMAD R3, R3, UR7, R0 ;  /* 0x0000000703037c24 */ /* 0x000fe2000f8e0200 */
[----:B------:R-:W-:-:S02]  /*7940*/  ULDC.64 UR6, c[0x0][0x400] ;  /* 0x0001000000067ab9 */ /* 0x000fc40000000a00 */
[----:B------:R-:W-:Y:S01]  /*7950*/  LEA R27, P1, R6, UR6, 0x1 ;  /* 0x00000006061b7c11 */ /* 0x000fe2000f8208ff */
[----:B------:R-:W-:Y:S01]  /*7960*/  IMAD.IADD R3, R7, 0x1, R3 ;  /* 0x0000000107037824 */ /* 0x000fe200078e0203 */
[----:B------:R-:W-:-:S04]  /*7970*/  LEA.HI.X R26, R4, UR5, R5, 0x1, P0 ;  /* 0x00000005041a7c11 */ /* 0x000fc800080f0c05 */
[----:B------:R-:W-:Y:S01]  /*7980*/  LEA.HI.X R24, R6, UR7, R3, 0x1, P1 ;  /* 0x0000000706187c11 */ /* 0x000fe200088f0c03 */
[----:B------:R-:W-:Y:S06]  /*7990*/  BRA.DIV UR4, `(.L_x_2725) ;  /* 0x0000011a04f47947 */ /* 0x000fec000b800000 */
[----:B------:R-:W2:Y:S01]  /*79a0*/  LDL R6, [R1+0x18] ;  /* 0x0000180001067983 */ /* 0x000ea20000100800 */
[----:B------:R-:W1:Y:S03]  /*79b0*/  LDC R43, c[0x0][0x3f4] ;  /* 0x0000fd00ff2b7b82 */ /* 0x000e660000000800 */
[----:B------:R-:W3:Y:S04]  /*79c0*/  SHFL.IDX PT, R3, R25, RZ, 0x1c1f ;  /* 0x001c1fff19037589 */ /* 0x000ee800000e0000 */
[----:B------:R-:W5:Y:S04]  /*79d0*/  SHFL.IDX PT, R0, R26, RZ, 0x1c1f ;  /* 0x001c1fff1a007589 */ /* 0x000f6800000e0000 */
[----:B0-----:R-:W0:Y:S04]  /*79e0*/  SHFL.IDX PT, R14, R27, RZ, 0x1c1f ;  /* 0x001c1fff1b0e7589 */ /* 0x001e2800000e0000 */
[----:B------:R-:W4:Y:S01]  /*79f0*/  SHFL.IDX PT, R4, R24, RZ, 0x1c1f ;  /* 0x001c1fff18047589 */ /* 0x000f2200000e0000 */
[----:B-1----:R-:W-:Y:S01]  /*7a00*/  ISETP.GE.AND P0, PT, R16, R43, PT ;  /* 0x0000002b1000720c */ /* 0x002fe20003f06270 */
[----:B--2---:R-:W-:-:S05]  /*7a10*/  IMAD R32, R6, R32, RZ ;  /* 0x0000002006207224 */ /* 0x004fca00078e02ff */
[----:B------:R-:W-:-:S13]  /*7a20*/  ISETP.GE.OR P1, PT, R39, R32, P0 ;  /* 0x000000202700720c */ /* 0x000fda0000726670 */
[C---:B------:R-:W-:Y:S01]  /*7a30*/  @!P1 IMAD.SHL.U32 R5, R16.reuse, 0x2, RZ ;  /* 0x0000000210059824 */ /* 0x040fe200078e00ff */
[----:B------:R-:W-:-:S04]  /*7a40*/  @!P1 SHF.L.U64.HI R21, R16, 0x1, R17 ;  /* 0x0000000110159819 */ /* 0x000fc80000010211 */
[----:B---3--:R-:W-:-:S05]  /*7a50*/  @!P1 IADD3 R6, P2, R3, R5, RZ ;  /* 0x0000000503069210 */ /* 0x008fca0007f5e0ff */
[----:B-----5:R-:W-:-:S05]  /*7a60*/  @!P1 IMAD.X R7, R0, 0x1, R21, P2 ;  /* 0x0000000100079824 */ /* 0x020fca00010e0615 */
[----:B------:R-:W2:Y:S01]  /*7a70*/  @!P1 LD.E.128 R8, desc[UR40][R6.64] ;  /* 0x0000002806089980 */ /* 0x000ea2000c101d00 */
[----:B0-----:R-:W-:-:S05]  /*7a80*/  @!P1 IADD3 R14, P2, R14, R5, RZ ;  /* 0x000000050e0e9210 */ /* 0x001fca0007f5e0ff */
[----:B----4-:R-:W-:-:S04]  /*7a90*/  @!P1 IMAD.X R3, R4, 0x1, R21, P2 ;  /* 0x0000000104039824 */ /* 0x010fc800010e0615 */
[----:B------:R-:W-:-:S05]  /*7aa0*/  @!P1 IMAD.MOV.U32 R15, RZ, RZ, R3 ;  /* 0x000000ffff0f9224 */ /* 0x000fca00078e0003 */
[----:B------:R0:W3:Y:S01]  /*7ab0*/  @!P1 LD.E.128 R4, desc[UR40][R14.64] ;  /* 0x000000280e049980 */ /* 0x0000e2000c101d00 */
[----:B------:R-:W-:Y:S02]  /*7ac0*/  CS2R R34, SRZ ;  /* 0x0000000000227805 */ /* 0x000fe4000001ff00 */
[----:B------:R-:W-:Y:S02]  /*7ad0*/  CS2R R28, SRZ ;  /* 0x00000000001c7805 */ /* 0x000fe4000001ff00 */
[----:B------:R-:W-:Y:S01]  /*7ae0*/  CS2R R20, SRZ ;  /* 0x0000000000147805 */ /* 0x000fe2000001ff00 */
[----:B------:R-:W1:Y:S01]  /*7af0*/  SHFL.IDX PT, R24, R24, 0x1, 0x1c1f ;  /* 0x003c1f0018187f89 */ /* 0x000e6200000e0000 */
[----:B------:R-:W-:-:S03]  /*7b00*/  CS2R R36, SRZ ;  /* 0x0000000000247805 */ /* 0x000fc6000001ff00 */
[----:B0-----:R0:W4:Y:S01]  /*7b10*/  SHFL.IDX PT, R14, R27, 0x1, 0x1c1f ;  /* 0x003c1f001b0e7f89 */ /* 0x00112200000e0000 */
[----:B--2---:R-:W-:Y:S01]  /*7b20*/  @!P1 MOV R34, R8 ;  /* 0x0000000800229202 */ /* 0x004fe20000000f00 */
[----:B------:R-:W-:Y:S02]  /*7b30*/  @!P1 IMAD.MOV.U32 R35, RZ, RZ, R9 ;  /* 0x000000ffff239224 */ /* 0x000fe400078e0009 */
[----:B------:R-:W-:Y:S02]  /*7b40*/  @!P1 IMAD.MOV.U32 R36, RZ, RZ, R10 ;  /* 0x000000ffff249224 */ /* 0x000fe400078e000a */
[----:B------:R-:W-:Y:S02]  /*7b50*/  IMAD.MOV.U32 R0, RZ, RZ, R34 ;  /* 0x000000ffff007224 */ /* 0x000fe400078e0022 */
[----:B------:R-:W-:Y:S01]  /*7b60*/  IMAD.MOV.U32 R3, RZ, RZ, R35 ;  /* 0x000000ffff037224 */ /* 0x000fe200078e0023 */
[----:B------:R-:W-:Y:S01]  /*7b70*/  MOV R8, R36 ;  /* 0x0000002400087202 */ /* 0x000fe20000000f00 */
[----:B------:R-:W-:Y:S01]  /*7b80*/  @!P1 IMAD.MOV.U32 R37, RZ, RZ, R11 ;  /* 0x000000ffff259224 */ /* 0x000fe200078e000b */
[----:B------:R-:W-:-:S02]  /*7b90*/  PRMT R42, R0, 0x7610, R42 ;  /* 0x00007610002a7816 */ /* 0x000fc4000000002a */
[----:B------:R-:W-:Y:S01]  /*7ba0*/  PRMT R45, R45, 0x5410, R3 ;  /* 0x000054102d2d7816 */ /* 0x000fe20000000003 */
[----:B------:R0:W2:Y:S01]  /*7bb0*/  SHFL.IDX PT, R0, R26, 0x1, 0x1c1f ;  /* 0x003c1f001a007f89 */ /* 0x0000a200000e0000 */
[----:B------:R-:W-:Y:S02]  /*7bc0*/  IMAD.MOV.U32 R9, RZ, RZ, R37 ;  /* 0x000000ffff097224 */ /* 0x000fe400078e0025 */
[----:B---3--:R-:W-:Y:S01]  /*7bd0*/  @!P1 IMAD.MOV.U32 R28, RZ, RZ, R4 ;  /* 0x000000ffff1c9224 */ /* 0x008fe200078e0004 */
[----:B------:R0:W3:Y:S01]  /*7be0*/  SHFL.IDX PT, R3, R25, 0x1, 0x1c1f ;  /* 0x003c1f0019037f89 */ /* 0x0000e200000e0000 */
[----:B------:R-:W-:Y:S01]  /*7bf0*/  @!P1 IMAD.MOV.U32 R29, RZ, RZ, R5 ;  /* 0x000000ffff1d9224 */ /* 0x000fe200078e0005 */
[----:B------:R-:W-:Y:S01]  /*7c00*/  PRMT R31, R8, 0x5410, R9 ;  /* 0x00005410081f7816 */ /* 0x000fe20000000009 */
[----:B------:R-:W-:Y:S01]  /*7c10*/  @!P1 IMAD.MOV.U32 R20, RZ, RZ, R6 ;  /* 0x000000ffff149224 */ /* 0x000fe200078e0006 */
[----:B------:R-:W-:Y:S01]  /*7c20*/  MOV R4, R28 ;  /* 0x0000001c00047202 */ /* 0x000fe20000000f00 */
[----:B------:R-:W-:-:S02]  /*7c30*/  @!P1 IMAD.MOV.U32 R21, RZ, RZ, R7 ;  /* 0x000000ffff159224 */ /* 0x000fc400078e0007 */
[----:B------:R-:W-:Y:S02]  /*7c40*/  IMAD.MOV.U32 R5, RZ, RZ, R29 ;  /* 0x000000ffff057224 */ /* 0x000fe400078e001d */
[----:B------:R-:W-:Y:S02]  /*7c50*/  IMAD.MOV.U32 R6, RZ, RZ, R20 ;  /* 0x000000ffff067224 */ /* 0x000fe400078e0014 */
[----:B------:R-:W-:Y:S01]  /*7c60*/  IMAD.MOV.U32 R7, RZ, RZ, R21 ;  /* 0x000000ffff077224 */ /* 0x000fe200078e0015 */
[----:B------:R-:W-:Y:S02]  /*7c70*/  PRMT R45, R5, 0x7610, R45 ;  /* 0x00007610052d7816 */ /* 0x000fe4000000002d */
[----:B------:R-:W-:Y:S02]  /*7c80*/  PRMT R56, R4, 0x5410, R6 ;  /* 0x0000541004387816 */ /* 0x000fe40000000006 */
[----:B------:R-:W-:Y:S02]  /*7c90*/  CS2R R4, SRZ ;  /* 0x0000000000047805 */ /* 0x000fe4000001ff00 */
[----:B01--4-:R-:W-:-:S07]  /*7ca0*/  PRMT R42, R42, 0x5410, R7 ;  /* 0x000054102a2a7816 */ /* 0x013fce0000000007 */
.L_x_2944:
[----:B------:R-:W4:Y:S01]  /*7cb0*/  LDL R7, [R1+0x58] ;  /* 0x0000580001077983 */ /* 0x000f220000100800 */
[----:B------:R-:W-:Y:S01]  /*7cc0*/  VIADD R39, R39, 0x60 ;  /* 0x0000006027277836 */ /* 0x000fe20000000000 */
[----:B------:R-:W-:Y:S01]  /*7cd0*/  BSSY B1, `(.L_x_2726) ;  /* 0x0000016000017945 */ /* 0x000fe20003800000 */
[----:B------:R-:W-:Y:S02]  /*7ce0*/  CS2R R8, SRZ ;  /* 0x0000000000087805 */ /* 0x000fe4000001ff00 */
[----:B------:R-:W-:Y:S02]  /*7cf0*/  CS2R R10, SRZ ;  /* 0x00000000000a7805 */ /* 0x000fe4000001ff00 */
[----:B------:R-:W-:Y:S02]  /*7d00*/  ISETP.GE.AND P1, PT, R39, R32, PT ;  /* 0x000000202700720c */ /* 0x000fe40003f26270 */
[----:B----4-:R-:W-:-:S04]  /*7d10*/  LEA.HI R6, R7, R7, RZ, 0x1 ;  /* 0x0000000707067211 */ /* 0x010fc800078f08ff */
[----:B------:R-:W-:-:S05]  /*7d20*/  LOP3.LUT R6, R6, 0xfffffffe, RZ, 0xc0, !PT ;  /* 0xfffffffe06067812 */ /* 0x000fca00078ec0ff */
[----:B------:R-:W-:Y:S01]  /*7d30*/  IMAD.IADD R13, R7, 0x1, -R6 ;  /* 0x00000001070d7824 */ /* 0x000fe200078e0a06 */
[----:B------:R-:W-:-:S04]  /*7d40*/  CS2R R6, SRZ ;  /* 0x0000000000067805 */ /* 0x000fc8000001ff00 */
[----:B------:R-:W-:Y:S01]  /*7d50*/  SHF.L.U32 R13, R13, 0x1f, RZ ;  /* 0x0000001f0d0d7819 */ /* 0x000fe200000006ff */
[----:B------:R-:W-:Y:S06]  /*7d60*/  @P1 BRA `(.L_x_2727) ;  /* 0x0000000000301947 */ /* 0x000fec0003800000 */
[----:B------:R-:W-:Y:S02]  /*7d70*/  CS2R R6, SRZ ;  /* 0x0000000000067805 */ /* 0x000fe4000001ff00 */
[----:B------:R-:W-:Y:S02]  /*7d80*/  CS2R R8, SRZ ;  /* 0x0000000000087805 */ /* 0x000fe4000001ff00 */
[----:B------:R-:W-:Y:S01]  /*7d90*/  CS2R R10, SRZ ;  /* 0x00000000000a7805 */ /* 0x000fe2000001ff00 */
[----:B------:R-:W-:Y:S06]  /*7da0*/  @P0 BRA `(.L_x_2727) ;  /* 0x0000000000200947 */ /* 0x000fec0003800000 */
[C---:B------:R-:W-:Y:S02]  /*7db0*/  SHF.L.U32 R4, R16.reuse, 0x1, RZ ;  /* 0x0000000110047819 */ /* 0x040fe400000006ff */
[----:B------:R-:W-:Y:S02]  /*7dc0*/  SHF.L.U64.HI R5, R16, 0x1, R17 ;  /* 0x0000000110057819 */ /* 0x000fe40000010211 */
[-C--:B---3--:R-:W-:Y:S02]  /*7dd0*/  IADD3 R8, P1, R3, R4.reuse, RZ ;  /* 0x0000000403087210 */ /* 0x088fe40007f3e0ff */
[----:B------:R-:W-:-:S03]  /*7de0*/  IADD3 R4, P2, R14, R4, RZ ;  /* 0x000000040e047210 */ /* 0x000fc60007f5e0ff */
[--C-:B--2---:R-:W-:Y:S02]  /*7df0*/  IMAD.X R9, R0, 0x1, R5.reuse, P1 ;  /* 0x0000000100097824 */ /* 0x104fe400008e0605 */
[----:B------:R-:W-:-:S04]  /*7e00*/  IMAD.X R5, R24, 0x1, R5, P2 ;  /* 0x0000000118057824 */ /* 0x000fc800010e0605 */
[----:B------:R-:W5:Y:S04]  /*7e10*/  LD.E.128 R8, desc[UR40][R8.64] ;  /* 0x0000002808087980 */ /* 0x000f68000c101d00 */
[----:B------:R-:W5:Y:S02]  /*7e20*/  LD.E.128 R4, desc[UR40][R4.64] ;  /* 0x0000002804047980 */ /* 0x000f64000c101d00 */
.L_x_2727:
[----:B------:R-:W-:Y:S05]  /*7e30*/  BSYNC B1 ;  /* 0x0000000000017941 */ /* 0x000fea0003800000 */
.L_x_2726:
[----:B------:R-:W0:Y:S01]  /*7e40*/  SYNCS.PHASECHK.TRANS64.TRYWAIT P1, [R2+URZ+0x16800], R13 ;  /* 0x0168000d020075a7 */ /* 0x000e22000802017f */
[----:B------:R-:W-:Y:S01]  /*7e50*/  IMAD R32, R33, -0xc0, R32 ;  /* 0xffffff4021207824 */ /* 0x000fe200078e0220 */
[----:B------:R-:W-:Y:S01]  /*7e60*/  BSSY B1, `(.L_x_2728) ;  /* 0x0000012000017945 */ /* 0x000fe20003800000 */
[----:B------:R-:W-:Y:S02]  /*7e70*/  VIADD R14, R154, 0x60 ;  /* 0x000000609a0e7836 */ /* 0x000fe40000000000 */
[----:B-----5:R-:W-:Y:S01]  /*7e80*/  IMAD.MOV.U32 R12, RZ, RZ, R5 ;  /* 0x000000ffff0c7224 */ /* 0x020fe200078e0005 */
[----:B---3--:R-:W-:Y:S01]  /*7e90*/  VIMNMX R3, R32, 0xc0, PT ;  /* 0x000000c020037848 */ /* 0x008fe20003fe0100 */
[----:B--2---:R-:W-:Y:S02]  /*7ea0*/  IMAD.MOV.U32 R0, RZ, RZ, R4 ;  /* 0x000000ffff007224 */ /* 0x004fe400078e0004 */
[----:B------:R-:W-:Y:S01]  /*7eb0*/  IMAD.IADD R32, R16, 0x1, R43 ;  /* 0x0000000110207824 */ /* 0x000fe200078e022b */
[----:B------:R-:W-:-:S02]  /*7ec0*/  ISETP.GE.OR P2, PT, R154, R3, P0 ;  /* 0x000000039a00720c */ /* 0x000fc40000746670 */
[----:B------:R-:W-:Y:S01]  /*7ed0*/  ISETP.GE.OR P0, PT, R14, R3, P0 ;  /* 0x000000030e00720c */ /* 0x000fe20000706670 */
[----:B------:R-:W-:Y:S01]  /*7ee0*/  IMAD.MOV.U32 R3, RZ, RZ, R7 ;  /* 0x000000ffff037224 */ /* 0x000fe200078e0007 */
[----:B------:R-:W-:Y:S01]  /*7ef0*/  PRMT R41, R12, 0x7610, R41 ;  /* 0x000076100c297816 */ /* 0x000fe20000000029 */
[----:B------:R-:W-:Y:S01]  /*7f00*/  IMAD.MOV.U32 R12, RZ, RZ, R8 ;  /* 0x000000ffff0c7224 */ /* 0x000fe200078e0008 */
[----:B------:R-:W-:Y:S01]  /*7f10*/  PRMT R40, R40, 0x5410, R0 ;  /* 0x0000541028287816 */ /* 0x000fe20000000000 */
[----:B------:R-:W-:Y:S01]  /*7f20*/  IMAD.MOV.U32 R14, RZ, RZ, R9 ;  /* 0x000000ffff0e7224 */ /* 0x000fe200078e0009 */
[----:B------:R-:W-:Y:S02]  /*7f30*/  MOV R0, R6 ;  /* 0x0000000600007202 */ /* 0x000fe40000000f00 */
[----:B------:R-:W-:Y:S02]  /*7f40*/  PRMT R40, R12, 0x7610, R40 ;  /* 0x000076100c287816 */ /* 0x000fe40000000028 */
[----:B------:R-:W-:-:S02]  /*7f50*/  PRMT R39, R3, 0x5410, R0 ;  /* 0x0000541003277816 */ /* 0x000fc40000000000 */
[----:B------:R-:W-:Y:S01]  /*7f60*/  PRMT R41, R41, 0x5410, R14 ;  /* 0x0000541029297816 */ /* 0x000fe2000000000e */
[----:B0-----:R-:W-:Y:S06]  /*7f70*/  @!P1 BRA `(.L_x_2729) ;  /* 0x0000011800e89947 */ /* 0x001fec0003800000 */
.L_x_2945:
[----:B------:R-:W-:Y:S05]  /*7f80*/  BSYNC B1 ;  /* 0x0000000000017941 */ /* 0x000fea0003800000 */
.L_x_2728:
[----:B------:R-:W-:Y:S01]  /*7f90*/  BSSY B1, `(.L_x_2730) ;  /* 0x0000069000017945 */ /* 0x000fe20003800000 */
[----:B------:R-:W-:Y:S01]  /*7fa0*/  IMAD.MOV.U32 R0, RZ, RZ, R10 ;  /* 0x000000ffff007224 */ /* 0x000fe200078e000a */
[----:B------:R-:W-:Y:S02]  /*7fb0*/  MOV R3, R11 ;  /* 0x0000000b00037202 */ /* 0x000fe40000000f00 */
[----:B------:R-:W-:Y:S01]  /*7fc0*/  LOP3.LUT R32, R32, 0x38, RZ, 0xc0, !PT ;  /* 0x0000003820207812 */ /* 0x000fe200078ec0ff */
[----:B------:R-:W-:Y:S06]  /*7fd0*/  @P2 BRA `(.L_x_2731) ;  /* 0x0000000400902947 */ /* 0x000fec0003800000 */
[----:B------:R-:W2:Y:S01]  /*7fe0*/  LDL R12, [R1+0x38] ;  /* 0x00003800010c7983 */ /* 0x000ea20000100800 */
[----:B------:R-:W1:Y:S02]  /*7ff0*/  S2R R14, SR_TID.X ;  /* 0x00000000000e7919 */ /* 0x000e640000002100 */
[----:B-1----:R-:W-:-:S05]  /*8000*/  VIADD R14, R14, 0xffffff80 ;  /* 0xffffff800e0e7836 */ /* 0x002fca0000000000 */
[----:B------:R-:W-:-:S04]  /*8010*/  SHF.R.S32.HI R25, RZ, 0x1f, R14 ;  /* 0x0000001fff197819 */ /* 0x000fc8000001140e */
[----:B------:R-:W-:-:S04]  /*8020*/  LEA.HI R25, R25, R14, RZ, 0x5 ;  /* 0x0000000e19197211 */ /* 0x000fc800078f28ff */
[----:B------:R-:W-:Y:S01]  /*8030*/  SHF.R.S32.HI R25, RZ, 0x5, R25 ;  /* 0x00000005ff197819 */ /* 0x000fe20000011419 */
[--C-:B------:R-:W-:Y:S01]  /*8040*/  HADD2.F32 R43, -RZ, R45.reuse.H1_H1 ;  /* 0x3000002dff2b7230 */ /* 0x100fe20000004100 */
[----:B------:R-:W-:Y:S01]  /*8050*/  SHF.R.U64 R55, R34, 0x10, R35 ;  /* 0x0000001022377819 */ /* 0x000fe20000001223 */
[----:B------:R-:W-:Y:S01]  /*8060*/  HADD2.F32 R45, -RZ, R45.H0_H0 ;  /* 0x2000002dff2d7230 */ /* 0x000fe20000004100 */
[----:B------:R-:W-:Y:S02]  /*8070*/  SHF.R.U32.HI R44, RZ, 0x10, R29 ;  /* 0x00000010ff2c7819 */ /* 0x000fe4000001161d */
        /* <DEDUP_REMOVED lines=8> */
[----:B0-----:R-:W-:-:S04]  /*8100*/  LOP3.LUT R13, R12, 0x1c0, RZ, 0xc0, !PT ;  /* 0x000001c00c0d7812 */ /* 0x001fc800078ec0ff */
[----:B------:R-:W-:Y:S02]  /*8110*/  LOP3.LUT R12, R13, 0x38, R16, 0xf8, !PT ;  /* 0x000000380d0c7812 */ /* 0x000fe400078ef810 */
[----:B------:R-:W-:-:S04]  /*8120*/  SHF.R.U32.HI R15, RZ, 0x3, R13 ;  /* 0x00000003ff0f7819 */ /* 0x000fc8000001160d */
[----:B------:R-:W-:Y:S02]  /*8130*/  LOP3.LUT R12, R12, R15, RZ, 0x3c, !PT ;  /* 0x0000000f0c0c7212 */ /* 0x000fe400078e3cff */
[----:B------:R-:W-:-:S03]  /*8140*/  LOP3.LUT R24, R15, R32, R13, 0x1e, !PT ;  /* 0x000000200f187212 */ /* 0x000fc600078e1e0d */
[C---:B------:R-:W-:Y:S02]  /*8150*/  IMAD R33, R25.reuse, 0x200, R12 ;  /* 0x0000020019217824 */ /* 0x040fe400078e020c */
[----:B------:R-:W-:-:S05]  /*8160*/  IMAD R25, R25, 0x200, R24 ;  /* 0x0000020019197824 */ /* 0x000fca00078e0218 */
[----:B------:R-:W-:Y:S01]  /*8170*/  LEA R38, R25, R2, 0x1 ;  /* 0x0000000219267211 */ /* 0x000fe200078e08ff */
[----:B------:R-:W-:-:S04]  /*8180*/  IMAD R33, R33, 0x2, R2 ;  /* 0x0000000221217824 */ /* 0x000fc800078e0202 */
        /* <DEDUP_REMOVED lines=73> */
.L_x_2731:
[----:B------:R-:W-:Y:S05]  /*8620*/  BSYNC B1 ;  /* 0x0000000000017941 */ /* 0x000fea0003800000 */
.L_x_2730:
[----:B------:R-:W-:Y:S01]  /*8630*/  PRMT R34, R0, 0x5410, R3 ;  /* 0x0000541000227816 */ /* 0x000fe20000000003 */
[----:B------:R-:W-:Y:S06]  /*8640*/  @P0 BRA `(.L_x_2722) ;  /* 0x0000000400800947 */ /* 0x000fec0003800000 */
[----:B------:R-:W2:Y:S01]  /*8650*/  LDL R20, [R1+0x3c] ;  /* 0x00003c0001147983 */ /* 0x000ea20000100800 */
[C---:B-1----:R-:W-:Y:S02]  /*8660*/  VIADD R12, R154.reuse, 0x60 ;  /* 0x000000609a0c7836 */ /* 0x042fe40000000000 */
[----:B0-----:R-:W-:Y:S01]  /*8670*/  VIADD R13, R154, 0x60 ;  /* 0x000000609a0d7836 */ /* 0x001fe20000000000 */
[----:B------:R-:W3:Y:S01]  /*8680*/  LDL R43, [R1+0x64] ;  /* 0x00006400012b7983 */ /* 0x000ee20000100800 */
[----:B------:R-:W-:Y:S02]  /*8690*/  IMAD.SHL.U32 R12, R12, 0x40, RZ ;  /* 0x000000400c0c7824 */ /* 0x000fe400078e00ff */
[----:B------:R-:W-:-:S03]  /*86a0*/  IMAD.SHL.U32 R13, R13, 0x40, RZ ;  /* 0x000000400d0d7824 */ /* 0x000fc600078e00ff */
[----:B------:R-:W-:Y:S02]  /*86b0*/  LOP3.LUT R12, R12, 0x1c0, RZ, 0xc0, !PT ;  /* 0x000001c00c0c7812 */ /* 0x000fe400078ec0ff */
[----:B------:R-:W-:Y:S02]  /*86c0*/  LOP3.LUT R13, R13, 0x1c0, RZ, 0xc0, !PT ;  /* 0x000001c00d0d7812 */ /* 0x000fe400078ec0ff */
[----:B------:R-:W-:-:S04]  /*86d0*/  SHF.R.U32.HI R12, RZ, 0x3, R12 ;  /* 0x00000003ff0c7819 */ /* 0x000fc8000001160c */
[----:B------:R-:W-:Y:S02]  /*86e0*/  LOP3.LUT R32, R12, R32, R13, 0x1e, !PT ;  /* 0x000000200c207212 */ /* 0x000fe400078e1e0d */
[--C-:B------:R-:W-:Y:S02]  /*86f0*/  SHF.R.U64 R38, R10, 0x10, R11.reuse ;  /* 0x000000100a267819 */ /* 0x100fe4000000120b */
[----:B------:R-:W-:Y:S01]  /*8700*/  SHF.R.U32.HI R36, RZ, 0x10, R11 ;  /* 0x00000010ff247819 */ /* 0x000fe2000001160b */
[--C-:B------:R-:W-:Y:S01]  /*8710*/  HADD2.F32 R11, -RZ, R41.reuse.H1_H1 ;  /* 0x30000029ff0b7230 */ /* 0x100fe20000004100 */
[----:B------:R-:W-:Y:S01]  /*8720*/  SHF.R.U64 R42, R8, 0x10, R9 ;  /* 0x00000010082a7819 */ /* 0x000fe20000001209 */
[----:B------:R-:W-:Y:S01]  /*8730*/  HADD2.F32 R41, -RZ, R41.H0_H0 ;  /* 0x20000029ff297230 */ /* 0x000fe20000004100 */
[----:B------:R-:W-:Y:S02]  /*8740*/  SHF.R.U64 R37, R4, 0x10, R5 ;  /* 0x0000001004257819 */ /* 0x000fe40000001205 */
[----:B------:R-:W-:-:S02]  /*8750*/  SHF.R.U32.HI R28, RZ, 0x10, R9 ;  /* 0x00000010ff1c7819 */ /* 0x000fc40000011609 */
[--C-:B------:R-:W-:Y:S02]  /*8760*/  SHF.R.U64 R35, R6, 0x10, R7.reuse ;  /* 0x0000001006237819 */ /* 0x100fe40000001207 */
[----:B------:R-:W-:Y:S01]  /*8770*/  SHF.R.U32.HI R33, RZ, 0x10, R7 ;  /* 0x00000010ff217819 */ /* 0x000fe20000011607 */
[----:B--2---:R-:W-:Y:S01]  /*8780*/  IMAD.IADD R3, R20, 0x1, R32 ;  /* 0x0000000114037824 */ /* 0x004fe200078e0220 */
[----:B---3--:R-:W0:Y:S04]  /*8790*/  LDS.128 R12, [R43+0x8400] ;  /* 0x008400002b0c7984 */ /* 0x008e280000000c00 */
[----:B------:R-:W-:-:S05]  /*87a0*/  LEA R3, R3, R2, 0x1 ;  /* 0x0000000203037211 */ /* 0x000fca00078e08ff */
[----:B------:R-:W1:Y:S01]  /*87b0*/  LDS.128 R24, [R3+0x8400] ;  /* 0x0084000003187984 */ /* 0x000e620000000c00 */
[----:B------:R-:W-:-:S05]  /*87c0*/  SHF.R.U32.HI R20, RZ, 0x10, R5 ;  /* 0x00000010ff147819 */ /* 0x000fca0000011605 */
[----:B------:R-:W-:Y:S02]  /*87d0*/  HADD2.F32 R20, -RZ, R20.H0_H0 ;  /* 0x20000014ff147230 */ /* 0x000fe40000004100 */
[----:B0-----:R-:W-:Y:S02]  /*87e0*/  HADD2.F32 R4, -RZ, R13.H0_H0 ;  /* 0x2000000dff047230 */ /* 0x001fe40000004100 */
[--C-:B-1----:R-:W-:Y:S02]  /*87f0*/  HADD2.F32 R8, -RZ, R25.reuse.H0_H0 ;  /* 0x20000019ff087230 */ /* 0x102fe40000004100 */
[----:B------:R-:W-:-:S03]  /*8800*/  HADD2.F32 R25, -RZ, R25.H1_H1 ;  /* 0x30000019ff197230 */ /* 0x000fc60000004100 */
[C---:B------:R-:W-:Y:S01]  /*8810*/  FMUL.FTZ R21, R8.reuse, R41 ;  /* 0x0000002908157220 */ /* 0x040fe20000410000 */
[-C--:B------:R-:W-:Y:S01]  /*8820*/  FMUL.FTZ R31, R8, R11.reuse ;  /* 0x0000000b081f7220 */ /* 0x080fe20000410000 */
[----:B------:R-:W-:Y:S02]  /*8830*/  HADD2.F32 R13, -RZ, R13.H1_H1 ;  /* 0x3000000dff0d7230 */ /* 0x000fe40000004100 */
[----:B------:R-:W-:Y:S01]  /*8840*/  FFMA.FTZ R29, R4, R11, -R21 ;  /* 0x0000000b041d7223 */ /* 0x000fe20000010815 */
[----:B------:R-:W-:Y:S02]  /*8850*/  HADD2.F32 R8, -RZ, R28.H0_H0 ;  /* 0x2000001cff087230 */ /* 0x000fe40000004100 */
[----:B------:R-:W-:Y:S01]  /*8860*/  FMUL.FTZ R28, R25, R20 ;  /* 0x00000014191c7220 */ /* 0x000fe20000410000 */
[----:B------:R-:W-:Y:S02]  /*8870*/  HADD2.F32 R11, -RZ, R40.H1_H1 ;  /* 0x30000028ff0b7230 */ /* 0x000fe40000004100 */
[----:B------:R-:W-:-:S02]  /*8880*/  HADD2.F32 R7, -RZ, R24.H0_H0 ;  /* 0x20000018ff077230 */ /* 0x000fc40000004100 */
[----:B------:R-:W-:Y:S02]  /*8890*/  HADD2.F32 R40, -RZ, R40.H0_H0 ;  /* 0x20000028ff287230 */ /* 0x000fe40000004100 */
[----:B------:R-:W-:Y:S01]  /*88a0*/  FFMA.FTZ R31, R4, R41, R31 ;  /* 0x00000029041f7223 */ /* 0x000fe2000001001f */
[----:B------:R-:W-:Y:S02]  /*88b0*/  HADD2.F32 R0, -RZ, R12.H0_H0 ;  /* 0x2000000cff007230 */ /* 0x000fe40000004100 */
[-C--:B------:R-:W-:Y:S01]  /*88c0*/  FMUL.FTZ R4, R25, R8.reuse ;  /* 0x0000000819047220 */ /* 0x080fe20000410000 */
[----:B------:R-:W-:Y:S01]  /*88d0*/  FFMA.FTZ R32, R13, R8, -R28 ;  /* 0x000000080d207223 */ /* 0x000fe2000001081c */
[----:B------:R-:W-:Y:S02]  /*88e0*/  HADD2.F32 R9, -RZ, R26.H0_H0 ;  /* 0x2000001aff097230 */ /* 0x000fe40000004100 */
[----:B------:R-:W-:Y:S01]  /*88f0*/  FMUL.FTZ R21, R7, R11 ;  /* 0x0000000b07157220 */ /* 0x000fe20000410000 */
[----:B------:R-:W-:-:S02]  /*8900*/  HADD2.F32 R8, -RZ, R39.H1_H1 ;  /* 0x30000027ff087230 */ /* 0x000fc40000004100 */
[----:B------:R-:W-:Y:S01]  /*8910*/  FMUL.FTZ R28, R7, R40 ;  /* 0x00000028071c7220 */ /* 0x000fe20000410000 */
[----:B------:R-:W-:Y:S01]  /*8920*/  FFMA.FTZ R20, R13, R20, R4 ;  /* 0x000000140d147223 */ /* 0x000fe20000010004 */
[----:B------:R-:W-:Y:S02]  /*8930*/  HADD2.F32 R5, -RZ, R14.H0_H0 ;  /* 0x2000000eff057230 */ /* 0x000fe40000004100 */
[C---:B------:R-:W-:Y:S01]  /*8940*/  FFMA.FTZ R21, R0.reuse, R40, -R21 ;  /* 0x0000002800157223 */ /* 0x040fe20000010815 */
[--C-:B------:R-:W-:Y:S02]  /*8950*/  HADD2.F32 R4, -RZ, R34.reuse.H0_H0 ;  /* 0x20000022ff047230 */ /* 0x100fe40000004100 */
[----:B------:R-:W-:Y:S01]  /*8960*/  FFMA.FTZ R28, R0, R11, R28 ;  /* 0x0000000b001c7223 */ /* 0x000fe2000001001c */
[----:B------:R-:W-:Y:S01]  /*8970*/  FMUL.FTZ R0, R9, R8 ;  /* 0x0000000809007220 */ /* 0x000fe20000410000 */
[----:B------:R-:W-:Y:S02]  /*8980*/  HADD2.F32 R10, -RZ, R27.H0_H0 ;  /* 0x2000001bff0a7230 */ /* 0x000fe40000004100 */
[----:B------:R-:W-:-:S02]  /*8990*/  HADD2.F32 R7, -RZ, R34.H1_H1 ;  /* 0x30000022ff077230 */ /* 0x000fc40000004100 */
[----:B------:R-:W-:Y:S02]  /*89a0*/  HADD2.F32 R39, -RZ, R39.H0_H0 ;  /* 0x20000027ff277230 */ /* 0x000fe40000004100 */
[-C--:B------:R-:W-:Y:S01]  /*89b0*/  FFMA.FTZ R25, R5, R4.reuse, -R0 ;  /* 0x0000000405197223 */ /* 0x080fe20000010800 */
[----:B------:R-:W-:Y:S02]  /*89c0*/  HADD2.F32 R6, -RZ, R15.H0_H0 ;  /* 0x2000000fff067230 */ /* 0x000fe40000004100 */
[----:B------:R-:W-:Y:S01]  /*89d0*/  FMUL.FTZ R34, R9, R4 ;  /* 0x0000000409227220 */ /* 0x000fe20000410000 */
[----:B------:R-:W-:Y:S02]  /*89e0*/  HADD2.F32 R0, -RZ, R36.H0_H0 ;  /* 0x20000024ff007230 */ /* 0x000fe40000004100 */
[C---:B------:R-:W-:Y:S01]  /*89f0*/  FMUL.FTZ R9, R10.reuse, R39 ;  /* 0x000000270a097220 */ /* 0x040fe20000410000 */
[----:B------:R-:W-:Y:S02]  /*8a00*/  HADD2.F32 R27, -RZ, R27.H1_H1 ;  /* 0x3000001bff1b7230 */ /* 0x000fe40000004100 */
[----:B------:R-:W-:Y:S01]  /*8a10*/  FMUL.FTZ R36, R10, R7 ;  /* 0x000000070a247220 */ /* 0x000fe20000410000 */
[----:B------:R-:W-:-:S02]  /*8a20*/  HADD2.F32 R4, -RZ, R33.H0_H0 ;  /* 0x20000021ff047230 */ /* 0x000fc40000004100 */
[----:B------:R-:W-:Y:S01]  /*8a30*/  FFMA.FTZ R10, R5, R8, R34 ;  /* 0x00000008050a7223 */ /* 0x000fe20000010022 */
[----:B------:R-:W-:Y:S02]  /*8a40*/  HADD2.F32 R15, -RZ, R15.H1_H1 ;  /* 0x3000000fff0f7230 */ /* 0x000fe40000004100 */
[C---:B------:R-:W-:Y:S01]  /*8a50*/  FFMA.FTZ R8, R6.reuse, R7, -R9 ;  /* 0x0000000706087223 */ /* 0x040fe20000010809 */
[----:B------:R-:W-:Y:S01]  /*8a60*/  FFMA.FTZ R36, R6, R39, R36 ;  /* 0x0000002706247223 */ /* 0x000fe20000010024 */
[----:B------:R-:W-:Y:S02]  /*8a70*/  HADD2.F32 R24, -RZ, R24.H1_H1 ;  /* 0x30000018ff187230 */ /* 0x000fe40000004100 */
[C---:B------:R-:W-:Y:S01]  /*8a80*/  FMUL.FTZ R34, R27.reuse, R4 ;  /* 0x000000041b227220 */ /* 0x040fe20000410000 */
[----:B------:R-:W-:Y:S02]  /*8a90*/  HADD2.F32 R26, -RZ, R26.H1_H1 ;  /* 0x3000001aff1a7230 */ /* 0x000fe40000004100 */
[----:B------:R-:W-:Y:S01]  /*8aa0*/  FMUL.FTZ R6, R27, R0 ;  /* 0x000000001b067220 */ /* 0x000fe20000410000 */
[----:B------:R-:W-:-:S02]  /*8ab0*/  HADD2.F32 R9, -RZ, R37.H0_H0 ;  /* 0x20000025ff097230 */ /* 0x000fc40000004100 */
[----:B------:R-:W-:Y:S02]  /*8ac0*/  HADD2.F32 R11, -RZ, R35.H0_H0 ;  /* 0x20000023ff0b7230 */ /* 0x000fe40000004100 */
[----:B------:R-:W-:Y:S02]  /*8ad0*/  HADD2.F32 R5, -RZ, R42.H0_H0 ;  /* 0x2000002aff057230 */ /* 0x000fe40000004100 */
[----:B------:R-:W-:Y:S02]  /*8ae0*/  HADD2.F32 R7, -RZ, R38.H0_H0 ;  /* 0x20000026ff077230 */ /* 0x000fe40000004100 */
[C---:B------:R-:W-:Y:S01]  /*8af0*/  FFMA.FTZ R27, R15.reuse, R0, -R34 ;  /* 0x000000000f1b7223 */ /* 0x040fe20000010822 */
[----:B------:R-:W-:Y:S02]  /*8b00*/  HADD2.F32 R12, -RZ, R12.H1_H1 ;  /* 0x3000000cff0c7230 */ /* 0x000fe40000004100 */
[----:B------:R-:W-:Y:S01]  /*8b10*/  FFMA.FTZ R33, R15, R4, R6 ;  /* 0x000000040f217223 */ /* 0x000fe20000010006 */
[----:B------:R-:W-:-:S02]  /*8b20*/  HADD2.F32 R14, -RZ, R14.H1_H1 ;  /* 0x3000000eff0e7230 */ /* 0x000fc40000004100 */
        /* <DEDUP_REMOVED lines=16> */
[----:B------:R3:W-:Y:S04]  /*8c30*/  STS.128 [R43+0x8400], R4 ;  /* 0x008400042b007388 */ /* 0x0007e80000000c00 */
[----:B------:R3:W-:Y:S02]  /*8c40*/  STS.128 [R3+0x8400], R8 ;  /* 0x0084000803007388 */ /* 0x0007e40000000c00 */
.L_x_2722:
[----:B------:R-:W-:Y:S05]  /*8c50*/  BSYNC B0 ;  /* 0x0000000000007941 */ /* 0x000fea0003800000 */
.L_x_2708:
        /* <DEDUP_REMOVED lines=8> */
.L_x_2705:
[----:B------:R-:W-:-:S13]  /*8ce0*/  ISETP.NE.AND P0, PT, R157, 0x3, PT ;  /* 0x000000039d00780c */ /* 0x000fda0003f05270 */
[----:B------:R-:W-:Y:S05]  /*8cf0*/  @!P0 BRA `(.L_x_2732) ;  /* 0x0000000000048947 */ /* 0x000fea0003800000 */
[----:B------:R-:W-:Y:S01]  /*8d00*/  BPT.TRAP 0x1 ;  /* 0x000000040000795c */ /* 0x000fe20000300000 */
.L_x_2732:
[----:B---3--:R-:W-:Y:S01]  /*8d10*/  IMAD R8, R22, 0x8, R2 ;  /* 0x0000000816087824 */ /* 0x008fe200078e0202 */
[----:B-12---:R-:W-:-:S04]  /*8d20*/  SHF.L.U32 R3, R155, 0x1f, RZ ;  /* 0x0000001f9b037819 */ /* 0x006fc800000006ff */
[----:B------:R1:W2:Y:S01]  /*8d30*/  SYNCS.PHASECHK.TRANS64.TRYWAIT P1, [R8+URZ+0x16830], R3 ;  /* 0x01683003080075a7 */ /* 0x0002a2000802017f */
[----:B------:R-:W-:Y:S05]  /*8d40*/  @!P0 BRA `(.L_x_2733) ;  /* 0x0000000000048947 */ /* 0x000fea0003800000 */
[----:B------:R-:W-:Y:S01]  /*8d50*/  BPT.TRAP 0x1 ;  /* 0x000000040000795c */ /* 0x000fe20000300000 */
.L_x_2733:
[----:B------:R-:W-:Y:S01]  /*8d60*/  VIADD R0, R2, 0xe400 ;  /* 0x0000e40002007836 */ /* 0x000fe20000000000 */
[----:B0-----:R-:W-:Y:S01]  /*8d70*/  LOP3.LUT R14, R30, 0x10000, RZ, 0xfc, !PT ;  /* 0x000100001e0e7812 */ /* 0x001fe200078efcff */
[----:B------:R-:W-:-:S03]  /*8d80*/  IMAD.MOV.U32 R15, RZ, RZ, 0x40000040 ;  /* 0x40000040ff0f7424 */ /* 0x000fc600078e00ff */
[----:B------:R-:W-:-:S04]  /*8d90*/  SHF.R.U32.HI R0, RZ, 0x4, R0 ;  /* 0x00000004ff007819 */ /* 0x000fc80000011600 */
[----:B------:R-:W-:-:S04]  /*8da0*/  LOP3.LUT R0, R0, 0x3fff, RZ, 0xc0, !PT ;  /* 0x00003fff00007812 */ /* 0x000fc800078ec0ff */
[----:B------:R-:W-:-:S05]  /*8db0*/  LOP3.LUT R0, R0, 0x10000, RZ, 0xfc, !PT ;  /* 0x0001000000007812 */ /* 0x000fca00078efcff */
[----:B------:R0:W-:Y:S01]  /*8dc0*/  STL [R1+0x20], R0 ;  /* 0x0000200001007387 */ /* 0x0001e20000100800 */
[----:B--2---:R-:W-:Y:S05]  /*8dd0*/  @P1 BRA `(.L_x_2734) ;  /* 0x0000000000081947 */ /* 0x004fea0003800000 */
[----:B------:R-:W2:Y:S02]  /*8de0*/  SYNCS.PHASECHK.TRANS64.TRYWAIT P1, [R8+URZ+0x16830], R3 ;  /* 0x01683003080075a7 */ /* 0x000ea4000802017f */
[----:B--2---:R-:W-:Y:S05]  /*8df0*/  @!P1 BRA `(.L_x_2735) ;  /* 0x0000010c005c9947 */ /* 0x004fea0003800000 */
.L_x_2734:
[----:B0-----:R-:W3:Y:S01]  /*8e00*/  LDL R0, [R1+0x20] ;  /* 0x0000200001007983 */ /* 0x001ee20000100800 */
[----:B------:R-:W-:Y:S01]  /*8e10*/  IMAD.MOV.U32 R5, RZ, RZ, 0x40000040 ;  /* 0x40000040ff057424 */ /* 0x000fe200078e00ff */
[----:B------:R-:W-:Y:S05]  /*8e20*/  WARPSYNC.ALL ;  /* 0x0000000000007948 */ /* 0x000fea0003800000 */
[C---:B------:R-:W-:Y:S01]  /*8e30*/  R2UR UR4, R14.reuse ;  /* 0x000000000e0472ca */ /* 0x040fe200000e0000 */
[----:B----45:R-:W-:Y:S01]  /*8e40*/  WARPGROUP.ARRIVE ;  /* 0x00000000000079c5 */ /* 0x030fe20000000000 */
[----:B------:R-:W-:Y:S01]  /*8e50*/  R2UR UR5, R15 ;  /* 0x000000000f0572ca */ /* 0x000fe200000e0000 */
[----:B------:R-:W-:Y:S01]  /*8e60*/  IMAD.MOV.U32 R13, RZ, RZ, 0x40000040 ;  /* 0x40000040ff0d7424 */ /* 0x000fe200078e00ff */
[----:B------:R-:W-:Y:S01]  /*8e70*/  R2UR UR7, R5 ;  /* 0x00000000050772ca */ /* 0x000fe200000e0000 */
[----:B------:R-:W-:Y:S01]  /*8e80*/  IMAD.MOV.U32 R7, RZ, RZ, 0x40000040 ;  /* 0x40000040ff077424 */ /* 0x000fe200078e00ff */
[C---:B------:R-:W-:Y:S01]  /*8e90*/  IADD3 R12, R14.reuse, 0x2, RZ ;  /* 0x000000020e0c7810 */ /* 0x040fe20007ffe0ff */
[C---:B------:R-:W-:Y:S01]  /*8ea0*/  VIADD R10, R14.reuse, 0x4 ;  /* 0x000000040e0a7836 */ /* 0x040fe20000000000 */
[----:B------:R-:W-:Y:S01]  /*8eb0*/  MOV R11, 0x40000040 ;  /* 0x40000040000b7802 */ /* 0x000fe20000000f00 */
[----:B------:R-:W-:-:S02]  /*8ec0*/  VIADD R20, R14, 0x6 ;  /* 0x000000060e147836 */ /* 0x000fc40000000000 */
[----:B------:R-:W-:Y:S01]  /*8ed0*/  IMAD.MOV.U32 R21, RZ, RZ, 0x40000040 ;  /* 0x40000040ff157424 */ /* 0x000fe200078e00ff */
[----:B------:R0:W-:Y:S01]  /*8ee0*/  STL.64 [R1+0x10], R12 ;  /* 0x0000100c01007387 */ /* 0x0001e20000100a00 */
[----:B------:R-:W-:-:S03]  /*8ef0*/  IMAD.MOV.U32 R5, RZ, RZ, 0x40000040 ;  /* 0x40000040ff057424 */ /* 0x000fc600078e00ff */
[----:B------:R0:W-:Y:S01]  /*8f00*/  STL.64 [R1+0x8], R10 ;  /* 0x0000080a01007387 */ /* 0x0001e20000100a00 */
[----:B---3--:R-:W-:-:S04]  /*8f10*/  IMAD R4, R22, 0x400, R0 ;  /* 0x0000040016047824 */ /* 0x008fc800078e0200 */
[C---:B------:R-:W-:Y:S01]  /*8f20*/  VIADD R6, R4.reuse, 0x2 ;  /* 0x0000000204067836 */ /* 0x040fe20000000000 */
[----:B------:R-:W-:-:S13]  /*8f30*/  R2UR UR6, R4 ;  /* 0x00000000040672ca */ /* 0x000fda00000e0000 */
[----:B------:R-:W-:Y:S01]  /*8f40*/  HGMMA.64x128x16.F32 R24, gdesc[UR4], RZ, !UPT, gsb0 ;  /* 0x01e00000041879f0 */ /* 0x000fe2000c0008ff */
[----:B------:R-:W-:Y:S02]  /*8f50*/  R2UR UR4, R12 ;  /* 0x000000000c0472ca */ /* 0x000fe400000e0000 */
[----:B------:R-:W-:Y:S02]  /*8f60*/  R2UR UR5, R13 ;  /* 0x000000000d0572ca */ /* 0x000fe400000e0000 */
[----:B------:R-:W-:Y:S01]  /*8f70*/  R2UR UR6, R6 ;  /* 0x00000000060672ca */ /* 0x000fe200000e0000 */
[C---:B------:R-:W-:Y:S01]  /*8f80*/  VIADD R6, R4.reuse, 0x4 ;  /* 0x0000000404067836 */ /* 0x040fe20000000000 */
[----:B------:R-:W-:Y:S01]  /*8f90*/  R2UR UR7, R7 ;  /* 0x00000000070772ca */ /* 0x000fe200000e0000 */
[----:B------:R-:W-:Y:S02]  /*8fa0*/  IMAD.MOV.U32 R7, RZ, RZ, 0x40000040 ;  /* 0x40000040ff077424 */ /* 0x000fe400078e00ff */
        /* <DEDUP_REMOVED lines=21> */
.L_x_2736:
[----:B------:R-:W3:Y:S01]  /*9100*/  LDL R0, [R1+0x44] ;  /* 0x0000440001007983 */ /* 0x000ee20000100800 */
[----:B-12---:R-:W0:Y:S01]  /*9110*/  LDC R3, c[0x0][0x448] ;  /* 0x00011200ff037b82 */ /* 0x006e220000000800 */
[----:B------:R-:W-:Y:S02]  /*9120*/  ULDC UR4, c[0x0][0x988] ;  /* 0x0002620000047ab9 */ /* 0x000fe40000000800 */
[----:B------:R-:W3:Y:S04]  /*9130*/  LDL R94, [R1+0x28] ;  /* 0x00002800015e7983 */ /* 0x000ee80000100800 */
[----:B------:R-:W2:Y:S04]  /*9140*/  LDL R4, [R1+0x40] ;  /* 0x0000400001047983 */ /* 0x000ea80000100800 */
[----:B------:R-:W4:Y:S04]  /*9150*/  LDL R90, [R1+0x24] ;  /* 0x00002400015a7983 */ /* 0x000f280000100800 */
[----:B------:R-:W5:Y:S01]  /*9160*/  LDL R92, [R1+0x18] ;  /* 0x00001800015c7983 */ /* 0x000f620000100800 */
[----:B0-----:R-:W-:-:S13]  /*9170*/  ISETP.NE.AND P4, PT, R3, 0x1, PT ;  /* 0x000000010300780c */ /* 0x001fda0003f85270 */
[----:B------:R-:W0:Y:S08]  /*9180*/  @P4 LDC R3, c[0x0][0x44c] ;  /* 0x00011300ff034b82 */ /* 0x000e300000000800 */
[----:B------:R-:W1:Y:S01]  /*9190*/  @P4 LDC R5, c[0x0][0x450] ;  /* 0x00011400ff054b82 */ /* 0x000e620000000800 */
[----:B---3--:R-:W-:-:S05]  /*91a0*/  IADD3 R6, R0, R94, RZ ;  /* 0x0000005e00067210 */ /* 0x008fca0007ffe0ff */
[----:B0-----:R-:W-:-:S05]  /*91b0*/  @P4 IMAD.HI.U32 R0, R6, R3, RZ ;  /* 0x0000000306004227 */ /* 0x001fca00078e00ff */
[----:B-1----:R-:W-:Y:S01]  /*91c0*/  @P4 SHF.R.U32.HI R6, RZ, R5, R0 ;  /* 0x00000005ff064219 */ /* 0x002fe20000011600 */
[----:B------:R-:W-:-:S04]  /*91d0*/  IMAD.MOV.U32 R3, RZ, RZ, -0x80 ;  /* 0xffffff80ff037424 */ /* 0x000fc800078e00ff */
[----:B------:R-:W0:Y:S01]  /*91e0*/  SHFL.IDX PT, R7, R6, 0x1, 0x1c1f ;  /* 0x003c1f0006077f89 */ /* 0x000e2200000e0000 */
[----:B------:R-:W-:-:S04]  /*91f0*/  IMAD R0, R88, R3, 0x80 ;  /* 0x0000008058007424 */ /* 0x000fc800078e0203 */
[----:B------:R-:W-:Y:S02]  /*9200*/  VIADD R3, R0, 0x1 ;  /* 0x0000000100037836 */ /* 0x000fe40000000000 */
[----:B----4-:R-:W-:Y:S02]  /*9210*/  IMAD.IADD R5, R90, 0x1, R0 ;  /* 0x000000015a057824 */ /* 0x010fe400078e0200 */
[C---:B--2---:R-:W-:Y:S02]  /*9220*/  IMAD R3, R4.reuse, -0x2, R3 ;  /* 0xfffffffe04037824 */ /* 0x044fe400078e0203 */
[----:B------:R-:W-:-:S03]  /*9230*/  IMAD R5, R4, -0x2, R5 ;  /* 0xfffffffe04057824 */ /* 0x000fc600078e0205 */
[----:B-----5:R-:W-:-:S04]  /*9240*/  IADD3 R4, -R92, R3, R90 ;  /* 0x000000035c047210 */ /* 0x020fc80007ffe15a */
[----:B0-----:R-:W-:-:S04]  /*9250*/  VIADDMNMX R0, R7, R4, R5, PT ;  /* 0x0000000407007246 */ /* 0x001fc80003800105 */
        /* <DEDUP_REMOVED lines=8> */
[C---:B------:R-:W-:Y:S02]  /*92e0*/  ISETP.GT.AND P2, PT, R0.reuse, 0x10, PT ;  /* 0x000000100000780c */ /* 0x040fe40003f44270 */
[----:B------:R-:W-:Y:S02]  /*92f0*/  FSEL R31, R31, -INF , P1 ;  /* 0xff8000001f1f7808 */ /* 0x000fe40000800000 */
[----:B------:R-:W-:Y:S02]  /*9300*/  FMNMX.FTZ R10, R9, R10, !PT ;  /* 0x0000000a090a7209 */ /* 0x000fe40007810000 */
        /* <DEDUP_REMOVED lines=81> */
[----:B------:R-:W-:Y:S02]  /*9820*/  FSEL R87, R87, -INF , P1 ;  /* 0xff80000057577808 */ /* 0x000fe40000800000 */
[----:B------:R-:W-:-:S04]  /*9830*/  FMNMX.FTZ R10, R111, R10, !PT ;  /* 0x0000000a6f0a7209 */ /* 0x000fc80007810000 */
[----:B------:R-:W-:-:S05]  /*9840*/  FMNMX.FTZ R12, R87, R10, !PT ;  /* 0x0000000a570c7209 */ /* 0x000fca0007810000 */
[----:B------:R-:W0:Y:S04]  /*9850*/  SHFL.BFLY PT, R3, R12, 0x2, 0x1f ;  /* 0x0c401f000c037f89 */ /* 0x000e2800000e0000 */
[----:B------:R-:W1:Y:S01]  /*9860*/  SHFL.IDX PT, R6, R6, RZ, 0x1c1f ;  /* 0x001c1fff06067589 */ /* 0x000e6200000e0000 */
[----:B0-----:R-:W-:-:S05]  /*9870*/  FMNMX.FTZ R26, R12, R3, !PT ;  /* 0x000000030c1a7209 */ /* 0x001fca0007810000 */
[----:B------:R-:W0:Y:S01]  /*9880*/  SHFL.BFLY PT, R3, R26, 0x1, 0x1f ;  /* 0x0c201f001a037f89 */ /* 0x000e2200000e0000 */
[----:B------:R-:W-:Y:S01]  /*9890*/  IMAD.U32 R0, RZ, RZ, UR4 ;  /* 0x00000004ff007e24 */ /* 0x000fe2000f8e00ff */
[----:B-1----:R-:W-:-:S04]  /*98a0*/  VIADDMNMX R4, R6, R4, R5, PT ;  /* 0x0000000406047246 */ /* 0x002fc80003800105 */
[C---:B------:R-:W-:Y:S02]  /*98b0*/  ISETP.GT.AND P2, PT, R4.reuse, 0x1, PT ;  /* 0x000000010400780c */ /* 0x040fe40003f44270 */
[----:B------:R-:W-:Y:S02]  /*98c0*/  ISETP.GT.AND P3, PT, R4, 0x8, PT ;  /* 0x000000080400780c */ /* 0x000fe40003f64270 */
[----:B0-----:R-:W-:-:S04]  /*98d0*/  FMNMX.FTZ R3, R26, R3, !PT ;  /* 0x000000031a037209 */ /* 0x001fc80007810000 */
[C---:B------:R-:W-:Y:S01]  /*98e0*/  FSETP.NEU.FTZ.AND P1, PT, R3.reuse, -INF , PT ;  /* 0xff8000000300780b */ /* 0x040fe20003f3d000 */
[----:B------:R-:W-:-:S05]  /*98f0*/  FMUL.FTZ R10, R3, R0 ;  /* 0x00000000030a7220 */ /* 0x000fca0000410000 */
[----:B------:R-:W-:Y:S02]  /*9900*/  FSEL R10, R10, RZ, P1 ;  /* 0x000000ff0a0a7208 */ /* 0x000fe40000800000 */
[----:B------:R-:W-:Y:S02]  /*9910*/  ISETP.GT.AND P1, PT, R4, RZ, PT ;  /* 0x000000ff0400720c */ /* 0x000fe40003f24270 */
[----:B------:R-:W-:Y:S02]  /*9920*/  FSEL R25, R25, -INF , P2 ;  /* 0xff80000019197808 */ /* 0x000fe40001000000 */
[----:B------:R-:W-:Y:S01]  /*9930*/  FSEL R5, R24, -INF , P1 ;  /* 0xff80000018057808 */ /* 0x000fe20000800000 */
[----:B------:R-:W-:Y:S01]  /*9940*/  FFMA.FTZ R149, R7, R0, -R10 ;  /* 0x0000000007957223 */ /* 0x000fe2000001080a */
[----:B------:R-:W-:Y:S02]  /*9950*/  ISETP.GT.AND P1, PT, R4, 0x9, PT ;  /* 0x000000090400780c */ /* 0x000fe40003f24270 */
[----:B------:R-:W-:-:S02]  /*9960*/  FSEL R7, R28, -INF , P3 ;  /* 0xff8000001c077808 */ /* 0x000fc40001800000 */
[----:B------:R-:W-:Y:S02]  /*9970*/  FMNMX.FTZ R6, R5, R25, !PT ;  /* 0x0000001905067209 */ /* 0x000fe40007810000 */
[C---:B------:R-:W-:Y:S02]  /*9980*/  ISETP.GT.AND P2, PT, R4.reuse, 0x10, PT ;  /* 0x000000100400780c */ /* 0x040fe40003f44270 */
[----:B------:R-:W-:Y:S02]  /*9990*/  FSEL R29, R29, -INF , P1 ;  /* 0xff8000001d1d7808 */ /* 0x000fe40000800000 */
[----:B------:R-:W-:Y:S01]  /*99a0*/  FMNMX.FTZ R6, R7, R6, !PT ;  /* 0x0000000607067209 */ /* 0x000fe20007810000 */
        /* <DEDUP_REMOVED lines=53> */
[----:B------:R-:W-:Y:S01]  /*9d00*/  FFMA.FTZ R48, R55, R0, -R10 ;  /* 0x0000000037307223 */ /* 0x000fe2000001080a */
[----:B------:R-:W-:Y:S01]  /*9d10*/  FSEL R57, R57, -INF , P1 ;  /* 0xff80000039397808 */ /* 0x000fe20000800000 */
[----:B------:R-:W0:Y:S01]  /*9d20*/  S2R R96, SR_CgaCtaId ;  /* 0x0000000000607919 */ /* 0x000e220000008800 */
[----:B------:R-:W-:Y:S01]  /*9d30*/  FMNMX.FTZ R6, R39, R6, !PT ;  /* 0x0000000627067209 */ /* 0x000fe20007810000 */
[----:B------:R-:W1:Y:S01]  /*9d40*/  @P4 LDC R52, c[0x0][0x450] ;  /* 0x00011400ff344b82 */ /* 0x000e620000000800 */
        /* <DEDUP_REMOVED lines=41> */
[----:B------:R-:W-:Y:S01]  /*9fe0*/  FMNMX.FTZ R6, R85, R6, !PT ;  /* 0x0000000655067209 */ /* 0x000fe20007810000 */
[----:B------:R-:W-:-:S04]  /*9ff0*/  FFMA.FTZ R4, R59, R0, -R10 ;  /* 0x000000003b047223 */ /* 0x000fc8000001080a */
[----:B------:R-:W2:Y:S02]  /*a000*/  SHFL.BFLY PT, R59, R6, 0x2, 0x1f ;  /* 0x0c401f00063b7f89 */ /* 0x000ea400000e0000 */
[----:B--2---:R-:W-:-:S05]  /*a010*/  FMNMX.FTZ R59, R6, R59, !PT ;  /* 0x0000003b063b7209 */ /* 0x004fca0007810000 */
[----:B------:R-:W2:Y:S02]  /*a020*/  SHFL.BFLY PT, R6, R59, 0x1, 0x1f ;  /* 0x0c201f003b067f89 */ /* 0x000ea400000e0000 */
[----:B--2---:R-:W-:-:S04]  /*a030*/  FMNMX.FTZ R6, R59, R6, !PT ;  /* 0x000000063b067209 */ /* 0x004fc80007810000 */
[C---:B------:R-:W-:Y:S01]  /*a040*/  FSETP.NEU.FTZ.AND P1, PT, R6.reuse, -INF , PT ;  /* 0xff8000000600780b */ /* 0x040fe20003f3d000 */
[----:B------:R-:W-:-:S05]  /*a050*/  FMUL.FTZ R50, R6, R0 ;  /* 0x0000000006327220 */ /* 0x000fca0000410000 */
[----:B------:R-:W-:-:S05]  /*a060*/  FSEL R50, R50, RZ, P1 ;  /* 0x000000ff32327208 */ /* 0x000fca0000800000 */
[-CC-:B------:R-:W-:Y:S01]  /*a070*/  FFMA.FTZ R146, R27, R0.reuse, -R50.reuse ;  /* 0x000000001b927223 */ /* 0x180fe20000010832 */
[-CC-:B------:R-:W-:Y:S02]  /*a080*/  FFMA.FTZ R27, R37, R0.reuse, -R50.reuse ;  /* 0x00000000251b7223 */ /* 0x180fe40000010832 */
[----:B------:R-:W2:Y:S01]  /*a090*/  @P4 LDC R37, c[0x0][0x44c] ;  /* 0x00011300ff254b82 */ /* 0x000ea20000000800 */
[-CC-:B------:R-:W-:Y:S01]  /*a0a0*/  FFMA.FTZ R148, R5, R0.reuse, -R50.reuse ;  /* 0x0000000005947223 */ /* 0x180fe20000010832 */
[-CC-:B------:R-:W-:Y:S01]  /*a0b0*/  FFMA.FTZ R5, R25, R0.reuse, -R50.reuse ;  /* 0x0000000019057223 */ /* 0x180fe20000010832 */
[-CC-:B------:R-:W-:Y:S01]  /*a0c0*/  FFMA.FTZ R150, R7, R0.reuse, -R50.reuse ;  /* 0x0000000007967223 */ /* 0x180fe20000010832 */
[----:B------:R-:W-:Y:S01]  /*a0d0*/  MUFU.EX2 R149, R149 ;  /* 0x0000009500957308 */ /* 0x000fe20000000800 */
[-CC-:B------:R-:W-:Y:S01]  /*a0e0*/  FFMA.FTZ R25, R29, R0.reuse, -R50.reuse ;  /* 0x000000001d197223 */ /* 0x180fe20000010832 */
[----:B------:R-:W-:-:S06]  /*a0f0*/  FFMA.FTZ R144, R9, R0, -R50 ;  /* 0x0000000009907223 */ /* 0x000fcc0000010832 */
[----:B------:R-:W-:Y:S08]  /*a100*/  MUFU.EX2 R148, R148 ;  /* 0x0000009400947308 */ /* 0x000ff00000000800 */
[----:B------:R-:W3:Y:S01]  /*a110*/  MUFU.EX2 R5, R5 ;  /* 0x0000000500057308 */ /* 0x000ee20000000800 */
[----:B------:R-:W-:-:S07]  /*a120*/  VIADD R8, R8, 0x16840 ;  /* 0x0001684008087836 */ /* 0x000fce0000000000 */
[----:B------:R-:W4:Y:S01]  /*a130*/  MUFU.EX2 R12, R12 ;  /* 0x0000000c000c7308 */ /* 0x000f220000000800 */
[----:B------:R-:W-:-:S07]  /*a140*/  FFMA.FTZ R9, R33, R0, -R50 ;  /* 0x0000000021097223 */ /* 0x000fce0000010832 */
[----:B------:R-:W5:Y:S08]  /*a150*/  MUFU.EX2 R150, R150 ;  /* 0x0000009600967308 */ /* 0x000f700000000800 */
[----:B------:R-:W5:Y:S01]  /*a160*/  MUFU.EX2 R151, R151 ;  /* 0x0000009700977308 */ /* 0x000f620000000800 */
[----:B0-----:R-:W-:-:S07]  /*a170*/  PRMT R8, R96, 0x654, R8 ;  /* 0x0000065460087816 */ /* 0x001fce0000000008 */
[----:B------:R-:W0:Y:S01]  /*a180*/  MUFU.EX2 R25, R25 ;  /* 0x0000001900197308 */ /* 0x000e220000000800 */
[----:B--2---:R-:W-:Y:S01]  /*a190*/  @P4 IMAD.HI.U32 R37, R94, R37, RZ ;  /* 0x000000255e254227 */ /* 0x004fe200078e00ff */
[----:B------:R4:W-:Y:S06]  /*a1a0*/  SYNCS.ARRIVE.TRANS64.RED.A1T0 RZ, [R8+URZ], RZ ;  /* 0x000000ff08ff79a7 */ /* 0x0009ec000810043f */
[----:B------:R-:W2:Y:S01]  /*a1b0*/  MUFU.EX2 R24, R24 ;  /* 0x0000001800187308 */ /* 0x000ea20000000800 */
[----:B---3--:R-:W-:Y:S01]  /*a1c0*/  FADD.FTZ R7, R148, R5 ;  /* 0x0000000594077221 */ /* 0x008fe20000010000 */
[----:B------:R-:W-:-:S06]  /*a1d0*/  FFMA.FTZ R132, R39, R0, -R50 ;  /* 0x0000000027847223 */ /* 0x000fcc0000010832 */
[----:B------:R-:W3:Y:S01]  /*a1e0*/  MUFU.EX2 R144, R144 ;  /* 0x0000009000907308 */ /* 0x000ee20000000800 */
[----:B----4-:R-:W-:Y:S01]  /*a1f0*/  FADD.FTZ R8, R149, R12 ;  /* 0x0000000c95087221 */ /* 0x010fe20000010000 */
[----:B------:R-:W-:-:S06]  /*a200*/  MOV R39, R94 ;  /* 0x0000005e00277202 */ /* 0x000fcc0000000f00 */
[----:B------:R-:W4:Y:S01]  /*a210*/  MUFU.EX2 R145, R145 ;  /* 0x0000009100917308 */ /* 0x000f220000000800 */
[----:B-1----:R-:W-:Y:S01]  /*a220*/  @P4 SHF.R.U32.HI R39, RZ, R52, R37 ;  /* 0x00000034ff274219 */ /* 0x002fe20000011625 */
[----:B-----5:R-:W-:-:S06]  /*a230*/  FADD.FTZ R52, R150, R7 ;  /* 0x0000000796347221 */ /* 0x020fcc0000010000 */
[----:B------:R-:W1:Y:S01]  /*a240*/  MUFU.EX2 R9, R9 ;  /* 0x0000000900097308 */ /* 0x000e620000000800 */
[----:B------:R-:W-:Y:S01]  /*a250*/  FADD.FTZ R37, R151, R8 ;  /* 0x0000000897257221 */ /* 0x000fe20000010000 */
[----:B------:R-:W-:-:S06]  /*a260*/  FFMA.FTZ R140, R11, R0, -R50 ;  /* 0x000000000b8c7223 */ /* 0x000fcc0000010832 */
[----:B------:R-:W5:Y:S01]  /*a270*/  MUFU.EX2 R26, R26 ;  /* 0x0000001a001a7308 */ /* 0x000f620000000800 */
[----:B------:R-:W-:Y:S01]  /*a280*/  IADD3 R7, R39, R90, -R92 ;  /* 0x0000005a27077210 */ /* 0x000fe20007ffe85c */
[----:B0-----:R-:W-:-:S06]  /*a290*/  FADD.FTZ R39, R25, R52 ;  /* 0x0000003419277221 */ /* 0x001fcc0000010000 */
[----:B------:R-:W0:Y:S01]  /*a2a0*/  MUFU.EX2 R146, R146 ;  /* 0x0000009200927308 */ /* 0x000e220000000800 */
[----:B--2---:R-:W-:Y:S01]  /*a2b0*/  FADD.FTZ R8, R24, R37 ;  /* 0x0000002518087221 */ /* 0x004fe20000010000 */
[----:B------:R-:W-:-:S06]  /*a2c0*/  FFMA.FTZ R11, R41, R0, -R50 ;  /* 0x00000000290b7223 */ /* 0x000fcc0000010832 */
[----:B------:R-:W2:Y:S01]  /*a2d0*/  MUFU.EX2 R147, R147 ;  /* 0x0000009300937308 */ /* 0x000ea20000000800 */
[----:B---3--:R-:W-:Y:S01]  /*a2e0*/  FADD.FTZ R52, R144, R39 ;  /* 0x0000002790347221 */ /* 0x008fe20000010000 */
[----:B----4-:R-:W-:-:S06]  /*a2f0*/  FADD.FTZ R41, R145, R8 ;  /* 0x0000000891297221 */ /* 0x010fcc0000010000 */
[----:B------:R-:W-:Y:S01]  /*a300*/  MUFU.EX2 R28, R28 ;  /* 0x0000001c001c7308 */ /* 0x000fe20000000800 */
[----:B------:R-:W-:-:S07]  /*a310*/  FFMA.FTZ R142, R31, R0, -R50 ;  /* 0x000000001f8e7223 */ /* 0x000fce0000010832 */
[----:B------:R-:W3:Y:S01]  /*a320*/  MUFU.EX2 R27, R27 ;  /* 0x0000001b001b7308 */ /* 0x000ee20000000800 */
[----:B------:R-:W-:Y:S01]  /*a330*/  FFMA.FTZ R134, R43, R0, -R50 ;  /* 0x000000002b867223 */ /* 0x000fe20000010832 */
[----:B-1----:R-:W-:Y:S01]  /*a340*/  FADD.FTZ R43, R9, R52 ;  /* 0x00000034092b7221 */ /* 0x002fe20000010000 */
[----:B-----5:R-:W-:-:S05]  /*a350*/  FADD.FTZ R8, R26, R41 ;  /* 0x000000291a087221 */ /* 0x020fca0000010000 */
[----:B------:R-:W-:Y:S01]  /*a360*/  MUFU.EX2 R141, R141 ;  /* 0x0000008d008d7308 */ /* 0x000fe20000000800 */
[----:B------:R-:W-:-:S07]  /*a370*/  FFMA.FTZ R29, R45, R0, -R50 ;  /* 0x000000002d1d7223 */ /* 0x000fce0000010832 */
[----:B------:R-:W1:Y:S01]  /*a380*/  MUFU.EX2 R140, R140 ;  /* 0x0000008c008c7308 */ /* 0x000e620000000800 */
[----:B0-----:R-:W-:Y:S01]  /*a390*/  FADD.FTZ R52, R146, R43 ;  /* 0x0000002b92347221 */ /* 0x001fe20000010000 */
[----:B--2---:R-:W-:-:S06]  /*a3a0*/  FADD.FTZ R43, R147, R8 ;  /* 0x00000008932b7221 */ /* 0x004fcc0000010000 */
[----:B------:R-:W-:Y:S01]  /*a3b0*/  MUFU.EX2 R30, R30 ;  /* 0x0000001e001e7308 */ /* 0x000fe20000000800 */
[----:B------:R-:W-:-:S07]  /*a3c0*/  FFMA.FTZ R136, R13, R0, -R50 ;  /* 0x000000000d887223 */ /* 0x000fce0000010832 */
[----:B------:R-:W0:Y:S01]  /*a3d0*/  MUFU.EX2 R11, R11 ;  /* 0x0000000b000b7308 */ /* 0x000e220000000800 */
[----:B---3--:R-:W-:Y:S01]  /*a3e0*/  FADD.FTZ R45, R27, R52 ;  /* 0x000000341b2d7221 */ /* 0x008fe20000010000 */
[----:B------:R-:W-:-:S06]  /*a3f0*/  FADD.FTZ R8, R28, R43 ;  /* 0x0000002b1c087221 */ /* 0x000fcc0000010000 */
[----:B------:R-:W-:Y:S01]  /*a400*/  MUFU.EX2 R143, R143 ;  /* 0x0000008f008f7308 */ /* 0x000fe20000000800 */
[----:B------:R-:W-:-:S07]  /*a410*/  FFMA.FTZ R13, R49, R0, -R50 ;  /* 0x00000000310d7223 */ /* 0x000fce0000010832 */
[----:B------:R-:W2:Y:S01]  /*a420*/  MUFU.EX2 R142, R142 ;  /* 0x0000008e008e7308 */ /* 0x000ea20000000800 */
[----:B-1----:R-:W-:Y:S01]  /*a430*/  FADD.FTZ R52, R140, R45 ;  /* 0x0000002d8c347221 */ /* 0x002fe20000010000 */
[----:B------:R-:W-:-:S06]  /*a440*/  FADD.FTZ R43, R141, R8 ;  /* 0x000000088d2b7221 */ /* 0x000fcc0000010000 */
[----:B------:R-:W-:Y:S01]  /*a450*/  MUFU.EX2 R32, R32 ;  /* 0x0000002000207308 */ /* 0x000fe20000000800 */
[-C--:B------:R-:W-:Y:S01]  /*a460*/  FFMA.FTZ R139, R95, R0.reuse, -R10 ;  /* 0x000000005f8b7223 */ /* 0x080fe2000001080a */
[----:B------:R-:W-:-:S06]  /*a470*/  FFMA.FTZ R138, R35, R0, -R50 ;  /* 0x00000000238a7223 */ /* 0x000fcc0000010832 */
[----:B------:R-:W1:Y:S01]  /*a480*/  MUFU.EX2 R29, R29 ;  /* 0x0000001d001d7308 */ /* 0x000e620000000800 */
[----:B0-----:R-:W-:Y:S01]  /*a490*/  FADD.FTZ R45, R11, R52 ;  /* 0x000000340b2d7221 */ /* 0x001fe20000010000 */
[----:B------:R-:W-:-:S06]  /*a4a0*/  FADD.FTZ R8, R30, R43 ;  /* 0x0000002b1e087221 */ /* 0x000fcc0000010000 */
[----:B------:R-:W-:Y:S01]  /*a4b0*/  MUFU.EX2 R137, R137 ;  /* 0x0000008900897308 */ /* 0x000fe20000000800 */
[----:B------:R-:W-:-:S07]  /*a4c0*/  FFMA.FTZ R31, R53, R0, -R50 ;  /* 0x00000000351f7223 */ /* 0x000fce0000010832 */
[----:B------:R-:W0:Y:S01]  /*a4d0*/  MUFU.EX2 R136, R136 ;  /* 0x0000008800887308 */ /* 0x000e220000000800 */
[----:B--2---:R-:W-:Y:S01]  /*a4e0*/  FADD.FTZ R52, R142, R45 ;  /* 0x0000002d8e347221 */ /* 0x004fe20000010000 */
[----:B------:R-:W-:-:S06]  /*a4f0*/  FADD.FTZ R43, R143, R8 ;  /* 0x000000088f2b7221 */ /* 0x000fcc0000010000 */
[----:B------:R-:W-:Y:S01]  /*a500*/  MUFU.EX2 R46, R46 ;  /* 0x0000002e002e7308 */ /* 0x000fe20000000800 */
[----:B------:R-:W-:-:S07]  /*a510*/  FFMA.FTZ R133, R97, R0, -R10 ;  /* 0x0000000061857223 */ /* 0x000fce000001080a */
[----:B------:R-:W2:Y:S01]  /*a520*/  MUFU.EX2 R13, R13 ;  /* 0x0000000d000d7308 */ /* 0x000ea20000000800 */
[----:B-1----:R-:W-:Y:S01]  /*a530*/  FADD.FTZ R45, R29, R52 ;  /* 0x000000341d2d7221 */ /* 0x002fe20000010000 */
[----:B------:R-:W-:-:S06]  /*a540*/  FADD.FTZ R8, R32, R43 ;  /* 0x0000002b20087221 */ /* 0x000fcc0000010000 */
[----:B------:R-:W-:Y:S01]  /*a550*/  MUFU.EX2 R139, R139 ;  /* 0x0000008b008b7308 */ /* 0x000fe20000000800 */
[----:B------:R-:W-:-:S07]  /*a560*/  FFMA.FTZ R33, R57, R0, -R50 ;  /* 0x0000000039217223 */ /* 0x000fce0000010832 */
        /* <DEDUP_REMOVED lines=9> */
[-C--:B------:R-:W-:Y:S01]  /*a600*/  FFMA.FTZ R42, R63, R0.reuse, -R10 ;  /* 0x000000003f2a7223 */ /* 0x080fe2000001080a */
[----:B------:R-:W-:-:S06]  /*a610*/  FFMA.FTZ R35, R61, R0, -R50 ;  /* 0x000000003d237223 */ /* 0x000fcc0000010832 */
[----:B------:R-:W2:Y:S01]  /*a620*/  MUFU.EX2 R132, R132 ;  /* 0x0000008400847308 */ /* 0x000ea20000000800 */
[----:B------:R-:W-:Y:S01]  /*a630*/  F2FP.F16.F32.PACK_AB R149, R12, R149 ;  /* 0x000000950c95723e */ /* 0x000fe200000000ff */
[----:B-1----:R-:W-:Y:S01]  /*a640*/  FADD.FTZ R12, R138, R45 ;  /* 0x0000002d8a0c7221 */ /* 0x002fe20000010000 */
[----:B------:R-:W-:-:S05]  /*a650*/  FADD.FTZ R43, R139, R8 ;  /* 0x000000088b2b7221 */ /* 0x000fca0000010000 */
[----:B------:R-:W-:Y:S01]  /*a660*/  MUFU.EX2 R4, R4 ;  /* 0x0000000400047308 */ /* 0x000fe20000000800 */
[-C--:B------:R-:W-:Y:S01]  /*a670*/  FFMA.FTZ R129, R101, R0.reuse, -R10 ;  /* 0x0000000065817223 */ /* 0x080fe2000001080a */
[----:B------:R-:W-:-:S06]  /*a680*/  FFMA.FTZ R128, R89, R0, -R50 ;  /* 0x0000000059807223 */ /* 0x000fcc0000010832 */
[----:B------:R-:W1:Y:S01]  /*a690*/  MUFU.EX2 R33, R33 ;  /* 0x0000002100217308 */ /* 0x000e620000000800 */
[----:B0-----:R-:W-:Y:S01]  /*a6a0*/  FADD.FTZ R45, R31, R12 ;  /* 0x0000000c1f2d7221 */ /* 0x001fe20000010000 */
[----:B------:R-:W-:-:S06]  /*a6b0*/  FADD.FTZ R8, R48, R43 ;  /* 0x0000002b30087221 */ /* 0x000fcc0000010000 */
[----:B------:R-:W-:Y:S01]  /*a6c0*/  MUFU.EX2 R135, R135 ;  /* 0x0000008700877308 */ /* 0x000fe20000000800 */
[-C--:B------:R-:W-:Y:S01]  /*a6d0*/  FFMA.FTZ R34, R67, R0.reuse, -R10 ;  /* 0x0000000043227223 */ /* 0x080fe2000001080a */
[----:B------:R-:W-:-:S06]  /*a6e0*/  FFMA.FTZ R37, R65, R0, -R50 ;  /* 0x0000000041257223 */ /* 0x000fcc0000010832 */
[----:B------:R-:W0:Y:S01]  /*a6f0*/  MUFU.EX2 R134, R134 ;  /* 0x0000008600867308 */ /* 0x000e220000000800 */
[----:B--2---:R-:W-:Y:S01]  /*a700*/  FADD.FTZ R12, R132, R45 ;  /* 0x0000002d840c7221 */ /* 0x004fe20000010000 */
[----:B------:R-:W-:-:S06]  /*a710*/  FADD.FTZ R43, R133, R8 ;  /* 0x00000008852b7221 */ /* 0x000fcc0000010000 */
[----:B------:R-:W-:Y:S01]  /*a720*/  MUFU.EX2 R42, R42 ;  /* 0x0000002a002a7308 */ /* 0x000fe20000000800 */
[-C--:B------:R-:W-:Y:S01]  /*a730*/  FFMA.FTZ R131, R103, R0.reuse, -R10 ;  /* 0x0000000067837223 */ /* 0x080fe2000001080a */
[----:B------:R-:W-:-:S06]  /*a740*/  FFMA.FTZ R130, R47, R0, -R50 ;  /* 0x000000002f827223 */ /* 0x000fcc0000010832 */
[----:B------:R-:W2:Y:S01]  /*a750*/  MUFU.EX2 R35, R35 ;  /* 0x0000002300237308 */ /* 0x000ea20000000800 */
[----:B-1----:R-:W-:Y:S01]  /*a760*/  FADD.FTZ R45, R33, R12 ;  /* 0x0000000c212d7221 */ /* 0x002fe20000010000 */
[----:B------:R-:W-:-:S06]  /*a770*/  FADD.FTZ R8, R4, R43 ;  /* 0x0000002b04087221 */ /* 0x000fcc0000010000 */
[----:B------:R-:W-:Y:S01]  /*a780*/  MUFU.EX2 R129, R129 ;  /* 0x0000008100817308 */ /* 0x000fe20000000800 */
[-C--:B------:R-:W-:Y:S01]  /*a790*/  FFMA.FTZ R36, R71, R0.reuse, -R10 ;  /* 0x0000000047247223 */ /* 0x080fe2000001080a */
[----:B------:R-:W-:-:S06]  /*a7a0*/  FFMA.FTZ R39, R69, R0, -R50 ;  /* 0x0000000045277223 */ /* 0x000fcc0000010832 */
[----:B------:R-:W1:Y:S01]  /*a7b0*/  MUFU.EX2 R128, R128 ;  /* 0x0000008000807308 */ /* 0x000e620000000800 */
[----:B------:R-:W-:Y:S01]  /*a7c0*/  F2FP.F16.F32.PACK_AB R148, R5, R148 ;  /* 0x000000940594723e */ /* 0x000fe200000000ff */
[----:B0-----:R-:W-:Y:S01]  /*a7d0*/  FADD.FTZ R12, R134, R45 ;  /* 0x0000002d860c7221 */ /* 0x001fe20000010000 */
[----:B------:R-:W-:-:S05]  /*a7e0*/  FADD.FTZ R5, R135, R8 ;  /* 0x0000000887057221 */ /* 0x000fca0000010000 */
[----:B------:R-:W-:Y:S01]  /*a7f0*/  MUFU.EX2 R34, R34 ;  /* 0x0000002200227308 */ /* 0x000fe20000000800 */
[-C--:B------:R-:W-:Y:S01]  /*a800*/  FFMA.FTZ R125, R105, R0.reuse, -R10 ;  /* 0x00000000697d7223 */ /* 0x080fe2000001080a */
[----:B------:R-:W-:-:S06]  /*a810*/  FFMA.FTZ R124, R91, R0, -R50 ;  /* 0x000000005b7c7223 */ /* 0x000fcc0000010832 */
[----:B------:R-:W0:Y:S01]  /*a820*/  MUFU.EX2 R37, R37 ;  /* 0x0000002500257308 */ /* 0x000e220000000800 */
[----:B------:R-:W-:Y:S01]  /*a830*/  F2FP.F16.F32.PACK_AB R144, R9, R144 ;  /* 0x000000900990723e */ /* 0x000fe200000000ff */
[----:B--2---:R-:W-:Y:S01]  /*a840*/  FADD.FTZ R9, R35, R12 ;  /* 0x0000000c23097221 */ /* 0x004fe20000010000 */
[----:B------:R-:W-:-:S05]  /*a850*/  FADD.FTZ R8, R42, R5 ;  /* 0x000000052a087221 */ /* 0x000fca0000010000 */
        /* <DEDUP_REMOVED lines=15> */
[----:B------:R-:W-:Y:S01]  /*a950*/  FFMA.FTZ R77, R77, R0, -R50 ;  /* 0x000000004d4d7223 */ /* 0x000fe20000010832 */
[----:B------:R-:W-:Y:S01]  /*a960*/  SHF.R.S32.HI R54, RZ, 0x1f, R7 ;  /* 0x0000001fff367819 */ /* 0x000fe20000011407 */
[----:B--2---:R-:W-:-:S05]  /*a970*/  FADD.FTZ R12, R130, R9 ;  /* 0x00000009820c7221 */ /* 0x004fca0000010000 */
[----:B------:R-:W-:Y:S01]  /*a980*/  MUFU.EX2 R38, R38 ;  /* 0x0000002600267308 */ /* 0x000fe20000000800 */
[----:B------:R-:W-:Y:S01]  /*a990*/  FADD.FTZ R5, R131, R8 ;  /* 0x0000000883057221 */ /* 0x000fe20000010000 */
[----:B------:R-:W-:-:S06]  /*a9a0*/  FFMA.FTZ R121, R79, R0, -R10 ;  /* 0x000000004f797223 */ /* 0x000fcc000001080a */
[----:B------:R-:W2:Y:S01]  /*a9b0*/  MUFU.EX2 R41, R41 ;  /* 0x0000002900297308 */ /* 0x000ea20000000800 */
[----:B------:R-:W-:Y:S01]  /*a9c0*/  FFMA.FTZ R93, R93, R0, -R50 ;  /* 0x000000005d5d7223 */ /* 0x000fe20000010832 */
[----:B------:R-:W-:Y:S01]  /*a9d0*/  LEA.HI R7, R54, R7, RZ, 0x7 ;  /* 0x0000000736077211 */ /* 0x000fe200078f38ff */
[----:B-1----:R-:W-:-:S05]  /*a9e0*/  FADD.FTZ R9, R39, R12 ;  /* 0x0000000c27097221 */ /* 0x002fca0000010000 */
[----:B------:R-:W-:Y:S01]  /*a9f0*/  MUFU.EX2 R127, R127 ;  /* 0x0000007f007f7308 */ /* 0x000fe20000000800 */
[----:B------:R-:W-:Y:S01]  /*aa00*/  FADD.FTZ R8, R36, R5 ;  /* 0x0000000524087221 */ /* 0x000fe20000010000 */
[----:B------:R-:W-:-:S06]  /*aa10*/  FFMA.FTZ R44, R83, R0, -R10 ;  /* 0x00000000532c7223 */ /* 0x000fcc000001080a */
[----:B------:R-:W1:Y:S01]  /*aa20*/  MUFU.EX2 R51, R51 ;  /* 0x0000003300337308 */ /* 0x000e620000000800 */
[----:B------:R-:W-:Y:S01]  /*aa30*/  FFMA.FTZ R81, R81, R0, -R50 ;  /* 0x0000000051517223 */ /* 0x000fe20000010832 */
[----:B------:R-:W-:Y:S01]  /*aa40*/  F2FP.F16.F32.PACK_AB R133, R4, R133 ;  /* 0x000000850485723e */ /* 0x000fe200000000ff */
[----:B0-----:R-:W-:Y:S01]  /*aa50*/  FADD.FTZ R4, R124, R9 ;  /* 0x000000097c047221 */ /* 0x001fe20000010000 */
[----:B------:R-:W-:-:S04]  /*aa60*/  SHF.R.S32.HI R7, RZ, 0x7, R7 ;  /* 0x00000007ff077819 */ /* 0x000fc80000011407 */
[----:B------:R-:W-:Y:S01]  /*aa70*/  MUFU.EX2 R40, R40 ;  /* 0x0000002800287308 */ /* 0x000fe20000000800 */
[----:B------:R-:W-:Y:S01]  /*aa80*/  FADD.FTZ R5, R125, R8 ;  /* 0x000000087d057221 */ /* 0x000fe20000010000 */
[----:B------:R-:W-:-:S06]  /*aa90*/  FFMA.FTZ R123, R111, R0, -R10 ;  /* 0x000000006f7b7223 */ /* 0x000fcc000001080a */
[----:B------:R-:W0:Y:S01]  /*aaa0*/  MUFU.EX2 R126, R77 ;  /* 0x0000004d007e7308 */ /* 0x000e220000000800 */
[----:B------:R-:W-:Y:S01]  /*aab0*/  FFMA.FTZ R55, R55, R0, -R50 ;  /* 0x0000000037377223 */ /* 0x000fe20000010832 */
[----:B------:R-:W-:Y:S01]  /*aac0*/  VIMNMX R49, RZ, R7, !PT ;  /* 0x00000007ff317248 */ /* 0x000fe20007fe0100 */
[----:B--2---:R-:W-:-:S05]  /*aad0*/  FADD.FTZ R4, R41, R4 ;  /* 0x0000000429047221 */ /* 0x004fca0000010000 */
[----:B------:R-:W-:Y:S01]  /*aae0*/  MUFU.EX2 R121, R121 ;  /* 0x0000007900797308 */ /* 0x000fe20000000800 */
[----:B------:R-:W-:Y:S01]  /*aaf0*/  FADD.FTZ R8, R38, R5 ;  /* 0x0000000526087221 */ /* 0x000fe20000010000 */
[----:B------:R-:W-:-:S06]  /*ab00*/  FFMA.FTZ R10, R87, R0, -R10 ;  /* 0x00000000570a7223 */ /* 0x000fcc000001080a */
[----:B------:R-:W2:Y:S01]  /*ab10*/  MUFU.EX2 R93, R93 ;  /* 0x0000005d005d7308 */ /* 0x000ea20000000800 */
[----:B------:R-:W-:Y:S01]  /*ab20*/  FFMA.FTZ R50, R85, R0, -R50 ;  /* 0x0000000055327223 */ /* 0x000fe20000010832 */
[----:B-1----:R-:W-:Y:S01]  /*ab30*/  FADD.FTZ R5, R51, R4 ;  /* 0x0000000433057221 */ /* 0x002fe20000010000 */
[----:B------:R-:W-:-:S05]  /*ab40*/  FADD.FTZ R9, R127, R8 ;  /* 0x000000087f097221 */ /* 0x000fca0000010000 */
[----:B------:R-:W-:Y:S01]  /*ab50*/  MUFU.EX2 R44, R44 ;  /* 0x0000002c002c7308 */ /* 0x000fe20000000800 */
[----:B------:R-:W-:Y:S01]  /*ab60*/  VIADD R12, R88, 0xfffffffe ;  /* 0xfffffffe580c7836 */ /* 0x000fe20000000000 */
[----:B------:R1:W-:Y:S06]  /*ab70*/  STL [R1+0x2c], R49 ;  /* 0x00002c3101007387 */ /* 0x0003ec0000100800 */
[----:B------:R-:W3:Y:S01]  /*ab80*/  MUFU.EX2 R120, R81 ;  /* 0x0000005100787308 */ /* 0x000ee20000000800 */
[----:B0-----:R-:W-:Y:S01]  /*ab90*/  FADD.FTZ R4, R126, R5 ;  /* 0x000000057e047221 */ /* 0x001fe20000010000 */
[----:B------:R-:W-:-:S06]  /*aba0*/  FADD.FTZ R8, R40, R9 ;  /* 0x0000000928087221 */ /* 0x000fcc0000010000 */
[----:B------:R-:W-:Y:S01]  /*abb0*/  MUFU.EX2 R123, R123 ;  /* 0x0000007b007b7308 */ /* 0x000fe20000000800 */
[----:B------:R-:W-:-:S07]  /*abc0*/  ISETP.GE.AND P1, PT, R12, R49, PT ;  /* 0x000000310c00720c */ /* 0x000fce0003f26270 */
[----:B------:R-:W0:Y:S01]  /*abd0*/  MUFU.EX2 R55, R55 ;  /* 0x0000003700377308 */ /* 0x000e220000000800 */
[----:B--2---:R-:W-:Y:S01]  /*abe0*/  FADD.FTZ R5, R93, R4 ;  /* 0x000000045d057221 */ /* 0x004fe20000010000 */
[----:B------:R-:W-:-:S06]  /*abf0*/  FADD.FTZ R9, R121, R8 ;  /* 0x0000000879097221 */ /* 0x000fcc0000010000 */
[----:B------:R-:W2:Y:S08]  /*ac00*/  MUFU.EX2 R50, R50 ;  /* 0x0000003200327308 */ /* 0x000eb00000000800 */
[----:B------:R-:W4:Y:S01]  /*ac10*/  MUFU.EX2 R10, R10 ;  /* 0x0000000a000a7308 */ /* 0x000f220000000800 */
[----:B---3--:R-:W-:Y:S01]  /*ac20*/  FADD.FTZ R4, R120, R5 ;  /* 0x0000000578047221 */ /* 0x008fe20000010000 */
[----:B------:R-:W-:Y:S01]  /*ac30*/  FADD.FTZ R8, R44, R9 ;  /* 0x000000092c087221 */ /* 0x000fe20000010000 */
[----:B------:R-:W-:-:S02]  /*ac40*/  LOP3.LUT R23, R23, 0xfffffff7, RZ, 0xc0, !PT ;  /* 0xfffffff717177812 */ /* 0x000fc400078ec0ff */
[----:B0-----:R-:W-:Y:S01]  /*ac50*/  FADD.FTZ R5, R55, R4 ;  /* 0x0000000437057221 */ /* 0x001fe20000010000 */
[----:B------:R-:W-:Y:S01]  /*ac60*/  FADD.FTZ R9, R123, R8 ;  /* 0x000000087b097221 */ /* 0x000fe20000010000 */
[----:B------:R-:W-:Y:S02]  /*ac70*/  F2FP.F16.F32.PACK_AB R120, R120, R93 ;  /* 0x0000005d7878723e */ /* 0x000fe400000000ff */
[----:B------:R-:W-:Y:S02]  /*ac80*/  CS2R R118, SRZ ;  /* 0x0000000000767805 */ /* 0x000fe4000001ff00 */
[----:B------:R-:W-:Y:S01]  /*ac90*/  @P4 LOP3.LUT R23, R23, 0x8, RZ, 0xfc, !PT ;  /* 0x0000000817174812 */ /* 0x000fe200078efcff */
[----:B--2---:R-:W-:Y:S01]  /*aca0*/  FADD.FTZ R5, R50, R5 ;  /* 0x0000000532057221 */ /* 0x004fe20000010000 */
[----:B------:R-:W-:Y:S02]  /*acb0*/  F2FP.F16.F32.PACK_AB R151, R24, R151 ;  /* 0x000000971897723e */ /* 0x000fe400000000ff */
[----:B------:R-:W-:-:S02]  /*acc0*/  CS2R R116, SRZ ;  /* 0x0000000000747805 */ /* 0x000fc4000001ff00 */
[----:B------:R-:W-:Y:S02]  /*acd0*/  F2FP.F16.F32.PACK_AB R145, R26, R145 ;  /* 0x000000911a91723e */ /* 0x000fe400000000ff */
[----:B------:R-:W-:Y:S02]  /*ace0*/  CS2R R114, SRZ ;  /* 0x0000000000727805 */ /* 0x000fe4000001ff00 */
[----:B------:R-:W-:Y:S02]  /*acf0*/  F2FP.F16.F32.PACK_AB R147, R28, R147 ;  /* 0x000000931c93723e */ /* 0x000fe400000000ff */
[----:B------:R-:W-:Y:S02]  /*ad00*/  CS2R R112, SRZ ;  /* 0x0000000000707805 */ /* 0x000fe4000001ff00 */
[----:B------:R-:W-:Y:S01]  /*ad10*/  F2FP.F16.F32.PACK_AB R141, R30, R141 ;  /* 0x0000008d1e8d723e */ /* 0x000fe200000000ff */
[----:B----4-:R-:W-:Y:S01]  /*ad20*/  FADD.FTZ R4, R10, R9 ;  /* 0x000000090a047221 */ /* 0x010fe20000010000 */
[----:B------:R-:W-:-:S02]  /*ad30*/  F2FP.F16.F32.PACK_AB R143, R32, R143 ;  /* 0x0000008f208f723e */ /* 0x000fc400000000ff */
[----:B------:R-:W-:Y:S02]  /*ad40*/  CS2R R110, SRZ ;  /* 0x00000000006e7805 */ /* 0x000fe4000001ff00 */
[----:B------:R-:W-:Y:S02]  /*ad50*/  F2FP.F16.F32.PACK_AB R137, R46, R137 ;  /* 0x000000892e89723e */ /* 0x000fe400000000ff */
[----:B------:R-:W-:Y:S02]  /*ad60*/  CS2R R108, SRZ ;  /* 0x00000000006c7805 */ /* 0x000fe4000001ff00 */
[----:B------:R-:W-:Y:S02]  /*ad70*/  F2FP.F16.F32.PACK_AB R139, R48, R139 ;  /* 0x0000008b308b723e */ /* 0x000fe400000000ff */
[----:B------:R-:W-:Y:S02]  /*ad80*/  CS2R R106, SRZ ;  /* 0x00000000006a7805 */ /* 0x000fe4000001ff00 */
        /* <DEDUP_REMOVED lines=28> */
[----:B------:R-:W-:Y:S01]  /*af50*/  F2FP.F16.F32.PACK_AB R123, R10, R123 ;  /* 0x0000007b0a7b723e */ /* 0x000fe200000000ff */
[----:B-1----:R-:W-:Y:S06]  /*af60*/  @!P1 BRA `(.L_x_2737) ;  /* 0x0000002800789947 */ /* 0x002fec0003800000 */
[----:B------:R-:W-:Y:S01]  /*af70*/  IMAD.MOV.U32 R8, RZ, RZ, R3 ;  /* 0x000000ffff087224 */ /* 0x000fe200078e0003 */
[----:B------:R-:W-:Y:S01]  /*af80*/  MOV R119, RZ ;  /* 0x000000ff00777202 */ /* 0x000fe20000000f00 */
[----:B------:R-:W-:Y:S02]  /*af90*/  IMAD.MOV.U32 R9, RZ, RZ, R6 ;  /* 0x000000ffff097224 */ /* 0x000fe400078e0006 */
[----:B------:R-:W-:Y:S02]  /*afa0*/  IMAD.MOV.U32 R7, RZ, RZ, R155 ;  /* 0x000000ffff077224 */ /* 0x000fe400078e009b */
[----:B------:R-:W-:-:S07]  /*afb0*/  IMAD.MOV.U32 R13, RZ, RZ, R22 ;  /* 0x000000ffff0d7224 */ /* 0x000fce00078e0016 */
.L_x_2749:
        /* <DEDUP_REMOVED lines=9> */
.L_x_2739:
        /* <DEDUP_REMOVED lines=8> */
.L_x_2740:
[----:B------:R-:W-:Y:S04]  /*b0d0*/  BSSY B0, `(.L_x_2738) ;  /* 0x0000004000007945 */ /* 0x000fe80003800000 */
[----:B-1----:R-:W-:Y:S05]  /*b0e0*/  @P2 BRA `(.L_x_2741) ;  /* 0x0000000000082947 */ /* 0x002fea0003800000 */
[----:B------:R-:W1:Y:S02]  /*b0f0*/  SYNCS.PHASECHK.TRANS64.TRYWAIT P2, [R3+URZ+0x16830], R0 ;  /* 0x01683000030075a7 */ /* 0x000e64000804017f */
[----:B-1----:R-:W-:Y:S05]  /*b100*/  @!P2 BRA `(.L_x_2742) ;  /* 0x000000e800aca947 */ /* 0x002fea0003800000 */
.L_x_2741:
[----:B------:R-:W-:Y:S05]  /*b110*/  BSYNC B0 ;  /* 0x0000000000007941 */ /* 0x000fea0003800000 */
.L_x_2738:
        /* <DEDUP_REMOVED lines=8> */
[----:B------:R-:W-:Y:S01]  /*b1a0*/  MOV R27, 0x40000040 ;  /* 0x40000040001b7802 */ /* 0x000fe20000000f00 */
[----:B------:R-:W-:Y:S01]  /*b1b0*/  IMAD.MOV.U32 R25, RZ, RZ, 0x40000040 ;  /* 0x40000040ff197424 */ /* 0x000fe200078e00ff */
[----:B------:R-:W-:-:S02]  /*b1c0*/  SEL R22, R22, RZ, P2 ;  /* 0x000000ff16167207 */ /* 0x000fc40001000000 */
[----:B------:R-:W-:Y:S02]  /*b1d0*/  R2UR UR15, R11 ;  /* 0x000000000b0f72ca */ /* 0x000fe400000e0000 */
[----:B------:R-:W-:Y:S02]  /*b1e0*/  R2UR UR4, R14 ;  /* 0x000000000e0472ca */ /* 0x000fe400000e0000 */
        /* <DEDUP_REMOVED lines=38> */
.L_x_2744:
[----:B------:R-:W-:Y:S02]  /*b450*/  SHF.L.U32 R0, R7, 0x1f, RZ ;  /* 0x0000001f07007819 */ /* 0x000fe400000006ff */
[----:B-----5:R-:W-:-:S04]  /*b460*/  LEA R3, R13, R2, 0x3 ;  /* 0x000000020d037211 */ /* 0x020fc800078e18ff */
[----:B------:R0:W1:Y:S01]  /*b470*/  SYNCS.PHASECHK.TRANS64.TRYWAIT P1, [R3+URZ+0x16850], R0 ;  /* 0x01685000030075a7 */ /* 0x000062000802017f */
[----:B------:R-:W-:Y:S05]  /*b480*/  @!P0 BRA `(.L_x_2745) ;  /* 0x0000000000048947 */ /* 0x000fea0003800000 */
[----:B------:R-:W-:Y:S01]  /*b490*/  BPT.TRAP 0x1 ;  /* 0x000000040000795c */ /* 0x000fe20000300000 */
.L_x_2745:
[----:B-1----:R-:W-:Y:S05]  /*b4a0*/  @P1 BRA `(.L_x_2743) ;  /* 0x0000000000081947 */ /* 0x002fea0003800000 */
[----:B------:R-:W1:Y:S02]  /*b4b0*/  SYNCS.PHASECHK.TRANS64.TRYWAIT P1, [R3+URZ+0x16850], R0 ;  /* 0x01685000030075a7 */ /* 0x000e64000802017f */
[----:B-1----:R-:W-:Y:S05]  /*b4c0*/  @!P1 BRA `(.L_x_2746) ;  /* 0x000000e400d09947 */ /* 0x002fea0003800000 */
.L_x_2743:
        /* <DEDUP_REMOVED lines=14> */
[----:B------:R-:W-:Y:S02]  /*b5b0*/  R2UR UR6, R10 ;  /* 0x000000000a0672ca */ /* 0x000fe400000e0000 */
[----:B------:R-:W-:Y:S01]  /*b5c0*/  R2UR UR7, R11 ;  /* 0x000000000b0772ca */ /* 0x000fe200000e0000 */
[----:B------:R-:W-:Y:S01]  /*b5d0*/  IMAD.MOV.U32 R11, RZ, RZ, 0x40000040 ;  /* 0x40000040ff0b7424 */ /* 0x000fe200078e00ff */
[----:B------:R-:W-:Y:S02]  /*b5e0*/  IADD3 R10, R6, 0x100, RZ ;  /* 0x00000100060a7810 */ /* 0x000fe40007ffe0ff */
[----:B0-----:R-:W-:Y:S02]  /*b5f0*/  SHF.R.U32.HI R3, RZ, 0x7, R0 ;  /* 0x00000007ff037819 */ /* 0x001fe40000011600 */
[----:B------:R-:W-:Y:S02]  /*b600*/  ISETP.GE.U32.AND P1, PT, R0, 0x180, PT ;  /* 0x000001800000780c */ /* 0x000fe40003f26070 */
[----:B------:R-:W-:-:S04]  /*b610*/  IADD3 R0, R3, 0x9, RZ ;  /* 0x0000000903007810 */ /* 0x000fc80007ffe0ff */
        /* <DEDUP_REMOVED lines=47> */
.L_x_2747:
[----:B------:R-:W2:Y:S01]  /*b910*/  LDL R120, [R1+0x28] ;  /* 0x0000280001787983 */ /* 0x000ea20000100800 */
[----:B0-----:R-:W0:Y:S03]  /*b920*/  LDC R0, c[0x0][0x448] ;  /* 0x00011200ff007b82 */ /* 0x001e260000000800 */
[----:B------:R-:W2:Y:S04]  /*b930*/  LDL R3, [R1+0x44] ;  /* 0x0000440001037983 */ /* 0x000ea80000100800 */
[----:B------:R-:W3:Y:S04]  /*b940*/  LDL R11, [R1+0x40] ;  /* 0x00004000010b7983 */ /* 0x000ee80000100800 */
[----:B------:R-:W4:Y:S04]  /*b950*/  LDL R10, [R1+0x24] ;  /* 0x00002400010a7983 */ /* 0x000f280000100800 */
[----:B------:R-:W4:Y:S01]  /*b960*/  LDL R7, [R1+0x18] ;  /* 0x0000180001077983 */ /* 0x000f220000100800 */
[----:B------:R-:W-:-:S04]  /*b970*/  LOP3.LUT R23, R23, 0xffffffdf, RZ, 0xc0, !PT ;  /* 0xffffffdf17177812 */ /* 0x000fc800078ec0ff */
[----:B------:R-:W-:Y:S02]  /*b980*/  @P0 LOP3.LUT R23, R23, 0x20, RZ, 0xfc, !PT ;  /* 0x0000002017170812 */ /* 0x000fe400078efcff */
[----:B0-----:R-:W-:Y:S02]  /*b990*/  ISETP.NE.AND P1, PT, R0, 0x1, PT ;  /* 0x000000010000780c */ /* 0x001fe40003f25270 */
[----:B------:R-:W-:-:S11]  /*b9a0*/  LOP3.LUT R23, R23, 0xffffffbf, RZ, 0xc0, !PT ;  /* 0xffffffbf17177812 */ /* 0x000fd600078ec0ff */
[----:B------:R-:W0:Y:S08]  /*b9b0*/  @P1 LDC R6, c[0x0][0x44c] ;  /* 0x00011300ff061b82 */ /* 0x000e300000000800 */
[----:B------:R-:W1:Y:S01]  /*b9c0*/  @P1 LDC R0, c[0x0][0x450] ;  /* 0x00011400ff001b82 */ /* 0x000e620000000800 */
[----:B--2---:R-:W-:Y:S02]  /*b9d0*/  IMAD.IADD R3, R3, 0x1, R120 ;  /* 0x0000000103037824 */ /* 0x004fe400078e0278 */
[----:B------:R-:W2:Y:S02]  /*b9e0*/  S2R R120, SR_CgaCtaId ;  /* 0x0000000000787919 */ /* 0x000ea40000008800 */
[----:B0-----:R-:W-:-:S05]  /*b9f0*/  @P1 IMAD.HI.U32 R6, R3, R6, RZ ;  /* 0x0000000603061227 */ /* 0x001fca00078e00ff */
[----:B-1----:R-:W-:Y:S01]  /*ba00*/  @P1 SHF.R.U32.HI R3, RZ, R0, R6 ;  /* 0x00000000ff031219 */ /* 0x002fe20000011606 */
[----:B------:R-:W-:-:S04]  /*ba10*/  IMAD.MOV.U32 R6, RZ, RZ, -0x80 ;  /* 0xffffff80ff067424 */ /* 0x000fc800078e00ff */
[----:B------:R-:W0:Y:S01]  /*ba20*/  SHFL.IDX PT, R0, R3, RZ, 0x1c1f ;  /* 0x001c1fff03007589 */ /* 0x000e2200000e0000 */
[----:B------:R-:W-:-:S03]  /*ba30*/  IMAD R6, R12, R6, 0x1 ;  /* 0x000000010c067424 */ /* 0x000fc600078e0206 */
[----:B------:R-:W1:Y:S01]  /*ba40*/  SHFL.IDX PT, R3, R3, 0x1, 0x1c1f ;  /* 0x003c1f0003037f89 */ /* 0x000e6200000e0000 */
[----:B---3--:R-:W-:-:S05]  /*ba50*/  IMAD R6, R11, -0x2, R6 ;  /* 0xfffffffe0b067824 */ /* 0x008fca00078e0206 */
[----:B----4-:R-:W-:-:S05]  /*ba60*/  IADD3 R6, -R7, R6, R10 ;  /* 0x0000000607067210 */ /* 0x010fca0007ffe10a */
[C---:B0-----:R-:W-:Y:S02]  /*ba70*/  IMAD.IADD R0, R6.reuse, 0x1, R0 ;  /* 0x0000000106007824 */ /* 0x041fe400078e0200 */
[----:B-1----:R-:W-:-:S03]  /*ba80*/  IMAD.IADD R3, R6, 0x1, R3 ;  /* 0x0000000106037824 */ /* 0x002fc600078e0203 */
[C---:B------:R-:W-:Y:S02]  /*ba90*/  ISETP.GT.AND P4, PT, R0.reuse, RZ, PT ;  /* 0x000000ff0000720c */ /* 0x040fe40003f84270 */
[C---:B------:R-:W-:Y:S02]  /*baa0*/  ISETP.GT.AND P3, PT, R0.reuse, 0x1, PT ;  /* 0x000000010000780c */ /* 0x040fe40003f64270 */
[C---:B------:R-:W-:Y:S02]  /*bab0*/  ISETP.GT.AND P2, PT, R0.reuse, 0x8, PT ;  /* 0x000000080000780c */ /* 0x040fe40003f44270 */
[----:B------:R-:W-:Y:S02]  /*bac0*/  ISETP.GT.AND P1, PT, R0, 0x9, PT ;  /* 0x000000090000780c */ /* 0x000fe40003f24270 */
[----:B------:R-:W-:Y:S02]  /*bad0*/  FSEL R24, R24, -INF , P4 ;  /* 0xff80000018187808 */ /* 0x000fe40002000000 */
[----:B------:R-:W-:-:S02]  /*bae0*/  FSEL R25, R25, -INF , P3 ;  /* 0xff80000019197808 */ /* 0x000fc40001800000 */
[----:B------:R-:W-:Y:S02]  /*baf0*/  FSEL R28, R28, -INF , P2 ;  /* 0xff8000001c1c7808 */ /* 0x000fe40001000000 */
[----:B------:R-:W-:Y:S02]  /*bb00*/  FSEL R29, R29, -INF , P1 ;  /* 0xff8000001d1d7808 */ /* 0x000fe40000800000 */
[C---:B------:R-:W-:Y:S02]  /*bb10*/  ISETP.GT.AND P4, PT, R0.reuse, 0x10, PT ;  /* 0x000000100000780c */ /* 0x040fe40003f84270 */
[C---:B------:R-:W-:Y:S02]  /*bb20*/  ISETP.GT.AND P3, PT, R0.reuse, 0x11, PT ;  /* 0x000000110000780c */ /* 0x040fe40003f64270 */
[C---:B------:R-:W-:Y:S02]  /*bb30*/  ISETP.GT.AND P2, PT, R0.reuse, 0x18, PT ;  /* 0x000000180000780c */ /* 0x040fe40003f44270 */
[----:B------:R-:W-:-:S02]  /*bb40*/  ISETP.GT.AND P1, PT, R0, 0x19, PT ;  /* 0x000000190000780c */ /* 0x000fc40003f24270 */
[----:B------:R-:W-:Y:S02]  /*bb50*/  FSEL R32, R32, -INF , P4 ;  /* 0xff80000020207808 */ /* 0x000fe40002000000 */
[----:B------:R-:W-:Y:S02]  /*bb60*/  FSEL R33, R33, -INF , P3 ;  /* 0xff80000021217808 */ /* 0x000fe40001800000 */
[----:B------:R-:W-:Y:S02]  /*bb70*/  FSEL R36, R36, -INF , P2 ;  /* 0xff80000024247808 */ /* 0x000fe40001000000 */
[----:B------:R-:W-:Y:S02]  /*bb80*/  FSEL R37, R37, -INF , P1 ;  /* 0xff80000025257808 */ /* 0x000fe40000800000 */
[C---:B------:R-:W-:Y:S02]  /*bb90*/  ISETP.GT.AND P4, PT, R0.reuse, 0x20, PT ;  /* 0x000000200000780c */ /* 0x040fe40003f84270 */
[----:B------:R-:W-:-:S02]  /*bba0*/  ISETP.GT.AND P3, PT, R0, 0x21, PT ;  /* 0x000000210000780c */ /* 0x000fc40003f64270 */
[C---:B------:R-:W-:Y:S02]  /*bbb0*/  ISETP.GT.AND P2, PT, R0.reuse, 0x28, PT ;  /* 0x000000280000780c */ /* 0x040fe40003f44270 */
[----:B------:R-:W-:Y:S02]  /*bbc0*/  ISETP.GT.AND P1, PT, R0, 0x29, PT ;  /* 0x000000290000780c */ /* 0x000fe40003f24270 */
[----:B------:R-:W-:Y:S02]  /*bbd0*/  FSEL R40, R40, -INF , P4 ;  /* 0xff80000028287808 */ /* 0x000fe40002000000 */
[----:B------:R-:W-:Y:S02]  /*bbe0*/  FSEL R41, R41, -INF , P3 ;  /* 0xff80000029297808 */ /* 0x000fe40001800000 */
[----:B------:R-:W-:Y:S02]  /*bbf0*/  FSEL R44, R44, -INF , P2 ;  /* 0xff8000002c2c7808 */ /* 0x000fe40001000000 */
[----:B------:R-:W-:-:S02]  /*bc00*/  FSEL R45, R45, -INF , P1 ;  /* 0xff8000002d2d7808 */ /* 0x000fc40000800000 */
[C---:B------:R-:W-:Y:S02]  /*bc10*/  ISETP.GT.AND P4, PT, R0.reuse, 0x30, PT ;  /* 0x000000300000780c */ /* 0x040fe40003f84270 */
        /* <DEDUP_REMOVED lines=35> */
[----:B------:R-:W-:Y:S02]  /*be50*/  FMNMX.FTZ R0, R24, R9, !PT ;  /* 0x0000000918007209 */ /* 0x000fe40007810000 */
[----:B------:R-:W-:Y:S02]  /*be60*/  FSEL R80, R80, -INF , P4 ;  /* 0xff80000050507808 */ /* 0x000fe40002000000 */
[----:B------:R-:W-:Y:S02]  /*be70*/  FMNMX.FTZ R0, R25, R0, !PT ;  /* 0x0000000019007209 */ /* 0x000fe40007810000 */
[----:B------:R-:W-:Y:S02]  /*be80*/  FSEL R81, R81, -INF , P3 ;  /* 0xff80000051517808 */ /* 0x000fe40001800000 */
[----:B------:R-:W-:Y:S02]  /*be90*/  FMNMX.FTZ R0, R28, R0, !PT ;  /* 0x000000001c007209 */ /* 0x000fe40007810000 */
[----:B------:R-:W-:-:S02]  /*bea0*/  FSEL R84, R84, -INF , P2 ;  /* 0xff80000054547808 */ /* 0x000fc40001000000 */
[----:B------:R-:W-:Y:S02]  /*beb0*/  FMNMX.FTZ R0, R29, R0, !PT ;  /* 0x000000001d007209 */ /* 0x000fe40007810000 */
[----:B------:R-:W-:Y:S02]  /*bec0*/  FSEL R85, R85, -INF , P1 ;  /* 0xff80000055557808 */ /* 0x000fe40000800000 */
[----:B------:R-:W-:Y:S02]  /*bed0*/  FMNMX.FTZ R0, R32, R0, !PT ;  /* 0x0000000020007209 */ /* 0x000fe40007810000 */
[----:B------:R-:W-:Y:S02]  /*bee0*/  ISETP.GT.AND P4, PT, R3, RZ, PT ;  /* 0x000000ff0300720c */ /* 0x000fe40003f84270 */
[----:B------:R-:W-:Y:S02]  /*bef0*/  FMNMX.FTZ R0, R33, R0, !PT ;  /* 0x0000000021007209 */ /* 0x000fe40007810000 */
[----:B------:R-:W-:-:S02]  /*bf00*/  ISETP.GT.AND P3, PT, R3, 0x1, PT ;  /* 0x000000010300780c */ /* 0x000fc40003f64270 */
[----:B------:R-:W-:Y:S02]  /*bf10*/  FMNMX.FTZ R0, R36, R0, !PT ;  /* 0x0000000024007209 */ /* 0x000fe40007810000 */
[----:B------:R-:W-:Y:S02]  /*bf20*/  ISETP.GT.AND P2, PT, R3, 0x8, PT ;  /* 0x000000080300780c */ /* 0x000fe40003f44270 */
[----:B------:R-:W-:Y:S02]  /*bf30*/  FMNMX.FTZ R0, R37, R0, !PT ;  /* 0x0000000025007209 */ /* 0x000fe40007810000 */
[----:B------:R-:W-:Y:S02]  /*bf40*/  ISETP.GT.AND P1, PT, R3, 0x9, PT ;  /* 0x000000090300780c */ /* 0x000fe40003f24270 */
[----:B------:R-:W-:Y:S02]  /*bf50*/  FMNMX.FTZ R0, R40, R0, !PT ;  /* 0x0000000028007209 */ /* 0x000fe40007810000 */
[----:B------:R-:W-:-:S02]  /*bf60*/  FSEL R26, R26, -INF , P4 ;  /* 0xff8000001a1a7808 */ /* 0x000fc40002000000 */
[----:B------:R-:W-:Y:S02]  /*bf70*/  FMNMX.FTZ R0, R41, R0, !PT ;  /* 0x0000000029007209 */ /* 0x000fe40007810000 */
[----:B------:R-:W-:Y:S02]  /*bf80*/  FSEL R27, R27, -INF , P3 ;  /* 0xff8000001b1b7808 */ /* 0x000fe40001800000 */
[----:B------:R-:W-:Y:S02]  /*bf90*/  FMNMX.FTZ R0, R44, R0, !PT ;  /* 0x000000002c007209 */ /* 0x000fe40007810000 */
[----:B------:R-:W-:Y:S02]  /*bfa0*/  FSEL R30, R30, -INF , P2 ;  /* 0xff8000001e1e7808 */ /* 0x000fe40001000000 */
[----:B------:R-:W-:Y:S02]  /*bfb0*/  FMNMX.FTZ R0, R45, R0, !PT ;  /* 0x000000002d007209 */ /* 0x000fe40007810000 */
[----:B------:R-:W-:-:S02]  /*bfc0*/  FSEL R31, R31, -INF , P1 ;  /* 0xff8000001f1f7808 */ /* 0x000fc40000800000 */
[----:B------:R-:W-:Y:S02]  /*bfd0*/  FMNMX.FTZ R0, R48, R0, !PT ;  /* 0x0000000030007209 */ /* 0x000fe40007810000 */
[----:B------:R-:W-:Y:S02]  /*bfe0*/  ISETP.GT.AND P4, PT, R3, 0x10, PT ;  /* 0x000000100300780c */ /* 0x000fe40003f84270 */
[----:B------:R-:W-:Y:S02]  /*bff0*/  FMNMX.FTZ R0, R49, R0, !PT ;  /* 0x0000000031007209 */ /* 0x000fe40007810000 */
[C---:B------:R-:W-:Y:S02]  /*c000*/  ISETP.GT.AND P3, PT, R3.reuse, 0x11, PT ;  /* 0x000000110300780c */ /* 0x040fe40003f64270 */
[----:B------:R-:W-:Y:S02]  /*c010*/  FMNMX.FTZ R0, R52, R0, !PT ;  /* 0x0000000034007209 */ /* 0x000fe40007810000 */
[----:B------:R-:W-:-:S02]  /*c020*/  ISETP.GT.AND P2, PT, R3, 0x18, PT ;  /* 0x000000180300780c */ /* 0x000fc40003f44270 */
[----:B------:R-:W-:Y:S02]  /*c030*/  FMNMX.FTZ R0, R53, R0, !PT ;  /* 0x0000000035007209 */ /* 0x000fe40007810000 */
[----:B------:R-:W-:Y:S02]  /*c040*/  ISETP.GT.AND P1, PT, R3, 0x19, PT ;  /* 0x000000190300780c */ /* 0x000fe40003f24270 */
[----:B------:R-:W-:Y:S02]  /*c050*/  FMNMX.FTZ R0, R56, R0, !PT ;  /* 0x0000000038007209 */ /* 0x000fe40007810000 */
[----:B------:R-:W-:Y:S02]  /*c060*/  FSEL R34, R34, -INF , P4 ;  /* 0xff80000022227808 */ /* 0x000fe40002000000 */
[----:B------:R-:W-:Y:S02]  /*c070*/  FMNMX.FTZ R0, R57, R0, !PT ;  /* 0x0000000039007209 */ /* 0x000fe40007810000 */
[----:B------:R-:W-:-:S02]  /*c080*/  FSEL R35, R35, -INF , P3 ;  /* 0xff80000023237808 */ /* 0x000fc40001800000 */
[----:B------:R-:W-:Y:S02]  /*c090*/  FMNMX.FTZ R0, R60, R0, !PT ;  /* 0x000000003c007209 */ /* 0x000fe40007810000 */
[----:B------:R-:W-:Y:S02]  /*c0a0*/  FSEL R38, R38, -INF , P2 ;  /* 0xff80000026267808 */ /* 0x000fe40001000000 */
[----:B------:R-:W-:Y:S02]  /*c0b0*/  FMNMX.FTZ R0, R61, R0, !PT ;  /* 0x000000003d007209 */ /* 0x000fe40007810000 */
[----:B------:R-:W-:Y:S02]  /*c0c0*/  FSEL R39, R39, -INF , P1 ;  /* 0xff80000027277808 */ /* 0x000fe40000800000 */
[----:B------:R-:W-:Y:S02]  /*c0d0*/  FMNMX.FTZ R0, R64, R0, !PT ;  /* 0x0000000040007209 */ /* 0x000fe40007810000 */
[----:B------:R-:W-:-:S02]  /*c0e0*/  ISETP.GT.AND P4, PT, R3, 0x20, PT ;  /* 0x000000200300780c */ /* 0x000fc40003f84270 */
[----:B------:R-:W-:Y:S02]  /*c0f0*/  FMNMX.FTZ R0, R65, R0, !PT ;  /* 0x0000000041007209 */ /* 0x000fe40007810000 */
[C---:B------:R-:W-:Y:S02]  /*c100*/  ISETP.GT.AND P3, PT, R3.reuse, 0x21, PT ;  /* 0x000000210300780c */ /* 0x040fe40003f64270 */
[----:B------:R-:W-:Y:S02]  /*c110*/  FMNMX.FTZ R0, R68, R0, !PT ;  /* 0x0000000044007209 */ /* 0x000fe40007810000 */
[----:B------:R-:W-:Y:S02]  /*c120*/  ISETP.GT.AND P2, PT, R3, 0x28, PT ;  /* 0x000000280300780c */ /* 0x000fe40003f44270 */
[----:B------:R-:W-:Y:S02]  /*c130*/  FMNMX.FTZ R0, R69, R0, !PT ;  /* 0x0000000045007209 */ /* 0x000fe40007810000 */
        /* <DEDUP_REMOVED lines=10> */
[----:B------:R-:W-:Y:S02]  /*c1e0*/  ISETP.GT.AND P4, PT, R3, 0x30, PT ;  /* 0x000000300300780c */ /* 0x000fe40003f84270 */
[----:B------:R-:W-:Y:S02]  /*c1f0*/  FMNMX.FTZ R0, R81, R0, !PT ;  /* 0x0000000051007209 */ /* 0x000fe40007810000 */
[----:B------:R-:W-:-:S02]  /*c200*/  ISETP.GT.AND P3, PT, R3, 0x31, PT ;  /* 0x000000310300780c */ /* 0x000fc40003f64270 */
[----:B------:R-:W-:Y:S02]  /*c210*/  FMNMX.FTZ R0, R84, R0, !PT ;  /* 0x0000000054007209 */ /* 0x000fe40007810000 */
[----:B------:R-:W-:Y:S02]  /*c220*/  ISETP.GT.AND P2, PT, R3, 0x38, PT ;  /* 0x000000380300780c */ /* 0x000fe40003f44270 */
[----:B------:R-:W-:Y:S02]  /*c230*/  FMNMX.FTZ R0, R85, R0, !PT ;  /* 0x0000000055007209 */ /* 0x000fe40007810000 */
[C---:B------:R-:W-:Y:S02]  /*c240*/  ISETP.GT.AND P1, PT, R3.reuse, 0x39, PT ;  /* 0x000000390300780c */ /* 0x040fe40003f24270 */
[----:B------:R-:W-:Y:S01]  /*c250*/  ISETP.GT.AND P0, PT, R3, 0x61, PT ;  /* 0x000000610300780c */ /* 0x000fe20003f04270 */
[----:B------:R-:W0:Y:S01]  /*c260*/  SHFL.BFLY PT, R6, R0, 0x2, 0x1f ;  /* 0x0c401f0000067f89 */ /* 0x000e2200000e0000 */
[----:B------:R-:W-:-:S02]  /*c270*/  FSEL R50, R50, -INF , P4 ;  /* 0xff80000032327808 */ /* 0x000fc40002000000 */
[----:B------:R-:W-:Y:S02]  /*c280*/  FSEL R51, R51, -INF , P3 ;  /* 0xff80000033337808 */ /* 0x000fe40001800000 */
[----:B------:R-:W-:Y:S02]  /*c290*/  FSEL R54, R54, -INF , P2 ;  /* 0xff80000036367808 */ /* 0x000fe40001000000 */
[----:B------:R-:W-:Y:S02]  /*c2a0*/  FSEL R55, R55, -INF , P1 ;  /* 0xff80000037377808 */ /* 0x000fe40000800000 */
[C---:B------:R-:W-:Y:S02]  /*c2b0*/  ISETP.GT.AND P4, PT, R3.reuse, 0x40, PT ;  /* 0x000000400300780c */ /* 0x040fe40003f84270 */
[C---:B------:R-:W-:Y:S02]  /*c2c0*/  ISETP.GT.AND P3, PT, R3.reuse, 0x41, PT ;  /* 0x000000410300780c */ /* 0x040fe40003f64270 */
[----:B------:R-:W-:-:S02]  /*c2d0*/  ISETP.GT.AND P2, PT, R3, 0x48, PT ;  /* 0x000000480300780c */ /* 0x000fc40003f44270 */
[----:B------:R-:W-:Y:S02]  /*c2e0*/  ISETP.GT.AND P1, PT, R3, 0x49, PT ;  /* 0x000000490300780c */ /* 0x000fe40003f24270 */
[----:B------:R-:W-:Y:S02]  /*c2f0*/  FSEL R58, R58, -INF , P4 ;  /* 0xff8000003a3a7808 */ /* 0x000fe40002000000 */
[----:B------:R-:W-:Y:S02]  /*c300*/  FSEL R59, R59, -INF , P3 ;  /* 0xff8000003b3b7808 */ /* 0x000fe40001800000 */
[----:B------:R-:W-:Y:S02]  /*c310*/  FSEL R62, R62, -INF , P2 ;  /* 0xff8000003e3e7808 */ /* 0x000fe40001000000 */
[----:B------:R-:W-:Y:S02]  /*c320*/  FSEL R63, R63, -INF , P1 ;  /* 0xff8000003f3f7808 */ /* 0x000fe40000800000 */
[----:B0-----:R-:W-:-:S02]  /*c330*/  FMNMX.FTZ R6, R0, R6, !PT ;  /* 0x0000000600067209 */ /* 0x001fc40007810000 */
[C---:B------:R-:W-:Y:S02]  /*c340*/  ISETP.GT.AND P4, PT, R3.reuse, 0x50, PT ;  /* 0x000000500300780c */ /* 0x040fe40003f84270 */
[C---:B------:R-:W-:Y:S01]  /*c350*/  ISETP.GT.AND P3, PT, R3.reuse, 0x51, PT ;  /* 0x000000510300780c */ /* 0x040fe20003f64270 */
[----:B------:R-:W0:Y:S01]  /*c360*/  SHFL.BFLY PT, R0, R6, 0x1, 0x1f ;  /* 0x0c201f0006007f89 */ /* 0x000e2200000e0000 */
[C---:B------:R-:W-:Y:S02]  /*c370*/  ISETP.GT.AND P2, PT, R3.reuse, 0x58, PT ;  /* 0x000000580300780c */ /* 0x040fe40003f44270 */
[----:B------:R-:W-:Y:S02]  /*c380*/  ISETP.GT.AND P1, PT, R3, 0x59, PT ;  /* 0x000000590300780c */ /* 0x000fe40003f24270 */
[----:B------:R-:W-:Y:S02]  /*c390*/  FSEL R66, R66, -INF , P4 ;  /* 0xff80000042427808 */ /* 0x000fe40002000000 */
[----:B------:R-:W-:-:S02]  /*c3a0*/  FSEL R67, R67, -INF , P3 ;  /* 0xff80000043437808 */ /* 0x000fc40001800000 */
[----:B------:R-:W-:Y:S02]  /*c3b0*/  @P0 LOP3.LUT R23, R23, 0x40, RZ, 0xfc, !PT ;  /* 0x0000004017170812 */ /* 0x000fe400078efcff */
[----:B------:R-:W-:Y:S02]  /*c3c0*/  FSEL R70, R70, -INF , P2 ;  /* 0xff80000046467808 */ /* 0x000fe40001000000 */
[----:B------:R-:W-:Y:S02]  /*c3d0*/  FSEL R71, R71, -INF , P1 ;  /* 0xff80000047477808 */ /* 0x000fe40000800000 */
[C---:B------:R-:W-:Y:S02]  /*c3e0*/  ISETP.GT.AND P1, PT, R3.reuse, 0x69, PT ;  /* 0x000000690300780c */ /* 0x040fe40003f24270 */
[C---:B------:R-:W-:Y:S02]  /*c3f0*/  ISETP.GT.AND P2, PT, R3.reuse, 0x70, PT ;  /* 0x000000700300780c */ /* 0x040fe40003f44270 */
[----:B------:R-:W-:-:S02]  /*c400*/  ISETP.GT.AND P3, PT, R3, 0x71, PT ;  /* 0x000000710300780c */ /* 0x000fc40003f64270 */
[C---:B------:R-:W-:Y:S02]  /*c410*/  ISETP.GT.AND P4, PT, R3.reuse, 0x78, PT ;  /* 0x000000780300780c */ /* 0x040fe40003f84270 */
[C---:B------:R-:W-:Y:S02]  /*c420*/  ISETP.GT.AND P5, PT, R3.reuse, 0x79, PT ;  /* 0x000000790300780c */ /* 0x040fe40003fa4270 */
[----:B0-----:R-:W-:Y:S02]  /*c430*/  FMNMX.FTZ R6, R6, R0, !PT ;  /* 0x0000000006067209 */ /* 0x001fe40007810000 */
[----:B------:R-:W0:Y:S01]  /*c440*/  LDC R0, c[0x0][0x988] ;  /* 0x00026200ff007b82 */ /* 0x000e220000000800 */
[----:B------:R-:W-:Y:S02]  /*c450*/  ISETP.GT.AND P0, PT, R3, 0x60, PT ;  /* 0x000000600300780c */ /* 0x000fe40003f04270 */
[----:B------:R-:W-:Y:S02]  /*c460*/  FSETP.NEU.FTZ.AND P6, PT, R6, -INF , PT ;  /* 0xff8000000600780b */ /* 0x000fe40003fdd000 */
[----:B------:R-:W-:-:S02]  /*c470*/  FSEL R74, R74, -INF , P0 ;  /* 0xff8000004a4a7808 */ /* 0x000fc40000000000 */
[----:B------:R-:W-:Y:S02]  /*c480*/  FSEL R7, R6, RZ, P6 ;  /* 0x000000ff06077208 */ /* 0x000fe40003000000 */
[----:B------:R-:W-:Y:S02]  /*c490*/  LOP3.LUT P0, RZ, R23, 0x40, RZ, 0xc0, !PT ;  /* 0x0000004017ff7812 */ /* 0x000fe4000780c0ff */
[----:B------:R-:W-:Y:S01]  /*c4a0*/  FSEL R79, R79, -INF , P1 ;  /* 0xff8000004f4f7808 */ /* 0x000fe20000800000 */
[----:B------:R-:W-:Y:S01]  /*c4b0*/  FADD.FTZ R7, -R7, R9 ;  /* 0x0000000907077221 */ /* 0x000fe20000010100 */
[----:B------:R-:W-:Y:S02]  /*c4c0*/  FSEL R75, R75, -INF , P0 ;  /* 0xff8000004b4b7808 */ /* 0x000fe40000000000 */
[----:B------:R-:W-:Y:S02]  /*c4d0*/  FSEL R82, R82, -INF , P2 ;  /* 0xff80000052527808 */ /* 0x000fe40001000000 */
[----:B------:R-:W-:-:S02]  /*c4e0*/  FSEL R83, R83, -INF , P3 ;  /* 0xff80000053537808 */ /* 0x000fc40001800000 */
[----:B------:R-:W-:Y:S02]  /*c4f0*/  FSEL R86, R86, -INF , P4 ;  /* 0xff80000056567808 */ /* 0x000fe40002000000 */
[----:B------:R-:W-:Y:S02]  /*c500*/  FSEL R87, R87, -INF , P5 ;  /* 0xff80000057577808 */ /* 0x000fe40002800000 */
[----:B------:R-:W-:Y:S01]  /*c510*/  LOP3.LUT P0, RZ, R23, 0x20, RZ, 0xc0, !PT ;  /* 0x0000002017ff7812 */ /* 0x000fe2000780c0ff */
[-C--:B0-----:R-:W-:Y:S01]  /*c520*/  FMUL.FTZ R9, R6, R0.reuse ;  /* 0x0000000006097220 */ /* 0x081fe20000410000 */
[----:B------:R-:W-:-:S04]  /*c530*/  FMUL.FTZ R7, R7, R0 ;  /* 0x0000000007077220 */ /* 0x000fc80000410000 */
[----:B------:R-:W-:Y:S02]  /*c540*/  FSEL R9, R9, RZ, P6 ;  /* 0x000000ff09097208 */ /* 0x000fe40003000000 */
[----:B------:R-:W-:Y:S01]  /*c550*/  ISETP.GT.AND P6, PT, R3, 0x68, PT ;  /* 0x000000680300780c */ /* 0x000fe20003fc4270 */
[----:B------:R-:W-:Y:S01]  /*c560*/  MUFU.EX2 R7, R7 ;  /* 0x0000000700077308 */ /* 0x000fe20000000800 */
[----:B------:R-:W-:Y:S01]  /*c570*/  FMNMX.FTZ R3, R26, R8, !PT ;  /* 0x000000081a037209 */ /* 0x000fe20007810000 */
[-CC-:B------:R-:W-:Y:S01]  /*c580*/  FFMA.FTZ R24, R24, R0.reuse, -R9.reuse ;  /* 0x0000000018187223 */ /* 0x180fe20000010809 */
[----:B------:R-:W-:Y:S01]  /*c590*/  FSEL R78, R78, -INF , P6 ;  /* 0xff8000004e4e7808 */ /* 0x000fe20003000000 */
[-CC-:B------:R-:W-:Y:S01]  /*c5a0*/  FFMA.FTZ R25, R25, R0.reuse, -R9.reuse ;  /* 0x0000000019197223 */ /* 0x180fe20000010809 */
[----:B------:R-:W-:Y:S01]  /*c5b0*/  FMNMX.FTZ R3, R27, R3, !PT ;  /* 0x000000031b037209 */ /* 0x000fe20007810000 */
[-CC-:B------:R-:W-:Y:S01]  /*c5c0*/  FFMA.FTZ R28, R28, R0.reuse, -R9.reuse ;  /* 0x000000001c1c7223 */ /* 0x180fe20000010809 */
[-CC-:B------:R-:W-:Y:S01]  /*c5d0*/  FFMA.FTZ R29, R29, R0.reuse, -R9.reuse ;  /* 0x000000001d1d7223 */ /* 0x180fe20000010809 */
[----:B------:R-:W0:Y:S01]  /*c5e0*/  MUFU.EX2 R24, R24 ;  /* 0x0000001800187308 */ /* 0x000e220000000800 */
[----:B------:R-:W-:Y:S01]  /*c5f0*/  FMNMX.FTZ R3, R30, R3, !PT ;  /* 0x000000031e037209 */ /* 0x000fe20007810000 */
[-CC-:B------:R-:W-:Y:S01]  /*c600*/  FFMA.FTZ R32, R32, R0.reuse, -R9.reuse ;  /* 0x0000000020207223 */ /* 0x180fe20000010809 */
[-CC-:B------:R-:W-:Y:S01]  /*c610*/  FFMA.FTZ R33, R33, R0.reuse, -R9.reuse ;  /* 0x0000000021217223 */ /* 0x180fe20000010809 */
[-CC-:B------:R-:W-:Y:S01]  /*c620*/  FFMA.FTZ R36, R36, R0.reuse, -R9.reuse ;  /* 0x0000000024247223 */ /* 0x180fe20000010809 */
[----:B------:R-:W-:Y:S01]  /*c630*/  FMNMX.FTZ R3, R31, R3, !PT ;  /* 0x000000031f037209 */ /* 0x000fe20007810000 */
[-CC-:B------:R-:W-:Y:S01]  /*c640*/  FFMA.FTZ R37, R37, R0.reuse, -R9.reuse ;  /* 0x0000000025257223 */ /* 0x180fe20000010809 */
[-CC-:B------:R-:W-:Y:S01]  /*c650*/  FFMA.FTZ R40, R40, R0.reuse, -R9.reuse ;  /* 0x0000000028287223 */ /* 0x180fe20000010809 */
[----:B------:R-:W1:Y:S01]  /*c660*/  MUFU.EX2 R25, R25 ;  /* 0x0000001900197308 */ /* 0x000e620000000800 */
[----:B------:R-:W-:Y:S01]  /*c670*/  FMNMX.FTZ R3, R34, R3, !PT ;  /* 0x0000000322037209 */ /* 0x000fe20007810000 */
[-CC-:B------:R-:W-:Y:S01]  /*c680*/  FFMA.FTZ R41, R41, R0.reuse, -R9.reuse ;  /* 0x0000000029297223 */ /* 0x180fe20000010809 */
[-CC-:B------:R-:W-:Y:S01]  /*c690*/  FFMA.FTZ R44, R44, R0.reuse, -R9.reuse ;  /* 0x000000002c2c7223 */ /* 0x180fe20000010809 */
[-CC-:B------:R-:W-:Y:S01]  /*c6a0*/  FFMA.FTZ R45, R45, R0.reuse, -R9.reuse ;  /* 0x000000002d2d7223 */ /* 0x180fe20000010809 */
[----:B------:R-:W-:Y:S01]  /*c6b0*/  FMNMX.FTZ R3, R35, R3, !PT ;  /* 0x0000000323037209 */ /* 0x000fe20007810000 */
[-CC-:B------:R-:W-:Y:S01]  /*c6c0*/  FFMA.FTZ R48, R48, R0.reuse, -R9.reuse ;  /* 0x0000000030307223 */ /* 0x180fe20000010809 */
[-CC-:B------:R-:W-:Y:S01]  /*c6d0*/  FFMA.FTZ R49, R49, R0.reuse, -R9.reuse ;  /* 0x0000000031317223 */ /* 0x180fe20000010809 */
[----:B------:R-:W-:Y:S01]  /*c6e0*/  MUFU.EX2 R28, R28 ;  /* 0x0000001c001c7308 */ /* 0x000fe20000000800 */
[----:B------:R-:W-:Y:S01]  /*c6f0*/  FMNMX.FTZ R3, R38, R3, !PT ;  /* 0x0000000326037209 */ /* 0x000fe20007810000 */
[----:B0-----:R-:W-:Y:S01]  /*c700*/  FFMA.FTZ R5, R7, R5, R24 ;  /* 0x0000000507057223 */ /* 0x001fe20000010018 */
[-CC-:B------:R-:W-:Y:S01]  /*c710*/  FFMA.FTZ R52, R52, R0.reuse, -R9.reuse ;  /* 0x0000000034347223 */ /* 0x180fe20000010809 */
[-CC-:B------:R-:W-:Y:S01]  /*c720*/  FFMA.FTZ R53, R53, R0.reuse, -R9.reuse ;  /* 0x0000000035357223 */ /* 0x180fe20000010809 */
[----:B------:R-:W-:Y:S01]  /*c730*/  FMNMX.FTZ R3, R39, R3, !PT ;  /* 0x0000000327037209 */ /* 0x000fe20007810000 */
[-CC-:B------:R-:W-:Y:S01]  /*c740*/  FFMA.FTZ R56, R56, R0.reuse, -R9.reuse ;  /* 0x0000000038387223 */ /* 0x180fe20000010809 */
[-C--:B------:R-:W-:Y:S01]  /*c750*/  FFMA.FTZ R57, R57, R0.reuse, -R9 ;  /* 0x0000000039397223 */ /* 0x080fe20000010809 */
[----:B------:R-:W-:Y:S01]  /*c760*/  MUFU.EX2 R29, R29 ;  /* 0x0000001d001d7308 */ /* 0x000fe20000000800 */
[----:B------:R-:W-:Y:S01]  /*c770*/  FMNMX.FTZ R3, R42, R3, !PT ;  /* 0x000000032a037209 */ /* 0x000fe20007810000 */
[----:B-1----:R-:W-:Y:S01]  /*c780*/  FADD.FTZ R5, R25, R5 ;  /* 0x0000000519057221 */ /* 0x002fe20000010000 */
[-CC-:B------:R-:W-:Y:S01]  /*c790*/  FFMA.FTZ R60, R60, R0.reuse, -R9.reuse ;  /* 0x000000003c3c7223 */ /* 0x180fe20000010809 */
[-CC-:B------:R-:W-:Y:S01]  /*c7a0*/  FFMA.FTZ R61, R61, R0.reuse, -R9.reuse ;  /* 0x000000003d3d7223 */ /* 0x180fe20000010809 */
[----:B------:R-:W-:Y:S01]  /*c7b0*/  FMNMX.FTZ R3, R43, R3, !PT ;  /* 0x000000032b037209 */ /* 0x000fe20007810000 */
[-CC-:B------:R-:W-:Y:S01]  /*c7c0*/  FFMA.FTZ R64, R64, R0.reuse, -R9.reuse ;  /* 0x0000000040407223 */ /* 0x180fe20000010809 */
[-CC-:B------:R-:W-:Y:S01]  /*c7d0*/  FFMA.FTZ R65, R65, R0.reuse, -R9.reuse ;  /* 0x0000000041417223 */ /* 0x180fe20000010809 */
[----:B------:R-:W-:Y:S01]  /*c7e0*/  MUFU.EX2 R32, R32 ;  /* 0x0000002000207308 */ /* 0x000fe20000000800 */
        /* <DEDUP_REMOVED lines=14> */
[----:B------:R-:W-:Y:S01]  /*c8d0*/  FFMA.FTZ R9, R85, R0, -R9 ;  /* 0x0000000055097223 */ /* 0x000fe20000010809 */
        /* <DEDUP_REMOVED lines=40> */
[----:B------:R-:W-:-:S03]  /*cb60*/  FMUL.FTZ R11, R3, R0 ;  /* 0x00000000030b7220 */ /* 0x000fc60000410000 */
[----:B------:R-:W-:-:S03]  /*cb70*/  FSEL R10, R3, RZ, P1 ;  /* 0x000000ff030a7208 */ /* 0x000fc60000800000 */
[----:B------:R-:W-:Y:S01]  /*cb80*/  MUFU.EX2 R69, R69 ;  /* 0x0000004500457308 */ /* 0x000fe20000000800 */
[----:B------:R-:W-:Y:S01]  /*cb90*/  FSEL R11, R11, RZ, P1 ;  /* 0x000000ff0b0b7208 */ /* 0x000fe20000800000 */
[----:B------:R-:W-:Y:S01]  /*cba0*/  FADD.FTZ R8, -R10, R8 ;  /* 0x000000080a087221 */ /* 0x000fe20000010100 */
[----:B------:R-:W-:-:S03]  /*cbb0*/  IMAD R10, R22, 0x8, R2 ;  /* 0x00000008160a7824 */ /* 0x000fc600078e0202 */
[-CC-:B------:R-:W-:Y:S01]  /*cbc0*/  FFMA.FTZ R26, R26, R0.reuse, -R11.reuse ;  /* 0x000000001a1a7223 */ /* 0x180fe2000001080b */
[-CC-:B------:R-:W-:Y:S01]  /*cbd0*/  FFMA.FTZ R27, R27, R0.reuse, -R11.reuse ;  /* 0x000000001b1b7223 */ /* 0x180fe2000001080b */
[-C--:B------:R-:W-:Y:S01]  /*cbe0*/  FMUL.FTZ R8, R8, R0.reuse ;  /* 0x0000000008087220 */ /* 0x080fe20000410000 */
[-CC-:B------:R-:W-:Y:S01]  /*cbf0*/  FFMA.FTZ R30, R30, R0.reuse, -R11.reuse ;  /* 0x000000001e1e7223 */ /* 0x180fe2000001080b */
[-CC-:B------:R-:W-:Y:S01]  /*cc00*/  FFMA.FTZ R31, R31, R0.reuse, -R11.reuse ;  /* 0x000000001f1f7223 */ /* 0x180fe2000001080b */
[-CC-:B------:R-:W-:Y:S01]  /*cc10*/  FFMA.FTZ R34, R34, R0.reuse, -R11.reuse ;  /* 0x0000000022227223 */ /* 0x180fe2000001080b */
[----:B------:R-:W-:Y:S01]  /*cc20*/  MUFU.EX2 R26, R26 ;  /* 0x0000001a001a7308 */ /* 0x000fe20000000800 */
[----:B------:R-:W-:Y:S01]  /*cc30*/  IADD3 R10, R10, 0x16840, RZ ;  /* 0x000168400a0a7810 */ /* 0x000fe20007ffe0ff */
[-CC-:B------:R-:W-:Y:S01]  /*cc40*/  FFMA.FTZ R35, R35, R0.reuse, -R11.reuse ;  /* 0x0000000023237223 */ /* 0x180fe2000001080b */
[-CC-:B------:R-:W-:Y:S01]  /*cc50*/  FFMA.FTZ R38, R38, R0.reuse, -R11.reuse ;  /* 0x0000000026267223 */ /* 0x180fe2000001080b */
[-CC-:B------:R-:W-:Y:S01]  /*cc60*/  FFMA.FTZ R39, R39, R0.reuse, -R11.reuse ;  /* 0x0000000027277223 */ /* 0x180fe2000001080b */
[----:B--2---:R-:W-:Y:S01]  /*cc70*/  PRMT R10, R120, 0x654, R10 ;  /* 0x00000654780a7816 */ /* 0x004fe2000000000a */
[-CC-:B------:R-:W-:Y:S01]  /*cc80*/  FFMA.FTZ R42, R42, R0.reuse, -R11.reuse ;  /* 0x000000002a2a7223 */ /* 0x180fe2000001080b */
[-CC-:B------:R-:W-:Y:S01]  /*cc90*/  FFMA.FTZ R43, R43, R0.reuse, -R11.reuse ;  /* 0x000000002b2b7223 */ /* 0x180fe2000001080b */
[----:B------:R-:W0:Y:S01]  /*cca0*/  MUFU.EX2 R8, R8 ;  /* 0x0000000800087308 */ /* 0x000e220000000800 */
[----:B------:R1:W-:Y:S01]  /*ccb0*/  SYNCS.ARRIVE.TRANS64.RED.A1T0 RZ, [R10+URZ], RZ ;  /* 0x000000ff0aff79a7 */ /* 0x0003e2000810043f */
        /* <DEDUP_REMOVED lines=15> */
[----:B0-----:R-:W-:Y:S01]  /*cdb0*/  FFMA.FTZ R4, R8, R4, R26 ;  /* 0x0000000408047223 */ /* 0x001fe2000001001a */
[-CC-:B------:R-:W-:Y:S01]  /*cdc0*/  FFMA.FTZ R71, R71, R0.reuse, -R11.reuse ;  /* 0x0000000047477223 */ /* 0x180fe2000001080b */
[-CC-:B------:R-:W-:Y:S01]  /*cdd0*/  FFMA.FTZ R74, R74, R0.reuse, -R11.reuse ;  /* 0x000000004a4a7223 */ /* 0x180fe2000001080b */
[-CC-:B------:R-:W-:Y:S01]  /*cde0*/  FFMA.FTZ R75, R75, R0.reuse, -R11.reuse ;  /* 0x000000004b4b7223 */ /* 0x180fe2000001080b */
[-CC-:B------:R-:W-:Y:S01]  /*cdf0*/  FFMA.FTZ R78, R78, R0.reuse, -R11.reuse ;  /* 0x000000004e4e7223 */ /* 0x180fe2000001080b */
[-CC-:B------:R-:W-:Y:S01]  /*ce00*/  FFMA.FTZ R79, R79, R0.reuse, -R11.reuse ;  /* 0x000000004f4f7223 */ /* 0x180fe2000001080b */
[-C--:B------:R-:W-:Y:S01]  /*ce10*/  FFMA.FTZ R82, R82, R0.reuse, -R11 ;  /* 0x0000000052527223 */ /* 0x080fe2000001080b */
[----:B------:R-:W0:Y:S01]  /*ce20*/  MUFU.EX2 R31, R31 ;  /* 0x0000001f001f7308 */ /* 0x000e220000000800 */
[----:B-1----:R-:W-:Y:S01]  /*ce30*/  FADD.FTZ R10, R27, R4 ;  /* 0x000000041b0a7221 */ /* 0x002fe20000010000 */
[----:B------:R-:W-:Y:S01]  /*ce40*/  FADD.FTZ R4, R28, R5 ;  /* 0x000000051c047221 */ /* 0x000fe20000010000 */
[-CC-:B------:R-:W-:Y:S01]  /*ce50*/  FFMA.FTZ R83, R83, R0.reuse, -R11.reuse ;  /* 0x0000000053537223 */ /* 0x180fe2000001080b */
[-CC-:B------:R-:W-:Y:S01]  /*ce60*/  FFMA.FTZ R86, R86, R0.reuse, -R11.reuse ;  /* 0x0000000056567223 */ /* 0x180fe2000001080b */
[----:B------:R-:W-:Y:S01]  /*ce70*/  FFMA.FTZ R11, R87, R0, -R11 ;  /* 0x00000000570b7223 */ /* 0x000fe2000001080b */
[----:B------:R-:W-:-:S02]  /*ce80*/  FADD.FTZ R4, R29, R4 ;  /* 0x000000041d047221 */ /* 0x000fc40000010000 */
        /* <DEDUP_REMOVED lines=92> */
[----:B--2---:R-:W-:-:S03]  /*d450*/  FADD.FTZ R5, R9, R4 ;  /* 0x0000000409057221 */ /* 0x004fc60000010000 */
[----:B0-----:R-:W-:Y:S01]  /*d460*/  FADD.FTZ R4, R11, R10 ;  /* 0x0000000a0b047221 */ /* 0x001fe20000010000 */
[----:B------:R-:W-:Y:S06]  /*d470*/  @!P0 BRA `(.L_x_2748) ;  /* 0x0000000000048947 */ /* 0x000fec0003800000 */
[----:B------:R-:W-:Y:S01]  /*d480*/  BPT.TRAP 0x1 ;  /* 0x000000040000795c */ /* 0x000fe20000300000 */
.L_x_2748:
[----:B------:R-:W-:Y:S02]  /*d490*/  IMAD R10, R13, 0x8, R2 ;  /* 0x000000080d0a7824 */ /* 0x000fe400078e0202 */
[----:B------:R-:W2:Y:S02]  /*d4a0*/  LDL R13, [R1+0x2c] ;  /* 0x00002c00010d7983 */ /* 0x000ea40000100800 */
[----:B------:R-:W-:-:S05]  /*d4b0*/  VIADD R10, R10, 0x16860 ;  /* 0x000168600a0a7836 */ /* 0x000fca0000000000 */
[----:B------:R-:W-:Y:S01]  /*d4c0*/  PRMT R10, R120, 0x654, R10 ;  /* 0x00000654780a7816 */ /* 0x000fe2000000000a */
[-C--:B------:R-:W-:Y:S01]  /*d4d0*/  FMUL.FTZ R88, R88, R7.reuse ;  /* 0x0000000758587220 */ /* 0x080fe20000410000 */
[----:B------:R-:W-:Y:S02]  /*d4e0*/  F2FP.F16.F32.PACK_AB R122, R9, R84 ;  /* 0x00000054097a723e */ /* 0x000fe400000000ff */
[----:B------:R0:W-:Y:S01]  /*d4f0*/  SYNCS.ARRIVE.TRANS64.RED.A1T0 RZ, [R10+URZ], RZ ;  /* 0x000000ff0aff79a7 */ /* 0x0001e2000810043f */
        /* <DEDUP_REMOVED lines=66> */
[----:B------:R-:W-:-:S02]  /*d920*/  VIADD R12, R12, 0xffffffff ;  /* 0xffffffff0c0c7836 */ /* 0x000fc40000000000 */
[----:B------:R-:W-:-:S10]  /*d930*/  IMAD.MOV.U32 R13, RZ, RZ, R22 ;  /* 0x000000ffff0d7224 */ /* 0x000fd400078e0016 */
[----:B0-----:R-:W-:Y:S05]  /*d940*/  @P1 BRA `(.L_x_2749) ;  /* 0xffffffd4009c1947 */ /* 0x001fea000383ffff */
.L_x_2737:
[----:B------:R-:W-:-:S13]  /*d950*/  ISETP.GE.AND P1, PT, R12, RZ, PT ;  /* 0x000000ff0c00720c */ /* 0x000fda0003f26270 */
[----:B------:R-:W-:Y:S05]  /*d960*/  @!P1 BRA `(.L_x_2750) ;  /* 0x0000001c00e09947 */ /* 0x000fea0003800000 */
[----:B------:R-:W-:Y:S02]  /*d970*/  IMAD.MOV.U32 R10, RZ, RZ, R3 ;  /* 0x000000ffff0a7224 */ /* 0x000fe400078e0003 */
[----:B------:R-:W-:Y:S02]  /*d980*/  IMAD.MOV.U32 R11, RZ, RZ, R6 ;  /* 0x000000ffff0b7224 */ /* 0x000fe400078e0006 */
[----:B------:R-:W-:Y:S02]  /*d990*/  IMAD.MOV.U32 R7, RZ, RZ, R155 ;  /* 0x000000ffff077224 */ /* 0x000fe400078e009b */
[----:B------:R-:W-:-:S07]  /*d9a0*/  IMAD.MOV.U32 R13, RZ, RZ, R22 ;  /* 0x000000ffff0d7224 */ /* 0x000fce00078e0016 */
.L_x_2762:
[----:B------:R-:W2:Y:S01]  /*d9b0*/  LDL R3, [R1+0x1c] ;  /* 0x00001c0001037983 */ /* 0x000ea20000100800 */
[----:B------:R-:W-:Y:S01]  /*d9c0*/  IADD3 R22, R13, 0x1, RZ ;  /* 0x000000010d167810 */ /* 0x000fe20007ffe0ff */
        /* <DEDUP_REMOVED lines=9> */
.L_x_2752:
[----:B------:R-:W-:Y:S01]  /*da60*/  IMAD R0, R22, 0x8, R2 ;  /* 0x0000000816007824 */ /* 0x000fe200078e0202 */
[----:B------:R-:W-:-:S04]  /*da70*/  SHF.L.U32 R3, R155, 0x1f, RZ ;  /* 0x0000001f9b037819 */ /* 0x000fc800000006ff */
[----:B------:R0:W1:Y:S01]  /*da80*/  SYNCS.PHASECHK.TRANS64.TRYWAIT P1, [R0+URZ+0x16830], R3 ;  /* 0x01683003000075a7 */ /* 0x000062000802017f */
[----:B------:R-:W-:Y:S05]  /*da90*/  @!P0 BRA `(.L_x_2753) ;  /* 0x0000000000048947 */ /* 0x000fea0003800000 */
[----:B------:R-:W-:Y:S01]  /*daa0*/  BPT.TRAP 0x1 ;  /* 0x000000040000795c */ /* 0x000fe20000300000 */
.L_x_2753:
[----:B------:R-:W-:Y:S04]  /*dab0*/  BSSY B0, `(.L_x_2751) ;  /* 0x0000004000007945 */ /* 0x000fe80003800000 */
[----:B-1----:R-:W-:Y:S05]  /*dac0*/  @P1 BRA `(.L_x_2754) ;  /* 0x0000000000081947 */ /* 0x002fea0003800000 */
[----:B------:R-:W1:Y:S02]  /*dad0*/  SYNCS.PHASECHK.TRANS64.TRYWAIT P1, [R0+URZ+0x16830], R3 ;  /* 0x01683003000075a7 */ /* 0x000e64000802017f */
[----:B-1----:R-:W-:Y:S05]  /*dae0*/  @!P1 BRA `(.L_x_2755) ;  /* 0x000000c0005c9947 */ /* 0x002fea0003800000 */
.L_x_2754:
[----:B------:R-:W-:Y:S05]  /*daf0*/  BSYNC B0 ;  /* 0x0000000000007941 */ /* 0x000fea0003800000 */
.L_x_2751:
[----:B------:R-:W2:Y:S04]  /*db00*/  LDL R6, [R1+0x20] ;  /* 0x0000200001067983 */ /* 0x000ea80000100800 */
[----:B------:R3:W-:Y:S01]  /*db10*/  STL [R1+0x70], R2 ;  /* 0x0000700201007387 */ /* 0x0007e20000100800 */
[----:B01----:R-:W0:Y:S03]  /*db20*/  S2R R0, SR_TID.X ;  /* 0x0000000000007919 */ /* 0x003e260000002100 */
[----:B---3--:R-:W3:Y:S01]  /*db30*/  LDL.64 R2, [R1+0x10] ;  /* 0x0000100001027983 */ /* 0x008ee20000100a00 */
[----:B------:R-:W-:Y:S01]  /*db40*/  IMAD.MOV.U32 R9, RZ, RZ, 0x40000040 ;  /* 0x40000040ff097424 */ /* 0x000fe200078e00ff */
[----:B------:R-:W-:Y:S05]  /*db50*/  WARPSYNC.ALL ;  /* 0x0000000000007948 */ /* 0x000fea0003800000 */
[----:B------:R-:W-:-:S02]  /*db60*/  R2UR UR15, R9 ;  /* 0x00000000090f72ca */ /* 0x000fc400000e0000 */
[----:B0-----:R-:W-:-:S05]  /*db70*/  SHF.R.U32.HI R0, RZ, 0x7, R0 ;  /* 0x00000007ff007819 */ /* 0x001fca0000011600 */
[----:B------:R-:W-:Y:S02]  /*db80*/  VIADD R0, R0, 0x8 ;  /* 0x0000000800007836 */ /* 0x000fe40000000000 */
[----:B------:R-:W-:Y:S01]  /*db90*/  IMAD.MOV.U32 R27, RZ, RZ, 0x40000040 ;  /* 0x40000040ff1b7424 */ /* 0x000fe200078e00ff */
[----:B------:R-:W-:Y:S01]  /*dba0*/  R2UR UR4, R14 ;  /* 0x000000000e0472ca */ /* 0x000fe200000e0000 */
[----:B------:R-:W-:Y:S01]  /*dbb0*/  IMAD.MOV.U32 R25, RZ, RZ, 0x40000040 ;  /* 0x40000040ff197424 */ /* 0x000fe200078e00ff */
[----:B------:R-:W-:Y:S02]  /*dbc0*/  R2UR UR5, R15 ;  /* 0x000000000f0572ca */ /* 0x000fe400000e0000 */
[----:B------:R-:W-:Y:S02]  /*dbd0*/  R2UR UR7, R27 ;  /* 0x000000001b0772ca */ /* 0x000fe400000e0000 */
[----:B------:R-:W-:Y:S02]  /*dbe0*/  R2UR UR11, R25 ;  /* 0x00000000190b72ca */ /* 0x000fe400000e0000 */
[----:B------:R-:W-:Y:S01]  /*dbf0*/  R2UR UR19, R27 ;  /* 0x000000001b1372ca */ /* 0x000fe200000e0000 */
[----:B------:R0:W-:Y:S01]  /*dc00*/  BAR.SYNC.DEFER_BLOCKING R0, 0x100 ;  /* 0x000400000000751d */ /* 0x0001e20000010000 */
[----:B--2---:R-:W-:-:S05]  /*dc10*/  IMAD R26, R22, 0x400, R6 ;  /* 0x00000400161a7824 */ /* 0x004fca00078e0206 */
[----:B------:R-:W-:-:S04]  /*dc20*/  IADD3 R8, R26, 0x4, RZ ;  /* 0x000000041a087810 */ /* 0x000fc80007ffe0ff */
[----:B------:R-:W-:Y:S02]  /*dc30*/  R2UR UR14, R8 ;  /* 0x00000000080e72ca */ /* 0x000fe400000e0000 */
[----:B------:R-:W2:Y:S01]  /*dc40*/  LDL.64 R8, [R1+0x8] ;  /* 0x0000080001087983 */ /* 0x000ea20000100a00 */
[C---:B------:R-:W-:Y:S01]  /*dc50*/  R2UR UR6, R26.reuse ;  /* 0x000000001a0672ca */ /* 0x040fe200000e0000 */
[C---:B------:R-:W-:Y:S02]  /*dc60*/  VIADD R24, R26.reuse, 0x2 ;  /* 0x000000021a187836 */ /* 0x040fe40000000000 */
[----:B------:R-:W-:-:S03]  /*dc70*/  VIADD R26, R26, 0x6 ;  /* 0x000000061a1a7836 */ /* 0x000fc60000000000 */
[----:B------:R-:W-:Y:S02]  /*dc80*/  R2UR UR10, R24 ;  /* 0x00000000180a72ca */ /* 0x000fe400000e0000 */
[----:B------:R-:W-:Y:S02]  /*dc90*/  R2UR UR18, R26 ;  /* 0x000000001a1272ca */ /* 0x000fe400000e0000 */
        /* <DEDUP_REMOVED lines=11> */
[----:B--2---:R-:W-:Y:S02]  /*dd50*/  R2UR UR12, R8 ;  /* 0x00000000080c72ca */ /* 0x004fe400000e0000 */
[----:B------:R-:W-:Y:S01]  /*dd60*/  R2UR UR13, R9 ;  /* 0x00000000090d72ca */ /* 0x000fe200000e0000 */
[----:B------:R-:W-:-:S12]  /*dd70*/  WARPGROUP.ARRIVE ;  /* 0x00000000000079c5 */ /* 0x000fd80000000000 */
        /* <DEDUP_REMOVED lines=8> */
.L_x_2757:
[----:B------:R-:W-:Y:S01]  /*de00*/  SHF.L.U32 R0, R7, 0x1f, RZ ;  /* 0x0000001f07007819 */ /* 0x000fe200000006ff */
[----:B-----5:R-:W-:-:S04]  /*de10*/  IMAD R3, R13, 0x8, R2 ;  /* 0x000000080d037824 */ /* 0x020fc800078e0202 */
[----:B------:R0:W1:Y:S01]  /*de20*/  SYNCS.PHASECHK.TRANS64.TRYWAIT P1, [R3+URZ+0x16850], R0 ;  /* 0x01685000030075a7 */ /* 0x000062000802017f */
[----:B------:R-:W-:Y:S05]  /*de30*/  @!P0 BRA `(.L_x_2758) ;  /* 0x0000000000048947 */ /* 0x000fea0003800000 */
[----:B------:R-:W-:Y:S01]  /*de40*/  BPT.TRAP 0x1 ;  /* 0x000000040000795c */ /* 0x000fe20000300000 */
.L_x_2758:
[----:B-1----:R-:W-:Y:S05]  /*de50*/  @P1 BRA `(.L_x_2756) ;  /* 0x0000000000081947 */ /* 0x002fea0003800000 */
[----:B------:R-:W1:Y:S02]  /*de60*/  SYNCS.PHASECHK.TRANS64.TRYWAIT P1, [R3+URZ+0x16850], R0 ;  /* 0x01685000030075a7 */ /* 0x000e64000802017f */
[----:B-1----:R-:W-:Y:S05]  /*de70*/  @!P1 BRA `(.L_x_2759) ;  /* 0x000000bc008c9947 */ /* 0x002fea0003800000 */
.L_x_2756:
        /* <DEDUP_REMOVED lines=8> */
[----:B------:R-:W-:Y:S01]  /*df00*/  IMAD.MOV.U32 R7, RZ, RZ, 0x40000040 ;  /* 0x40000040ff077424 */ /* 0x000fe200078e00ff */
[----:B------:R-:W-:Y:S02]  /*df10*/  LEA R6, R13, R0, 0xa ;  /* 0x000000000d067211 */ /* 0x000fe400078e50ff */
[----:B------:R-:W0:Y:S02]  /*df20*/  S2R R0, SR_TID.X ;  /* 0x0000000000007919 */ /* 0x000e240000002100 */
[C---:B------:R-:W-:Y:S01]  /*df30*/  R2UR UR6, R6.reuse ;  /* 0x00000000060672ca */ /* 0x040fe200000e0000 */
[----:B------:R-:W-:-:S12]  /*df40*/  VIADD R8, R6, 0x80 ;  /* 0x0000008006087836 */ /* 0x000fd80000000000 */
        /* <DEDUP_REMOVED lines=55> */
.L_x_2760:
[----:B------:R-:W1:Y:S01]  /*e2c0*/  S2R R120, SR_CgaCtaId ;  /* 0x0000000000787919 */ /* 0x000e620000008800 */
[----:B0-----:R-:W-:-:S05]  /*e2d0*/  IMAD R0, R22, 0x8, R2 ;  /* 0x0000000816007824 */ /* 0x001fca00078e0202 */
[----:B------:R-:W-:-:S04]  /*e2e0*/  IADD3 R0, R0, 0x16840, RZ ;  /* 0x0001684000007810 */ /* 0x000fc80007ffe0ff */
[----:B-1----:R-:W-:-:S04]  /*e2f0*/  PRMT R0, R120, 0x654, R0 ;  /* 0x0000065478007816 */ /* 0x002fc80000000000 */
        /* <DEDUP_REMOVED lines=36> */
[----:B------:R-:W0:Y:S02]  /*e540*/  SHFL.BFLY PT, R3, R8, 0x1, 0x1f ;  /* 0x0c201f0008037f89 */ /* 0x000e2400000e0000 */
[----:B0-----:R-:W-:Y:S02]  /*e550*/  FMNMX.FTZ R6, R8, R3, !PT ;  /* 0x0000000308067209 */ /* 0x001fe40007810000 */
[----:B------:R-:W-:-:S03]  /*e560*/  FMNMX.FTZ R3, R27, R0, !PT ;  /* 0x000000001b037209 */ /* 0x000fc60007810000 */
[----:B------:R-:W-:Y:S01]  /*e570*/  FADD.FTZ R7, -R6, R11 ;  /* 0x0000000b06077221 */ /* 0x000fe20000010100 */
        /* <DEDUP_REMOVED lines=34> */
[----:B------:R-:W0:Y:S03]  /*e7a0*/  LDC R0, c[0x0][0x988] ;  /* 0x00026200ff007b82 */ /* 0x000e260000000800 */
[C---:B------:R-:W-:Y:S01]  /*e7b0*/  FADD.FTZ R8, -R3.reuse, R10 ;  /* 0x0000000a03087221 */ /* 0x040fe20000010100 */
[-C--:B0-----:R-:W-:Y:S01]  /*e7c0*/  FMUL.FTZ R9, R6, R0.reuse ;  /* 0x0000000006097220 */ /* 0x081fe20000410000 */
[-C--:B------:R-:W-:Y:S01]  /*e7d0*/  FMUL.FTZ R11, R3, R0.reuse ;  /* 0x00000000030b7220 */ /* 0x080fe20000410000 */
[-C--:B------:R-:W-:Y:S01]  /*e7e0*/  FMUL.FTZ R7, R7, R0.reuse ;  /* 0x0000000007077220 */ /* 0x080fe20000410000 */
[-C--:B------:R-:W-:Y:S01]  /*e7f0*/  FMUL.FTZ R8, R8, R0.reuse ;  /* 0x0000000008087220 */ /* 0x080fe20000410000 */
        /* <DEDUP_REMOVED lines=46> */
[-C--:B------:R-:W-:Y:S01]  /*eae0*/  FFMA.FTZ R61, R61, R0.reuse, -R9 ;  /* 0x000000003d3d7223 */ /* 0x080fe20000010809 */
[-C--:B------:R-:W-:Y:S01]  /*eaf0*/  FFMA.FTZ R63, R63, R0.reuse, -R11 ;  /* 0x000000003f3f7223 */ /* 0x080fe2000001080b */
[-C--:B------:R-:W-:Y:S01]  /*eb00*/  FFMA.FTZ R64, R64, R0.reuse, -R9 ;  /* 0x0000000040407223 */ /* 0x080fe20000010809 */
[-C--:B------:R-:W-:Y:S01]  /*eb10*/  FFMA.FTZ R66, R66, R0.reuse, -R11 ;  /* 0x0000000042427223 */ /* 0x080fe2000001080b */
[-C--:B------:R-:W-:Y:S01]  /*eb20*/  FFMA.FTZ R65, R65, R0.reuse, -R9 ;  /* 0x0000000041417223 */ /* 0x080fe20000010809 */
[-C--:B------:R-:W-:Y:S01]  /*eb30*/  FFMA.FTZ R67, R67, R0.reuse, -R11 ;  /* 0x0000000043437223 */ /* 0x080fe2000001080b */
[----:B------:R-:W1:Y:S01]  /*eb40*/  MUFU.EX2 R28, R28 ;  /* 0x0000001c001c7308 */ /* 0x000e620000000800 */
[----:B0-----:R-:W-:Y:S01]  /*eb50*/  FADD.FTZ R5, R25, R5 ;  /* 0x0000000519057221 */ /* 0x001fe20000010000 */
[-C--:B------:R-:W-:Y:S01]  /*eb60*/  FFMA.FTZ R68, R68, R0.reuse, -R9 ;  /* 0x0000000044447223 */ /* 0x080fe20000010809 */
[-C--:B------:R-:W-:Y:S01]  /*eb70*/  FFMA.FTZ R70, R70, R0.reuse, -R11 ;  /* 0x0000000046467223 */ /* 0x080fe2000001080b */
[-C--:B------:R-:W-:Y:S01]  /*eb80*/  FFMA.FTZ R69, R69, R0.reuse, -R9 ;  /* 0x0000000045457223 */ /* 0x080fe20000010809 */
[-C--:B------:R-:W-:Y:S01]  /*eb90*/  FFMA.FTZ R71, R71, R0.reuse, -R11 ;  /* 0x0000000047477223 */ /* 0x080fe2000001080b */
[-C--:B------:R-:W-:Y:S01]  /*eba0*/  FFMA.FTZ R72, R72, R0.reuse, -R9 ;  /* 0x0000000048487223 */ /* 0x080fe20000010809 */
[-C--:B------:R-:W-:Y:S01]  /*ebb0*/  FFMA.FTZ R74, R74, R0.reuse, -R11 ;  /* 0x000000004a4a7223 */ /* 0x080fe2000001080b */
[----:B------:R-:W0:Y:S01]  /*ebc0*/  MUFU.EX2 R30, R30 ;  /* 0x0000001e001e7308 */ /* 0x000e220000000800 */
[----:B--2---:R-:W-:Y:S01]  /*ebd0*/  FADD.FTZ R10, R27, R4 ;  /* 0x000000041b0a7221 */ /* 0x004fe20000010000 */
[-C--:B------:R-:W-:Y:S01]  /*ebe0*/  FFMA.FTZ R73, R73, R0.reuse, -R9 ;  /* 0x0000000049497223 */ /* 0x080fe20000010809 */
[-C--:B------:R-:W-:Y:S01]  /*ebf0*/  FFMA.FTZ R75, R75, R0.reuse, -R11 ;  /* 0x000000004b4b7223 */ /* 0x080fe2000001080b */
[-C--:B------:R-:W-:Y:S01]  /*ec00*/  FFMA.FTZ R76, R76, R0.reuse, -R9 ;  /* 0x000000004c4c7223 */ /* 0x080fe20000010809 */
[-C--:B------:R-:W-:Y:S01]  /*ec10*/  FFMA.FTZ R78, R78, R0.reuse, -R11 ;  /* 0x000000004e4e7223 */ /* 0x080fe2000001080b */
[-C--:B------:R-:W-:Y:S01]  /*ec20*/  FFMA.FTZ R77, R77, R0.reuse, -R9 ;  /* 0x000000004d4d7223 */ /* 0x080fe20000010809 */
[-C--:B------:R-:W-:Y:S01]  /*ec30*/  FFMA.FTZ R79, R79, R0.reuse, -R11 ;  /* 0x000000004f4f7223 */ /* 0x080fe2000001080b */
[----:B------:R-:W2:Y:S01]  /*ec40*/  MUFU.EX2 R29, R29 ;  /* 0x0000001d001d7308 */ /* 0x000ea20000000800 */
[----:B-1----:R-:W-:Y:S01]  /*ec50*/  FADD.FTZ R4, R28, R5 ;  /* 0x000000051c047221 */ /* 0x002fe20000010000 */
        /* <DEDUP_REMOVED lines=126> */
.L_x_2761:
[----:B------:R-:W-:Y:S01]  /*f440*/  IMAD R10, R13, 0x8, R2 ;  /* 0x000000080d0a7824 */ /* 0x000fe200078e0202 */
        /* <DEDUP_REMOVED lines=55> */
[----:B0-----:R-:W-:Y:S01]  /*f7c0*/  IMAD.MOV.U32 R10, RZ, RZ, R3 ;  /* 0x000000ffff0a7224 */ /* 0x001fe200078e0003 */
        /* <DEDUP_REMOVED lines=16> */
[----:B------:R-:W-:Y:S01]  /*f8d0*/  MOV R7, R155 ;  /* 0x0000009b00077202 */ /* 0x000fe20000000f00 */
[----:B------:R-:W-:Y:S06]  /*f8e0*/  @P1 BRA `(.L_x_2762) ;  /* 0xffffffe000301947 */ /* 0x000fec000383ffff */
.L_x_2750:
[----:B------:R-:W-:Y:S05]  /*f8f0*/  WARPSYNC.ALL ;  /* 0x0000000000007948 */ /* 0x000fea0003800000 */
[----:B------:R-:W-:Y:S06]  /*f900*/  BAR.ARV 0x8, 0x200 ;  /* 0x0208000000007b1d */ /* 0x000fec0000002000 */
[----:B------:R-:W-:Y:S05]  /*f910*/  @!P0 BRA `(.L_x_2763) ;  /* 0x0000000000048947 */ /* 0x000fea0003800000 */
[----:B------:R-:W-:Y:S01]  /*f920*/  BPT.TRAP 0x1 ;  /* 0x000000040000795c */ /* 0x000fe20000300000 */
.L_x_2763:
[----:B------:R-:W-:Y:S01]  /*f930*/  IMAD R10, R22, 0x8, R2 ;  /* 0x00000008160a7824 */ /* 0x000fe200078e0202 */
[----:B------:R-:W-:-:S04]  /*f940*/  SHF.L.U32 R7, R155, 0x1f, RZ ;  /* 0x0000001f9b077819 */ /* 0x000fc800000006ff */
[----:B------:R0:W1:Y:S01]  /*f950*/  SYNCS.PHASECHK.TRANS64.TRYWAIT P1, [R10+URZ+0x16850], R7 ;  /* 0x016850070a0075a7 */ /* 0x000062000802017f */
[----:B------:R-:W-:Y:S05]  /*f960*/  @!P0 BRA `(.L_x_2764) ;  /* 0x0000000000048947 */ /* 0x000fea0003800000 */
[----:B------:R-:W-:Y:S01]  /*f970*/  BPT.TRAP 0x1 ;  /* 0x000000040000795c */ /* 0x000fe20000300000 */
.L_x_2764:
[----:B------:R-:W-:-:S05]  /*f980*/  VIADD R2, R2, 0x400 ;  /* 0x0000040002027836 */ /* 0x000fca0000000000 */
[----:B------:R-:W-:-:S04]  /*f990*/  SHF.R.U32.HI R2, RZ, 0x4, R2 ;  /* 0x00000004ff027819 */ /* 0x000fc80000011602 */
[----:B------:R-:W-:Y:S01]  /*f9a0*/  LOP3.LUT R9, R2, 0x3fff, RZ, 0xc0, !PT ;  /* 0x00003fff02097812 */ /* 0x000fe200078ec0ff */
[----:B-1----:R-:W-:Y:S06]  /*f9b0*/  @P1 BRA `(.L_x_2765) ;  /* 0x0000000000081947 */ /* 0x002fec0003800000 */
[----:B------:R-:W1:Y:S02]  /*f9c0*/  SYNCS.PHASECHK.TRANS64.TRYWAIT P1, [R10+URZ+0x16850], R7 ;  /* 0x016850070a0075a7 */ /* 0x000e64000802017f */
[----:B-1----:R-:W-:Y:S05]  /*f9d0*/  @!P1 BRA `(.L_x_2766) ;  /* 0x000000a000c89947 */ /* 0x002fea0003800000 */
.L_x_2765:
[----:B------:R-:W-:Y:S01]  /*f9e0*/  IMAD R8, R22, 0x400, R9 ;  /* 0x0000040016087824 */ /* 0x000fe200078e0209 */
[----:B------:R-:W-:Y:S05]  /*f9f0*/  WARPSYNC.ALL ;  /* 0x0000000000007948 */ /* 0x000fea0003800000 */
[----:B------:R-:W-:Y:S01]  /*fa00*/  IMAD.MOV.U32 R9, RZ, RZ, 0x40000040 ;  /* 0x40000040ff097424 */ /* 0x000fe200078e00ff */
[C---:B------:R-:W-:Y:S01]  /*fa10*/  R2UR UR6, R8.reuse ;  /* 0x00000000080672ca */ /* 0x040fe200000e0000 */
[----:B------:R-:W-:Y:S01]  /*fa20*/  WARPGROUP.ARRIVE ;  /* 0x00000000000079c5 */ /* 0x000fe20000000000 */
[----:B------:R-:W-:Y:S01]  /*fa30*/  IMAD.MOV.U32 R13, RZ, RZ, 0x40000040 ;  /* 0x40000040ff0d7424 */ /* 0x000fe200078e00ff */
[----:B------:R-:W-:Y:S01]  /*fa40*/  IADD3 R12, R8, 0x80, RZ ;  /* 0x00000080080c7810 */ /* 0x000fe20007ffe0ff */
[----:B------:R-:W2:Y:S01]  /*fa50*/  SHFL.BFLY PT, R2, R5, 0x2, 0x1f ;  /* 0x0c401f0005027f89 */ /* 0x000ea200000e0000 */
[----:B------:R-:W-:Y:S01]  /*fa60*/  R2UR UR7, R9 ;  /* 0x00000000090772ca */ /* 0x000fe200000e0000 */
[----:B------:R-:W-:-:S02]  /*fa70*/  IMAD.MOV.U32 R9, RZ, RZ, 0x40000040 ;  /* 0x40000040ff097424 */ /* 0x000fc400078e00ff */
[----:B01----:R-:W0:Y:S01]  /*fa80*/  SHFL.BFLY PT, R7, R4, 0x2, 0x1f ;  /* 0x0c401f0004077f89 */ /* 0x003e2200000e0000 */
[----:B------:R-:W-:Y:S02]  /*fa90*/  IMAD.MOV.U32 R31, RZ, RZ, -0x800000 ;  /* 0xff800000ff1f7424 */ /* 0x000fe400078e00ff */
[----:B------:R-:W-:-:S07]  /*faa0*/  IMAD.MOV.U32 R30, RZ, RZ, -0x800000 ;  /* 0xff800000ff1e7424 */ /* 0x000fce00078e00ff */
[----:B------:R-:W-:Y:S01]  /*fab0*/  HGMMA.64x64x16.F32 R88, R148, gdesc[UR4].tnspB, R88, gsb0 ;  /* 0x40e0000494587df0 */ /* 0x000fe20008000858 */
[----:B------:R-:W-:Y:S01]  /*fac0*/  R2UR UR6, R12 ;  /* 0x000000000c0672ca */ /* 0x000fe200000e0000 */
[----:B------:R-:W-:Y:S01]  /*fad0*/  VIADD R12, R8, 0x100 ;  /* 0x00000100080c7836 */ /* 0x000fe20000000000 */
[----:B------:R-:W-:Y:S01]  /*fae0*/  R2UR UR7, R13 ;  /* 0x000000000d0772ca */ /* 0x000fe200000e0000 */
[----:B------:R-:W-:Y:S02]  /*faf0*/  IMAD.MOV.U32 R13, RZ, RZ, 0x40000040 ;  /* 0x40000040ff0d7424 */ /* 0x000fe400078e00ff */
[----:B--2---:R-:W-:Y:S01]  /*fb00*/  FADD.FTZ R2, R2, R5 ;  /* 0x0000000502027221 */ /* 0x004fe20000010000 */
[----:B------:R-:W-:Y:S02]  /*fb10*/  WARPGROUP.DEPBAR.LE gsb0, 0x0 ;  /* 0x00008000000079c5 */ /* 0x000fe40000010000 */
[----:B------:R-:W-:-:S07]  /*fb20*/  WARPGROUP.ARRIVE ;  /* 0x00000000000079c5 */ /* 0x000fce0000000000 */
        /* <DEDUP_REMOVED lines=38> */
[----:B------:R-:W0:Y:S01]  /*fd90*/  SHFL.BFLY PT, R7, R2, 0x1, 0x1f ;  /* 0x0c201f0002077f89 */ /* 0x000e2200000e0000 */
[----:B------:R-:W-:-:S03]  /*fda0*/  IMAD.MOV.U32 R4, RZ, RZ, RZ ;  /* 0x000000ffff047224 */ /* 0x000fc600078e00ff */
        /* <DEDUP_REMOVED lines=12> */
[----:B------:R-:W-:-:S03]  /*fe70*/  @P1 FFMA.FTZ R31, R5, R6, R0 ;  /* 0x00000006051f1223 */ /* 0x000fc60000010000 */
[----:B------:R2:W0:Y:S01]  /*fe80*/  @P2 MUFU.RCP R2, R12 ;  /* 0x0000000c00022308 */ /* 0x0004220000001000 */
[----:B-1----:R-:W-:-:S04]  /*fe90*/  @P2 FMUL.FTZ R8, R9, 0.69314718246459960938 ;  /* 0x3f31721809082820 */ /* 0x002fc80000410000 */
[----:B------:R-:W-:Y:S01]  /*fea0*/  @P2 FFMA.FTZ R30, R13, R3, R8 ;  /* 0x000000030d1e2223 */ /* 0x000fe20000010008 */
[----:B------:R-:W-:Y:S02]  /*feb0*/  WARPGROUP.DEPBAR.LE gsb0, 0x0 ;  /* 0x00008000000079c5 */ /* 0x000fe40000010000 */
[----:B------:R-:W-:-:S06]  /*fec0*/  WARPGROUP.ARRIVE ;  /* 0x00000000000079c5 */ /* 0x000fcc0000000000 */
[----:B------:R-:W-:Y:S03]  /*fed0*/  HGMMA.64x64x16.F32 R88, R120, gdesc[UR4].tnspB, R88, gsb0 ;  /* 0x40e0000478587df0 */ /* 0x000fe60008000858 */
[----:B------:R-:W-:Y:S02]  /*fee0*/  WARPGROUP.DEPBAR.LE gsb0, 0x0 ;  /* 0x00008000000079c5 */ /* 0x000fe40000010000 */
[----:B--23--:R-:W-:Y:S05]  /*fef0*/  @!P0 BRA `(.L_x_2767) ;  /* 0x0000000000048947 */ /* 0x00cfea0003800000 */
[----:B------:R-:W-:Y:S01]  /*ff00*/  BPT.TRAP 0x1 ;  /* 0x000000040000795c */ /* 0x000fe20000300000 */
.L_x_2767:
[----:B------:R-:W2:Y:S01]  /*ff10*/  LDL.LU R5, [R1+0x58] ;  /* 0x0000580001057983 */ /* 0x000ea20000300800 */
[----:B------:R-:W-:Y:S01]  /*ff20*/  IADD3 R0, R10, 0x16860, RZ ;  /* 0x000168600a007810 */ /* 0x000fe20007ffe0ff */
[----:B------:R-:W1:Y:S01]  /*ff30*/  S2R R3, SR_CgaCtaId ;  /* 0x0000000000037919 */ /* 0x000e620000008800 */
[----:B------:R-:W-:Y:S02]  /*ff40*/  VIADD R22, R22, 0x1 ;  /* 0x0000000116167836 */ /* 0x000fe40000000000 */
[-C--:B------:R-:W-:Y:S01]  /*ff50*/  FMUL.FTZ R25, R88, R4.reuse ;  /* 0x0000000458197220 */ /* 0x080fe20000410000 */
[-C--:B------:R-:W-:Y:S02]  /*ff60*/  FMUL.FTZ R12, R89, R4.reuse ;  /* 0x00000004590c7220 */ /* 0x080fe40000410000 */
[----:B------:R-:W-:Y:S01]  /*ff70*/  ISETP.NE.AND P0, PT, R22, 0x2, PT ;  /* 0x000000021600780c */ /* 0x000fe20003f05270 */
        /* <DEDUP_REMOVED lines=13> */
[-C--:B0-----:R-:W-:Y:S01]  /*10050*/  FMUL.FTZ R90, R90, R2.reuse ;  /* 0x000000025a5a7220 */ /* 0x081fe20000410000 */
[-C--:B------:R-:W-:Y:S01]  /*10060*/  FMUL.FTZ R13, R91, R2.reuse ;  /* 0x000000025b0d7220 */ /* 0x080fe20000410000 */
[-C--:B------:R-:W-:Y:S01]  /*10070*/  FMUL.FTZ R94, R94, R2.reuse ;  /* 0x000000025e5e7220 */ /* 0x080fe20000410000 */
[----:B------:R-:W-:Y:S01]  /*10080*/  FMUL.FTZ R15, R95, R2 ;  /* 0x000000025f0f7220 */ /* 0x000fe20000410000 */
[----:B-1----:R-:W-:-:S04]  /*10090*/  PRMT R0, R3, 0x654, R0 ;  /* 0x0000065403007816 */ /* 0x002fc80000000000 */
[----:B------:R0:W-:Y:S01]  /*100a0*/  SYNCS.ARRIVE.TRANS64.RED.A1T0 RZ, [R0+URZ], RZ ;  /* 0x000000ff00ff79a7 */ /* 0x0001e2000810043f */
[----:B------:R-:W-:Y:S01]  /*100b0*/  FMUL.FTZ R3, R92, R4 ;  /* 0x000000045c037220 */ /* 0x000fe20000410000 */
[-C--:B------:R-:W-:Y:S01]  /*100c0*/  FMUL.FTZ R98, R98, R2.reuse ;  /* 0x0000000262627220 */ /* 0x080fe20000410000 */
[-C--:B------:R-:W-:Y:S01]  /*100d0*/  FMUL.FTZ R99, R99, R2.reuse ;  /* 0x0000000263637220 */ /* 0x080fe20000410000 */
[-C--:B------:R-:W-:Y:S01]  /*100e0*/  FMUL.FTZ R102, R102, R2.reuse ;  /* 0x0000000266667220 */ /* 0x080fe20000410000 */
[----:B0-----:R-:W-:Y:S01]  /*100f0*/  SEL R0, RZ, 0x1, P0 ;  /* 0x00000001ff007807 */ /* 0x001fe20000000000 */
        /* <DEDUP_REMOVED lines=9> */
[----:B------:R-:W-:Y:S01]  /*10190*/  FMUL.FTZ R119, R119, R2 ;  /* 0x0000000277777220 */ /* 0x000fe20000410000 */
[----:B------:R-:W-:-:S02]  /*101a0*/  LOP3.LUT R155, R155, R0, RZ, 0x3c, !PT ;  /* 0x000000009b9b7212 */ /* 0x000fc400078e3cff */
[----:B------:R-:W-:Y:S01]  /*101b0*/  SEL R22, R22, RZ, P0 ;  /* 0x000000ff16167207 */ /* 0x000fe20000000000 */
[----:B--2---:R-:W-:-:S05]  /*101c0*/  VIADD R5, R5, 0x1 ;  /* 0x0000000105057836 */ /* 0x004fca0000000000 */
[----:B------:R0:W-:Y:S02]  /*101d0*/  STL [R1+0x58], R5 ;  /* 0x0000580501007387 */ /* 0x0001e40000100800 */
.L_x_2697:
[----:B------:R-:W1:Y:S01]  /*101e0*/  S2R R0, SR_TID.X ;  /* 0x0000000000007919 */ /* 0x000e620000002100 */
[----:B------:R-:W-:Y:S05]  /*101f0*/  WARPSYNC.ALL ;  /* 0x0000000000007948 */ /* 0x000fea0003800000 */
[----:B-1----:R-:W-:-:S05]  /*10200*/  VIADD R45, R0, 0xffffff80 ;  /* 0xffffff80002d7836 */ /* 0x002fca0000000000 */
[----:B------:R-:W-:-:S04]  /*10210*/  SHF.R.S32.HI R43, RZ, 0x1f, R45 ;  /* 0x0000001fff2b7819 */ /* 0x000fc8000001142d */
[----:B------:R-:W-:-:S04]  /*10220*/  LEA.HI R43, R43, R45, RZ, 0x3 ;  /* 0x0000002d2b2b7211 */ /* 0x000fc800078f18ff */
[----:B------:R-:W-:-:S05]  /*10230*/  LOP3.LUT R43, R43, 0xfffffff8, RZ, 0xc0, !PT ;  /* 0xfffffff82b2b7812 */ /* 0x000fca00078ec0ff */
[----:B------:R-:W-:-:S04]  /*10240*/  IMAD.IADD R43, R45, 0x1, -R43 ;  /* 0x000000012d2b7824 */ /* 0x000fc800078e0a2b */
[----:B------:R-:W-:-:S05]  /*10250*/  IMAD.SHL.U32 R29, R43, 0x8, RZ ;  /* 0x000000082b1d7824 */ /* 0x000fca00078e00ff */
[----:B------:R-:W-:Y:S01]  /*10260*/  SHF.R.S32.HI R28, RZ, 0x1f, R29 ;  /* 0x0000001fff1c7819 */ /* 0x000fe2000001141d */
[----:B------:R-:W1:Y:S01]  /*10270*/  S2R R0, SR_CgaCtaId ;  /* 0x0000000000007919 */ /* 0x000e620000008800 */
[----:B------:R-:W-:Y:S01]  /*10280*/  MOV R2, 0x400 ;  /* 0x0000040000027802 */ /* 0x000fe20000000f00 */
[----:B------:R-:W-:Y:S01]  /*10290*/  BSSY B0, `(.L_x_2768) ;  /* 0x000018c000007945 */ /* 0x000fe20003800000 */
[----:B------:R-:W-:Y:S02]  /*102a0*/  BAR.SYNC.DEFER_BLOCKING 0x5, 0x200 ;  /* 0x0148000000007b1d */ /* 0x000fe40000010000 */
[----:B-1----:R-:W-:-:S05]  /*102b0*/  LEA R2, R0, R2, 0x18 ;  /* 0x0000000200027211 */ /* 0x002fca00078ec0ff */
[----:B------:R1:W2:Y:S01]  /*102c0*/  LDS.128 R32, [R2+0x168d0] ;  /* 0x0168d00002207984 */ /* 0x0002a20000000c00 */
[----:B------:R-:W-:Y:S06]  /*102d0*/  BAR.ARV 0x4, 0x200 ;  /* 0x0108000000007b1d */ /* 0x000fec0000002000 */
[----:B------:R-:W-:Y:S05]  /*102e0*/  @P1 BRA `(.L_x_2769) ;  /* 0x0000000c00b41947 */ /* 0x000fea0003800000 */
[----:B------:R-:W3:Y:S04]  /*102f0*/  LDL R0, [R1+0x6c] ;  /* 0x00006c0001007983 */ /* 0x000ee80000100800 */
[----:B------:R-:W4:Y:S04]  /*10300*/  LDL.LU R40, [R1+0x4c] ;  /* 0x00004c0001287983 */ /* 0x000f280000300800 */
[----:B------:R-:W4:Y:S01]  /*10310*/  LDL.LU R38, [R1+0x50] ;  /* 0x0000500001267983 */ /* 0x000f220000300800 */
[----:B0-----:R-:W0:Y:S01]  /*10320*/  S2R R5, SR_SWINHI ;  /* 0x0000000000057919 */ /* 0x001e220000002f00 */
[----:B------:R-:W-:Y:S05]  /*10330*/  WARPSYNC.ALL ;  /* 0x0000000000007948 */ /* 0x000fea0003800000 */
[----:B------:R-:W-:Y:S01]  /*10340*/  F2FP.F16.F32.PACK_AB R12, R12, R25 ;  /* 0x000000190c0c723e */ /* 0x000fe200000000ff */
[----:B------:R-:W-:Y:S01]  /*10350*/  ULDC.64 UR4, c[0x0][0xc00] ;  /* 0x0003000000047ab9 */ /* 0x000fe20000000a00 */
[----:B------:R-:W-:-:S02]  /*10360*/  F2FP.F16.F32.PACK_AB R13, R13, R90 ;  /* 0x0000005a0d0d723e */ /* 0x000fc400000000ff */
[----:B------:R-:W-:Y:S02]  /*10370*/  F2FP.F16.F32.PACK_AB R14, R14, R3 ;  /* 0x000000030e0e723e */ /* 0x000fe400000000ff */
[----:B------:R-:W-:Y:S01]  /*10380*/  F2FP.F16.F32.PACK_AB R15, R15, R94 ;  /* 0x0000005e0f0f723e */ /* 0x000fe200000000ff */
[----:B------:R-:W-:Y:S01]  /*10390*/  IMAD.MOV.U32 R36, RZ, RZ, RZ ;  /* 0x000000ffff247224 */ /* 0x000fe200078e00ff */
[----:B--2---:R-:W2:Y:S04]  /*103a0*/  LDL R32, [R1+0x44] ;  /* 0x0000440001207983 */ /* 0x004ea80000100800 */
[----:B------:R-:W2:Y:S01]  /*103b0*/  LDL R44, [R1+0x28] ;  /* 0x00002800012c7983 */ /* 0x000ea20000100800 */
[----:B------:R-:W-:Y:S02]  /*103c0*/  MOV R20, R2 ;  /* 0x0000000200147202 */ /* 0x000fe40000000f00 */
[----:B0-----:R-:W-:Y:S01]  /*103d0*/  MOV R21, R5 ;  /* 0x0000000500157202 */ /* 0x001fe20000000f00 */
[----:B------:R-:W-:Y:S02]  /*103e0*/  BAR.SYNC.DEFER_BLOCKING 0x1, 0x180 ;  /* 0x0046000000007b1d */ /* 0x000fe40000010000 */
[----:B---3--:R-:W-:-:S03]  /*103f0*/  IMAD.WIDE R10, R0, 0x2, R20 ;  /* 0x00000002000a7825 */ /* 0x008fc600078e0214 */
[C---:B----4-:R-:W-:Y:S02]  /*10400*/  IADD3 R37, P1, R10.reuse, 0x40, RZ ;  /* 0x000000400a257810 */ /* 0x050fe40007f3e0ff */
[C---:B------:R-:W-:Y:S02]  /*10410*/  LOP3.LUT R9, R10.reuse, 0x380, RZ, 0xc0, !PT ;  /* 0x000003800a097812 */ /* 0x040fe400078ec0ff */
[C---:B------:R-:W-:Y:S02]  /*10420*/  IADD3 R39, P0, R10.reuse, 0x60, RZ ;  /* 0x000000600a277810 */ /* 0x040fe40007f1e0ff */
[----:B------:R-:W-:Y:S02]  /*10430*/  IADD3 R27, P2, R10, 0x20, RZ ;  /* 0x000000200a1b7810 */ /* 0x000fe40007f5e0ff */
[----:B------:R-:W-:Y:S02]  /*10440*/  LOP3.LUT R4, R37, 0x380, RZ, 0xc0, !PT ;  /* 0x0000038025047812 */ /* 0x000fe400078ec0ff */
[----:B------:R-:W-:-:S02]  /*10450*/  SHF.R.U64 R9, R9, 0x3, RZ ;  /* 0x0000000309097819 */ /* 0x000fc400000012ff */
[----:B-----5:R-:W-:Y:S02]  /*10460*/  LOP3.LUT R24, R39, 0x380, RZ, 0xc0, !PT ;  /* 0x0000038027187812 */ /* 0x020fe400078ec0ff */
[----:B------:R-:W-:Y:S02]  /*10470*/  LOP3.LUT R0, R27, 0x380, RZ, 0xc0, !PT ;  /* 0x000003801b007812 */ /* 0x000fe400078ec0ff */
        /* <DEDUP_REMOVED lines=9> */
[----:B------:R-:W-:Y:S02]  /*10510*/  MOV R10, R10 ;  /* 0x0000000a000a7202 */ /* 0x000fe40000000f00 */
[----:B------:R-:W-:Y:S02]  /*10520*/  LOP3.LUT R8, R0, R27, RZ, 0x3c, !PT ;  /* 0x0000001b00087212 */ /* 0x000fe400078e3cff */
[----:B------:R-:W-:Y:S01]  /*10530*/  MOV R26, R6 ;  /* 0x00000006001a7202 */ /* 0x000fe20000000f00 */
[----:B------:R0:W-:Y:S01]  /*10540*/  STSM.16.M88.4 [R10], R12 ;  /* 0x0000000c0a007844 */ /* 0x0001e20000000200 */
[----:B------:R-:W-:Y:S01]  /*10550*/  MOV R3, R4 ;  /* 0x0000000400037202 */ /* 0x000fe20000000f00 */
[----:B------:R-:W3:Y:S01]  /*10560*/  LDC R0, c[0x0][0xbe8] ;  /* 0x0002fa00ff007b82 */ /* 0x000ee20000000800 */
[----:B------:R-:W-:-:S02]  /*10570*/  ISETP.NE.U32.AND P0, PT, RZ, UR4, PT ;  /* 0x00000004ff007c0c */ /* 0x000fc4000bf05070 */
[----:B------:R-:W-:Y:S02]  /*10580*/  IADD3 R24, P1, R40, UR4, RZ ;  /* 0x0000000428187c10 */ /* 0x000fe4000ff3e0ff */
        /* <DEDUP_REMOVED lines=14> */
[----:B------:R-:W-:Y:S01]  /*10670*/  IADD3.X R25, R38, UR5, RZ, P1, !PT ;  /* 0x0000000526197c10 */ /* 0x000fe20008ffe4ff */
[----:B------:R-:W-:Y:S01]  /*10680*/  ULDC.64 UR4, c[0x0][0xc08] ;  /* 0x0003020000047ab9 */ /* 0x000fe20000000a00 */
[----:B------:R0:W-:Y:S01]  /*10690*/  STSM.16.M88.4 [R27], R4 ;  /* 0x000000041b007844 */ /* 0x0001e20000000200 */
[----:B------:R-:W-:-:S03]  /*106a0*/  ISETP.NE.U32.AND P1, PT, RZ, UR4, PT ;  /* 0x00000004ff007c0c */ /* 0x000fc6000bf25070 */
[----:B------:R-:W-:Y:S01]  /*106b0*/  STSM.16.M88.4 [R26], R8 ;  /* 0x000000081a007844 */ /* 0x000fe20000000200 */
[----:B------:R-:W-:-:S03]  /*106c0*/  ISETP.NE.AND.EX P1, PT, RZ, UR5, PT, P1 ;  /* 0x00000005ff007c0c */ /* 0x000fc6000bf25310 */
[----:B------:R4:W-:Y:S01]  /*106d0*/  STSM.16.M88.4 [R3], R12 ;  /* 0x0000000c03007844 */ /* 0x0009e20000000200 */
[----:B------:R-:W-:Y:S09]  /*106e0*/  BAR.SYNC.DEFER_BLOCKING 0x1, 0x180 ;  /* 0x0046000000007b1d */ /* 0x000ff20000010000 */
[----:B0-----:R-:W-:Y:S01]  /*106f0*/  @P1 IADD3 R4, P3, R40, UR4, RZ ;  /* 0x0000000428041c10 */ /* 0x001fe2000ff7e0ff */
[----:B------:R-:W-:-:S03]  /*10700*/  ULDC UR4, c[0x0][0xa88] ;  /* 0x0002a20000047ab9 */ /* 0x000fc60000000800 */
[----:B------:R-:W-:Y:S01]  /*10710*/  @P1 IADD3.X R5, R38, UR5, RZ, P3, !PT ;  /* 0x0000000526051c10 */ /* 0x000fe20009ffe4ff */
[----:B----4-:R-:W-:Y:S01]  /*10720*/  IMAD.U32 R3, RZ, RZ, UR4 ;  /* 0x00000004ff037e24 */ /* 0x010fe2000f8e00ff */
[----:B------:R0:W5:Y:S05]  /*10730*/  @P0 LDG.E R36, desc[UR40][R24.64] ;  /* 0x0000002818240981 */ /* 0x00016a000c1e1900 */
[----:B------:R0:W5:Y:S01]  /*10740*/  @P1 LDG.E R3, desc[UR40][R4.64] ;  /* 0x0000002804031981 */ /* 0x000162000c1e1900 */
[----:B---3--:R-:W-:-:S13]  /*10750*/  ISETP.NE.AND P2, PT, R0, 0x1, PT ;  /* 0x000000010000780c */ /* 0x008fda0003f45270 */
[----:B------:R-:W3:Y:S08]  /*10760*/  @P2 LDC R6, c[0x0][0xbec] ;  /* 0x0002fb00ff062b82 */ /* 0x000ef00000000800 */
[----:B------:R-:W4:Y:S01]  /*10770*/  @P2 LDC R27, c[0x0][0xbf0] ;  /* 0x0002fc00ff1b2b82 */ /* 0x000f220000000800 */
[----:B--2---:R-:W-:Y:S01]  /*10780*/  IMAD.IADD R13, R32, 0x1, R44 ;  /* 0x00000001200d7824 */ /* 0x004fe200078e022c */
[----:B0-----:R-:W-:Y:S06]  /*10790*/  @P1 BRA `(.L_x_2770) ;  /* 0x0000000000101947 */ /* 0x001fec0003800000 */
[----:B------:R-:W-:Y:S05]  /*107a0*/  @!P0 BRA `(.L_x_2770) ;  /* 0x00000000000c8947 */ /* 0x000fea0003800000 */
[----:B------:R-:W2:Y:S04]  /*107b0*/  LDG.E R4, desc[UR40][R24.64] ;  /* 0x0000002818047981 */ /* 0x000ea8000c1e1900 */
[----:B-----5:R-:W2:Y:S02]  /*107c0*/  LDG.E R3, desc[UR40][R24.64+0x4] ;  /* 0x0000042818037981 */ /* 0x020ea4000c1e1900 */
[----:B--2---:R-:W-:-:S07]  /*107d0*/  IADD3 R3, -R4, R3, RZ ;  /* 0x0000000304037210 */ /* 0x004fce0007ffe1ff */
.L_x_2770:
[----:B------:R-:W2:Y:S01]  /*107e0*/  LDL.LU R10, [R1+0x5c] ;  /* 0x00005c00010a7983 */ /* 0x000ea20000300800 */
[----:B---3--:R-:W-:Y:S01]  /*107f0*/  @P2 IMAD.HI.U32 R4, R13, R6, RZ ;  /* 0x000000060d042227 */ /* 0x008fe200078e00ff */
[----:B------:R-:W-:Y:S02]  /*10800*/  ULDC.64 UR4, c[0x0][0xb90] ;  /* 0x0002e40000047ab9 */ /* 0x000fe40000000a00 */
[----:B------:R-:W3:Y:S04]  /*10810*/  LDL.LU R8, [R1+0x54] ;  /* 0x0000540001087983 */ /* 0x000ee80000300800 */
[----:B------:R-:W3:Y:S01]  /*10820*/  LDL.LU R42, [R1+0x48] ;  /* 0x00004800012a7983 */ /* 0x000ee20000300800 */
[----:B-----5:R-:W-:Y:S01]  /*10830*/  SHF.R.S32.HI R37, RZ, 0x1f, R36 ;  /* 0x0000001fff257819 */ /* 0x020fe20000011424 */
[----:B------:R-:W-:Y:S01]  /*10840*/  IMAD.MOV.U32 R7, RZ, RZ, R13 ;  /* 0x000000ffff077224 */ /* 0x000fe200078e000d */
[----:B----4-:R-:W-:Y:S01]  /*10850*/  @P2 SHF.R.U32.HI R7, RZ, R27, R4 ;  /* 0x0000001bff072219 */ /* 0x010fe20000011604 */
[----:B------:R-:W4:Y:S04]  /*10860*/  LDL R12, [R1+0x68] ;  /* 0x00006800010c7983 */ /* 0x000f280000100800 */
[----:B------:R-:W-:Y:S01]  /*10870*/  IMAD.MOV R11, RZ, RZ, -R7 ;  /* 0x000000ffff0b7224 */ /* 0x000fe200078e0a07 */
[----:B------:R-:W-:-:S02]  /*10880*/  SHF.R.S32.HI R40, RZ, 0x1f, R45 ;  /* 0x0000001fff287819 */ /* 0x000fc4000001142d */
[----:B------:R-:W-:Y:S02]  /*10890*/  SHF.R.S32.HI R14, RZ, 0x1f, R45 ;  /* 0x0000001fff0e7819 */ /* 0x000fe4000001142d */
[-C--:B------:R-:W-:Y:S02]  /*108a0*/  LEA.HI R40, R40, R45.reuse, RZ, 0x3 ;  /* 0x0000002d28287211 */ /* 0x080fe400078f18ff */
[----:B------:R-:W-:Y:S02]  /*108b0*/  LEA.HI R14, R14, R45, RZ, 0x7 ;  /* 0x0000002d0e0e7211 */ /* 0x000fe400078f38ff */
[----:B------:R-:W-:Y:S02]  /*108c0*/  SHF.R.S32.HI R40, RZ, 0x3, R40 ;  /* 0x00000003ff287819 */ /* 0x000fe40000011428 */
[----:B------:R-:W-:Y:S01]  /*108d0*/  LOP3.LUT R14, R14, 0xffffff80, RZ, 0xc0, !PT ;  /* 0xffffff800e0e7812 */ /* 0x000fe200078ec0ff */
[----:B------:R-:W-:-:S03]  /*108e0*/  IMAD R3, R3, R0, RZ ;  /* 0x0000000003037224 */ /* 0x000fc600078e02ff */
[----:B------:R-:W-:Y:S02]  /*108f0*/  IADD3 R14, R45, -R14, RZ ;  /* 0x8000000e2d0e7210 */ /* 0x000fe40007ffe0ff */
[----:B--2---:R-:W-:Y:S02]  /*10900*/  SEL R32, R10, RZ, !P0 ;  /* 0x000000ff0a207207 */ /* 0x004fe40004000000 */
[----:B---3--:R-:W-:Y:S02]  /*10910*/  SEL R41, R8, RZ, !P0 ;  /* 0x000000ff08297207 */ /* 0x008fe40004000000 */
[----:B------:R-:W-:Y:S01]  /*10920*/  SHF.R.S32.HI R38, RZ, 0x1f, R42 ;  /* 0x0000001fff267819 */ /* 0x000fe2000001142a */
[----:B------:R-:W-:-:S04]  /*10930*/  IMAD.WIDE.U32 R4, R42, UR4, R36 ;  /* 0x000000042a047c25 */ /* 0x000fc8000f8e0024 */
[----:B------:R-:W-:-:S04]  /*10940*/  IMAD R6, R38, UR4, RZ ;  /* 0x0000000426067c24 */ /* 0x000fc8000f8e02ff */
[----:B------:R-:W-:Y:S01]  /*10950*/  IMAD R9, R42, UR5, R6 ;  /* 0x000000052a097c24 */ /* 0x000fe2000f8e0206 */
[----:B------:R-:W-:-:S03]  /*10960*/  ULDC.64 UR4, c[0x0][0xb98] ;  /* 0x0002e60000047ab9 */ /* 0x000fc60000000a00 */
[----:B------:R-:W-:Y:S02]  /*10970*/  IMAD.IADD R5, R5, 0x1, R9 ;  /* 0x0000000105057824 */ /* 0x000fe400078e0209 */
        /* <DEDUP_REMOVED lines=16> */
[----:B------:R-:W-:Y:S01]  /*10a80*/  IMAD R9, R40, 0x40, R29 ;  /* 0x0000004028097824 */ /* 0x000fe200078e021d */
[----:B------:R-:W-:Y:S01]  /*10a90*/  SHFL.IDX PT, R4, R10, RZ, 0x1c1f ;  /* 0x001c1fff0a047589 */ /* 0x000fe200000e0000 */
[----:B----4-:R-:W-:Y:S01]  /*10aa0*/  IMAD.IADD R12, R12, 0x1, R44 ;  /* 0x000000010c0c7824 */ /* 0x010fe200078e022c */
[----:B------:R-:W-:Y:S02]  /*10ab0*/  ULDC.64 UR4, c[0x0][0xaa0] ;  /* 0x0002a80000047ab9 */ /* 0x000fe40000000a00 */
[----:B------:R-:W0:Y:S01]  /*10ac0*/  SHFL.IDX PT, R5, R11, RZ, 0x1c1f ;  /* 0x001c1fff0b057589 */ /* 0x000e2200000e0000 */
[----:B------:R-:W-:-:S03]  /*10ad0*/  IMAD.WIDE R20, R9, 0x2, R20 ;  /* 0x0000000209147825 */ /* 0x000fc600078e0214 */
[----:B------:R-:W-:Y:S04]  /*10ae0*/  SHFL.IDX PT, R6, R10, 0x1, 0x1c1f ;  /* 0x003c1f000a067f89 */ /* 0x000fe800000e0000 */
[----:B------:R-:W2:Y:S01]  /*10af0*/  SHFL.IDX PT, R7, R11, 0x1, 0x1c1f ;  /* 0x003c1f000b077f89 */ /* 0x000ea200000e0000 */
[----:B------:R-:W-:Y:S01]  /*10b00*/  LOP3.LUT P0, RZ, R14, 0x3, RZ, 0xc0, !PT ;  /* 0x000000030eff7812 */ /* 0x000fe2000780c0ff */
[----:B------:R-:W-:Y:S01]  /*10b10*/  VIADD R8, R12, 0x8 ;  /* 0x000000080c087836 */ /* 0x000fe20000000000 */
[C---:B------:R-:W-:Y:S02]  /*10b20*/  IADD3 R13, P3, R20.reuse, 0x1800, RZ ;  /* 0x00001800140d7810 */ /* 0x040fe40007f7e0ff */
[----:B------:R-:W-:Y:S02]  /*10b30*/  IADD3 R25, P4, R20, 0x3000, RZ ;  /* 0x0000300014197810 */ /* 0x000fe40007f9e0ff */
[----:B------:R-:W-:-:S02]  /*10b40*/  ISETP.GE.OR P1, PT, R12, R3, P0 ;  /* 0x000000030c00720c */ /* 0x000fc40000726670 */
[----:B------:R-:W-:Y:S02]  /*10b50*/  LOP3.LUT R9, R20, 0x380, RZ, 0xc0, !PT ;  /* 0x0000038014097812 */ /* 0x000fe400078ec0ff */
[----:B------:R-:W-:Y:S02]  /*10b60*/  LOP3.LUT R12, R13, 0x380, RZ, 0xc0, !PT ;  /* 0x000003800d0c7812 */ /* 0x000fe400078ec0ff */
[----:B------:R-:W-:Y:S02]  /*10b70*/  ISETP.GE.OR P0, PT, R8, R3, P0 ;  /* 0x000000030800720c */ /* 0x000fe40000706670 */
[----:B------:R-:W-:Y:S02]  /*10b80*/  LOP3.LUT R24, R25, 0x380, RZ, 0xc0, !PT ;  /* 0x0000038019187812 */ /* 0x000fe400078ec0ff */
[----:B------:R-:W-:Y:S02]  /*10b90*/  SHF.R.U64 R9, R9, 0x3, RZ ;  /* 0x0000000309097819 */ /* 0x000fe400000012ff */
[----:B------:R-:W-:-:S02]  /*10ba0*/  SHF.R.U64 R12, R12, 0x3, RZ ;  /* 0x000000030c0c7819 */ /* 0x000fc400000012ff */
[----:B------:R-:W-:Y:S02]  /*10bb0*/  SHF.R.U64 R24, R24, 0x3, RZ ;  /* 0x0000000318187819 */ /* 0x000fe400000012ff */
[----:B------:R-:W-:Y:S01]  /*10bc0*/  LOP3.LUT R8, R9, R20, RZ, 0x3c, !PT ;  /* 0x0000001409087212 */ /* 0x000fe200078e3cff */
[--C-:B------:R-:W-:Y:S01]  /*10bd0*/  IMAD.MOV.U32 R9, RZ, RZ, R21.reuse ;  /* 0x000000ffff097224 */ /* 0x100fe200078e0015 */
[----:B------:R-:W-:Y:S01]  /*10be0*/  LOP3.LUT R12, R12, R13, RZ, 0x3c, !PT ;  /* 0x0000000d0c0c7212 */ /* 0x000fe200078e3cff */
[--C-:B------:R-:W-:Y:S01]  /*10bf0*/  IMAD.X R13, RZ, RZ, R21.reuse, P3 ;  /* 0x000000ffff0d7224 */ /* 0x100fe200018e0615 */
[----:B------:R-:W-:Y:S01]  /*10c00*/  LOP3.LUT R24, R24, R25, RZ, 0x3c, !PT ;  /* 0x0000001918187212 */ /* 0x000fe200078e3cff */
[----:B------:R-:W-:Y:S01]  /*10c10*/  IMAD.X R25, RZ, RZ, R21, P4 ;  /* 0x000000ffff197224 */ /* 0x000fe200020e0615 */
[----:B0-----:R0:W-:Y:S04]  /*10c20*/  @!P1 ST.E desc[UR40][R4.64], R31 ;  /* 0x0000001f04009985 */ /* 0x0011e8000c101928 */
[----:B--2---:R2:W-:Y:S04]  /*10c30*/  @!P0 ST.E desc[UR40][R6.64], R30 ;  /* 0x0000001e06008985 */ /* 0x0045e8000c101928 */
[----:B------:R-:W3:Y:S04]  /*10c40*/  LD.E.128 R8, desc[UR40][R8.64] ;  /* 0x0000002808087980 */ /* 0x000ee8000c101d00 */
[----:B------:R-:W4:Y:S04]  /*10c50*/  LD.E.128 R12, desc[UR40][R12.64] ;  /* 0x000000280c0c7980 */ /* 0x000f28000c101d00 */
[----:B------:R-:W4:Y:S01]  /*10c60*/  LD.E.128 R24, desc[UR40][R24.64] ;  /* 0x0000002818187980 */ /* 0x000f22000c101d00 */
[----:B------:R-:W-:-:S04]  /*10c70*/  IADD3 R39, P0, R20, 0x4800, RZ ;  /* 0x0000480014277810 */ /* 0x000fc80007f1e0ff */
[----:B------:R-:W-:-:S04]  /*10c80*/  LOP3.LUT R20, R39, 0x380, RZ, 0xc0, !PT ;  /* 0x0000038027147812 */ /* 0x000fc800078ec0ff */
[----:B0-----:R-:W-:-:S04]  /*10c90*/  SHF.R.U64 R4, R20, 0x3, RZ ;  /* 0x0000000314047819 */ /* 0x001fc800000012ff */
[----:B------:R-:W-:Y:S02]  /*10ca0*/  LOP3.LUT R4, R4, R39, RZ, 0x3c, !PT ;  /* 0x0000002704047212 */ /* 0x000fe400078e3cff */
[----:B------:R-:W0:Y:S01]  /*10cb0*/  @P2 LDC R39, c[0x0][0xbec] ;  /* 0x0002fb00ff272b82 */ /* 0x000e220000000800 */
[----:B------:R-:W-:Y:S01]  /*10cc0*/  IADD3.X R5, RZ, R21, RZ, P0, !PT ;  /* 0x00000015ff057210 */ /* 0x000fe200007fe4ff */
[----:B------:R-:W-:Y:S02]  /*10cd0*/  IMAD R21, R37, UR4, RZ ;  /* 0x0000000425157c24 */ /* 0x000fe4000f8e02ff */
[----:B--2---:R-:W-:-:S03]  /*10ce0*/  IMAD R30, R43, 0x30, R40 ;  /* 0x000000302b1e7824 */ /* 0x004fc600078e0228 */
[----:B------:R-:W5:Y:S01]  /*10cf0*/  LD.E.128 R4, desc[UR40][R4.64] ;  /* 0x0000002804047980 */ /* 0x000f62000c101d00 */
[----:B------:R-:W2:Y:S01]  /*10d00*/  @P2 LDC R37, c[0x0][0xbf0] ;  /* 0x0002fc00ff252b82 */ /* 0x000ea20000000800 */
[C---:B------:R-:W-:Y:S02]  /*10d10*/  IMAD R31, R36.reuse, UR5, R21 ;  /* 0x00000005241f7c24 */ /* 0x040fe4000f8e0215 */
[----:B------:R-:W-:Y:S01]  /*10d20*/  IMAD.WIDE.U32 R20, R36, UR4, RZ ;  /* 0x0000000424147c25 */ /* 0x000fe2000f8e00ff */
[----:B------:R-:W-:Y:S01]  /*10d30*/  ULDC.64 UR4, c[0x0][0xae8] ;  /* 0x0002ba0000047ab9 */ /* 0x000fe20000000a00 */
[----:B------:R-:W-:Y:S01]  /*10d40*/  @!PT LDS RZ, [RZ] ;  /* 0x00000000fffff984 */ /* 0x000fe20000000800 */
[----:B------:R-:W-:Y:S01]  /*10d50*/  @!PT LDS RZ, [RZ] ;  /* 0x00000000fffff984 */ /* 0x000fe20000000800 */
[----:B------:R-:W-:Y:S01]  /*10d60*/  @!PT LDS RZ, [RZ] ;  /* 0x00000000fffff984 */ /* 0x000fe20000000800 */
[----:B------:R-:W-:Y:S01]  /*10d70*/  @!PT LDS RZ, [RZ] ;  /* 0x00000000fffff984 */ /* 0x000fe20000000800 */
[----:B------:R1:W-:Y:S06]  /*10d80*/  MEMBAR.ALL.CTA ;  /* 0x0000000000007992 */ /* 0x0003ec0000008000 */
[----:B-1----:R-:W1:Y:S01]  /*10d90*/  FENCE.VIEW.ASYNC.S ;  /* 0x00000000000073c6 */ /* 0x002e620000000000 */
[----:B------:R-:W-:-:S02]  /*10da0*/  IMAD.IADD R21, R21, 0x1, R31 ;  /* 0x0000000115157824 */ /* 0x000fc400078e021f */
[----:B------:R-:W-:Y:S02]  /*10db0*/  IMAD R31, R38, UR4, RZ ;  /* 0x00000004261f7c24 */ /* 0x000fe4000f8e02ff */
[----:B------:R-:W-:Y:S02]  /*10dc0*/  IMAD.IADD R36, R44, 0x1, R30 ;  /* 0x000000012c247824 */ /* 0x000fe400078e021e */
[C---:B------:R-:W-:Y:S02]  /*10dd0*/  IMAD R31, R42.reuse, UR5, R31 ;  /* 0x000000052a1f7c24 */ /* 0x040fe4000f8e021f */
[----:B------:R-:W-:Y:S01]  /*10de0*/  IMAD.WIDE.U32 R20, R42, UR4, R20 ;  /* 0x000000042a147c25 */ /* 0x000fe2000f8e0014 */
[----:B------:R-:W-:-:S03]  /*10df0*/  ULDC.64 UR4, c[0x0][0xaf0] ;  /* 0x0002bc0000047ab9 */ /* 0x000fc60000000a00 */
[----:B0-----:R-:W-:-:S04]  /*10e00*/  @P2 IMAD.HI.U32 R30, R36, R39, RZ ;  /* 0x00000027241e2227 */ /* 0x001fc800078e00ff */
        /* <DEDUP_REMOVED lines=24> */
[----:B------:R-:W-:Y:S01]  /*10f90*/  LEA.HI.X R38, R20, UR5, R21, 0x1, P0 ;  /* 0x0000000514267c11 */ /* 0x000fe200080f0c15 */
[----:B-1----:R-:W0:Y:S01]  /*10fa0*/  SHFL.IDX PT, R30, R32, RZ, 0x181f ;  /* 0x00181fff201e7589 */ /* 0x002e2200000e0000 */
[----:B------:R-:W-:-:S03]  /*10fb0*/  IMAD.IADD R40, R40, 0x1, R44 ;  /* 0x0000000128287824 */ /* 0x000fc600078e022c */
[----:B------:R-:W1:Y:S01]  /*10fc0*/  SHFL.IDX PT, R36, R32, 0x1, 0x181f ;  /* 0x00381f0020247f89 */ /* 0x000e6200000e0000 */
[----:B------:R-:W-:-:S03]  /*10fd0*/  ISETP.GE.AND P0, PT, R29, UR4, PT ;  /* 0x000000041d007c0c */ /* 0x000fc6000bf06270 */
[----:B------:R-:W2:Y:S04]  /*10fe0*/  SHFL.IDX PT, R21, R38, RZ, 0x181f ;  /* 0x00181fff26157589 */ /* 0x000ea800000e0000 */
[----:B------:R-:W2:Y:S01]  /*10ff0*/  SHFL.IDX PT, R42, R32, 0x2, 0x181f ;  /* 0x00581f00202a7f89 */ /* 0x000ea200000e0000 */
[----:B------:R-:W-:-:S03]  /*11000*/  VIADD R0, R40, 0x30 ;  /* 0x0000003028007836 */ /* 0x000fc60000000000 */
[----:B------:R-:W2:Y:S01]  /*11010*/  SHFL.IDX PT, R31, R38, 0x1, 0x181f ;  /* 0x00381f00261f7f89 */ /* 0x000ea200000e0000 */
[CC--:B------:R-:W-:Y:S01]  /*11020*/  ISETP.GE.OR P3, PT, R40.reuse, R3.reuse, P0 ;  /* 0x000000032800720c */ /* 0x0c0fe20000766670 */
[----:B------:R-:W-:Y:S02]  /*11030*/  VIADD R20, R40, 0x60 ;  /* 0x0000006028147836 */ /* 0x000fe40000000000 */
[----:B------:R-:W2:Y:S01]  /*11040*/  SHFL.IDX PT, R37, R38, 0x2, 0x181f ;  /* 0x00581f0026257f89 */ /* 0x000ea200000e0000 */
[-C--:B------:R-:W-:Y:S02]  /*11050*/  ISETP.GE.OR P2, PT, R0, R3.reuse, P0 ;  /* 0x000000030000720c */ /* 0x080fe40000746670 */
[----:B------:R-:W-:Y:S02]  /*11060*/  ISETP.GE.OR P1, PT, R20, R3, P0 ;  /* 0x000000031400720c */ /* 0x000fe40000726670 */
[----:B------:R-:W-:-:S05]  /*11070*/  IADD3 R0, R2, 0x16820, RZ ;  /* 0x0001682002007810 */ /* 0x000fca0007ffe0ff */
[----:B0-----:R-:W-:-:S04]  /*11080*/  @!P3 LEA R20, P5, R29, R30, 0x1 ;  /* 0x0000001e1d14b211 */ /* 0x001fc800078a08ff */
[C---:B-1----:R-:W-:Y:S02]  /*11090*/  @!P2 LEA R30, P4, R29.reuse, R36, 0x1 ;  /* 0x000000241d1ea211 */ /* 0x042fe400078808ff */
[C---:B--2---:R-:W-:Y:S02]  /*110a0*/  @!P3 LEA.HI.X R21, R29.reuse, R21, R28, 0x1, P5 ;  /* 0x000000151d15b211 */ /* 0x044fe400028f0c1c */
[C---:B------:R-:W-:Y:S02]  /*110b0*/  @!P1 LEA R36, P5, R29.reuse, R42, 0x1 ;  /* 0x0000002a1d249211 */ /* 0x040fe400078a08ff */
[----:B------:R-:W-:Y:S02]  /*110c0*/  PRMT R0, RZ, 0x654, R0 ;  /* 0x00000654ff007816 */ /* 0x000fe40000000000 */
[C-C-:B------:R-:W-:Y:S02]  /*110d0*/  @!P2 LEA.HI.X R31, R29.reuse, R31, R28.reuse, 0x1, P4 ;  /* 0x0000001f1d1fa211 */ /* 0x140fe400020f0c1c */
[----:B------:R-:W-:Y:S01]  /*110e0*/  @!P1 LEA.HI.X R37, R29, R37, R28, 0x1, P5 ;  /* 0x000000251d259211 */ /* 0x000fe200028f0c1c */
[----:B------:R0:W-:Y:S02]  /*110f0*/  SYNCS.ARRIVE.TRANS64.RED.A1T0 RZ, [R0+URZ], RZ ;  /* 0x000000ff00ff79a7 */ /* 0x0001e4000810043f */
[----:B0-----:R-:W-:-:S05]  /*11100*/  VIADD R0, R40, 0x90 ;  /* 0x0000009028007836 */ /* 0x001fca0000000000 */
[----:B------:R-:W-:Y:S01]  /*11110*/  ISETP.GE.OR P0, PT, R0, R3, P0 ;  /* 0x000000030000720c */ /* 0x000fe20000706670 */
[----:B------:R-:W2:Y:S04]  /*11120*/  SHFL.IDX PT, R32, R32, 0x3, 0x181f ;  /* 0x00781f0020207f89 */ /* 0x000ea800000e0000 */
[----:B------:R-:W0:Y:S04]  /*11130*/  SHFL.IDX PT, R38, R38, 0x3, 0x181f ;  /* 0x00781f0026267f89 */ /* 0x000e2800000e0000 */
[----:B---3--:R3:W-:Y:S04]  /*11140*/  @!P3 ST.E.128 desc[UR40][R20.64], R8 ;  /* 0x000000081400b985 */ /* 0x0087e8000c101d28 */
[----:B----4-:R3:W-:Y:S04]  /*11150*/  @!P2 ST.E.128 desc[UR40][R30.64], R12 ;  /* 0x0000000c1e00a985 */ /* 0x0107e8000c101d28 */
[----:B------:R3:W-:Y:S01]  /*11160*/  @!P1 ST.E.128 desc[UR40][R36.64], R24 ;  /* 0x0000001824009985 */ /* 0x0007e2000c101d28 */
[----:B0-2---:R-:W-:Y:S05]  /*11170*/  @P0 BRA `(.L_x_2771) ;  /* 0x0000000800740947 */ /* 0x005fea0003800000 */
[----:B---3--:R-:W-:-:S04]  /*11180*/  LEA R8, P0, R29, R32, 0x1 ;  /* 0x000000201d087211 */ /* 0x008fc800078008ff */
[----:B------:R-:W-:-:S05]  /*11190*/  LEA.HI.X R9, R29, R38, R28, 0x1, P0 ;  /* 0x000000261d097211 */ /* 0x000fca00000f0c1c */
[----:B-----5:R2:W-:Y:S01]  /*111a0*/  ST.E.128 desc[UR40][R8.64], R4 ;  /* 0x0000000408007985 */ /* 0x0205e2000c101d28 */
[----:B------:R-:W-:Y:S05]  /*111b0*/  BRA `(.L_x_2771) ;  /* 0x0000000800647947 */ /* 0x000fea0003800000 */
.L_x_2769:
[----:B------:R-:W3:Y:S01]  /*111c0*/  LDL.LU R6, [R1+0x4c] ;  /* 0x00004c0001067983 */ /* 0x000ee20000300800 */
[----:B------:R-:W-:Y:S01]  /*111d0*/  ULDC.64 UR4, c[0x0][0xc00] ;  /* 0x0003000000047ab9 */ /* 0x000fe20000000a00 */
[----:B------:R-:W-:Y:S01]  /*111e0*/  IMAD.MOV.U32 R0, RZ, RZ, RZ ;  /* 0x000000ffff007224 */ /* 0x000fe200078e00ff */
[----:B------:R-:W4:Y:S01]  /*111f0*/  LDC R25, c[0x0][0xbe8] ;  /* 0x0002fa00ff197b82 */ /* 0x000f220000000800 */
[----:B------:R-:W0:Y:S01]  /*11200*/  LDL.LU R3, [R1+0x50] ;  /* 0x0000500001037983 */ /* 0x000e220000300800 */
[----:B------:R-:W-:-:S04]  /*11210*/  ISETP.NE.U32.AND P0, PT, RZ, UR4, PT ;  /* 0x00000004ff007c0c */ /* 0x000fc8000bf05070 */
[----:B------:R-:W-:Y:S02]  /*11220*/  ISETP.NE.AND.EX P0, PT, RZ, UR5, PT, P0 ;  /* 0x00000005ff007c0c */ /* 0x000fe4000bf05300 */
[----:B---3--:R-:W-:-:S04]  /*11230*/  IADD3 R4, P1, R6, UR4, RZ ;  /* 0x0000000406047c10 */ /* 0x008fc8000ff3e0ff */
[----:B0-----:R-:W-:Y:S01]  /*11240*/  IADD3.X R5, R3, UR5, RZ, P1, !PT ;  /* 0x0000000503057c10 */ /* 0x001fe20008ffe4ff */
[----:B------:R-:W-:Y:S02]  /*11250*/  ULDC.64 UR4, c[0x0][0xc08] ;  /* 0x0003020000047ab9 */ /* 0x000fe40000000a00 */
[----:B------:R-:W-:-:S04]  /*11260*/  ISETP.NE.U32.AND P1, PT, RZ, UR4, PT ;  /* 0x00000004ff007c0c */ /* 0x000fc8000bf25070 */
[----:B------:R0:W5:Y:S01]  /*11270*/  @P0 LDG.E R0, desc[UR40][R4.64] ;  /* 0x0000002804000981 */ /* 0x000162000c1e1900 */
[----:B------:R-:W-:Y:S01]  /*11280*/  ISETP.NE.AND.EX P1, PT, RZ, UR5, PT, P1 ;  /* 0x00000005ff007c0c */ /* 0x000fe2000bf25310 */
[----:B------:R-:W3:-:S12]  /*11290*/  S2R R10, SR_TID.X ;  /* 0x00000000000a7919 */ /* 0x000ed80000002100 */
[----:B------:R-:W-:Y:S01]  /*112a0*/  @P1 IADD3 R6, P2, R6, UR4, RZ ;  /* 0x0000000406061c10 */ /* 0x000fe2000ff5e0ff */
[----:B------:R-:W-:Y:S02]  /*112b0*/  ULDC UR4, c[0x0][0xa88] ;  /* 0x0002a20000047ab9 */ /* 0x000fe40000000800 */
[----:B------:R-:W-:Y:S01]  /*112c0*/  IMAD.U32 R8, RZ, RZ, UR4 ;  /* 0x00000004ff087e24 */ /* 0x000fe2000f8e00ff */
[----:B------:R-:W-:-:S05]  /*112d0*/  @P1 IADD3.X R7, R3, UR5, RZ, P2, !PT ;  /* 0x0000000503071c10 */ /* 0x000fca00097fe4ff */
[----:B------:R0:W5:Y:S01]  /*112e0*/  @P1 LDG.E R8, desc[UR40][R6.64] ;  /* 0x0000002806081981 */ /* 0x000162000c1e1900 */
[----:B----4-:R-:W-:Y:S01]  /*112f0*/  ISETP.NE.AND P2, PT, R25, 0x1, PT ;  /* 0x000000011900780c */ /* 0x010fe20003f45270 */
[----:B---3--:R-:W-:-:S12]  /*11300*/  VIADD R31, R10, 0xffffff80 ;  /* 0xffffff800a1f7836 */ /* 0x008fd80000000000 */
[----:B------:R-:W3:Y:S01]  /*11310*/  @P2 LDC R20, c[0x0][0xbec] ;  /* 0x0002fb00ff142b82 */ /* 0x000ee20000000800 */
[----:B------:R-:W-:-:S07]  /*11320*/  ISETP.GE.AND P3, PT, R31, 0xc0, PT ;  /* 0x000000c01f00780c */ /* 0x000fce0003f66270 */
[----:B------:R-:W4:Y:S01]  /*11330*/  @P2 LDC R27, c[0x0][0xbf0] ;  /* 0x0002fc00ff1b2b82 */ /* 0x000f220000000800 */
[----:B0-----:R-:W-:Y:S05]  /*11340*/  @P1 BRA `(.L_x_2772) ;  /* 0x0000000000101947 */ /* 0x001fea0003800000 */
[----:B------:R-:W-:Y:S05]  /*11350*/  @!P0 BRA `(.L_x_2772) ;  /* 0x00000000000c8947 */ /* 0x000fea0003800000 */
[----:B------:R-:W2:Y:S04]  /*11360*/  LDG.E R3, desc[UR40][R4.64] ;  /* 0x0000002804037981 */ /* 0x000ea8000c1e1900 */
[----:B-----5:R-:W2:Y:S02]  /*11370*/  LDG.E R8, desc[UR40][R4.64+0x4] ;  /* 0x0000042804087981 */ /* 0x020ea4000c1e1900 */
[----:B--2---:R-:W-:-:S07]  /*11380*/  IMAD.IADD R8, R8, 0x1, -R3 ;  /* 0x0000000108087824 */ /* 0x004fce00078e0a03 */
.L_x_2772:
        /* <DEDUP_REMOVED lines=11> */
[----:B-----5:R-:W-:Y:S01]  /*11440*/  IADD3 R10, R30, -0x80, R10 ;  /* 0xffffff801e0a7810 */ /* 0x020fe20007ffe00a */
        /* <DEDUP_REMOVED lines=33> */
[----:B------:R-:W-:Y:S02]  /*11660*/  LEA.HI.X R7, R4, UR5, R3, 0x2, P0 ;  /* 0x0000000504077c11 */ /* 0x000fe400080f1403 */
[----:B------:R-:W-:-:S05]  /*11670*/  MOV R3, 0xff800000 ;  /* 0xff80000000037802 */ /* 0x000fca0000000f00 */
[----:B------:R0:W-:Y:S02]  /*11680*/  STG.E desc[UR40][R6.64], R3 ;  /* 0x0000000306007986 */ /* 0x0001e4000c101928 */
.L_x_2774:
[----:B------:R-:W-:Y:S05]  /*11690*/  BSYNC B1 ;  /* 0x0000000000017941 */ /* 0x000fea0003800000 */
.L_x_2773:
[----:B------:R-:W-:Y:S01]  /*116a0*/  SHF.R.S32.HI R26, RZ, 0x1f, R31 ;  /* 0x0000001fff1a7819 */ /* 0x000fe2000001141f */
[----:B------:R-:W-:Y:S01]  /*116b0*/  ULDC.64 UR4, c[0x0][0xaa0] ;  /* 0x0002a80000047ab9 */ /* 0x000fe20000000a00 */
[----:B------:R-:W-:Y:S01]  /*116c0*/  ULDC.64 UR6, c[0x0][0xa80] ;  /* 0x0002a00000067ab9 */ /* 0x000fe20000000a00 */
[----:B0-----:R-:W-:Y:S01]  /*116d0*/  IMAD R3, R11, UR4, RZ ;  /* 0x000000040b037c24 */ /* 0x001fe2000f8e02ff */
[----:B------:R-:W-:Y:S01]  /*116e0*/  LEA.HI R26, R26, R31, RZ, 0x3 ;  /* 0x0000001f1a1a7211 */ /* 0x000fe200078f18ff */
[----:B------:R-:W-:-:S03]  /*116f0*/  IMAD.WIDE.U32 R4, R0, UR4, RZ ;  /* 0x0000000400047c25 */ /* 0x000fc6000f8e00ff */
[----:B------:R-:W-:Y:S01]  /*11700*/  SHF.R.S32.HI R26, RZ, 0x3, R26 ;  /* 0x00000003ff1a7819 */ /* 0x000fe2000001141a */
[----:B------:R-:W-:Y:S01]  /*11710*/  IMAD R3, R0, UR5, R3 ;  /* 0x0000000500037c24 */ /* 0x000fe2000f8e0203 */
[----:B------:R-:W-:Y:S02]  /*11720*/  ULDC.64 UR4, c[0x0][0xae8] ;  /* 0x0002ba0000047ab9 */ /* 0x000fe40000000a00 */
[----:B------:R-:W-:Y:S02]  /*11730*/  IMAD R6, R12, UR4, RZ ;  /* 0x000000040c067c24 */ /* 0x000fe4000f8e02ff */
[----:B------:R-:W-:Y:S02]  /*11740*/  IMAD R0, R43, 0x30, R26 ;  /* 0x000000302b007824 */ /* 0x000fe400078e021a */
[----:B------:R-:W-:Y:S02]  /*11750*/  IMAD.IADD R5, R5, 0x1, R3 ;  /* 0x0000000105057824 */ /* 0x000fe400078e0203 */
[----:B-----5:R-:W-:-:S02]  /*11760*/  IMAD.IADD R9, R30, 0x1, R0 ;  /* 0x000000011e097824 */ /* 0x020fc400078e0200 */
[----:B------:R-:W-:Y:S02]  /*11770*/  IMAD R7, R24, UR5, R6 ;  /* 0x0000000518077c24 */ /* 0x000fe4000f8e0206 */
[----:B------:R-:W-:-:S04]  /*11780*/  @P2 IMAD.HI.U32 R0, R9, R20, RZ ;  /* 0x0000001409002227 */ /* 0x000fc800078e00ff */
[----:B------:R-:W-:Y:S01]  /*11790*/  IMAD.WIDE.U32 R4, R24, UR4, R4 ;  /* 0x0000000418047c25 */ /* 0x000fe2000f8e0004 */
[----:B------:R-:W-:-:S03]  /*117a0*/  ULDC.64 UR4, c[0x0][0xaf0] ;  /* 0x0002bc0000047ab9 */ /* 0x000fc60000000a00 */
[----:B------:R-:W-:Y:S01]  /*117b0*/  IMAD.MOV.U32 R3, RZ, RZ, R9 ;  /* 0x000000ffff037224 */ /* 0x000fe200078e0009 */
[----:B------:R-:W-:Y:S01]  /*117c0*/  @P2 SHF.R.U32.HI R3, RZ, R27, R0 ;  /* 0x0000001bff032219 */ /* 0x000fe20000011600 */
[----:B------:R-:W-:Y:S02]  /*117d0*/  IMAD R6, R14, UR4, RZ ;  /* 0x000000040e067c24 */ /* 0x000fe4000f8e02ff */
[----:B------:R-:W-:Y:S01]  /*117e0*/  IMAD.IADD R5, R5, 0x1, R7 ;  /* 0x0000000105057824 */ /* 0x000fe200078e0207 */
[----:B------:R-:W-:Y:S01]  /*117f0*/  SHF.R.S32.HI R0, RZ, 0x1f, R3 ;  /* 0x0000001fff007819 */ /* 0x000fe20000011403 */
[C---:B------:R-:W-:Y:S02]  /*11800*/  IMAD R7, R13.reuse, UR5, R6 ;  /* 0x000000050d077c24 */ /* 0x040fe4000f8e0206 */
[----:B------:R-:W-:Y:S01]  /*11810*/  IMAD.WIDE.U32 R4, R13, UR4, R4 ;  /* 0x000000040d047c25 */ /* 0x000fe2000f8e0004 */
[----:B------:R-:W-:-:S03]  /*11820*/  ULDC.64 UR4, c[0x0][0xae0] ;  /* 0x0002b80000047ab9 */ /* 0x000fc60000000a00 */
[----:B------:R-:W-:Y:S01]  /*11830*/  IMAD.MOV R6, RZ, RZ, -R3 ;  /* 0x000000ffff067224 */ /* 0x000fe200078e0a03 */
[----:B------:R-:W-:Y:S01]  /*11840*/  IADD3 R5, R5, R7, RZ ;  /* 0x0000000705057210 */ /* 0x000fe20007ffe0ff */
        /* <DEDUP_REMOVED lines=8> */
[----:B------:R-:W-:Y:S01]  /*118d0*/  IMAD.WIDE.U32 R20, R7, UR4, R4 ;  /* 0x0000000407147c25 */ /* 0x000fe2000f8e0004 */
        /* <DEDUP_REMOVED lines=22> */
[C-C-:B--2---:R-:W-:Y:S02]  /*11a40*/  @!P2 LEA.HI.X R3, R29.reuse, R0, R28.reuse, 0x1, P5 ;  /* 0x000000001d03a211 */ /* 0x144fe400028f0c1c */
[----:B------:R0:W2:Y:S01]  /*11a50*/  SHFL.IDX PT, R0, R20, 0x3, 0x181f ;  /* 0x00781f0014007f89 */ /* 0x0000a200000e0000 */
[C---:B---3--:R-:W-:Y:S02]  /*11a60*/  @!P3 LEA R8, P1, R29.reuse, R5, 0x1 ;  /* 0x000000051d08b211 */ /* 0x048fe400078208ff */
[----:B------:R-:W-:Y:S02]  /*11a70*/  @!P2 MOV R11, R3 ;  /* 0x00000003000ba202 */ /* 0x000fe40000000f00 */
[C---:B----4-:R-:W-:Y:S02]  /*11a80*/  @!P4 LEA R25, P5, R29.reuse, R14, 0x1 ;  /* 0x0000000e1d19c211 */ /* 0x050fe400078a08ff */
[----:B------:R0:W3:Y:S01]  /*11a90*/  SHFL.IDX PT, R14, R7, 0x3, 0x181f ;  /* 0x00781f00070e7f89 */ /* 0x0000e200000e0000 */
[----:B-----5:R-:W-:-:S02]  /*11aa0*/  @!P3 LEA.HI.X R9, R29, R4, R28, 0x1, P1 ;  /* 0x000000041d09b211 */ /* 0x020fc400008f0c1c */
[----:B------:R-:W-:Y:S01]  /*11ab0*/  @!P4 IMAD.MOV.U32 R4, RZ, RZ, R25 ;  /* 0x000000ffff04c224 */ /* 0x000fe200078e0019 */
[----:B------:R0:W-:Y:S01]  /*11ac0*/  @!P2 ST.E.128 desc[UR40][R10.64], RZ ;  /* 0x000000ff0a00a985 */ /* 0x0001e2000c101d28 */
[----:B-1----:R-:W-:-:S03]  /*11ad0*/  @!P4 LEA.HI.X R5, R29, R6, R28, 0x1, P5 ;  /* 0x000000061d05c211 */ /* 0x002fc600028f0c1c */
[----:B------:R0:W-:Y:S04]  /*11ae0*/  @!P3 ST.E.128 desc[UR40][R8.64], RZ ;  /* 0x000000ff0800b985 */ /* 0x0001e8000c101d28 */
[----:B------:R0:W-:Y:S02]  /*11af0*/  @!P4 ST.E.128 desc[UR40][R4.64], RZ ;  /* 0x000000ff0400c985 */ /* 0x0001e4000c101d28 */
.L_x_2954:
[----:B------:R-:W-:-:S05]  /*11b00*/  VIADD R24, R24, 0x90 ;  /* 0x0000009018187836 */ /* 0x000fca0000000000 */
[----:B------:R-:W-:-:S13]  /*11b10*/  ISETP.GE.OR P0, PT, R24, R21, P0 ;  /* 0x000000151800720c */ /* 0x000fda0000706670 */
[----:B---3--:R-:W-:-:S04]  /*11b20*/  @!P0 LEA R14, P1, R29, R14, 0x1 ;  /* 0x0000000e1d0e8211 */ /* 0x008fc800078208ff */
[----:B--2---:R-:W-:-:S05]  /*11b30*/  @!P0 LEA.HI.X R15, R29, R0, R28, 0x1, P1 ;  /* 0x000000001d0f8211 */ /* 0x004fca00008f0c1c */
[----:B------:R1:W-:Y:S04]  /*11b40*/  @!P0 ST.E.128 desc[UR40][R14.64], RZ ;  /* 0x000000ff0e008985 */ /* 0x0003e8000c101d28 */
.L_x_2771:
[----:B------:R-:W-:Y:S05]  /*11b50*/  BSYNC B0 ;  /* 0x0000000000007941 */ /* 0x000fea0003800000 */
.L_x_2768:
[----:B------:R-:W-:Y:S02]  /*11b60*/  ULDC UR4, c[0x0][0xc3c] ;  /* 0x00030f0000047ab9 */ /* 0x000fe40000000800 */
[----:B------:R-:W-:-:S13]  /*11b70*/  ISETP.GE.AND P0, PT, R35, UR4, PT ;  /* 0x0000000423007c0c */ /* 0x000fda000bf06270 */
[----:B------:R-:W-:Y:S05]  /*11b80*/  @!P0 BRA `(.L_x_2776) ;  /* 0xfffffef4001c8947 */ /* 0x000fea000383ffff */
[----:B------:R-:W-:Y:S05]  /*11b90*/  BRA `(.L_x_2631) ;  /* 0x0000006c00287947 */ /* 0x000fea0003800000 */
.L_x_2629:
[----:B------:R-:W-:-:S08]  /*11ba0*/  NOP ;  /* 0x0000000000007918 */ /* 0x000fd00000000000 */
[----:B--2---:R-:W0:-:S00]  /*11bb0*/  USETMAXREG.DEALLOC.CTAPOOL 0x20 ;  /* 0x00000020000079c8 */ /* 0x004e0000080e0500 */
        /* <DEDUP_REMOVED lines=11> */
[----:B------:R-:W0:Y:S01]  /*11c70*/  LDS.128 R16, [UR4+0x168d0] ;  /* 0x0168d004ff107984 */ /* 0x000e220008000c00 */
[----:B------:R-:W-:Y:S06]  /*11c80*/  BAR.ARV 0x4, 0x200 ;  /* 0x0108000000007b1d */ /* 0x000fec0000002000 */
[----:B------:R-:W-:Y:S05]  /*11c90*/  BRA `(.L_x_2778) ;  /* 0x0000000800887947 */ /* 0x000fea0003800000 */
.L_x_2777:
        /* <DEDUP_REMOVED lines=42> */
.L_x_2783:
[----:B------:R-:W-:Y:S01]  /*11f40*/  UIADD3 UR4, UR4, 0x1f, URZ ;  /* 0x0000001f04047890 */ /* 0x000fe2000fffe03f */
[----:B------:R-:W-:-:S05]  /*11f50*/  MOV R19, UR7 ;  /* 0x0000000700137c02 */ /* 0x000fca0008000f00 */
        /* <DEDUP_REMOVED lines=10> */
.L_x_2782:
[----:B------:R-:W-:Y:S05]  /*12000*/  BSYNC B0 ;  /* 0x0000000000007941 */ /* 0x000fea0003800000 */
.L_x_2781:
        /* <DEDUP_REMOVED lines=20> */
[----:B------:R-:W-:Y:S02]  /*12150*/  IMAD.MOV.U32 R6, RZ, RZ, R9 ;  /* 0x000000ffff067224 */ /* 0x000fe400078e0009 */
[----:B------:R-:W-:-:S07]  /*12160*/  IMAD.MOV.U32 R9, RZ, RZ, R3 ;  /* 0x000000ffff097224 */ /* 0x000fce00078e0003 */
.L_x_2779:
[----:B------:R-:W-:-:S04]  /*12170*/  IMAD.IADD R9, R4, 0x1, -R9 ;  /* 0x0000000104097824 */ /* 0x000fc800078e0a09 */
[----:B------:R-:W-:-:S05]  /*12180*/  IMAD R2, R6, UR5, R9 ;  /* 0x0000000506027c24 */ /* 0x000fca000f8e0209 */
[----:B------:R-:W-:Y:S02]  /*12190*/  ISETP.GT.AND P0, PT, R2, UR6, PT ;  /* 0x0000000602007c0c */ /* 0x000fe4000bf04270 */
[----:B------:R-:W0:Y:S11]  /*121a0*/  LDC.64 R2, c[0x0][0xc90] ;  /* 0x00032400ff027b82 */ /* 0x000e360000000a00 */
[----:B------:R-:W-:-:S04]  /*121b0*/  VOTE.ANY R10, PT, !P0 ;  /* 0x00000000000a7806 */ /* 0x000fc800040e0100 */
[----:B------:R-:W1:Y:S02]  /*121c0*/  POPC R13, R10 ;  /* 0x0000000a000d7309 */ /* 0x000e640000000000 */
[----:B-1----:R-:W-:-:S05]  /*121d0*/  IADD3 R19, R13, UR4, RZ ;  /* 0x000000040d137c10 */ /* 0x002fca000fffe0ff */
        /* <DEDUP_REMOVED lines=14> */
.L_x_2784:
[----:B-1----:R-:W-:Y:S01]  /*122c0*/  IMAD R16, R16, UR5, R9 ;  /* 0x0000000510107c24 */ /* 0x002fe2000f8e0209 */
[----:B0-----:R-:W-:Y:S01]  /*122d0*/  IABS R6, R4 ;  /* 0x0000000400067213 */ /* 0x001fe20000000000 */
[----:B------:R-:W-:Y:S02]  /*122e0*/  IMAD R11, R15, R8, RZ ;  /* 0x000000080f0b7224 */ /* 0x000fe400078e02ff */
[----:B------:R-:W-:Y:S01]  /*122f0*/  IMAD.MOV.U32 R2, RZ, RZ, RZ ;  /* 0x000000ffff027224 */ /* 0x000fe200078e00ff */
[----:B------:R-:W-:Y:S01]  /*12300*/  IADD3 R9, -R16, UR6, RZ ;  /* 0x0000000610097c10 */ /* 0x000fe2000fffe1ff */
[----:B------:R-:W-:Y:S02]  /*12310*/  IMAD.MOV R6, RZ, RZ, -R6 ;  /* 0x000000ffff067224 */ /* 0x000fe400078e0a06 */
[----:B------:R-:W-:Y:S01]  /*12320*/  IMAD.HI.U32 R2, R3, R11, R2 ;  /* 0x0000000b03027227 */ /* 0x000fe200078e0002 */
[----:B------:R-:W-:-:S05]  /*12330*/  IABS R3, R9 ;  /* 0x0000000900037213 */ /* 0x000fca0000000000 */
[----:B------:R-:W-:-:S04]  /*12340*/  IMAD.HI.U32 R2, R2, R3, RZ ;  /* 0x0000000302027227 */ /* 0x000fc800078e00ff */
[----:B------:R-:W-:-:S05]  /*12350*/  IMAD R3, R2, R6, R3 ;  /* 0x0000000602037224 */ /* 0x000fca00078e0203 */
[----:B------:R-:W-:-:S13]  /*12360*/  ISETP.GT.U32.AND P1, PT, R8, R3, PT ;  /* 0x000000030800720c */ /* 0x000fda0003f24070 */
[-C--:B------:R-:W-:Y:S01]  /*12370*/  @!P1 IADD3 R3, R3, -R8.reuse, RZ ;  /* 0x8000000803039210 */ /* 0x080fe20007ffe0ff */
        /* <DEDUP_REMOVED lines=14> */
[----:B------:R-:W-:-:S04]  /*12460*/  IABS R8, R7 ;  /* 0x0000000700087213 */ /* 0x000fc80000000000 */
[----:B------:R-:W0:Y:S08]  /*12470*/  I2F.RP R10, R8 ;  /* 0x00000008000a7306 */ /* 0x000e300000209400 */
[----:B0-----:R-:W0:Y:S02]  /*12480*/  MUFU.RCP R10, R10 ;  /* 0x0000000a000a7308 */ /* 0x001e240000001000 */
[----:B0-----:R-:W-:Y:S01]  /*12490*/  VIADD R3, R10, 0xffffffe ;  /* 0x0ffffffe0a037836 */ /* 0x001fe20000000000 */
[----:B------:R-:W-:-:S05]  /*124a0*/  IABS R10, R7 ;  /* 0x00000007000a7213 */ /* 0x000fca0000000000 */
[----:B------:R-:W0:Y:S02]  /*124b0*/  F2I.FTZ.U32.TRUNC.NTZ R3, R3 ;  /* 0x0000000300037305 */ /* 0x000e24000021f000 */
[----:B0-----:R-:W-:-:S05]  /*124c0*/  IADD3 R11, RZ, -R3, RZ ;  /* 0x80000003ff0b7210 */ /* 0x001fca0007ffe0ff */
[----:B------:R-:W-:-:S04]  /*124d0*/  IMAD R9, R11, R8, RZ ;  /* 0x000000080b097224 */ /* 0x000fc800078e02ff */
        /* <DEDUP_REMOVED lines=13> */
[----:B------:R-:W-:-:S06]  /*125b0*/  @P0 IADD3 R2, R2, 0x1, RZ ;  /* 0x0000000102020810 */ /* 0x000fcc0007ffe0ff */
[----:B------:R-:W-:Y:S01]  /*125c0*/  @!P2 IMAD.MOV R2, RZ, RZ, -R2 ;  /* 0x000000ffff02a224 */ /* 0x000fe200078e0a02 */
[----:B------:R-:W-:Y:S01]  /*125d0*/  @!P1 LOP3.LUT R2, RZ, R7, RZ, 0x33, !PT ;  /* 0x00000007ff029212 */ /* 0x000fe200078e33ff */
[----:B------:R-:W-:-:S03]  /*125e0*/  IMAD.MOV R7, RZ, RZ, -R7 ;  /* 0x000000ffff077224 */ /* 0x000fc600078e0a07 */
[----:B------:R-:W-:Y:S01]  /*125f0*/  LOP3.LUT R17, RZ, R2, RZ, 0x33, !PT ;  /* 0x00000002ff117212 */ /* 0x000fe200078e33ff */
[----:B------:R-:W-:-:S04]  /*12600*/  IMAD R18, R2, R7, R3 ;  /* 0x0000000702127224 */ /* 0x000fc800078e0203 */
[----:B------:R-:W-:Y:S01]  /*12610*/  IMAD.IADD R17, R0, 0x1, R17 ;  /* 0x0000000100117824 */ /* 0x000fe200078e0211 */
[----:B------:R-:W-:Y:S06]  /*12620*/  BRA `(.L_x_2785) ;  /* 0x00000000000c7947 */ /* 0x000fec0003800000 */
.L_x_2780:
[----:B------:R-:W-:Y:S01]  /*12630*/  IMAD.MOV.U32 R17, RZ, RZ, RZ ;  /* 0x000000ffff117224 */ /* 0x000fe200078e00ff */
[----:B------:R-:W-:Y:S01]  /*12640*/  MOV R16, UR6 ;  /* 0x0000000600107c02 */ /* 0x000fe20008000f00 */
[----:B------:R-:W-:-:S07]  /*12650*/  IMAD.MOV.U32 R18, RZ, RZ, RZ ;  /* 0x000000ffff127224 */ /* 0x000fce00078e00ff */
.L_x_2785:
[----:B------:R-:W-:-:S13]  /*12660*/  ISETP.NE.AND P0, PT, R5, RZ, PT ;  /* 0x000000ff0500720c */ /* 0x000fda0003f05270 */
[----:B------:R-:W0:Y:S01]  /*12670*/  @!P0 S2R R3, SR_CgaCtaId ;  /* 0x0000000000038919 */ /* 0x000e220000008800 */
[----:B------:R-:W-:-:S04]  /*12680*/  @!P0 MOV R0, 0x400 ;  /* 0x0000040000008802 */ /* 0x000fc80000000f00 */
[----:B0-----:R-:W-:-:S05]  /*12690*/  @!P0 LEA R0, R3, R0, 0x18 ;  /* 0x0000000003008211 */ /* 0x001fca00078ec0ff */
[----:B------:R1:W-:Y:S01]  /*126a0*/  @!P0 STS.128 [R0+0x168d0], R16 ;  /* 0x0168d01000008388 */ /* 0x0003e20000000c00 */
[----:B------:R-:W-:Y:S06]  /*126b0*/  BAR.ARV 0x5, 0x200 ;  /* 0x0148000000007b1d */ /* 0x000fec0000002000 */
.L_x_2778:
[----:B------:R2:W-:Y:S01]  /*126c0*/  STL [R1+0x44], RZ ;  /* 0x000044ff01007387 */ /* 0x0005e20000100800 */
[----:B------:R-:W-:Y:S01]  /*126d0*/  ULDC UR4, c[0x0][0xc3c] ;  /* 0x00030f0000047ab9 */ /* 0x000fe20000000800 */
[----:B------:R-:W-:Y:S01]  /*126e0*/  IMAD.MOV.U32 R29, RZ, RZ, 0x1 ;  /* 0x00000001ff1d7424 */ /* 0x000fe200078e00ff */
[----:B0-----:R-:W-:Y:S01]  /*126f0*/  ISETP.GE.AND P0, PT, R19, UR4, PT ;  /* 0x0000000413007c0c */ /* 0x001fe2000bf06270 */
[----:B------:R-:W-:-:S12]  /*12700*/  IMAD.MOV.U32 R26, RZ, RZ, RZ ;  /* 0x000000ffff1a7224 */ /* 0x000fd800078e00ff */
[----:B--2---:R-:W-:Y:S05]  /*12710*/  @P0 BRA `(.L_x_2786) ;  /* 0x0000005c006c0947 */ /* 0x004fea0003800000 */
[----:B------:R-:W2:Y:S01]  /*12720*/  LDL R6, [R1+0x30] ;  /* 0x0000300001067983 */ /* 0x000ea20000100800 */
[----:B------:R-:W1:Y:S01]  /*12730*/  S2R R7, SR_TID.X ;  /* 0x0000000000077919 */ /* 0x000e620000002100 */
[----:B------:R-:W0:Y:S01]  /*12740*/  S2UR UR5, SR_CgaCtaId ;  /* 0x00000000000579c3 */ /* 0x000e220000008800 */
[----:B------:R-:W-:Y:S02]  /*12750*/  UMOV UR4, 0x400 ;  /* 0x0000040000047882 */ /* 0x000fe40000000000 */
[----:B0-----:R-:W-:Y:S01]  /*12760*/  ULEA UR4, UR5, UR4, 0x18 ;  /* 0x0000000405047291 */ /* 0x001fe2000f8ec03f */
[C---:B-1----:R-:W-:Y:S01]  /*12770*/  IMAD.SHL.U32 R0, R7.reuse, 0x8, RZ ;  /* 0x0000000807007824 */ /* 0x042fe200078e00ff */
[----:B------:R-:W-:-:S04]  /*12780*/  LOP3.LUT R5, R7, 0x7f, RZ, 0xc0, !PT ;  /* 0x0000007f07057812 */ /* 0x000fc800078ec0ff */
[----:B------:R-:W-:Y:S01]  /*12790*/  LOP3.LUT R2, R0, 0x1f8, RZ, 0xc0, !PT ;  /* 0x000001f800027812 */ /* 0x000fe200078ec0ff */
[----:B------:R-:W-:-:S03]  /*127a0*/  IMAD.SHL.U32 R3, R5, 0x8, RZ ;  /* 0x0000000805037824 */ /* 0x000fc600078e00ff */
[----:B------:R-:W-:Y:S01]  /*127b0*/  LOP3.LUT R2, R2, 0x38, R7, 0x78, !PT ;  /* 0x0000003802027812 */ /* 0x000fe200078e7807 */
[----:B------:R-:W-:-:S03]  /*127c0*/  IMAD.U32 R22, RZ, RZ, UR4 ;  /* 0x00000004ff167e24 */ /* 0x000fc6000f8e00ff */
[----:B------:R-:W-:Y:S02]  /*127d0*/  LOP3.LUT R4, R2, 0x200, R3, 0xf8, !PT ;  /* 0x0000020002047812 */ /* 0x000fe400078ef803 */
[----:B------:R-:W-:Y:S01]  /*127e0*/  SHF.R.U32.HI R3, RZ, 0x3, R5 ;  /* 0x00000003ff037819 */ /* 0x000fe20000011605 */
[----:B------:R-:W-:Y:S01]  /*127f0*/  IMAD.MOV.U32 R5, RZ, RZ, 0x1 ;  /* 0x00000001ff057424 */ /* 0x000fe200078e00ff */
[----:B------:R-:W-:Y:S01]  /*12800*/  SHF.L.U32 R2, R7, 0x4, RZ ;  /* 0x0000000407027819 */ /* 0x000fe200000006ff */
[----:B------:R-:W-:Y:S03]  /*12810*/  BSSY B8, `(.L_x_2786) ;  /* 0x00005cb000087945 */ /* 0x000fe60003800000 */
[----:B------:R-:W-:Y:S01]  /*12820*/  LOP3.LUT R2, R2, 0x70, RZ, 0xc0, !PT ;  /* 0x0000007002027812 */ /* 0x000fe200078ec0ff */
[----:B------:R-:W-:Y:S02]  /*12830*/  IMAD.MOV.U32 R29, RZ, RZ, 0x1 ;  /* 0x00000001ff1d7424 */ /* 0x000fe400078e00ff */
[----:B------:R-:W-:Y:S01]  /*12840*/  IMAD.MOV.U32 R26, RZ, RZ, RZ ;  /* 0x000000ffff1a7224 */ /* 0x000fe200078e00ff */
[----:B------:R-:W-:Y:S01]  /*12850*/  LOP3.LUT R2, R3, R2, RZ, 0xfc, !PT ;  /* 0x0000000203027212 */ /* 0x000fe200078efcff */
[----:B------:R-:W-:Y:S01]  /*12860*/  IMAD.MOV.U32 R28, RZ, RZ, RZ ;  /* 0x000000ffff1c7224 */ /* 0x000fe200078e00ff */
[----:B------:R-:W-:Y:S01]  /*12870*/  ULDC.64 UR38, c[0x0][0x198] ;  /* 0x0000660000267ab9 */ /* 0x000fe20000000a00 */
[----:B------:R-:W-:Y:S01]  /*12880*/  ULDC UR36, c[0x0][0xc] ;  /* 0x0000030000247ab9 */ /* 0x000fe20000000800 */
[----:B--2---:R-:W-:-:S05]  /*12890*/  LOP3.LUT R0, R6, 0x2, RZ, 0xfc, !PT ;  /* 0x0000000206007812 */ /* 0x004fca00078efcff */
[----:B------:R0:W-:Y:S04]  /*128a0*/  STL [R1+0x50], R0 ;  /* 0x0000500001007387 */ /* 0x0001e80000100800 */
[----:B------:R1:W-:Y:S01]  /*128b0*/  STL [R1+0x44], RZ ;  /* 0x000044ff01007387 */ /* 0x0003e20000100800 */
[----:B0-----:R-:W-:-:S03]  /*128c0*/  LEA R0, R4, R22, 0x1 ;  /* 0x0000001604007211 */ /* 0x001fc600078e08ff */
[----:B------:R1:W-:Y:S04]  /*128d0*/  STL [R1], R5 ;  /* 0x0000000501007387 */ /* 0x0003e80000100800 */
[----:B------:R1:W-:Y:S02]  /*128e0*/  STL [R1+0x24], R0 ;  /* 0x0000240001007387 */ /* 0x0003e40000100800 */
.L_x_2879:
[----:B0-----:R-:W0:Y:S02]  /*128f0*/  LDC.64 R2, c[0x0][0xc88] ;  /* 0x00032200ff027b82 */ /* 0x001e240000000a00 */
[----:B0-----:R-:W-:-:S05]  /*12900*/  IMAD.WIDE R2, R19, 0x4, R2 ;  /* 0x0000000413027825 */ /* 0x001fca00078e0202 */
[----:B-1----:R-:W1:Y:S01]  /*12910*/  LDG.E R11, desc[UR40][R2.64] ;  /* 0x00000028020b7981 */ /* 0x002e62000c1e1900 */
[----:B------:R-:W-:Y:S05]  /*12920*/  YIELD ;  /* 0x0000000000007946 */ /* 0x000fea0003800000 */
[----:B------:R-:W-:Y:S01]  /*12930*/  ULDC.64 UR4, c[0x0][0xa28] ;  /* 0x00028a0000047ab9 */ /* 0x000fe20000000a00 */
[----:B------:R-:W-:Y:S01]  /*12940*/  IMAD.MOV.U32 R10, RZ, RZ, RZ ;  /* 0x000000ffff0a7224 */ /* 0x000fe200078e00ff */
[----:B------:R-:W-:Y:S01]  /*12950*/  ISETP.NE.U32.AND P0, PT, RZ, UR4, PT ;  /* 0x00000004ff007c0c */ /* 0x000fe2000bf05070 */
[----:B--2---:R-:W-:Y:S01]  /*12960*/  IMAD.MOV.U32 R6, RZ, RZ, RZ ;  /* 0x000000ffff067224 */ /* 0x004fe200078e00ff */
[----:B------:R-:W-:Y:S01]  /*12970*/  ULDC.64 UR8, c[0x0][0xa18] ;  /* 0x0002860000087ab9 */ /* 0x000fe20000000a00 */
[----:B------:R-:W-:Y:S01]  /*12980*/  ULDC.64 UR6, c[0x0][0xa10] ;  /* 0x0002840000067ab9 */ /* 0x000fe20000000a00 */
[----:B------:R-:W-:-:S02]  /*12990*/  ISETP.NE.AND.EX P0, PT, RZ, UR5, PT, P0 ;  /* 0x00000005ff007c0c */ /* 0x000fc4000bf05300 */
[----:B-1----:R-:W-:Y:S01]  /*129a0*/  SHF.R.S32.HI R0, RZ, 0x1f, R11 ;  /* 0x0000001fff007819 */ /* 0x002fe2000001140b */
[----:B------:R-:W-:-:S10]  /*129b0*/  IMAD.SHL.U32 R24, R11, 0x4, RZ ;  /* 0x000000040b187824 */ /* 0x000fd400078e00ff */
[C---:B------:R-:W-:Y:S01]  /*129c0*/  @P0 LEA R2, P1, R11.reuse, UR4, 0x2 ;  /* 0x000000040b020c11 */ /* 0x040fe2000f8210ff */
[----:B------:R-:W-:Y:S03]  /*129d0*/  STL [R1+0x8], R11 ;  /* 0x0000080b01007387 */ /* 0x000fe60000100800 */
[C-C-:B------:R-:W-:Y:S01]  /*129e0*/  @P0 LEA.HI.X R3, R11.reuse, UR5, R0.reuse, 0x2, P1 ;  /* 0x000000050b030c11 */ /* 0x140fe200088f1400 */
[----:B------:R-:W-:Y:S01]  /*129f0*/  ULDC.64 UR4, c[0x0][0xa00] ;  /* 0x0002800000047ab9 */ /* 0x000fe20000000a00 */
[----:B------:R-:W-:Y:S01]  /*12a00*/  SHF.L.U64.HI R25, R11, 0x2, R0 ;  /* 0x000000020b197819 */ /* 0x000fe20000010200 */
[----:B------:R0:W-:Y:S04]  /*12a10*/  STL [R1+0x3c], R0 ;  /* 0x00003c0001007387 */ /* 0x0001e80000100800 */
[----:B------:R1:W2:Y:S01]  /*12a20*/  @P0 LDG.E R10, desc[UR40][R2.64] ;  /* 0x00000028020a0981 */ /* 0x0002a2000c1e1900 */
        /* <DEDUP_REMOVED lines=10> */
[----:B---3--:R-:W3:Y:S01]  /*12ad0*/  @P0 LDG.E R6, desc[UR40][R2.64] ;  /* 0x0000002802060981 */ /* 0x008ee2000c1e1900 */
        /* <DEDUP_REMOVED lines=18> */
[----:B---3--:R0:W-:Y:S04]  /*12c00*/  STL [R1+0x38], R8 ;  /* 0x0000380801007387 */ /* 0x0081e80000100800 */
[----:B--2---:R0:W-:Y:S01]  /*12c10*/  STL [R1+0x1c], R10 ;  /* 0x00001c0a01007387 */ /* 0x0041e20000100800 */
[----:B------:R-:W-:Y:S01]  /*12c20*/  MOV R9, R8 ;  /* 0x0000000800097202 */ /* 0x000fe20000000f00 */
[----:B------:R-:W-:Y:S06]  /*12c30*/  @P2 BRA `(.L_x_2787) ;  /* 0x0000000000142947 */ /* 0x000fec0003800000 */
[----:B------:R-:W-:Y:S05]  /*12c40*/  @!P0 BRA `(.L_x_2787) ;  /* 0x0000000000108947 */ /* 0x000fea0003800000 */
[----:B0-----:R-:W2:Y:S04]  /*12c50*/  LDG.E R8, desc[UR40][R2.64] ;  /* 0x0000002802087981 */ /* 0x001ea8000c1e1900 */
[----:B------:R-:W2:Y:S02]  /*12c60*/  LDG.E R2, desc[UR40][R2.64+0x4] ;  /* 0x0000042802027981 */ /* 0x000ea4000c1e1900 */
[----:B--2---:R-:W-:-:S05]  /*12c70*/  IMAD.IADD R9, R2, 0x1, -R8 ;  /* 0x0000000102097824 */ /* 0x004fca00078e0a08 */
[----:B------:R1:W-:Y:S02]  /*12c80*/  STL [R1+0x38], R9 ;  /* 0x0000380901007387 */ /* 0x0003e40000100800 */
.L_x_2787:
[----:B0-----:R-:W-:Y:S01]  /*12c90*/  IMAD.MOV.U32 R8, RZ, RZ, R11 ;  /* 0x000000ffff087224 */ /* 0x001fe200078e000b */
[----:B------:R-:W-:Y:S02]  /*12ca0*/  ULDC.64 UR4, c[0x0][0xa20] ;  /* 0x0002880000047ab9 */ /* 0x000fe40000000a00 */
[----:B------:R-:W-:Y:S02]  /*12cb0*/  ISETP.NE.U32.AND P0, PT, RZ, UR4, PT ;  /* 0x00000004ff007c0c */ /* 0x000fe4000bf05070 */
[----:B------:R0:W-:Y:S02]  /*12cc0*/  STL [R1+0xc], R8 ;  /* 0x00000c0801007387 */ /* 0x0001e40000100800 */
[----:B------:R-:W-:-:S13]  /*12cd0*/  ISETP.NE.AND.EX P0, PT, RZ, UR5, PT, P0 ;  /* 0x00000005ff007c0c */ /* 0x000fda000bf05300 */
[----:B0-----:R-:W-:Y:S05]  /*12ce0*/  @!P0 BRA `(.L_x_2788) ;  /* 0x0000000000108947 */ /* 0x001fea0003800000 */
[----:B------:R-:W-:-:S04]  /*12cf0*/  IADD3 R2, P0, R24, UR4, RZ ;  /* 0x0000000418027c10 */ /* 0x000fc8000ff1e0ff */
[----:B------:R-:W-:-:S05]  /*12d00*/  IADD3.X R3, R25, UR5, RZ, P0, !PT ;  /* 0x0000000519037c10 */ /* 0x000fca00087fe4ff */
[----:B------:R0:W5:Y:S01]  /*12d10*/  LDG.E R7, desc[UR40][R2.64] ;  /* 0x0000002802077981 */ /* 0x000162000c1e1900 */
[----:B------:R-:W-:Y:S05]  /*12d20*/  BRA `(.L_x_2789) ;  /* 0x0000000000247947 */ /* 0x000fea0003800000 */
.L_x_2788:
[----:B------:R-:W-:Y:S02]  /*12d30*/  ULDC.64 UR4, c[0x0][0xa08] ;  /* 0x0002820000047ab9 */ /* 0x000fe40000000a00 */
[----:B------:R-:W-:-:S04]  /*12d40*/  ISETP.NE.U32.AND P0, PT, RZ, UR4, PT ;  /* 0x00000004ff007c0c */ /* 0x000fc8000bf05070 */
[----:B------:R-:W-:-:S13]  /*12d50*/  ISETP.NE.AND.EX P0, PT, RZ, UR5, PT, P0 ;  /* 0x00000005ff007c0c */ /* 0x000fda000bf05300 */
[----:B------:R-:W-:Y:S05]  /*12d60*/  @!P0 BRA `(.L_x_2789) ;  /* 0x0000000000148947 */ /* 0x000fea0003800000 */
[----:B------:R-:W0:Y:S02]  /*12d70*/  LDC.64 R2, c[0x0][0xa08] ;  /* 0x00028200ff027b82 */ /* 0x000e240000000a00 */
[----:B0-----:R-:W-:-:S05]  /*12d80*/  IMAD.WIDE R2, R8, 0x4, R2 ;  /* 0x0000000408027825 */ /* 0x001fca00078e0202 */
[----:B------:R-:W2:Y:S04]  /*12d90*/  LDG.E R7, desc[UR40][R2.64] ;  /* 0x0000002802077981 */ /* 0x000ea8000c1e1900 */
[----:B------:R-:W2:Y:S02]  /*12da0*/  LDG.E R2, desc[UR40][R2.64+0x4] ;  /* 0x0000042802027981 */ /* 0x000ea4000c1e1900 */
[----:B--2---:R-:W-:-:S07]  /*12db0*/  IMAD.IADD R7, R2, 0x1, -R7 ;  /* 0x0000000102077824 */ /* 0x004fce00078e0a07 */
.L_x_2789:
[----:B0-----:R-:W2:Y:S01]  /*12dc0*/  @P1 LDG.E R2, desc[UR40][R4.64] ;  /* 0x0000002804021981 */ /* 0x001ea2000c1e1900 */
[----:B------:R-:W0:Y:S03]  /*12dd0*/  LDC R3, c[0x0][0x448] ;  /* 0x00011200ff037b82 */ /* 0x000e260000000800 */
[----:B------:R3:W2:Y:S01]  /*12de0*/  @P1 LDG.E R4, desc[UR40][R4.64+0x4] ;  /* 0x0000042804041981 */ /* 0x0006a2000c1e1900 */
[----:B-----5:R-:W-:Y:S01]  /*12df0*/  IMAD.IADD R7, R7, 0x1, -R10 ;  /* 0x0000000107077824 */ /* 0x020fe200078e0a0a */
[----:B------:R-:W-:Y:S01]  /*12e00*/  BSSY B0, `(.L_x_2790) ;  /* 0x00000ef000007945 */ /* 0x000fe20003800000 */
[----:B0-----:R-:W-:-:S13]  /*12e10*/  ISETP.NE.AND P0, PT, R3, 0x1, PT ;  /* 0x000000010300780c */ /* 0x001fda0003f05270 */
[----:B------:R-:W0:Y:S08]  /*12e20*/  @P0 LDC R3, c[0x0][0x44c] ;  /* 0x00011300ff030b82 */ /* 0x000e300000000800 */
[----:B---3--:R-:W3:Y:S01]  /*12e30*/  @P0 LDC R5, c[0x0][0x450] ;  /* 0x00011400ff050b82 */ /* 0x008ee20000000800 */
[----:B--2---:R-:W-:Y:S01]  /*12e40*/  @P1 IADD3 R6, -R2, R4, RZ ;  /* 0x0000000402061210 */ /* 0x004fe20007ffe1ff */
[----:B------:R-:W-:-:S04]  /*12e50*/  IMAD R2, R17, 0xc0, RZ ;  /* 0x000000c011027824 */ /* 0x000fc800078e02ff */
[----:B------:R-:W-:Y:S02]  /*12e60*/  VIADD R2, R2, 0xbf ;  /* 0x000000bf02027836 */ /* 0x000fe40000000000 */
[----:B------:R-:W-:Y:S02]  /*12e70*/  IMAD.IADD R4, R7, 0x1, R6 ;  /* 0x0000000107047824 */ /* 0x000fe400078e0206 */
[----:B0-----:R-:W-:-:S03]  /*12e80*/  @P0 IMAD.HI.U32 R3, R2, R3, RZ ;  /* 0x0000000302030227 */ /* 0x001fc600078e00ff */
[C---:B------:R-:W-:Y:S01]  /*12e90*/  IADD3 R20, R4.reuse, 0x80, -R9 ;  /* 0x0000008004147810 */ /* 0x040fe20007ffe809 */
[----:B------:R-:W-:Y:S01]  /*12ea0*/  VIADD R21, R4, 0x7f ;  /* 0x0000007f04157836 */ /* 0x000fe20000000000 */
[----:B---3--:R-:W-:Y:S01]  /*12eb0*/  @P0 SHF.R.U32.HI R2, RZ, R5, R3 ;  /* 0x00000005ff020219 */ /* 0x008fe20000011603 */
        /* <DEDUP_REMOVED lines=8> */
[----:B------:R-:W-:-:S04]  /*12f40*/  VIMNMX R2, R21, R3, PT ;  /* 0x0000000315027248 */ /* 0x000fc80003fe0100 */
[----:B------:R-:W-:Y:S01]  /*12f50*/  LEA R2, R2, -R7, 0x7 ;  /* 0x8000000702027211 */ /* 0x000fe200078e38ff */
[----:B------:R-:W-:-:S03]  /*12f60*/  IMAD.MOV R7, RZ, RZ, -R7 ;  /* 0x000000ffff077224 */ /* 0x000fc600078e0a07 */
[----:B------:R-:W-:Y:S02]  /*12f70*/  VIMNMX R2, R2, R6, PT ;  /* 0x0000000602027248 */ /* 0x000fe40003fe0100 */
[----:B------:R-:W-:-:S04]  /*12f80*/  VIMNMX R7, RZ, R7, !PT ;  /* 0x00000007ff077248 */ /* 0x000fc80007fe0100 */
        /* <DEDUP_REMOVED lines=17> */
.L_x_2957:
[----:B--2---:R-:W-:Y:S02]  /*130a0*/  ISETP.NE.AND P0, PT, R14, RZ, PT ;  /* 0x000000ff0e00720c */ /* 0x004fe40003f05270 */
[----:B------:R-:W-:-:S11]  /*130b0*/  PLOP3.LUT P6, PT, PT, PT, PT, 0x8, 0x0 ;  /* 0x000000000000781c */ /* 0x000fd60003fce170 */
[----:B------:R-:W-:Y:S05]  /*130c0*/  @P0 BRA `(.L_x_2793) ;  /* 0x00000000000c0947 */ /* 0x000fea0003800000 */
[----:B------:R-:W-:-:S03]  /*130d0*/  UMOV UR4, 0xffffffff ;  /* 0xffffffff00047882 */ /* 0x000fc60000000000 */
[----:B------:R-:W-:Y:S05]  /*130e0*/  BRA.DIV UR4, `(.L_x_2794) ;  /* 0x00000072044c7947 */ /* 0x000fea000b800000 */
[----:B------:R-:W-:-:S13]  /*130f0*/  ELECT P6, URZ, PT ;  /* 0x00000000003f782f */ /* 0x000fda00038c0000 */
.L_x_2793:
[----:B0-----:R-:W2:Y:S01]  /*13100*/  LDL R5, [R1+0x44] ;  /* 0x0000440001057983 */ /* 0x001ea20000100800 */
[----:B------:R-:W-:Y:S01]  /*13110*/  BSSY B1, `(.L_x_2795) ;  /* 0x0000008000017945 */ /* 0x000fe20003800000 */
[----:B--2---:R-:W-:-:S05]  /*13120*/  VIADD R5, R5, 0x1 ;  /* 0x0000000105057836 */ /* 0x004fca0000000000 */
[----:B------:R-:W-:-:S04]  /*13130*/  LEA.HI R6, R5, R5, RZ, 0x1 ;  /* 0x0000000505067211 */ /* 0x000fc800078f08ff */
[----:B------:R-:W-:-:S05]  /*13140*/  LOP3.LUT R6, R6, 0xfffffffe, RZ, 0xc0, !PT ;  /* 0xfffffffe06067812 */ /* 0x000fca00078ec0ff */
[----:B------:R-:W-:-:S05]  /*13150*/  IMAD.IADD R5, R5, 0x1, -R6 ;  /* 0x0000000105057824 */ /* 0x000fca00078e0a06 */
[----:B------:R-:W-:-:S04]  /*13160*/  SHF.L.U32 R5, R5, 0x1f, RZ ;  /* 0x0000001f05057819 */ /* 0x000fc800000006ff */
[----:B------:R-:W0:Y:S02]  /*13170*/  SYNCS.PHASECHK.TRANS64.TRYWAIT P0, [R22+URZ+0x16820], R5 ;  /* 0x01682005160075a7 */ /* 0x000e24000800017f */
[----:B0-----:R-:W-:Y:S05]  /*13180*/  @!P0 BRA `(.L_x_2796) ;  /* 0x0000007000448947 */ /* 0x001fea0003800000 */
.L_x_2960:
[----:B------:R-:W-:Y:S05]  /*13190*/  BSYNC B1 ;  /* 0x0000000000017941 */ /* 0x000fea0003800000 */
.L_x_2795:
[----:B------:R-:W-:Y:S04]  /*131a0*/  BSSY B1, `(.L_x_2797) ;  /* 0x0000050000017945 */ /* 0x000fe80003800000 */
[----:B------:R-:W-:Y:S05]  /*131b0*/  @!P6 BRA `(.L_x_2798) ;  /* 0x000000040038e947 */ /* 0x000fea0003800000 */
[----:B------:R-:W2:Y:S01]  /*131c0*/  LDL R6, [R1] ;  /* 0x0000000001067983 */ /* 0x000ea20000100800 */
[----:B0-----:R-:W-:Y:S01]  /*131d0*/  LEA R5, R28, R22, 0x3 ;  /* 0x000000161c057211 */ /* 0x001fe200078e18ff */
[----:B------:R-:W0:Y:S01]  /*131e0*/  S2R R7, SR_TID.X ;  /* 0x0000000000077919 */ /* 0x000e220000002100 */
[----:B------:R-:W-:Y:S01]  /*131f0*/  BSSY B2, `(.L_x_2799) ;  /* 0x0000006000027945 */ /* 0x000fe20003800000 */
[----:B0-----:R-:W-:-:S04]  /*13200*/  LOP3.LUT R7, R7, 0x7f, RZ, 0xc0, !PT ;  /* 0x0000007f07077812 */ /* 0x001fc800078ec0ff */
[----:B------:R-:W-:Y:S02]  /*13210*/  ISETP.NE.AND P1, PT, R7, RZ, PT ;  /* 0x000000ff0700720c */ /* 0x000fe40003f25270 */
[----:B--2---:R-:W-:-:S04]  /*13220*/  SHF.L.U32 R6, R6, 0x1f, RZ ;  /* 0x0000001f06067819 */ /* 0x004fc800000006ff */
[----:B------:R-:W0:Y:S02]  /*13230*/  SYNCS.PHASECHK.TRANS64.TRYWAIT P0, [R5+URZ+0x168a0], R6 ;  /* 0x0168a006050075a7 */ /* 0x000e24000800017f */
[----:B0-----:R-:W-:Y:S05]  /*13240*/  @!P0 BRA `(.L_x_2800) ;  /* 0x0000007000288947 */ /* 0x001fea0003800000 */
.L_x_2961:
[----:B------:R-:W-:Y:S05]  /*13250*/  BSYNC B2 ;  /* 0x0000000000027941 */ /* 0x000fea0003800000 */
.L_x_2799:
        /* <DEDUP_REMOVED lines=9> */
.L_x_2802:
[----:B------:R-:W-:Y:S05]  /*132f0*/  BSYNC B2 ;  /* 0x0000000000027941 */ /* 0x000fea0003800000 */
.L_x_2801:
[----:B------:R-:W-:Y:S01]  /*13300*/  IMAD.MOV.U32 R11, RZ, RZ, RZ ;  /* 0x000000ffff0b7224 */ /* 0x000fe200078e00ff */
[----:B------:R-:W-:Y:S01]  /*13310*/  UIADD3 UR4, UP0, UR38, 0x570, URZ ;  /* 0x0000057026047890 */ /* 0x000fe2000ff1e03f */
[----:B------:R-:W-:Y:S01]  /*13320*/  IMAD R8, R28, 0x4000, R22 ;  /* 0x000040001c087824 */ /* 0x000fe200078e0216 */
[----:B------:R-:W-:Y:S01]  /*13330*/  PLOP3.LUT P0, PT, PT, PT, PT, 0x80, 0x0 ;  /* 0x000000000000781c */ /* 0x000fe20003f0f070 */
[----:B------:R-:W-:Y:S01]  /*13340*/  IMAD R7, R4, 0x80, R0 ;  /* 0x0000008004077824 */ /* 0x000fe200078e0200 */
[----:B------:R-:W-:Y:S01]  /*13350*/  R2UR UR10, R11 ;  /* 0x000000000b0a72ca */ /* 0x000fe200000e0000 */
[----:B------:R-:W-:Y:S01]  /*13360*/  IMAD.SHL.U32 R10, R28, 0x2000, RZ ;  /* 0x000020001c0a7824 */ /* 0x000fe200078e00ff */
[----:B------:R-:W-:Y:S01]  /*13370*/  IADD3 R8, R8, 0xe400, RZ ;  /* 0x0000e40008087810 */ /* 0x000fe20007ffe0ff */
[----:B------:R-:W-:Y:S01]  /*13380*/  VIADD R7, R7, 0xffffff80 ;  /* 0xffffff8007077836 */ /* 0x000fe20000000000 */
[----:B------:R-:W-:Y:S01]  /*13390*/  UIADD3.X UR5, URZ, UR39, URZ, UP0, !UPT ;  /* 0x000000273f057290 */ /* 0x000fe200087fe43f */
[----:B-1----:R-:W-:Y:S01]  /*133a0*/  VIADD R9, R5, 0x16890 ;  /* 0x0001689005097836 */ /* 0x002fe20000000000 */
[----:B------:R-:W-:Y:S01]  /*133b0*/  UMOV UR6, 0x0 ;  /* 0x0000000000067882 */ /* 0x000fe20000000000 */
[----:B------:R-:W-:-:S09]  /*133c0*/  UMOV UR7, 0x12f00000 ;  /* 0x12f0000000077882 */ /* 0x000fd20000000000 */
.L_x_2803:
        /* <DEDUP_REMOVED lines=13> */
.L_x_2962:
[----:B------:R-:W-:Y:S05]  /*134a0*/  BSYNC B2 ;  /* 0x0000000000027941 */ /* 0x000fea0003800000 */
.L_x_2804:
        /* <DEDUP_REMOVED lines=11> */
.L_x_2807:
[----:B------:R-:W-:Y:S05]  /*13560*/  BSYNC B2 ;  /* 0x0000000000027941 */ /* 0x000fea0003800000 */
.L_x_2806:
[----:B------:R-:W-:Y:S01]  /*13570*/  R2UR UR10, R11 ;  /* 0x000000000b0a72ca */ /* 0x000fe200000e0000 */
[----:B------:R-:W-:Y:S01]  /*13580*/  UIADD3 UR4, UP0, UR38, 0x670, URZ ;  /* 0x0000067026047890 */ /* 0x000fe2000ff1e03f */
[----:B------:R-:W-:Y:S01]  /*13590*/  R2UR UR6, R8 ;  /* 0x00000000080672ca */ /* 0x000fe200000e0000 */
[----:B01----:R-:W-:Y:S01]  /*135a0*/  VIADD R5, R5, 0x168b0 ;  /* 0x000168b005057836 */ /* 0x003fe20000000000 */
[----:B------:R-:W-:Y:S01]  /*135b0*/  R2UR UR7, R9 ;  /* 0x00000000090772ca */ /* 0x000fe200000e0000 */
[----:B------:R-:W-:Y:S01]  /*135c0*/  UIADD3.X UR5, URZ, UR39, URZ, UP0, !UPT ;  /* 0x000000273f057290 */ /* 0x000fe200087fe43f */
[----:B------:R-:W-:Y:S02]  /*135d0*/  LEA R6, R10, R22, 0x1 ;  /* 0x000000160a067211 */ /* 0x000fe400078e08ff */
[----:B------:R-:W-:-:S03]  /*135e0*/  PLOP3.LUT P0, PT, PT, PT, PT, 0x80, 0x0 ;  /* 0x000000000000781c */ /* 0x000fc60003f0f070 */
[----:B------:R-:W-:-:S10]  /*135f0*/  VIADD R6, R6, 0x400 ;  /* 0x0000040006067836 */ /* 0x000fd40000000000 */
.L_x_2808:
        /* <DEDUP_REMOVED lines=10> */
.L_x_2798:
[----:B------:R-:W-:Y:S05]  /*136a0*/  BSYNC B1 ;  /* 0x0000000000017941 */ /* 0x000fea0003800000 */
.L_x_2797:
[----:B------:R-:W2:Y:S01]  /*136b0*/  LDL.LU R8, [R1] ;  /* 0x0000000001087983 */ /* 0x000ea20000300800 */
[----:B------:R-:W-:Y:S01]  /*136c0*/  VIADD R28, R28, 0x1 ;  /* 0x000000011c1c7836 */ /* 0x000fe20000000000 */
[----:B------:R-:W-:Y:S01]  /*136d0*/  PLOP3.LUT P0, PT, PT, PT, PT, 0x8, 0x0 ;  /* 0x000000000000781c */ /* 0x000fe20003f0e170 */
[----:B------:R-:W-:-:S03]  /*136e0*/  VIADD R4, R4, 0xfffffffe ;  /* 0xfffffffe04047836 */ /* 0x000fc60000000000 */
[----:B------:R-:W-:Y:S02]  /*136f0*/  ISETP.NE.AND P1, PT, R28, 0x2, PT ;  /* 0x000000021c00780c */ /* 0x000fe40003f25270 */
[----:B------:R-:W-:Y:S02]  /*13700*/  ISETP.GE.AND P2, PT, R4, R3, PT ;  /* 0x000000030400720c */ /* 0x000fe40003f46270 */
[----:B0-----:R-:W-:Y:S02]  /*13710*/  SEL R5, RZ, 0x1, P1 ;  /* 0x00000001ff057807 */ /* 0x001fe40000800000 */
[----:B------:R-:W-:Y:S02]  /*13720*/  SEL R28, R28, RZ, P1 ;  /* 0x000000ff1c1c7207 */ /* 0x000fe40000800000 */
[----:B--2---:R-:W-:-:S05]  /*13730*/  LOP3.LUT R8, R8, R5, RZ, 0x3c, !PT ;  /* 0x0000000508087212 */ /* 0x004fca00078e3cff */
[----:B------:R0:W-:Y:S02]  /*13740*/  STL [R1], R8 ;  /* 0x0000000801007387 */ /* 0x0001e40000100800 */
[----:B------:R-:W-:Y:S05]  /*13750*/  @!P2 BRA `(.L_x_2791) ;  /* 0x000000040064a947 */ /* 0x000fea0003800000 */
.L_x_2821:
[----:B------:R-:W-:Y:S05]  /*13760*/  YIELD ;  /* 0x0000000000007946 */ /* 0x000fea0003800000 */
[----:B------:R-:W-:Y:S04]  /*13770*/  BSSY B1, `(.L_x_2809) ;  /* 0x000004d000017945 */ /* 0x000fe80003800000 */
[----:B--2---:R-:W-:Y:S05]  /*13780*/  @!P6 BRA `(.L_x_2810) ;  /* 0x00000004002ce947 */ /* 0x004fea0003800000 */
[----:B------:R-:W2:Y:S01]  /*13790*/  LDL R6, [R1] ;  /* 0x0000000001067983 */ /* 0x000ea20000100800 */
[----:B------:R-:W3:Y:S02]  /*137a0*/  S2R R5, SR_TID.X ;  /* 0x0000000000057919 */ /* 0x000ee40000002100 */
[----:B---3--:R-:W-:Y:S01]  /*137b0*/  LOP3.LUT R7, R5, 0x7f, RZ, 0xc0, !PT ;  /* 0x0000007f05077812 */ /* 0x008fe200078ec0ff */
[----:B------:R-:W-:Y:S01]  /*137c0*/  IMAD R5, R28, 0x8, R22 ;  /* 0x000000081c057824 */ /* 0x000fe200078e0216 */
[----:B------:R-:W-:Y:S02]  /*137d0*/  BSSY B2, `(.L_x_2811) ;  /* 0x0000005000027945 */ /* 0x000fe40003800000 */
[----:B------:R-:W-:Y:S02]  /*137e0*/  ISETP.NE.AND P2, PT, R7, RZ, PT ;  /* 0x000000ff0700720c */ /* 0x000fe40003f45270 */
[----:B--2---:R-:W-:-:S04]  /*137f0*/  SHF.L.U32 R6, R6, 0x1f, RZ ;  /* 0x0000001f06067819 */ /* 0x004fc800000006ff */
[----:B------:R-:W2:Y:S02]  /*13800*/  SYNCS.PHASECHK.TRANS64.TRYWAIT P1, [R5+URZ+0x168a0], R6 ;  /* 0x0168a006050075a7 */ /* 0x000ea4000802017f */
[----:B--2---:R-:W-:Y:S05]  /*13810*/  @!P1 BRA `(.L_x_2812) ;  /* 0x0000006800dc9947 */ /* 0x004fea0003800000 */
.L_x_2963:
[----:B------:R-:W-:Y:S05]  /*13820*/  BSYNC B2 ;  /* 0x0000000000027941 */ /* 0x000fea0003800000 */
.L_x_2811:
[----:B------:R-:W-:Y:S04]  /*13830*/  BSSY B2, `(.L_x_2813) ;  /* 0x0000009000027945 */ /* 0x000fe80003800000 */
[----:B------:R-:W-:Y:S05]  /*13840*/  @P2 BRA `(.L_x_2814) ;  /* 0x00000000001c2947 */ /* 0x000fea0003800000 */
[----:B------:R-:W0:Y:S02]  /*13850*/  S2R R7, SR_TID.X ;  /* 0x0000000000077919 */ /* 0x000e240000002100 */
[----:B0-----:R-:W-:Y:S02]  /*13860*/  LOP3.LUT R8, R7, 0x1f, RZ, 0xc0, !PT ;  /* 0x0000001f07087812 */ /* 0x001fe400078ec0ff */
[----:B------:R-:W-:Y:S02]  /*13870*/  MOV R7, 0x4000 ;  /* 0x0000400000077802 */ /* 0x000fe40000000f00 */
[----:B------:R-:W-:Y:S02]  /*13880*/  ISETP.NE.AND P1, PT, R8, RZ, PT ;  /* 0x000000ff0800720c */ /* 0x000fe40003f25270 */
[----:B------:R3:W-:Y:S11]  /*13890*/  SYNCS.ARRIVE.TRANS64 RZ, [R5+URZ+0x16890], R7 ;  /* 0x0168900705ff79a7 */ /* 0x0007f6000800003f */
[----:B---3--:R-:W-:Y:S05]  /*138a0*/  @!P1 BRA `(.L_x_2814) ;  /* 0x0000000000049947 */ /* 0x008fea0003800000 */
[----:B------:R-:W-:Y:S01]  /*138b0*/  BPT.TRAP 0x1 ;  /* 0x000000040000795c */ /* 0x000fe20000300000 */
.L_x_2814:
[----:B------:R-:W-:Y:S05]  /*138c0*/  BSYNC B2 ;  /* 0x0000000000027941 */ /* 0x000fea0003800000 */
.L_x_2813:
[----:B------:R-:W-:Y:S01]  /*138d0*/  IMAD.MOV.U32 R11, RZ, RZ, RZ ;  /* 0x000000ffff0b7224 */ /* 0x000fe200078e00ff */
[----:B------:R-:W-:Y:S01]  /*138e0*/  UIADD3 UR4, UP0, UR38, 0x570, URZ ;  /* 0x0000057026047890 */ /* 0x000fe2000ff1e03f */
[----:B------:R-:W-:Y:S01]  /*138f0*/  IMAD R7, R28, 0x4000, R22 ;  /* 0x000040001c077824 */ /* 0x000fe200078e0216 */
[----:B------:R-:W-:Y:S01]  /*13900*/  PLOP3.LUT P1, PT, PT, PT, PT, 0x80, 0x0 ;  /* 0x000000000000781c */ /* 0x000fe20003f2f070 */
[----:B0-----:R-:W-:Y:S01]  /*13910*/  IMAD R8, R4, 0x80, R0 ;  /* 0x0000008004087824 */ /* 0x001fe200078e0200 */
[----:B------:R-:W-:Y:S01]  /*13920*/  R2UR UR10, R11 ;  /* 0x000000000b0a72ca */ /* 0x000fe200000e0000 */
[----:B-1----:R-:W-:Y:S01]  /*13930*/  VIADD R9, R5, 0x16890 ;  /* 0x0001689005097836 */ /* 0x002fe20000000000 */
[----:B------:R-:W-:Y:S01]  /*13940*/  UIADD3.X UR5, URZ, UR39, URZ, UP0, !UPT ;  /* 0x000000273f057290 */ /* 0x000fe200087fe43f */
[----:B------:R-:W-:Y:S01]  /*13950*/  VIADD R10, R7, 0xe400 ;  /* 0x0000e400070a7836 */ /* 0x000fe20000000000 */
[----:B------:R-:W-:Y:S01]  /*13960*/  UMOV UR6, 0x0 ;  /* 0x0000000000067882 */ /* 0x000fe20000000000 */
[----:B------:R-:W-:-:S10]  /*13970*/  UMOV UR7, 0x12f00000 ;  /* 0x12f0000000077882 */ /* 0x000fd40000000000 */
.L_x_2815:
        /* <DEDUP_REMOVED lines=13> */
.L_x_2964:
[----:B------:R-:W-:Y:S05]  /*13a50*/  BSYNC B2 ;  /* 0x0000000000027941 */ /* 0x000fea0003800000 */
.L_x_2816:
[----:B------:R-:W-:Y:S01]  /*13a60*/  BSSY B2, `(.L_x_2818) ;  /* 0x000000b000027945 */ /* 0x000fe20003800000 */
[----:B------:R-:W-:Y:S01]  /*13a70*/  MOV R12, 0x0 ;  /* 0x00000000000c7802 */ /* 0x000fe20000000f00 */
[----:B------:R-:W-:Y:S02]  /*13a80*/  IMAD.MOV.U32 R13, RZ, RZ, 0x12f00000 ;  /* 0x12f00000ff0d7424 */ /* 0x000fe400078e00ff */
[----:B------:R-:W-:Y:S05]  /*13a90*/  @P2 BRA `(.L_x_2819) ;  /* 0x00000000001c2947 */ /* 0x000fea0003800000 */
[----:B------:R-:W1:Y:S01]  /*13aa0*/  S2R R9, SR_TID.X ;  /* 0x0000000000097919 */ /* 0x000e620000002100 */
[----:B0-2---:R-:W-:-:S04]  /*13ab0*/  IMAD.MOV.U32 R6, RZ, RZ, 0x4000 ;  /* 0x00004000ff067424 */ /* 0x005fc800078e00ff */
[----:B------:R3:W-:Y:S01]  /*13ac0*/  SYNCS.ARRIVE.TRANS64 RZ, [R5+URZ+0x168b0], R6 ;  /* 0x0168b00605ff79a7 */ /* 0x0007e2000800003f */
[----:B-1----:R-:W-:-:S04]  /*13ad0*/  LOP3.LUT R9, R9, 0x1f, RZ, 0xc0, !PT ;  /* 0x0000001f09097812 */ /* 0x002fc800078ec0ff */
[----:B------:R-:W-:-:S13]  /*13ae0*/  ISETP.NE.AND P1, PT, R9, RZ, PT ;  /* 0x000000ff0900720c */ /* 0x000fda0003f25270 */
[----:B---3--:R-:W-:Y:S05]  /*13af0*/  @!P1 BRA `(.L_x_2819) ;  /* 0x0000000000049947 */ /* 0x008fea0003800000 */
[----:B------:R-:W-:Y:S01]  /*13b00*/  BPT.TRAP 0x1 ;  /* 0x000000040000795c */ /* 0x000fe20000300000 */
.L_x_2819:
[----:B------:R-:W-:Y:S05]  /*13b10*/  BSYNC B2 ;  /* 0x0000000000027941 */ /* 0x000fea0003800000 */
.L_x_2818:
[----:B------:R-:W-:Y:S01]  /*13b20*/  R2UR UR10, R11 ;  /* 0x000000000b0a72ca */ /* 0x000fe200000e0000 */
[----:B------:R-:W-:Y:S01]  /*13b30*/  UIADD3 UR4, UP0, UR38, 0x670, URZ ;  /* 0x0000067026047890 */ /* 0x000fe2000ff1e03f */
[----:B------:R-:W-:Y:S01]  /*13b40*/  R2UR UR6, R12 ;  /* 0x000000000c0672ca */ /* 0x000fe200000e0000 */
[----:B------:R-:W-:Y:S01]  /*13b50*/  VIADD R7, R7, 0x400 ;  /* 0x0000040007077836 */ /* 0x000fe20000000000 */
[----:B------:R-:W-:Y:S01]  /*13b60*/  R2UR UR7, R13 ;  /* 0x000000000d0772ca */ /* 0x000fe200000e0000 */
[----:B0-2---:R-:W-:Y:S01]  /*13b70*/  VIADD R5, R5, 0x168b0 ;  /* 0x000168b005057836 */ /* 0x005fe20000000000 */
[----:B------:R-:W-:Y:S01]  /*13b80*/  PLOP3.LUT P1, PT, PT, PT, PT, 0x80, 0x0 ;  /* 0x000000000000781c */ /* 0x000fe20003f2f070 */
[----:B------:R-:W-:-:S12]  /*13b90*/  UIADD3.X UR5, URZ, UR39, URZ, UP0, !UPT ;  /* 0x000000273f057290 */ /* 0x000fd800087fe43f */
.L_x_2820:
        /* <DEDUP_REMOVED lines=10> */
.L_x_2810:
[----:B------:R-:W-:Y:S05]  /*13c40*/  BSYNC B1 ;  /* 0x0000000000017941 */ /* 0x000fea0003800000 */
.L_x_2809:
[----:B------:R-:W2:Y:S01]  /*13c50*/  LDL.LU R6, [R1] ;  /* 0x0000000001067983 */ /* 0x000ea20000300800 */
[----:B------:R-:W-:Y:S01]  /*13c60*/  VIADD R28, R28, 0x1 ;  /* 0x000000011c1c7836 */ /* 0x000fe20000000000 */
[C---:B------:R-:W-:Y:S02]  /*13c70*/  ISETP.GT.AND P2, PT, R4.reuse, R3, PT ;  /* 0x000000030400720c */ /* 0x040fe40003f44270 */
[----:B------:R-:W-:Y:S02]  /*13c80*/  IADD3 R4, R4, -0x1, RZ ;  /* 0xffffffff04047810 */ /* 0x000fe40007ffe0ff */
[----:B------:R-:W-:-:S04]  /*13c90*/  ISETP.NE.AND P1, PT, R28, 0x2, PT ;  /* 0x000000021c00780c */ /* 0x000fc80003f25270 */
[----:B------:R-:W-:Y:S02]  /*13ca0*/  SEL R5, RZ, 0x1, P1 ;  /* 0x00000001ff057807 */ /* 0x000fe40000800000 */
[----:B------:R-:W-:Y:S02]  /*13cb0*/  SEL R28, R28, RZ, P1 ;  /* 0x000000ff1c1c7207 */ /* 0x000fe40000800000 */
[----:B--2---:R-:W-:-:S05]  /*13cc0*/  LOP3.LUT R6, R6, R5, RZ, 0x3c, !PT ;  /* 0x0000000506067212 */ /* 0x004fca00078e3cff */
[----:B------:R2:W-:Y:S01]  /*13cd0*/  STL [R1], R6 ;  /* 0x0000000601007387 */ /* 0x0005e20000100800 */
[----:B------:R-:W-:Y:S05]  /*13ce0*/  @P2 BRA `(.L_x_2821) ;  /* 0xfffffff8009c2947 */ /* 0x000fea000383ffff */
.L_x_2791:
[----:B------:R-:W-:Y:S05]  /*13cf0*/  BSYNC B0 ;  /* 0x0000000000007941 */ /* 0x000fea0003800000 */
.L_x_2790:
[----:B------:R-:W3:Y:S01]  /*13d00*/  LDC R0, c[0x0][0x448] ;  /* 0x00011200ff007b82 */ /* 0x000ee20000000800 */
[----:B------:R-:W-:Y:S01]  /*13d10*/  IMAD.MOV.U32 R2, RZ, RZ, 0xc0 ;  /* 0x000000c0ff027424 */ /* 0x000fe200078e00ff */
[----:B------:R-:W-:Y:S05]  /*13d20*/  @!P0 WARPSYNC.ALL ;  /* 0x0000000000008948 */ /* 0x000fea0003800000 */
[----:B------:R-:W-:Y:S01]  /*13d30*/  IMAD R2, R17, R2, 0xbf ;  /* 0x000000bf11027424 */ /* 0x000fe200078e0202 */
[----:B------:R-:W-:Y:S01]  /*13d40*/  BSSY B7, `(.L_x_2822) ;  /* 0x00003b6000077945 */ /* 0x000fe20003800000 */
[----:B------:R-:W-:Y:S01]  /*13d50*/  @!P0 BAR.SYNC.DEFER_BLOCKING 0xc, 0x200 ;  /* 0x0308000000008b1d */ /* 0x000fe20000010000 */
[----:B---3--:R-:W-:-:S13]  /*13d60*/  ISETP.NE.AND P1, PT, R0, 0x1, PT ;  /* 0x000000010000780c */ /* 0x008fda0003f25270 */
[----:B------:R-:W3:Y:S08]  /*13d70*/  @P1 LDC R3, c[0x0][0x44c] ;  /* 0x00011300ff031b82 */ /* 0x000ef00000000800 */
[----:B------:R-:W4:Y:S01]  /*13d80*/  @P1 LDC R0, c[0x0][0x450] ;  /* 0x00011400ff001b82 */ /* 0x000f220000000800 */
[----:B---3--:R-:W-:-:S05]  /*13d90*/  @P1 IMAD.HI.U32 R3, R2, R3, RZ ;  /* 0x0000000302031227 */ /* 0x008fca00078e00ff */
[----:B----4-:R-:W-:-:S05]  /*13da0*/  @P1 SHF.R.U32.HI R2, RZ, R0, R3 ;  /* 0x00000000ff021219 */ /* 0x010fca0000011603 */
[----:B------:R-:W-:-:S05]  /*13db0*/  IMAD.IADD R2, R20, 0x1, R2 ;  /* 0x0000000114027824 */ /* 0x000fca00078e0202 */
[----:B------:R-:W-:-:S04]  /*13dc0*/  SHF.R.S32.HI R0, RZ, 0x1f, R2 ;  /* 0x0000001fff007819 */ /* 0x000fc80000011402 */
[----:B------:R-:W-:-:S04]  /*13dd0*/  LEA.HI R0, R0, R2, RZ, 0x7 ;  /* 0x0000000200007211 */ /* 0x000fc800078f38ff */
[----:B------:R-:W-:-:S04]  /*13de0*/  SHF.R.S32.HI R0, RZ, 0x7, R0 ;  /* 0x00000007ff007819 */ /* 0x000fc80000011400 */
[----:B------:R-:W-:-:S04]  /*13df0*/  VIMNMX R4, R21, R0, PT ;  /* 0x0000000015047248 */ /* 0x000fc80003fe0100 */
[----:B------:R-:W-:Y:S01]  /*13e00*/  ISETP.GT.AND P0, PT, R4, RZ, PT ;  /* 0x000000ff0400720c */ /* 0x000fe20003f04270 */
        /* <DEDUP_REMOVED lines=15> */
[----:B------:R-:W4:Y:S01]  /*13f00*/  POPC R7, R4 ;  /* 0x0000000400077309 */ /* 0x000f220000000000 */
[----:B---3--:R-:W4:Y:S02]  /*13f10*/  SHFL.IDX PT, R0, R3, R0, 0x1f ;  /* 0x00001f0003007589 */ /* 0x008f2400000e0000 */
[----:B----4-:R-:W-:Y:S01]  /*13f20*/  IADD3 R16, R0, UR36, R7 ;  /* 0x0000002400107c10 */ /* 0x010fe2000fffe007 */
[----:B------:R-:W-:Y:S06]  /*13f30*/  BRA `(.L_x_2824) ;  /* 0x0000003800587947 */ /* 0x000fec0003800000 */
.L_x_2823:
        /* <DEDUP_REMOVED lines=9> */
[----:B--2---:R-:W-:Y:S01]  /*13fd0*/  MOV R6, UR8 ;  /* 0x0000000800067c02 */ /* 0x004fe20008000f00 */
[----:B------:R-:W2:Y:S01]  /*13fe0*/  LDC.64 R2, c[0x4][R2] ;  /* 0x0100000002027b82 */ /* 0x000ea20000000a00 */
[----:B------:R-:W-:Y:S01]  /*13ff0*/  IMAD.U32 R5, RZ, RZ, UR7 ;  /* 0x00000007ff057e24 */ /* 0x000fe2000f8e00ff */
[----:B------:R-:W-:Y:S01]  /*14000*/  MOV R13, RZ ;  /* 0x000000ff000d7202 */ /* 0x000fe20000000f00 */
[----:B------:R-:W-:Y:S02]  /*14010*/  IMAD.U32 R7, RZ, RZ, UR9 ;  /* 0x00000009ff077e24 */ /* 0x000fe4000f8e00ff */
[----:B------:R-:W-:-:S02]  /*14020*/  IMAD.U32 R10, RZ, RZ, UR4 ;  /* 0x00000004ff0a7e24 */ /* 0x000fc4000f8e00ff */
[----:B------:R-:W-:Y:S02]  /*14030*/  IMAD.U32 R11, RZ, RZ, UR5 ;  /* 0x00000005ff0b7e24 */ /* 0x000fe4000f8e00ff */
[----:B0-----:R-:W-:Y:S02]  /*14040*/  IMAD.MOV.U32 R8, RZ, RZ, 0x70 ;  /* 0x00000070ff087424 */ /* 0x001fe400078e00ff */
[----:B------:R-:W-:-:S07]  /*14050*/  IMAD.MOV.U32 R12, RZ, RZ, 0x1 ;  /* 0x00000001ff0c7424 */ /* 0x000fce00078e00ff */
[----:B------:R-:W-:-:S07]  /*14060*/  LEPC R20, `(.L_x_2826) ;  /* 0x000000001014794e */ /* 0x000fce0000000000 */
[----:B-12---:R-:W-:Y:S05]  /*14070*/  CALL.ABS.NOINC R2 ;  /* 0x0000000002007343 */ /* 0x006fea0003c00000 */
.L_x_2826:
[----:B------:R-:W-:Y:S05]  /*14080*/  BSYNC B6 ;  /* 0x0000000000067941 */ /* 0x000fea0003800000 */
.L_x_2825:
        /* <DEDUP_REMOVED lines=9> */
[----:B------:R-:W-:Y:S01]  /*14120*/  IMAD.U32 R4, RZ, RZ, UR6 ;  /* 0x00000006ff047e24 */ /* 0x000fe2000f8e00ff */
[----:B------:R-:W-:Y:S01]  /*14130*/  MOV R10, UR4 ;  /* 0x00000004000a7c02 */ /* 0x000fe20008000f00 */
[----:B------:R-:W-:Y:S02]  /*14140*/  IMAD.U32 R5, RZ, RZ, UR7 ;  /* 0x00000007ff057e24 */ /* 0x000fe4000f8e00ff */
[----:B--2---:R-:W-:Y:S02]  /*14150*/  IMAD.U32 R6, RZ, RZ, UR8 ;  /* 0x00000008ff067e24 */ /* 0x004fe4000f8e00ff */
[----:B------:R-:W-:-:S02]  /*14160*/  IMAD.U32 R7, RZ, RZ, UR9 ;  /* 0x00000009ff077e24 */ /* 0x000fc4000f8e00ff */
[----:B------:R-:W-:Y:S02]  /*14170*/  IMAD.U32 R11, RZ, RZ, UR5 ;  /* 0x00000005ff0b7e24 */ /* 0x000fe4000f8e00ff */
[----:B0-----:R-:W-:Y:S02]  /*14180*/  IMAD.MOV.U32 R8, RZ, RZ, 0x70 ;  /* 0x00000070ff087424 */ /* 0x001fe400078e00ff */
[----:B------:R-:W-:Y:S02]  /*14190*/  IMAD.MOV.U32 R12, RZ, RZ, 0x1 ;  /* 0x00000001ff0c7424 */ /* 0x000fe400078e00ff */
[----:B---3--:R-:W-:-:S07]  /*141a0*/  IMAD.MOV.U32 R13, RZ, RZ, RZ ;  /* 0x000000ffff0d7224 */ /* 0x008fce00078e00ff */
[----:B------:R-:W-:-:S07]  /*141b0*/  LEPC R20, `(.L_x_2829) ;  /* 0x000000001014794e */ /* 0x000fce0000000000 */
[----:B-1--4-:R-:W-:Y:S05]  /*141c0*/  CALL.ABS.NOINC R2 ;  /* 0x0000000002007343 */ /* 0x012fea0003c00000 */
.L_x_2829:
[----:B------:R0:W1:Y:S01]  /*141d0*/  LDC.64 R2, c[0x4][R27] ;  /* 0x010000001b027b82 */ /* 0x0000620000000a00 */
[----:B------:R-:W-:Y:S01]  /*141e0*/  ULDC.64 UR4, c[0x4][0x88] ;  /* 0x0100220000047ab9 */ /* 0x000fe20000000a00 */
[----:B------:R-:W-:Y:S01]  /*141f0*/  ULDC.64 UR6, c[0x4][0x90] ;  /* 0x0100240000067ab9 */ /* 0x000fe20000000a00 */
[----:B------:R-:W-:Y:S01]  /*14200*/  ULDC.64 UR8, c[0x4][0x18] ;  /* 0x0100060000087ab9 */ /* 0x000fe20000000a00 */
[----:B------:R-:W-:Y:S01]  /*14210*/  IMAD.U32 R4, RZ, RZ, UR4 ;  /* 0x00000004ff047e24 */ /* 0x000fe2000f8e00ff */
[----:B------:R-:W-:Y:S01]  /*14220*/  MOV R5, UR5 ;  /* 0x0000000500057c02 */ /* 0x000fe20008000f00 */
        /* <DEDUP_REMOVED lines=9> */
.L_x_2828:
[----:B------:R-:W-:Y:S05]  /*142c0*/  BSYNC B6 ;  /* 0x0000000000067941 */ /* 0x000fea0003800000 */
.L_x_2827:
[----:B------:R3:W4:Y:S01]  /*142d0*/  LDL R20, [R1+0xc] ;  /* 0x00000c0001147983 */ /* 0x0007220000100800 */
[----:B------:R-:W-:Y:S01]  /*142e0*/  ULDC.64 UR4, c[0x0][0x9f8] ;  /* 0x00027e0000047ab9 */ /* 0x000fe20000000a00 */
[----:B------:R-:W0:Y:S01]  /*142f0*/  LDC R7, c[0x0][0x430] ;  /* 0x00010c00ff077b82 */ /* 0x000e220000000800 */
[----:B------:R-:W-:Y:S01]  /*14300*/  ISETP.NE.U32.AND P0, PT, RZ, UR4, PT ;  /* 0x00000004ff007c0c */ /* 0x000fe2000bf05070 */
[----:B------:R-:W2:Y:S03]  /*14310*/  LDL R27, [R1+0x34] ;  /* 0x00003400011b7983 */ /* 0x000ea60000100800 */
[----:B------:R-:W-:Y:S01]  /*14320*/  ISETP.NE.AND.EX P0, PT, RZ, UR5, PT, P0 ;  /* 0x00000005ff007c0c */ /* 0x000fe2000bf05300 */
[----:B------:R-:W3:Y:S04]  /*14330*/  LDL R21, [R1+0x18] ;  /* 0x0000180001157983 */ /* 0x000ee80000100800 */
[----:B------:R-:W3:Y:S01]  /*14340*/  LDL R2, [R1+0x1c] ;  /* 0x00001c0001027983 */ /* 0x000ee20000100800 */
[----:B------:R-:W0:Y:S07]  /*14350*/  S2R R3, SR_TID.X ;  /* 0x0000000000037919 */ /* 0x000e2e0000002100 */
[----:B------:R-:W-:Y:S01]  /*14360*/  @P0 IADD3 R24, P1, R24, UR4, RZ ;  /* 0x0000000418180c10 */ /* 0x000fe2000ff3e0ff */
[----:B------:R-:W0:Y:S03]  /*14370*/  S2R R0, SR_TID.X ;  /* 0x0000000000007919 */ /* 0x000e260000002100 */
[----:B------:R-:W-:Y:S01]  /*14380*/  @P0 IADD3.X R25, R25, UR5, RZ, P1, !PT ;  /* 0x0000000519190c10 */ /* 0x000fe20008ffe4ff */
[----:B-1----:R-:W3:Y:S04]  /*14390*/  LDL R9, [R1+0x50] ;  /* 0x0000500001097983 */ /* 0x002ee80000100800 */
[----:B----4-:R-:W4:Y:S01]  /*143a0*/  @P0 LDG.E R20, desc[UR40][R24.64] ;  /* 0x0000002818140981 */ /* 0x010f22000c1e1900 */
[----:B0-----:R-:W-:Y:S01]  /*143b0*/  ISETP.NE.AND P1, PT, R7, 0x1, PT ;  /* 0x000000010700780c */ /* 0x001fe20003f25270 */
[----:B------:R-:W-:Y:S01]  /*143c0*/  IMAD.SHL.U32 R3, R3, 0x10, RZ ;  /* 0x0000001003037824 */ /* 0x000fe200078e00ff */
[----:B------:R-:W-:Y:S01]  /*143d0*/  LOP3.LUT R0, R0, 0x7f, RZ, 0xc0, !PT ;  /* 0x0000007f00007812 */ /* 0x000fe200078ec0ff */
[----:B--2---:R-:W-:-:S03]  /*143e0*/  VIADD R27, R27, 0xffffffff ;  /* 0xffffffff1b1b7836 */ /* 0x004fc60000000000 */
[----:B------:R-:W-:Y:S01]  /*143f0*/  SHF.R.U32.HI R0, RZ, 0x3, R0 ;  /* 0x00000003ff007819 */ /* 0x000fe20000011600 */
[----:B------:R-:W-:Y:S01]  /*14400*/  IMAD.SHL.U32 R8, R27, 0x80, RZ ;  /* 0x000000801b087824 */ /* 0x000fe200078e00ff */
[----:B------:R-:W-:-:S04]  /*14410*/  LOP3.LUT R3, R3, 0x70, RZ, 0xc0, !PT ;  /* 0x0000007003037812 */ /* 0x000fc800078ec0ff */
[----:B------:R-:W-:Y:S01]  /*14420*/  LOP3.LUT R0, R8, R0, R3, 0xfe, !PT ;  /* 0x0000000008007212 */ /* 0x000fe200078efe03 */
[----:B------:R-:W0:Y:S08]  /*14430*/  @P1 LDC R5, c[0x0][0x434] ;  /* 0x00010d00ff051b82 */ /* 0x000e300000000800 */
[----:B------:R-:W1:Y:S01]  /*14440*/  @P1 LDC R6, c[0x0][0x438] ;  /* 0x00010e00ff061b82 */ /* 0x000e620000000800 */
[----:B----4-:R2:W-:Y:S01]  /*14450*/  @P0 STL [R1+0xc], R20 ;  /* 0x00000c1401000387 */ /* 0x0105e20000100800 */
[C---:B---3--:R-:W-:Y:S01]  /*14460*/  ISETP.GE.AND P0, PT, R0.reuse, R21, PT ;  /* 0x000000150000720c */ /* 0x048fe20003f06270 */
        /* <DEDUP_REMOVED lines=13> */
[----:B0-----:R-:W-:Y:S01]  /*14540*/  @!P0 LEA R6, P1, R4, R2, 0x2 ;  /* 0x0000000204068211 */ /* 0x001fe200078210ff */
[----:B------:R-:W-:-:S05]  /*14550*/  @!P0 IMAD.IADD R2, R5, 0x1, R7 ;  /* 0x0000000105028824 */ /* 0x000fca00078e0207 */
[----:B------:R-:W-:Y:S01]  /*14560*/  @!P0 LEA.HI.X R7, R4, R3, R2, 0x2, P1 ;  /* 0x0000000304078211 */ /* 0x000fe200008f1402 */
[----:B------:R-:W-:-:S06]  /*14570*/  IMAD.MOV.U32 R2, RZ, RZ, RZ ;  /* 0x000000ffff027224 */ /* 0x000fcc00078e00ff */
[----:B------:R2:W5:Y:S04]  /*14580*/  @!P0 LDG.E R2, desc[UR40][R6.64] ;  /* 0x0000002806028981 */ /* 0x000568000c1e1900 */
[----:B------:R2:W-:Y:S01]  /*14590*/  STL [R1+0x20], R10 ;  /* 0x0000200a01007387 */ /* 0x0005e20000100800 */
[----:B------:R-:W-:Y:S01]  /*145a0*/  ISETP.NE.AND P2, PT, R9, 0x3, PT ;  /* 0x000000030900780c */ /* 0x000fe20003f45270 */
[----:B------:R-:W-:Y:S01]  /*145b0*/  UMOV UR4, 0xffffffff ;  /* 0xffffffff00047882 */ /* 0x000fe20000000000 */
[----:B------:R-:W-:-:S11]  /*145c0*/  LOP3.LUT R23, R23, 0xfffffffd, RZ, 0xc0, !PT ;  /* 0xfffffffd17177812 */ /* 0x000fd600078ec0ff */
[----:B------:R-:W-:Y:S01]  /*145d0*/  @P2 LOP3.LUT R23, R23, 0x2, RZ, 0xfc, !PT ;  /* 0x0000000217172812 */ /* 0x000fe200078efcff */
[----:B--2---:R-:W-:Y:S06]  /*145e0*/  BRA.DIV UR4, `(.L_x_2830) ;  /* 0x0000005e04907947 */ /* 0x004fec000b800000 */
.L_x_2967:
[----:B------:R-:W-:-:S05]  /*145f0*/  SHF.R.S32.HI R9, RZ, 0x1f, R18 ;  /* 0x0000001fff097819 */ /* 0x000fca0000011412 */
[----:B------:R0:W-:Y:S01]  /*14600*/  STL [R1+0x10], R9 ;  /* 0x0000100901007387 */ /* 0x0001e20000100800 */
[----:B------:R-:W-:Y:S05]  /*14610*/  @!P2 BRA `(.L_x_2831) ;  /* 0x000000000004a947 */ /* 0x000fea0003800000 */
[----:B------:R-:W-:Y:S01]  /*14620*/  BPT.TRAP 0x1 ;  /* 0x000000040000795c */ /* 0x000fe20000300000 */
.L_x_2831:
        /* <DEDUP_REMOVED lines=18> */
[----:B------:R-:W-:Y:S02]  /*14750*/  LEA R24, P0, R4, UR4, 0x1 ;  /* 0x0000000404187c11 */ /* 0x000fe4000f8008ff */
[----:B------:R-:W-:Y:S01]  /*14760*/  IADD3 R25, R5, R3, RZ ;  /* 0x0000000305197210 */ /* 0x000fe20007ffe0ff */
[----:B------:R-:W-:-:S03]  /*14770*/  IMAD R3, R26, 0x8, R22 ;  /* 0x000000081a037824 */ /* 0x000fc600078e0216 */
[----:B------:R-:W-:Y:S02]  /*14780*/  LEA.HI.X R25, R4, UR5, R25, 0x1, P0 ;  /* 0x0000000504197c11 */ /* 0x000fe400080f0c19 */
[----:B------:R-:W-:-:S04]  /*14790*/  SHF.L.U32 R4, R29, 0x1f, RZ ;  /* 0x0000001f1d047819 */ /* 0x000fc800000006ff */
[----:B------:R-:W1:Y:S02]  /*147a0*/  SYNCS.PHASECHK.TRANS64.TRYWAIT P0, [R3+URZ+0x16840], R4 ;  /* 0x01684004030075a7 */ /* 0x000e64000800017f */
[----:B-1----:R-:W-:Y:S05]  /*147b0*/  @!P0 BRA `(.L_x_2833) ;  /* 0x0000005c00508947 */ /* 0x002fea0003800000 */
.L_x_2968:
[----:B------:R-:W-:Y:S05]  /*147c0*/  BSYNC B0 ;  /* 0x0000000000007941 */ /* 0x000fea0003800000 */
.L_x_2832:
        /* <DEDUP_REMOVED lines=11> */
[----:B------:R-:W-:-:S04]  /*14880*/  IMAD.WIDE.U32 R4, R2, UR4, R4 ;  /* 0x0000000402047c25 */ /* 0x000fc8000f8e0004 */
[----:B------:R-:W-:Y:S01]  /*14890*/  IMAD R2, R2, UR5, R7 ;  /* 0x0000000502027c24 */ /* 0x000fe2000f8e0207 */
[----:B------:R-:W-:-:S03]  /*148a0*/  ULDC.64 UR4, c[0x0][0x308] ;  /* 0x0000c20000047ab9 */ /* 0x000fc60000000a00 */
[----:B------:R-:W-:Y:S02]  /*148b0*/  IMAD.IADD R5, R5, 0x1, R2 ;  /* 0x0000000105057824 */ /* 0x000fe400078e0202 */
[----:B------:R-:W-:-:S04]  /*148c0*/  IMAD.WIDE.U32 R4, R18, UR4, R4 ;  /* 0x0000000412047c25 */ /* 0x000fc8000f8e0004 */
[----:B--2---:R-:W-:Y:S02]  /*148d0*/  IMAD R0, R9, UR4, RZ ;  /* 0x0000000409007c24 */ /* 0x004fe4000f8e02ff */
[----:B------:R-:W1:Y:S02]  /*148e0*/  S2R R9, SR_TID.X ;  /* 0x0000000000097919 */ /* 0x000e640000002100 */
[----:B------:R-:W-:Y:S01]  /*148f0*/  IMAD R0, R18, UR5, R0 ;  /* 0x0000000512007c24 */ /* 0x000fe2000f8e0200 */
[----:B------:R-:W-:-:S03]  /*14900*/  ULDC.64 UR4, c[0x0][0x2e8] ;  /* 0x0000ba0000047ab9 */ /* 0x000fc60000000a00 */
[----:B------:R-:W-:Y:S01]  /*14910*/  IMAD.IADD R2, R5, 0x1, R0 ;  /* 0x0000000105027824 */ /* 0x000fe200078e0200 */
[----:B------:R-:W-:Y:S01]  /*14920*/  LEA R0, P0, R4, UR4, 0x1 ;  /* 0x0000000404007c11 */ /* 0x000fe2000f8008ff */
[----:B------:R-:W-:-:S03]  /*14930*/  ULDC UR4, c[0x0][0x2f4] ;  /* 0x0000bd0000047ab9 */ /* 0x000fc60000000800 */
[----:B------:R-:W-:Y:S02]  /*14940*/  LEA.HI.X R2, R4, UR5, R2, 0x1, P0 ;  /* 0x0000000504027c11 */ /* 0x000fe400080f0c02 */
[----:B-1----:R-:W-:Y:S01]  /*14950*/  LOP3.LUT R10, R9, 0x7f, RZ, 0xc0, !PT ;  /* 0x0000007f090a7812 */ /* 0x002fe200078ec0ff */
[----:B0-----:R-:W-:-:S03]  /*14960*/  IMAD.SHL.U32 R9, R12, 0x8, RZ ;  /* 0x000000080c097824 */ /* 0x001fc600078e00ff */
[----:B------:R-:W-:Y:S02]  /*14970*/  SHF.R.U32.HI R11, RZ, 0x3, R10 ;  /* 0x00000003ff0b7819 */ /* 0x000fe4000001160a */
[----:B------:R-:W-:Y:S02]  /*14980*/  LOP3.LUT R9, R9, 0x38, RZ, 0xc0, !PT ;  /* 0x0000003809097812 */ /* 0x000fe400078ec0ff */
[----:B---3--:R-:W-:Y:S02]  /*14990*/  IADD3 R4, -R11, R13, -R8 ;  /* 0x0000000d0b047210 */ /* 0x008fe40007ffe908 */
[----:B------:R-:W-:Y:S01]  /*149a0*/  SHF.L.U32 R11, R10, 0x3, RZ ;  /* 0x000000030a0b7819 */ /* 0x000fe200000006ff */
[----:B------:R-:W-:Y:S01]  /*149b0*/  IMAD.SHL.U32 R10, R12, 0x8, RZ ;  /* 0x000000080c0a7824 */ /* 0x000fe200078e00ff */
[----:B------:R-:W-:Y:S01]  /*149c0*/  ISETP.GE.AND P2, PT, R9, UR4, PT ;  /* 0x0000000409007c0c */ /* 0x000fe2000bf46270 */
[----:B------:R-:W-:Y:S01]  /*149d0*/  UMOV UR4, 0xffffffff ;  /* 0xffffffff00047882 */ /* 0x000fe20000000000 */
[----:B------:R-:W-:-:S02]  /*149e0*/  ISETP.GE.AND P0, PT, R4, 0x1, PT ;  /* 0x000000010400780c */ /* 0x000fc40003f06270 */
[----:B------:R-:W-:-:S04]  /*149f0*/  LOP3.LUT R10, R10, 0x1f8, RZ, 0xc0, !PT ;  /* 0x000001f80a0a7812 */ /* 0x000fc800078ec0ff */
[----:B------:R-:W-:-:S04]  /*14a00*/  LOP3.LUT R10, R10, 0x38, R12, 0x78, !PT ;  /* 0x000000380a0a7812 */ /* 0x000fc800078e780c */
[----:B------:R-:W-:Y:S02]  /*14a10*/  LOP3.LUT R10, R10, 0x200, R11, 0xf8, !PT ;  /* 0x000002000a0a7812 */ /* 0x000fe400078ef80b */
[----:B------:R-:W-:-:S03]  /*14a20*/  @P2 LOP3.LUT R23, R23, 0x1, RZ, 0xfc, !PT ;  /* 0x0000000117172812 */ /* 0x000fc600078efcff */
        /* <DEDUP_REMOVED lines=74> */
.L_x_2986:
[----:B------:R-:W-:-:S13]  /*14ed0*/  ISETP.GE.AND P0, PT, R4, 0x71, PT ;  /* 0x000000710400780c */ /* 0x000fda0003f06270 */
[----:B01----:R-:W-:Y:S02]  /*14ee0*/  @P0 LEA R6, P1, R9, R0, 0x1 ;  /* 0x0000000009060211 */ /* 0x003fe400078208ff */
[----:B------:R-:W-:-:S03]  /*14ef0*/  @P0 LEA R5, R5, R22, 0x1 ;  /* 0x0000001605050211 */ /* 0x000fc600078e08ff */
[----:B------:R-:W-:-:S05]  /*14f00*/  @P0 IMAD.X R7, RZ, RZ, R2, P1 ;  /* 0x000000ffff070224 */ /* 0x000fca00008e0602 */
[----:B------:R-:W-:Y:S01]  /*14f10*/  @!PT LDS RZ, [RZ] ;  /* 0x00000000fffff984 */ /* 0x000fe20000000800 */
[----:B------:R-:W-:Y:S01]  /*14f20*/  @!PT LDS RZ, [RZ] ;  /* 0x00000000fffff984 */ /* 0x000fe20000000800 */
[----:B------:R-:W-:Y:S01]  /*14f30*/  @!PT LDS RZ, [RZ] ;  /* 0x00000000fffff984 */ /* 0x000fe20000000800 */
[----:B------:R0:W-:Y:S01]  /*14f40*/  @P0 LDGSTS.E.BYPASS.LTC128B.128 [R5+0x11c00], desc[UR40][R6.64], !P2 ;  /* 0x11c0000006050fae */ /* 0x0001e2000d101d68 */
[----:B------:R-:W-:Y:S01]  /*14f50*/  PLOP3.LUT P0, PT, PT, PT, PT, 0x80, 0x0 ;  /* 0x000000000000781c */ /* 0x000fe20003f0f070 */
[----:B------:R-:W-:-:S12]  /*14f60*/  NOP ;  /* 0x0000000000007918 */ /* 0x000fd80000000000 */
.L_x_2835:
[----:B------:R-:W-:Y:S02]  /*14f70*/  PLOP3.LUT P1, PT, P1, P0, PT, 0xa2, 0x0 ;  /* 0x000000000000781c */ /* 0x000fe40000f21472 */
[----:B------:R-:W-:-:S08]  /*14f80*/  @P0 R2UR P1, UR4, R3 ;  /* 0x00000000030402ca */ /* 0x000fd00000020000 */
[----:B------:R-:W-:-:S05]  /*14f90*/  @P0 PLOP3.LUT P0, PT, P1, PT, PT, 0x80, 0x0 ;  /* 0x000000000000081c */ /* 0x000fca0000f0f070 */
[----:B------:R-:W-:Y:S01]  /*14fa0*/  @!P1 SYNCS.ARRIVE.TRANS64.RED.A0T1 RZ, [UR4+0x16830], RZ ;  /* 0x016830ffffff99a7 */ /* 0x000fe20008200404 */
[----:B------:R-:W-:Y:S07]  /*14fb0*/  @!P1 ARRIVES.LDGSTSBAR.64.TRANSCNT [UR4+0x16830] ;  /* 0x01683000ff0099b0 */ /* 0x000fee0008000a84 */
[----:B------:R-:W-:Y:S05]  /*14fc0*/  @P0 BRA.U.ANY `(.L_x_2835) ;  /* 0xfffffffd00e80947 */ /* 0x000fea000393ffff */
[----:B------:R-:W-:Y:S01]  /*14fd0*/  NOP ;  /* 0x0000000000007918 */ /* 0x000fe20000000000 */
[----:B------:R-:W2:Y:S02]  /*14fe0*/  LDL R0, [R1+0x50] ;  /* 0x0000500001007983 */ /* 0x000ea40000100800 */
[----:B--2---:R-:W-:-:S13]  /*14ff0*/  ISETP.NE.AND P2, PT, R0, 0x3, PT ;  /* 0x000000030000780c */ /* 0x004fda0003f45270 */
[----:B------:R-:W-:Y:S05]  /*15000*/  @!P2 BRA `(.L_x_2836) ;  /* 0x000000000004a947 */ /* 0x000fea0003800000 */
[----:B------:R-:W-:Y:S01]  /*15010*/  BPT.TRAP 0x1 ;  /* 0x000000040000795c */ /* 0x000fe20000300000 */
.L_x_2836:
[----:B------:R1:W5:Y:S01]  /*15020*/  LDL.LU R4, [R1+0x28] ;  /* 0x0000280001047983 */ /* 0x0003620000300800 */
[----:B------:R1:W-:Y:S03]  /*15030*/  SYNCS.ARRIVE.TRANS64.A1T0 RZ, [R3+URZ+0x16830], RZ ;  /* 0x016830ff03ff79a7 */ /* 0x0003e6000810003f */
[----:B0-----:R1:W5:Y:S04]  /*15040*/  LDL.LU R7, [R1+0x8] ;  /* 0x0000080001077983 */ /* 0x0013680000300800 */
        /* <DEDUP_REMOVED lines=11> */
[----:B-1----:R-:W-:-:S03]  /*15100*/  SEL R3, R7, RZ, !P0 ;  /* 0x000000ff07037207 */ /* 0x002fc60004000000 */
        /* <DEDUP_REMOVED lines=26> */
.L_x_2838:
[----:B------:R-:W-:Y:S05]  /*152b0*/  BSYNC B6 ;  /* 0x0000000000067941 */ /* 0x000fea0003800000 */
.L_x_2837:
[----:B0-----:R-:W2:Y:S01]  /*152c0*/  LDL.LU R0, [R1+0x40] ;  /* 0x0000400001007983 */ /* 0x001ea20000300800 */
[----:B------:R-:W-:Y:S01]  /*152d0*/  ULDC.64 UR4, c[0x0][0x2d8] ;  /* 0x0000b60000047ab9 */ /* 0x000fe20000000a00 */
[----:B------:R-:W0:Y:S01]  /*152e0*/  LDC R10, c[0x0][0x448] ;  /* 0x00011200ff0a7b82 */ /* 0x000e220000000800 */
[----:B------:R-:W-:Y:S01]  /*152f0*/  ULDC.64 UR6, c[0x0][0x2c8] ;  /* 0x0000b20000067ab9 */ /* 0x000fe20000000a00 */
[----:B------:R-:W3:Y:S01]  /*15300*/  LDL.LU R21, [R1+0x3c] ;  /* 0x00003c0001157983 */ /* 0x000ee20000300800 */
[----:B------:R-:W-:-:S03]  /*15310*/  ULDC.64 UR8, c[0x0][0x280] ;  /* 0x0000a00000087ab9 */ /* 0x000fc60000000a00 */
[----:B------:R-:W3:Y:S04]  /*15320*/  LDL.LU.64 R2, [R1+0x28] ;  /* 0x0000280001027983 */ /* 0x000ee80000300a00 */
[----:B------:R-:W4:Y:S04]  /*15330*/  LDL R20, [R1+0x10] ;  /* 0x0000100001147983 */ /* 0x000f280000100800 */
[----:B------:R-:W4:Y:S01]  /*15340*/  LDL.LU R5, [R1+0x8] ;  /* 0x0000080001057983 */ /* 0x000f220000300800 */
[----:B0-----:R-:W-:-:S13]  /*15350*/  ISETP.NE.AND P1, PT, R10, 0x1, PT ;  /* 0x000000010a00780c */ /* 0x001fda0003f25270 */
[----:B------:R-:W0:Y:S01]  /*15360*/  @P1 LDC R7, c[0x0][0x450] ;  /* 0x00011400ff071b82 */ /* 0x000e220000000800 */
[----:B--2---:R-:W-:Y:S01]  /*15370*/  MOV R4, R0 ;  /* 0x0000000000047202 */ /* 0x004fe20000000f00 */
[----:B---3--:R-:W-:Y:S02]  /*15380*/  IMAD.MOV.U32 R3, RZ, RZ, R21 ;  /* 0x000000ffff037224 */ /* 0x008fe400078e0015 */
[----:B------:R-:W1:Y:S01]  /*15390*/  S2R R21, SR_TID.X ;  /* 0x0000000000157919 */ /* 0x000e620000002100 */
[----:B----4-:R-:W-:Y:S02]  /*153a0*/  IMAD R0, R20, UR4, RZ ;  /* 0x0000000414007c24 */ /* 0x010fe4000f8e02ff */
[----:B------:R-:W2:Y:S01]  /*153b0*/  S2R R20, SR_TID.X ;  /* 0x0000000000147919 */ /* 0x000ea20000002100 */
[----:B-1----:R-:W-:Y:S01]  /*153c0*/  IMAD.SHL.U32 R21, R21, 0x10, RZ ;  /* 0x0000001015157824 */ /* 0x002fe200078e00ff */
[----:B--2---:R-:W-:-:S04]  /*153d0*/  LOP3.LUT R20, R20, 0x7f, RZ, 0xc0, !PT ;  /* 0x0000007f14147812 */ /* 0x004fc800078ec0ff */
[----:B------:R-:W-:Y:S02]  /*153e0*/  LOP3.LUT R21, R21, 0x70, RZ, 0xc0, !PT ;  /* 0x0000007015157812 */ /* 0x000fe400078ec0ff */
[----:B------:R-:W-:-:S04]  /*153f0*/  SHF.R.U32.HI R20, RZ, 0x3, R20 ;  /* 0x00000003ff147819 */ /* 0x000fc80000011614 */
[----:B------:R-:W-:-:S05]  /*15400*/  LOP3.LUT R20, R20, R21, RZ, 0xfc, !PT ;  /* 0x0000001514147212 */ /* 0x000fca00078efcff */
[----:B------:R-:W-:Y:S02]  /*15410*/  IMAD R6, R17, 0xc0, R20 ;  /* 0x000000c011067824 */ /* 0x000fe400078e0214 */
[----:B------:R1:W5:Y:S01]  /*15420*/  LDL R20, [R1+0x24] ;  /* 0x0000240001147983 */ /* 0x0003620000100800 */
[C---:B------:R-:W-:Y:S02]  /*15430*/  IMAD R0, R18.reuse, UR5, R0 ;  /* 0x0000000512007c24 */ /* 0x040fe4000f8e0200 */
[----:B------:R-:W-:Y:S01]  /*15440*/  IMAD.WIDE.U32 R2, R18, UR4, R2 ;  /* 0x0000000412027c25 */ /* 0x000fe2000f8e0002 */
[----:B------:R-:W-:-:S03]  /*15450*/  ULDC.64 UR4, c[0x0][0x2e0] ;  /* 0x0000b80000047ab9 */ /* 0x000fc60000000a00 */
[----:B------:R-:W-:Y:S02]  /*15460*/  IMAD.IADD R3, R3, 0x1, R0 ;  /* 0x0000000103037824 */ /* 0x000fe400078e0200 */
[----:B------:R-:W2:Y:S01]  /*15470*/  @P1 LDC R0, c[0x0][0x44c] ;  /* 0x00011300ff001b82 */ /* 0x000ea20000000800 */
[----:B------:R-:W-:Y:S02]  /*15480*/  IMAD R4, R4, UR4, RZ ;  /* 0x0000000404047c24 */ /* 0x000fe4000f8e02ff */
[----:B------:R-:W-:-:S04]  /*15490*/  IMAD.WIDE.U32 R2, R5, UR4, R2 ;  /* 0x0000000405027c25 */ /* 0x000fc8000f8e0002 */
[----:B------:R-:W-:Y:S01]  /*154a0*/  IMAD R4, R5, UR5, R4 ;  /* 0x0000000505047c24 */ /* 0x000fe2000f8e0204 */
[----:B------:R-:W-:-:S03]  /*154b0*/  ULDC.64 UR4, c[0x0][0x2d0] ;  /* 0x0000b40000047ab9 */ /* 0x000fc60000000a00 */
[----:B------:R-:W-:Y:S02]  /*154c0*/  IMAD.IADD R5, R3, 0x1, R4 ;  /* 0x0000000103057824 */ /* 0x000fe400078e0204 */
[----:B------:R-:W-:Y:S01]  /*154d0*/  IMAD.MOV.U32 R4, RZ, RZ, R2 ;  /* 0x000000ffff047224 */ /* 0x000fe200078e0002 */
[----:B------:R-:W-:Y:S01]  /*154e0*/  MOV R2, R6 ;  /* 0x0000000600027202 */ /* 0x000fe20000000f00 */
[----:B--2---:R-:W-:-:S05]  /*154f0*/  @P1 IMAD.HI.U32 R0, R6, R0, RZ ;  /* 0x0000000006001227 */ /* 0x004fca00078e00ff */
[----:B0-----:R-:W-:-:S04]  /*15500*/  @P1 SHF.R.U32.HI R2, RZ, R7, R0 ;  /* 0x00000007ff021219 */ /* 0x001fc80000011600 */
[--C-:B------:R-:W-:Y:S01]  /*15510*/  SHF.R.S32.HI R0, RZ, 0x1f, R2.reuse ;  /* 0x0000001fff007819 */ /* 0x100fe20000011402 */
[----:B------:R-:W-:-:S04]  /*15520*/  IMAD.MOV R7, RZ, RZ, -R2 ;  /* 0x000000ffff077224 */ /* 0x000fc800078e0a02 */
[----:B------:R-:W-:-:S04]  /*15530*/  IMAD R0, R0, UR4, RZ ;  /* 0x0000000400007c24 */ /* 0x000fc8000f8e02ff */
[C---:B------:R-:W-:Y:S02]  /*15540*/  IMAD R0, R2.reuse, UR5, R0 ;  /* 0x0000000502007c24 */ /* 0x040fe4000f8e0200 */
[----:B------:R-:W-:-:S04]  /*15550*/  IMAD.WIDE.U32 R2, R2, UR4, R4 ;  /* 0x0000000402027c25 */ /* 0x000fc8000f8e0004 */
[----:B------:R-:W-:Y:S02]  /*15560*/  IMAD.IADD R3, R3, 0x1, R0 ;  /* 0x0000000103037824 */ /* 0x000fe400078e0200 */
[----:B------:R-:W-:-:S05]  /*15570*/  IMAD R0, R10, R7, R6 ;  /* 0x000000070a007224 */ /* 0x000fca00078e0206 */
[----:B------:R-:W-:Y:S01]  /*15580*/  SHF.R.S32.HI R7, RZ, 0x1f, R0 ;  /* 0x0000001fff077819 */ /* 0x000fe20000011400 */
[----:B------:R-:W-:-:S04]  /*15590*/  IMAD.WIDE.U32 R8, R0, UR6, R2 ;  /* 0x0000000600087c25 */ /* 0x000fc8000f8e0002 */
[----:B------:R-:W-:-:S04]  /*155a0*/  IMAD R7, R7, UR6, RZ ;  /* 0x0000000607077c24 */ /* 0x000fc8000f8e02ff */
[----:B------:R-:W-:Y:S01]  /*155b0*/  IMAD R0, R0, UR7, R7 ;  /* 0x0000000700007c24 */ /* 0x000fe2000f8e0207 */
[----:B------:R-:W-:Y:S01]  /*155c0*/  LEA R2, P0, R8, UR8, 0x1 ;  /* 0x0000000808027c11 */ /* 0x000fe2000f8008ff */
[----:B------:R-:W0:Y:S02]  /*155d0*/  @P1 LDC R7, c[0x0][0x44c] ;  /* 0x00011300ff071b82 */ /* 0x000e240000000800 */
[----:B------:R-:W-:-:S05]  /*155e0*/  IMAD.IADD R0, R9, 0x1, R0 ;  /* 0x0000000109007824 */ /* 0x000fca00078e0200 */
[----:B------:R-:W-:Y:S02]  /*155f0*/  LEA.HI.X R0, R8, UR9, R0, 0x1, P0 ;  /* 0x0000000908007c11 */ /* 0x000fe400080f0c00 */
[----:B------:R-:W2:Y:S01]  /*15600*/  @P1 LDC R8, c[0x0][0x450] ;  /* 0x00011400ff081b82 */ /* 0x000ea20000000800 */
[----:B------:R-:W-:Y:S01]  /*15610*/  VIADD R3, R6, 0x80 ;  /* 0x0000008006037836 */ /* 0x000fe20000000000 */
[----:B------:R-:W3:Y:S03]  /*15620*/  S2R R11, SR_TID.X ;  /* 0x00000000000b7919 */ /* 0x000ee60000002100 */
[----:B------:R-:W-:Y:S02]  /*15630*/  IMAD.MOV.U32 R6, RZ, RZ, R3 ;  /* 0x000000ffff067224 */ /* 0x000fe400078e0003 */
[----:B0-----:R-:W-:-:S05]  /*15640*/  @P1 IMAD.HI.U32 R7, R3, R7, RZ ;  /* 0x0000000703071227 */ /* 0x001fca00078e00ff */
[----:B--2---:R-:W-:-:S04]  /*15650*/  @P1 SHF.R.U32.HI R6, RZ, R8, R7 ;  /* 0x00000008ff061219 */ /* 0x004fc80000011607 */
[----:B------:R-:W-:-:S05]  /*15660*/  IADD3 R7, -R6, RZ, RZ ;  /* 0x000000ff06077210 */ /* 0x000fca0007ffe1ff */
[----:B------:R-:W-:Y:S01]  /*15670*/  IMAD R3, R10, R7, R3 ;  /* 0x000000070a037224 */ /* 0x000fe200078e0203 */
[----:B------:R-:W-:Y:S01]  /*15680*/  SHF.R.S32.HI R7, RZ, 0x1f, R6 ;  /* 0x0000001fff077819 */ /* 0x000fe20000011406 */
[----:B------:R-:W-:-:S04]  /*15690*/  IMAD.WIDE.U32 R4, R6, UR4, R4 ;  /* 0x0000000406047c25 */ /* 0x000fc8000f8e0004 */
[----:B------:R-:W-:Y:S01]  /*156a0*/  IMAD R7, R7, UR4, RZ ;  /* 0x0000000407077c24 */ /* 0x000fe2000f8e02ff */
[----:B------:R-:W-:-:S03]  /*156b0*/  ULDC UR4, c[0x0][0x2b8] ;  /* 0x0000ae0000047ab9 */ /* 0x000fc60000000800 */
[----:B------:R-:W-:-:S04]  /*156c0*/  IMAD R6, R6, UR5, R7 ;  /* 0x0000000506067c24 */ /* 0x000fc8000f8e0207 */
[----:B------:R-:W-:Y:S01]  /*156d0*/  IMAD.IADD R5, R5, 0x1, R6 ;  /* 0x0000000105057824 */ /* 0x000fe200078e0206 */
[----:B------:R-:W-:Y:S01]  /*156e0*/  SHF.R.S32.HI R6, RZ, 0x1f, R3 ;  /* 0x0000001fff067819 */ /* 0x000fe20000011403 */
[----:B---3--:R-:W-:-:S04]  /*156f0*/  IMAD.SHL.U32 R21, R11, 0x8, RZ ;  /* 0x000000080b157824 */ /* 0x008fc800078e00ff */
[----:B------:R-:W-:Y:S02]  /*15700*/  IMAD R8, R6, UR6, RZ ;  /* 0x0000000606087c24 */ /* 0x000fe4000f8e02ff */
[----:B------:R-:W-:Y:S01]  /*15710*/  IMAD.WIDE.U32 R6, R3, UR6, R4 ;  /* 0x0000000603067c25 */ /* 0x000fe2000f8e0004 */
[----:B------:R-:W-:-:S03]  /*15720*/  LOP3.LUT R21, R21, 0x38, RZ, 0xc0, !PT ;  /* 0x0000003815157812 */ /* 0x000fc600078ec0ff */
[----:B------:R-:W-:Y:S01]  /*15730*/  IMAD R3, R3, UR7, R8 ;  /* 0x0000000703037c24 */ /* 0x000fe2000f8e0208 */
[----:B------:R-:W-:-:S03]  /*15740*/  LEA R5, P1, R6, UR8, 0x1 ;  /* 0x0000000806057c11 */ /* 0x000fc6000f8208ff */
[----:B------:R-:W-:Y:S01]  /*15750*/  IMAD.IADD R3, R7, 0x1, R3 ;  /* 0x0000000107037824 */ /* 0x000fe200078e0203 */
[----:B------:R-:W-:Y:S01]  /*15760*/  ISETP.GE.AND P0, PT, R21, UR4, PT ;  /* 0x0000000415007c0c */ /* 0x000fe2000bf06270 */
[----:B------:R-:W-:Y:S01]  /*15770*/  UMOV UR4, 0xffffffff ;  /* 0xffffffff00047882 */ /* 0x000fe20000000000 */
[----:B------:R-:W-:Y:S02]  /*15780*/  LOP3.LUT R11, R11, 0x7f, RZ, 0xc0, !PT ;  /* 0x0000007f0b0b7812 */ /* 0x000fe400078ec0ff */
[----:B------:R-:W-:Y:S02]  /*15790*/  LEA.HI.X R4, R6, UR9, R3, 0x1, P1 ;  /* 0x0000000906047c11 */ /* 0x000fe400088f0c03 */
[----:B------:R-:W-:Y:S01]  /*157a0*/  SHF.R.U32.HI R9, RZ, 0x3, R11 ;  /* 0x00000003ff097819 */ /* 0x000fe2000001160b */
[----:B-1----:R-:W-:Y:S06]  /*157b0*/  BRA.DIV UR4, `(.L_x_2839) ;  /* 0x0000005a04147947 */ /* 0x002fec000b800000 */
        /* <DEDUP_REMOVED lines=15> */
[----:B------:R-:W-:Y:S02]  /*158b0*/  ISETP.GE.AND P1, PT, R6, R3, PT ;  /* 0x000000030600720c */ /* 0x000fe40003f26270 */
[----:B------:R-:W1:Y:S11]  /*158c0*/  SHFL.IDX PT, R6, R0, 0x1, 0x181f ;  /* 0x00381f0000067f89 */ /* 0x000e7600000e0000 */
[----:B0-----:R-:W-:-:S04]  /*158d0*/  @!P1 LEA R7, P2, R21, R7, 0x1 ;  /* 0x0000000715079211 */ /* 0x001fc800078408ff */
[----:B-1----:R-:W-:-:S04]  /*158e0*/  @!P1 IADD3.X R6, RZ, R6, RZ, P2, !PT ;  /* 0x00000006ff069210 */ /* 0x002fc800017fe4ff */
        /* <DEDUP_REMOVED lines=46> */
[----:B------:R-:W-:Y:S01]  /*15bd0*/  ISETP.GE.AND P1, PT, R6, R3, PT ;  /* 0x000000030600720c */ /* 0x000fe20003f26270 */
[----:B------:R-:W-:Y:S04]  /*15be0*/  SHFL.IDX PT, R2, R2, 0x7, 0x181f ;  /* 0x00f81f0002027f89 */ /* 0x000fe800000e0000 */
[----:B------:R-:W1:Y:S08]  /*15bf0*/  SHFL.IDX PT, R6, R0, 0x6, 0x181f ;  /* 0x00d81f0000067f89 */ /* 0x000e7000000e0000 */
[----:B0-----:R-:W-:-:S05]  /*15c00*/  @!P1 LEA R7, P2, R21, R7, 0x1 ;  /* 0x0000000715079211 */ /* 0x001fca00078408ff */
[----:B-1----:R-:W-:-:S05]  /*15c10*/  @!P1 IMAD.X R6, RZ, RZ, R6, P2 ;  /* 0x000000ffff069224 */ /* 0x002fca00010e0606 */
[----:B------:R-:W-:-:S04]  /*15c20*/  @!P1 LOP3.LUT R7, R7, R6, RZ, 0x3c, !PT ;  /* 0x0000000607079212 */ /* 0x000fc800078e3cff */
[----:B------:R-:W-:-:S04]  /*15c30*/  @!P1 LOP3.LUT R6, R7, R6, RZ, 0x3c, !PT ;  /* 0x0000000607069212 */ /* 0x000fc800078e3cff */
[----:B------:R-:W-:-:S05]  /*15c40*/  @!P1 LOP3.LUT R7, R7, R6, RZ, 0x3c, !PT ;  /* 0x0000000607079212 */ /* 0x000fca00078e3cff */
[----:B------:R0:W-:Y:S02]  /*15c50*/  @!P1 LDGSTS.E.BYPASS.LTC128B.128 [R20+0xb400], desc[UR40][R6.64], !P0 ;  /* 0x0b40000006149fae */ /* 0x0001e4000c101d68 */
[----:B0-----:R-:W-:-:S05]  /*15c60*/  VIADD R6, R17, 0x80 ;  /* 0x0000008011067836 */ /* 0x001fca0000000000 */
[----:B------:R-:W-:Y:S02]  /*15c70*/  ISETP.GE.AND P1, PT, R6, R3, PT ;  /* 0x000000030600720c */ /* 0x000fe40003f26270 */
[----:B------:R0:W1:Y:S02]  /*15c80*/  SHFL.IDX PT, R6, R0, 0x7, 0x181f ;  /* 0x00f81f0000067f89 */ /* 0x00006400000e0000 */
[----:B0-----:R-:W-:-:S04]  /*15c90*/  IADD3 R0, R17, 0x70, RZ ;  /* 0x0000007011007810 */ /* 0x001fc80007ffe0ff */
[----:B------:R-:W-:Y:S02]  /*15ca0*/  ISETP.GE.AND P3, PT, R0, R3, PT ;  /* 0x000000030000720c */ /* 0x000fe40003f66270 */
[----:B------:R-:W0:Y:S11]  /*15cb0*/  SHFL.IDX PT, R0, R5, RZ, 0x181f ;  /* 0x00181fff05007589 */ /* 0x000e3600000e0000 */
[----:B------:R-:W-:-:S05]  /*15cc0*/  @!P3 LEA R2, P2, R21, R2, 0x1 ;  /* 0x000000021502b211 */ /* 0x000fca00078408ff */
[----:B-1----:R-:W-:-:S04]  /*15cd0*/  @!P3 IMAD.X R6, RZ, RZ, R6, P2 ;  /* 0x000000ffff06b224 */ /* 0x002fc800010e0606 */
[----:B------:R-:W-:Y:S02]  /*15ce0*/  @!P3 IMAD.MOV.U32 R7, RZ, RZ, R6 ;  /* 0x000000ffff07b224 */ /* 0x000fe400078e0006 */
[----:B------:R-:W-:Y:S01]  /*15cf0*/  @!P3 IMAD.MOV.U32 R6, RZ, RZ, R2 ;  /* 0x000000ffff06b224 */ /* 0x000fe200078e0002 */
[----:B0-----:R-:W-:Y:S01]  /*15d00*/  @!P1 LEA R0, P2, R21, R0, 0x1 ;  /* 0x0000000015009211 */ /* 0x001fe200078408ff */
[----:B------:R-:W-:Y:S04]  /*15d10*/  SHFL.IDX PT, R2, R5, 0x3, 0x181f ;  /* 0x00781f0005027f89 */ /* 0x000fe800000e0000 */
[----:B------:R0:W-:Y:S02]  /*15d20*/  @!P3 LDGSTS.E.BYPASS.LTC128B.128 [R20+0xbc00], desc[UR40][R6.64], !P0 ;  /* 0x0bc000000614bfae */ /* 0x0001e4000c101d68 */
[----:B0-----:R-:W-:-:S04]  /*15d30*/  @!P1 IMAD.X R6, RZ, RZ, R8, P2 ;  /* 0x000000ffff069224 */ /* 0x001fc800010e0608 */
[----:B------:R-:W-:Y:S01]  /*15d40*/  @!P1 IMAD.MOV.U32 R7, RZ, RZ, R6 ;  /* 0x000000ffff079224 */ /* 0x000fe200078e0006 */
[----:B------:R-:W-:Y:S01]  /*15d50*/  @!P1 MOV R6, R0 ;  /* 0x0000000000069202 */ /* 0x000fe20000000f00 */
[----:B------:R-:W-:-:S04]  /*15d60*/  VIADD R0, R17, 0x90 ;  /* 0x0000009011007836 */ /* 0x000fc80000000000 */
        /* <DEDUP_REMOVED lines=14> */
[----:B------:R-:W-:-:S05]  /*15e50*/  @!P1 IMAD.X R0, RZ, RZ, R0, P2 ;  /* 0x000000ffff009224 */ /* 0x000fca00010e0600 */
[----:B------:R-:W-:-:S05]  /*15e60*/  @!P1 MOV R7, R0 ;  /* 0x0000000000079202 */ /* 0x000fca0000000f00 */
[----:B------:R0:W-:Y:S02]  /*15e70*/  @!P1 LDGSTS.E.BYPASS.LTC128B.128 [R20+0xd400], desc[UR40][R6.64], !P0 ;  /* 0x0d40000006149fae */ /* 0x0001e4000c101d68 */
.L_x_3011:
        /* <DEDUP_REMOVED lines=10> */
.L_x_2840:
        /* <DEDUP_REMOVED lines=18> */
.L_x_3012:
[----:B------:R-:W-:Y:S05]  /*16040*/  BSYNC B0 ;  /* 0x0000000000007941 */ /* 0x000fea0003800000 */
.L_x_2841:
[----:B------:R-:W2:Y:S01]  /*16050*/  LDL R2, [R1+0x34] ;  /* 0x0000340001027983 */ /* 0x000ea20000100800 */
[----:B------:R-:W-:Y:S01]  /*16060*/  BSSY B0, `(.L_x_2843) ;  /* 0x000010d000007945 */ /* 0x000fe20003800000 */
[----:B--2---:R-:W-:-:S13]  /*16070*/  ISETP.GE.AND P0, PT, R2, 0x2, PT ;  /* 0x000000020200780c */ /* 0x004fda0003f06270 */
[----:B------:R-:W-:Y:S05]  /*16080*/  @!P0 BRA `(.L_x_2844) ;  /* 0x0000001000288947 */ /* 0x000fea0003800000 */
[----:B------:R-:W2:Y:S01]  /*16090*/  S2R R3, SR_TID.X ;  /* 0x0000000000037919 */ /* 0x000ea20000002100 */
[----:B------:R-:W-:Y:S01]  /*160a0*/  ULDC UR4, c[0x0][0x2f4] ;  /* 0x0000bd0000047ab9 */ /* 0x000fe20000000800 */
[----:B0-----:R-:W-:Y:S01]  /*160b0*/  IADD3 R7, R2, -0x2, RZ ;  /* 0xfffffffe02077810 */ /* 0x001fe20007ffe0ff */
[----:B------:R-:W-:Y:S01]  /*160c0*/  IMAD.MOV.U32 R17, RZ, RZ, R29 ;  /* 0x000000ffff117224 */ /* 0x000fe200078e001d */
[----:B------:R0:W-:Y:S01]  /*160d0*/  STL [R1+0x8], R27 ;  /* 0x0000081b01007387 */ /* 0x0001e20000100800 */
[----:B------:R-:W-:Y:S02]  /*160e0*/  IMAD.MOV.U32 R6, RZ, RZ, R26 ;  /* 0x000000ffff067224 */ /* 0x000fe400078e001a */
[----:B--2---:R-:W-:-:S05]  /*160f0*/  IMAD.SHL.U32 R3, R3, 0x8, RZ ;  /* 0x0000000803037824 */ /* 0x004fca00078e00ff */
[----:B------:R-:W-:-:S04]  /*16100*/  LOP3.LUT R3, R3, 0x38, RZ, 0xc0, !PT ;  /* 0x0000003803037812 */ /* 0x000fc800078ec0ff */
[----:B0-----:R-:W-:-:S13]  /*16110*/  ISETP.GE.AND P1, PT, R3, UR4, PT ;  /* 0x0000000403007c0c */ /* 0x001fda000bf26270 */
.L_x_2857:
[----:B------:R-:W2:Y:S01]  /*16120*/  LDL R11, [R1+0x1c] ;  /* 0x00001c00010b7983 */ /* 0x000ea20000100800 */
[----:B-1----:R-:W0:Y:S03]  /*16130*/  LDC R0, c[0x0][0x430] ;  /* 0x00010c00ff007b82 */ /* 0x002e260000000800 */
[----:B------:R-:W3:Y:S04]  /*16140*/  LDL R10, [R1+0x20] ;  /* 0x00002000010a7983 */ /* 0x000ee80000100800 */
[----:B------:R-:W4:Y:S01]  /*16150*/  LDL R9, [R1+0xc] ;  /* 0x00000c0001097983 */ /* 0x000f220000100800 */
[----:B------:R-:W1:Y:S03]  /*16160*/  S2R R2, SR_TID.X ;  /* 0x0000000000027919 */ /* 0x000e660000002100 */
[----:B------:R-:W5:Y:S01]  /*16170*/  LDL R8, [R1+0x50] ;  /* 0x0000500001087983 */ /* 0x000f620000100800 */
        /* <DEDUP_REMOVED lines=13> */
[----:B-1----:R-:W-:-:S04]  /*16250*/  @P0 SHF.R.U32.HI R2, RZ, R3, R5 ;  /* 0x00000003ff020219 */ /* 0x002fc80000011605 */
[----:B------:R-:W-:-:S05]  /*16260*/  IADD3 R3, -R2, RZ, RZ ;  /* 0x000000ff02037210 */ /* 0x000fca0007ffe1ff */
        /* <DEDUP_REMOVED lines=10> */
[----:B-----5:R-:W-:Y:S01]  /*16310*/  ISETP.NE.AND P2, PT, R8, 0x3, PT ;  /* 0x000000030800780c */ /* 0x020fe20003f45270 */
[----:B------:R-:W-:-:S05]  /*16320*/  VIADD R26, R6, 0x1 ;  /* 0x00000001061a7836 */ /* 0x000fca0000000000 */
        /* <DEDUP_REMOVED lines=8> */
.L_x_2845:
[----:B------:R-:W-:Y:S01]  /*163b0*/  IMAD R5, R26, 0x8, R22 ;  /* 0x000000081a057824 */ /* 0x000fe200078e0216 */
[----:B------:R-:W-:Y:S01]  /*163c0*/  SHF.L.U32 R2, R29, 0x1f, RZ ;  /* 0x0000001f1d027819 */ /* 0x000fe200000006ff */
[----:B------:R-:W-:Y:S03]  /*163d0*/  BSSY B1, `(.L_x_2846) ;  /* 0x0000003000017945 */ /* 0x000fe60003800000 */
[----:B------:R-:W0:Y:S02]  /*163e0*/  SYNCS.PHASECHK.TRANS64.TRYWAIT P0, [R5+URZ+0x16840], R2 ;  /* 0x01684002050075a7 */ /* 0x000e24000800017f */
[----:B0-----:R-:W-:Y:S05]  /*163f0*/  @!P0 BRA `(.L_x_2847) ;  /* 0x0000005c00088947 */ /* 0x001fea0003800000 */
.L_x_3013:
[----:B------:R-:W-:Y:S05]  /*16400*/  BSYNC B1 ;  /* 0x0000000000017941 */ /* 0x000fea0003800000 */
.L_x_2846:
        /* <DEDUP_REMOVED lines=13> */
[----:B------:R-:W-:-:S04]  /*164e0*/  ULDC.64 UR4, c[0x0][0x308] ;  /* 0x0000c20000047ab9 */ /* 0x000fc80000000a00 */
[----:B------:R-:W-:-:S03]  /*164f0*/  IADD3 R3, R3, R7, RZ ;  /* 0x0000000703037210 */ /* 0x000fc60007ffe0ff */
[----:B------:R-:W-:-:S04]  /*16500*/  IMAD.WIDE.U32 R2, R18, UR4, R2 ;  /* 0x0000000412027c25 */ /* 0x000fc8000f8e0002 */
[----:B--2---:R-:W-:Y:S01]  /*16510*/  IMAD R7, R9, UR4, RZ ;  /* 0x0000000409077c24 */ /* 0x004fe2000f8e02ff */
[----:B-1----:R-:W-:-:S03]  /*16520*/  LOP3.LUT R9, R8, 0x7f, RZ, 0xc0, !PT ;  /* 0x0000007f08097812 */ /* 0x002fc600078ec0ff */
[----:B------:R-:W-:Y:S01]  /*16530*/  IMAD R7, R18, UR5, R7 ;  /* 0x0000000512077c24 */ /* 0x000fe2000f8e0207 */
[----:B------:R-:W-:Y:S01]  /*16540*/  ULDC.64 UR4, c[0x0][0x2e8] ;  /* 0x0000ba0000047ab9 */ /* 0x000fe20000000a00 */
[----:B------:R-:W-:Y:S02]  /*16550*/  IMAD.SHL.U32 R11, R9, 0x8, RZ ;  /* 0x00000008090b7824 */ /* 0x000fe400078e00ff */
[----:B------:R-:W-:Y:S02]  /*16560*/  IMAD.SHL.U32 R9, R8, 0x8, RZ ;  /* 0x0000000808097824 */ /* 0x000fe400078e00ff */
        /* <DEDUP_REMOVED lines=14> */
[----:B------:R-:W-:-:S04]  /*16650*/  LOP3.LUT R11, R11, 0x38, RZ, 0xc0, !PT ;  /* 0x000000380b0b7812 */ /* 0x000fc800078ec0ff */
[----:B------:R-:W-:-:S04]  /*16660*/  SHF.L.U32 R7, R11, 0x1, RZ ;  /* 0x000000010b077819 */ /* 0x000fc800000006ff */
        /* <DEDUP_REMOVED lines=36> */
.L_x_3031:
        /* <DEDUP_REMOVED lines=8> */
.L_x_2849:
[----:B------:R-:W-:Y:S02]  /*16930*/  PLOP3.LUT P2, PT, P2, P0, PT, 0xa2, 0x0 ;  /* 0x000000000000781c */ /* 0x000fe40001741472 */
[----:B------:R-:W-:-:S08]  /*16940*/  @P0 R2UR P2, UR4, R5 ;  /* 0x00000000050402ca */ /* 0x000fd00000040000 */
[----:B------:R-:W-:-:S05]  /*16950*/  @P0 PLOP3.LUT P0, PT, P2, PT, PT, 0x80, 0x0 ;  /* 0x000000000000081c */ /* 0x000fca000170f070 */
[----:B------:R-:W-:Y:S01]  /*16960*/  @!P2 SYNCS.ARRIVE.TRANS64.RED.A0T1 RZ, [UR4+0x16830], RZ ;  /* 0x016830ffffffa9a7 */ /* 0x000fe20008200404 */
[----:B------:R-:W-:Y:S07]  /*16970*/  @!P2 ARRIVES.LDGSTSBAR.64.TRANSCNT [UR4+0x16830] ;  /* 0x01683000ff00a9b0 */ /* 0x000fee0008000a84 */
[----:B------:R-:W-:Y:S05]  /*16980*/  @P0 BRA.U.ANY `(.L_x_2849) ;  /* 0xfffffffd00e80947 */ /* 0x000fea000393ffff */
[----:B------:R-:W-:Y:S01]  /*16990*/  NOP ;  /* 0x0000000000007918 */ /* 0x000fe20000000000 */
[----:B-1----:R-:W2:Y:S02]  /*169a0*/  LDL R2, [R1+0x50] ;  /* 0x0000500001027983 */ /* 0x002ea40000100800 */
[----:B--2---:R-:W-:-:S13]  /*169b0*/  ISETP.NE.AND P3, PT, R2, 0x3, PT ;  /* 0x000000030200780c */ /* 0x004fda0003f65270 */
[----:B------:R-:W-:Y:S05]  /*169c0*/  @!P3 BRA `(.L_x_2850) ;  /* 0x000000000004b947 */ /* 0x000fea0003800000 */
[----:B------:R-:W-:Y:S01]  /*169d0*/  BPT.TRAP 0x1 ;  /* 0x000000040000795c */ /* 0x000fe20000300000 */
.L_x_2850:
[----:B------:R1:W-:Y:S01]  /*169e0*/  SYNCS.ARRIVE.TRANS64.A1T0 RZ, [R5+URZ+0x16830], RZ ;  /* 0x016830ff05ff79a7 */ /* 0x0003e2000810003f */
[----:B------:R-:W-:Y:S05]  /*169f0*/  @!P3 BRA `(.L_x_2851) ;  /* 0x000000000004b947 */ /* 0x000fea0003800000 */
[----:B------:R-:W-:Y:S01]  /*16a00*/  BPT.TRAP 0x1 ;  /* 0x000000040000795c */ /* 0x000fe20000300000 */
.L_x_2851:
[----:B------:R-:W-:Y:S01]  /*16a10*/  SHF.L.U32 R2, R17, 0x1f, RZ ;  /* 0x0000001f11027819 */ /* 0x000fe200000006ff */
[----:B-1----:R-:W-:Y:S01]  /*16a20*/  IMAD R5, R6, 0x8, R22 ;  /* 0x0000000806057824 */ /* 0x002fe200078e0216 */
[----:B------:R-:W-:Y:S03]  /*16a30*/  BSSY B1, `(.L_x_2852) ;  /* 0x0000003000017945 */ /* 0x000fe60003800000 */
[----:B------:R-:W1:Y:S02]  /*16a40*/  SYNCS.PHASECHK.TRANS64.TRYWAIT P0, [R5+URZ+0x16860], R2 ;  /* 0x01686002050075a7 */ /* 0x000e64000800017f */
[----:B-1----:R-:W-:Y:S05]  /*16a50*/  @!P0 BRA `(.L_x_2853) ;  /* 0x0000005c00c08947 */ /* 0x002fea0003800000 */
.L_x_3032:
[----:B------:R-:W-:Y:S05]  /*16a60*/  BSYNC B1 ;  /* 0x0000000000017941 */ /* 0x000fea0003800000 */
.L_x_2852:
[----:B------:R-:W2:Y:S04]  /*16a70*/  LDL R11, [R1+0x18] ;  /* 0x00001800010b7983 */ /* 0x000ea80000100800 */
[----:B0-----:R-:W2:Y:S01]  /*16a80*/  LDL.LU R8, [R1+0x8] ;  /* 0x0000080001087983 */ /* 0x001ea20000300800 */
        /* <DEDUP_REMOVED lines=59> */
.L_x_3050:
        /* <DEDUP_REMOVED lines=28> */
.L_x_2855:
[----:B------:R-:W-:Y:S02]  /*17000*/  PLOP3.LUT P2, PT, P2, P0, PT, 0xa2, 0x0 ;  /* 0x000000000000781c */ /* 0x000fe40001741472 */
[----:B------:R-:W-:-:S08]  /*17010*/  @P0 R2UR P2, UR4, R5 ;  /* 0x00000000050402ca */ /* 0x000fd00000040000 */
[----:B------:R-:W-:-:S05]  /*17020*/  @P0 PLOP3.LUT P0, PT, P2, PT, PT, 0x80, 0x0 ;  /* 0x000000000000081c */ /* 0x000fca000170f070 */
[----:B------:R-:W-:Y:S01]  /*17030*/  @!P2 SYNCS.ARRIVE.TRANS64.RED.A0T1 RZ, [UR4+0x16850], RZ ;  /* 0x016850ffffffa9a7 */ /* 0x000fe20008200404 */
[----:B------:R-:W-:Y:S07]  /*17040*/  @!P2 ARRIVES.LDGSTSBAR.64.TRANSCNT [UR4+0x16850] ;  /* 0x01685000ff00a9b0 */ /* 0x000fee0008000a84 */
[----:B------:R-:W-:Y:S05]  /*17050*/  @P0 BRA.U.ANY `(.L_x_2855) ;  /* 0xfffffffd00e80947 */ /* 0x000fea000393ffff */
[----:B------:R-:W-:Y:S01]  /*17060*/  NOP ;  /* 0x0000000000007918 */ /* 0x000fe20000000000 */
[----:B------:R-:W2:Y:S01]  /*17070*/  LDL R2, [R1+0x50] ;  /* 0x0000500001027983 */ /* 0x000ea20000100800 */
[----:B------:R-:W-:Y:S01]  /*17080*/  IMAD.MOV.U32 R25, RZ, RZ, R0 ;  /* 0x000000ffff197224 */ /* 0x000fe200078e0000 */
[----:B--2---:R-:W-:-:S13]  /*17090*/  ISETP.NE.AND P3, PT, R2, 0x3, PT ;  /* 0x000000030200780c */ /* 0x004fda0003f65270 */
[----:B------:R-:W-:Y:S05]  /*170a0*/  @!P3 BRA `(.L_x_2856) ;  /* 0x000000000004b947 */ /* 0x000fea0003800000 */
[----:B------:R-:W-:Y:S01]  /*170b0*/  BPT.TRAP 0x1 ;  /* 0x000000040000795c */ /* 0x000fe20000300000 */
.L_x_2856:
[----:B------:R2:W-:Y:S01]  /*170c0*/  STL [R1+0x8], R27 ;  /* 0x0000081b01007387 */ /* 0x0005e20000100800 */
[C---:B------:R-:W-:Y:S01]  /*170d0*/  ISETP.GT.AND P0, PT, R27.reuse, RZ, PT ;  /* 0x000000ff1b00720c */ /* 0x040fe20003f04270 */
[----:B------:R2:W-:Y:S01]  /*170e0*/  SYNCS.ARRIVE.TRANS64.A1T0 RZ, [R5+URZ+0x16850], RZ ;  /* 0x016850ff05ff79a7 */ /* 0x0005e2000810003f */
[----:B------:R-:W-:Y:S01]  /*170f0*/  VIADD R7, R27, 0xffffffff ;  /* 0xffffffff1b077836 */ /* 0x000fe20000000000 */
[----:B------:R-:W-:Y:S01]  /*17100*/  MOV R6, R26 ;  /* 0x0000001a00067202 */ /* 0x000fe20000000f00 */
[----:B------:R-:W-:-:S09]  /*17110*/  IMAD.MOV.U32 R17, RZ, RZ, R29 ;  /* 0x000000ffff117224 */ /* 0x000fd200078e001d */
[----:B--2---:R-:W-:Y:S05]  /*17120*/  @P0 BRA `(.L_x_2857) ;  /* 0xffffffec00fc0947 */ /* 0x004fea000383ffff */
.L_x_2844:
[----:B------:R-:W-:Y:S05]  /*17130*/  BSYNC B0 ;  /* 0x0000000000007941 */ /* 0x000fea0003800000 */
.L_x_2843:
        /* <DEDUP_REMOVED lines=17> */
.L_x_2859:
[----:B------:R-:W-:Y:S05]  /*17250*/  BSYNC B0 ;  /* 0x0000000000007941 */ /* 0x000fea0003800000 */
.L_x_2858:
[----:B------:R-:W2:Y:S02]  /*17260*/  LDL R0, [R1+0x50] ;  /* 0x0000500001007983 */ /* 0x000ea40000100800 */
[----:B--2---:R-:W-:-:S13]  /*17270*/  ISETP.NE.AND P0, PT, R0, 0x3, PT ;  /* 0x000000030000780c */ /* 0x004fda0003f05270 */
[----:B------:R-:W-:Y:S05]  /*17280*/  @!P0 BRA `(.L_x_2860) ;  /* 0x0000000000048947 */ /* 0x000fea0003800000 */
[----:B------:R-:W-:Y:S01]  /*17290*/  BPT.TRAP 0x1 ;  /* 0x000000040000795c */ /* 0x000fe20000300000 */
.L_x_2860:
[----:B------:R-:W0:Y:S01]  /*172a0*/  LDL.LU R2, [R1+0x18] ;  /* 0x0000180001027983 */ /* 0x000e220000300800 */
[----:B------:R-:W-:Y:S01]  /*172b0*/  IMAD R0, R26, 0x8, R22 ;  /* 0x000000081a007824 */ /* 0x000fe200078e0216 */
[----:B------:R-:W-:Y:S01]  /*172c0*/  SHF.L.U32 R3, R29, 0x1f, RZ ;  /* 0x0000001f1d037819 */ /* 0x000fe200000006ff */
[----:B------:R-:W-:Y:S03]  /*172d0*/  BSSY B0, `(.L_x_2861) ;  /* 0x0000004000007945 */ /* 0x000fe60003800000 */
[----:B------:R-:W1:Y:S01]  /*172e0*/  SYNCS.PHASECHK.TRANS64.TRYWAIT P0, [R0+URZ+0x16860], R3 ;  /* 0x01686003000075a7 */ /* 0x000e62000800017f */
[----:B0-----:R-:W-:Y:S01]  /*172f0*/  IMAD R6, R27, -0x80, R2 ;  /* 0xffffff801b067824 */ /* 0x001fe200078e0202 */
[----:B-1----:R-:W-:Y:S06]  /*17300*/  @!P0 BRA `(.L_x_2862) ;  /* 0x0000005c00f08947 */ /* 0x002fec0003800000 */
.L_x_3051:
[----:B------:R-:W-:Y:S05]  /*17310*/  BSYNC B0 ;  /* 0x0000000000007941 */ /* 0x000fea0003800000 */
.L_x_2861:
        /* <DEDUP_REMOVED lines=13> */
[----:B------:R-:W-:Y:S01]  /*173f0*/  IMAD.IADD R6, R6, 0x1, -R5 ;  /* 0x0000000106067824 */ /* 0x000fe200078e0a05 */
[----:B------:R-:W-:Y:S01]  /*17400*/  LEA R4, R26, R2, 0xd ;  /* 0x000000021a047211 */ /* 0x000fe200078e68ff */
        /* <DEDUP_REMOVED lines=47> */
.L_x_3069:
        /* <DEDUP_REMOVED lines=9> */
.L_x_2864:
[----:B------:R-:W-:Y:S02]  /*17790*/  PLOP3.LUT P1, PT, P1, P0, PT, 0xa2, 0x0 ;  /* 0x000000000000781c */ /* 0x000fe40000f21472 */
[----:B------:R-:W-:-:S08]  /*177a0*/  @P0 R2UR P1, UR4, R0 ;  /* 0x00000000000402ca */ /* 0x000fd00000020000 */
[----:B------:R-:W-:-:S05]  /*177b0*/  @P0 PLOP3.LUT P0, PT, P1, PT, PT, 0x80, 0x0 ;  /* 0x000000000000081c */ /* 0x000fca0000f0f070 */
[----:B------:R-:W-:Y:S01]  /*177c0*/  @!P1 SYNCS.ARRIVE.TRANS64.RED.A0T1 RZ, [UR4+0x16850], RZ ;  /* 0x016850ffffff99a7 */ /* 0x000fe20008200404 */
[----:B------:R-:W-:Y:S07]  /*177d0*/  @!P1 ARRIVES.LDGSTSBAR.64.TRANSCNT [UR4+0x16850] ;  /* 0x01685000ff0099b0 */ /* 0x000fee0008000a84 */
[----:B------:R-:W-:Y:S05]  /*177e0*/  @P0 BRA.U.ANY `(.L_x_2864) ;  /* 0xfffffffd00e80947 */ /* 0x000fea000393ffff */
[----:B------:R-:W-:Y:S01]  /*177f0*/  NOP ;  /* 0x0000000000007918 */ /* 0x000fe20000000000 */
[----:B0-----:R-:W2:Y:S02]  /*17800*/  LDL R2, [R1+0x50] ;  /* 0x0000500001027983 */ /* 0x001ea40000100800 */
[----:B--2---:R-:W-:-:S13]  /*17810*/  ISETP.NE.AND P2, PT, R2, 0x3, PT ;  /* 0x000000030200780c */ /* 0x004fda0003f45270 */
[----:B------:R-:W-:Y:S05]  /*17820*/  @!P2 BRA `(.L_x_2865) ;  /* 0x000000000004a947 */ /* 0x000fea0003800000 */
[----:B------:R-:W-:Y:S01]  /*17830*/  BPT.TRAP 0x1 ;  /* 0x000000040000795c */ /* 0x000fe20000300000 */
.L_x_2865:
[----:B------:R-:W-:Y:S01]  /*17840*/  VIADD R26, R26, 0x1 ;  /* 0x000000011a1a7836 */ /* 0x000fe20000000000 */
[----:B------:R0:W-:Y:S04]  /*17850*/  SYNCS.ARRIVE.TRANS64.A1T0 RZ, [R0+URZ+0x16850], RZ ;  /* 0x016850ff00ff79a7 */ /* 0x0001e8000810003f */
[----:B------:R-:W-:-:S04]  /*17860*/  ISETP.NE.AND P0, PT, R26, 0x2, PT ;  /* 0x000000021a00780c */ /* 0x000fc80003f05270 */
[----:B0-----:R-:W-:Y:S02]  /*17870*/  SEL R0, RZ, 0x1, P0 ;  /* 0x00000001ff007807 */ /* 0x001fe40000000000 */
[----:B------:R-:W-:Y:S02]  /*17880*/  SEL R26, R26, RZ, P0 ;  /* 0x000000ff1a1a7207 */ /* 0x000fe40000000000 */
[----:B------:R-:W-:-:S07]  /*17890*/  LOP3.LUT R29, R29, R0, RZ, 0x3c, !PT ;  /* 0x000000001d1d7212 */ /* 0x000fce00078e3cff */
.L_x_2824:
[----:B------:R-:W-:Y:S05]  /*178a0*/  BSYNC B7 ;  /* 0x0000000000077941 */ /* 0x000fea0003800000 */
.L_x_2822:
[----:B------:R-:W-:-:S13]  /*178b0*/  LOP3.LUT P0, RZ, R23, 0x4, RZ, 0xc0, !PT ;  /* 0x0000000417ff7812 */ /* 0x000fda000780c0ff */
[----:B------:R-:W-:Y:S05]  /*178c0*/  @!P0 BRA `(.L_x_2866) ;  /* 0x0000000000248947 */ /* 0x000fea0003800000 */
[----:B------:R-:W-:Y:S05]  /*178d0*/  WARPSYNC.ALL ;  /* 0x0000000000007948 */ /* 0x000fea0003800000 */
[----:B------:R-:W3:Y:S08]  /*178e0*/  S2UR UR5, SR_CgaCtaId ;  /* 0x00000000000579c3 */ /* 0x000ef00000008800 */
[----:B------:R-:W-:Y:S06]  /*178f0*/  BAR.SYNC.DEFER_BLOCKING 0x5, 0x200 ;  /* 0x0148000000007b1d */ /* 0x000fec0000010000 */
[----:B------:R-:W-:-:S02]  /*17900*/  UMOV UR4, 0x400 ;  /* 0x0000040000047882 */ /* 0x000fc40000000000 */
[----:B---3--:R-:W-:-:S06]  /*17910*/  ULEA UR4, UR5, UR4, 0x18 ;  /* 0x0000000405047291 */ /* 0x008fcc000f8ec03f */
[----:B------:R-:W-:-:S05]  /*17920*/  MOV R22, UR4 ;  /* 0x0000000400167c02 */ /* 0x000fca0008000f00 */
[----:B------:R3:W4:Y:S01]  /*17930*/  LDS.128 R16, [R22+0x168d0] ;  /* 0x0168d00016107984 */ /* 0x0007220000000c00 */
[----:B------:R-:W-:Y:S06]  /*17940*/  BAR.ARV 0x4, 0x200 ;  /* 0x0108000000007b1d */ /* 0x000fec0000002000 */
[----:B------:R-:W-:Y:S05]  /*17950*/  BRA `(.L_x_2867) ;  /* 0x0000000800cc7947 */ /* 0x000fea0003800000 */
.L_x_2866:
[----:B------:R-:W3:Y:S01]  /*17960*/  S2R R0, SR_TID.X ;  /* 0x0000000000007919 */ /* 0x000ee20000002100 */
[----:B------:R-:W-:Y:S01]  /*17970*/  UMOV UR4, 0xffffffff ;  /* 0xffffffff00047882 */ /* 0x000fe20000000000 */
[----:B---3--:R-:W-:-:S04]  /*17980*/  LOP3.LUT R7, R0, 0x1f, RZ, 0xc0, !PT ;  /* 0x0000001f00077812 */ /* 0x008fc800078ec0ff */
[----:B------:R-:W-:Y:S01]  /*17990*/  ISETP.NE.AND P0, PT, R7, 0x1f, PT ;  /* 0x0000001f0700780c */ /* 0x000fe20003f05270 */
[----:B------:R-:W-:-:S12]  /*179a0*/  BRA.DIV UR4, `(.L_x_2868) ;  /* 0x0000006204887947 */ /* 0x000fd8000b800000 */
[----:B------:R-:W-:Y:S01]  /*179b0*/  IMAD.IADD R5, R19, 0x1, R7 ;  /* 0x0000000113057824 */ /* 0x000fe200078e0207 */
[----:B------:R-:W-:-:S04]  /*179c0*/  ULDC UR4, c[0x0][0xc3c] ;  /* 0x00030f0000047ab9 */ /* 0x000fc80000000800 */
[----:B------:R-:W-:-:S13]  /*179d0*/  ISETP.GE.OR P1, PT, R5, UR4, !P0 ;  /* 0x0000000405007c0c */ /* 0x000fda000c726670 */
[----:B------:R-:W3:Y:S02]  /*179e0*/  @!P1 LDC.64 R2, c[0x0][0xc80] ;  /* 0x00032000ff029b82 */ /* 0x000ee40000000a00 */
[----:B---3--:R-:W-:-:S06]  /*179f0*/  @!P1 IMAD.WIDE R2, R5, 0x4, R2 ;  /* 0x0000000405029825 */ /* 0x008fcc00078e0202 */
[----:B------:R3:W4:Y:S01]  /*17a00*/  @!P1 LDG.E R3, desc[UR40][R2.64] ;  /* 0x0000002802039981 */ /* 0x000722000c1e1900 */
[C---:B------:R-:W-:Y:S02]  /*17a10*/  ISETP.GE.U32.AND P2, PT, R7.reuse, 0x2, PT ;  /* 0x000000020700780c */ /* 0x040fe40003f46070 */
[C---:B------:R-:W-:Y:S01]  /*17a20*/  ISETP.GE.U32.AND P3, PT, R7.reuse, 0x4, PT ;  /* 0x000000040700780c */ /* 0x040fe20003f66070 */
[----:B------:R-:W-:Y:S01]  /*17a30*/  SHFL.IDX PT, R0, R16, RZ, 0x1f ;  /* 0x00001fff10007589 */ /* 0x000fe200000e0000 */
[C---:B------:R-:W-:Y:S02]  /*17a40*/  ISETP.GE.U32.AND P4, PT, R7.reuse, 0x8, PT ;  /* 0x000000080700780c */ /* 0x040fe40003f86070 */
[C---:B------:R-:W-:Y:S01]  /*17a50*/  ISETP.GE.U32.AND P5, PT, R7.reuse, 0x10, PT ;  /* 0x000000100700780c */ /* 0x040fe20003fa6070 */
[----:B------:R-:W-:Y:S01]  /*17a60*/  SHFL.IDX PT, R16, R16, 0x1, 0x1f ;  /* 0x00201f0010107f89 */ /* 0x000fe200000e0000 */
[----:B---3--:R-:W-:Y:S02]  /*17a70*/  IMAD.MOV.U32 R2, RZ, RZ, RZ ;  /* 0x000000ffff027224 */ /* 0x008fe400078e00ff */
[----:B----4-:R-:W-:Y:S01]  /*17a80*/  @!P1 IMAD.MOV.U32 R2, RZ, RZ, R3 ;  /* 0x000000ffff029224 */ /* 0x010fe200078e0003 */
[----:B------:R-:W-:-:S04]  /*17a90*/  ISETP.NE.AND P1, PT, R7, RZ, PT ;  /* 0x000000ff0700720c */ /* 0x000fc80003f25270 */
[----:B------:R-:W3:Y:S02]  /*17aa0*/  SHFL.UP PT, R14, R2, 0x1, RZ ;  /* 0x04200000020e7989 */ /* 0x000ee400000e00ff */
[----:B---3--:R-:W-:-:S05]  /*17ab0*/  SEL R5, R14, RZ, P1 ;  /* 0x000000ff0e057207 */ /* 0x008fca0000800000 */
[----:B------:R-:W-:-:S05]  /*17ac0*/  IMAD.IADD R4, R2, 0x1, R5 ;  /* 0x0000000102047824 */ /* 0x000fca00078e0205 */
[----:B------:R-:W3:Y:S02]  /*17ad0*/  SHFL.UP PT, R14, R4, 0x2, RZ ;  /* 0x04400000040e7989 */ /* 0x000ee400000e00ff */
[----:B---3--:R-:W-:-:S05]  /*17ae0*/  SEL R5, R14, RZ, P2 ;  /* 0x000000ff0e057207 */ /* 0x008fca0001000000 */
[----:B------:R-:W-:-:S05]  /*17af0*/  IMAD.IADD R5, R4, 0x1, R5 ;  /* 0x0000000104057824 */ /* 0x000fca00078e0205 */
[----:B------:R-:W2:Y:S02]  /*17b00*/  SHFL.UP PT, R14, R5, 0x4, RZ ;  /* 0x04800000050e7989 */ /* 0x000ea400000e00ff */
[----:B--2---:R-:W-:-:S04]  /*17b10*/  SEL R6, R14, RZ, P3 ;  /* 0x000000ff0e067207 */ /* 0x004fc80001800000 */
[----:B------:R-:W-:-:S05]  /*17b20*/  IADD3 R6, R5, R6, RZ ;  /* 0x0000000605067210 */ /* 0x000fca0007ffe0ff */
[----:B------:R-:W2:Y:S02]  /*17b30*/  SHFL.UP PT, R14, R6, 0x8, RZ ;  /* 0x05000000060e7989 */ /* 0x000ea400000e00ff */
[----:B--2---:R-:W-:-:S05]  /*17b40*/  SEL R3, R14, RZ, P4 ;  /* 0x000000ff0e037207 */ /* 0x004fca0002000000 */
[----:B------:R-:W-:-:S05]  /*17b50*/  IMAD.IADD R4, R6, 0x1, R3 ;  /* 0x0000000106047824 */ /* 0x000fca00078e0203 */
[----:B------:R-:W2:Y:S02]  /*17b60*/  SHFL.UP PT, R14, R4, 0x10, RZ ;  /* 0x06000000040e7989 */ /* 0x000ea400000e00ff */
[----:B--2---:R-:W-:-:S05]  /*17b70*/  SEL R3, R14, RZ, P5 ;  /* 0x000000ff0e037207 */ /* 0x004fca0002800000 */
[----:B------:R-:W-:-:S05]  /*17b80*/  IMAD.IADD R3, R4, 0x1, R3 ;  /* 0x0000000104037824 */ /* 0x000fca00078e0203 */
[----:B------:R2:W3:Y:S02]  /*17b90*/  SHFL.IDX PT, R14, R3, 0x1f, 0x1f ;  /* 0x03e01f00030e7f89 */ /* 0x0004e400000e0000 */
.L_x_3079:
[----:B------:R-:W-:Y:S02]  /*17ba0*/  ULDC UR4, c[0x0][0xc38] ;  /* 0x00030e0000047ab9 */ /* 0x000fe40000000800 */
[----:B------:R-:W-:-:S04]  /*17bb0*/  IMAD.U32 R4, RZ, RZ, UR4 ;  /* 0x00000004ff047e24 */ /* 0x000fc8000f8e00ff */
[----:B---3--:R-:W-:-:S04]  /*17bc0*/  IMAD R5, R14, R4, RZ ;  /* 0x000000040e057224 */ /* 0x008fc800078e02ff */
[----:B------:R-:W-:-:S05]  /*17bd0*/  IMAD.IADD R16, R16, 0x1, R5 ;  /* 0x0000000110107824 */ /* 0x000fca00078e0205 */
[----:B------:R-:W-:-:S13]  /*17be0*/  ISETP.GT.AND P6, PT, R16, R0, PT ;  /* 0x000000001000720c */ /* 0x000fda0003fc4270 */
[----:B------:R-:W-:Y:S05]  /*17bf0*/  @P6 BRA `(.L_x_2869) ;  /* 0x00000000009c6947 */ /* 0x000fea0003800000 */
.L_x_2874:
[----:B------:R-:W3:Y:S01]  /*17c00*/  LDC R4, c[0x0][0xc3c] ;  /* 0x00030f00ff047b82 */ /* 0x000ee20000000800 */
[----:B------:R-:W-:-:S05]  /*17c10*/  VIADD R19, R19, 0x1f ;  /* 0x0000001f13137836 */ /* 0x000fca0000000000 */
[----:B---3--:R-:W-:-:S13]  /*17c20*/  ISETP.GE.AND P6, PT, R19, R4, PT ;  /* 0x000000041300720c */ /* 0x008fda0003fc6270 */
[----:B------:R-:W-:Y:S05]  /*17c30*/  @P6 BRA `(.L_x_2870) ;  /* 0x0000000400d06947 */ /* 0x000fea0003800000 */
[----:B------:R-:W3:Y:S01]  /*17c40*/  S2R R2, SR_TID.X ;  /* 0x0000000000027919 */ /* 0x000ee20000002100 */
[----:B------:R-:W-:Y:S01]  /*17c50*/  BSSY B0, `(.L_x_2871) ;  /* 0x0000009000007945 */ /* 0x000fe20003800000 */
[----:B---3--:R-:W-:-:S04]  /*17c60*/  LOP3.LUT R2, R2, 0x1f, RZ, 0xc0, !PT ;  /* 0x0000001f02027812 */ /* 0x008fc800078ec0ff */
[----:B------:R-:W-:Y:S01]  /*17c70*/  IADD3 R5, R19, R2, RZ ;  /* 0x0000000213057210 */ /* 0x000fe20007ffe0ff */
[----:B------:R-:W-:-:S03]  /*17c80*/  IMAD.MOV.U32 R2, RZ, RZ, RZ ;  /* 0x000000ffff027224 */ /* 0x000fc600078e00ff */
[----:B------:R-:W-:-:S13]  /*17c90*/  ISETP.GE.OR P6, PT, R5, R4, !P0 ;  /* 0x000000040500720c */ /* 0x000fda00047c6670 */
[----:B------:R-:W-:Y:S05]  /*17ca0*/  @P6 BRA `(.L_x_2872) ;  /* 0x00000000000c6947 */ /* 0x000fea0003800000 */
[----:B--2---:R-:W2:Y:S02]  /*17cb0*/  LDC.64 R2, c[0x0][0xc80] ;  /* 0x00032000ff027b82 */ /* 0x004ea40000000a00 */
[----:B--2---:R-:W-:-:S06]  /*17cc0*/  IMAD.WIDE R2, R5, 0x4, R2 ;  /* 0x0000000405027825 */ /* 0x004fcc00078e0202 */
[----:B------:R3:W5:Y:S02]  /*17cd0*/  LDG.E R2, desc[UR40][R2.64] ;  /* 0x0000002802027981 */ /* 0x000764000c1e1900 */
.L_x_2872:
[----:B------:R-:W-:Y:S05]  /*17ce0*/  BSYNC B0 ;  /* 0x0000000000007941 */ /* 0x000fea0003800000 */
.L_x_2871:
[----:B------:R-:W-:-:S03]  /*17cf0*/  UMOV UR4, 0xffffffff ;  /* 0xffffffff00047882 */ /* 0x000fc60000000000 */
[----:B------:R-:W-:Y:S05]  /*17d00*/  BRA.DIV UR4, `(.L_x_2873) ;  /* 0x0000006204d47947 */ /* 0x000fea000b800000 */
[----:B-----5:R-:W4:Y:S02]  /*17d10*/  SHFL.UP PT, R14, R2, 0x1, RZ ;  /* 0x04200000020e7989 */ /* 0x020f2400000e00ff */
[----:B----4-:R-:W-:-:S05]  /*17d20*/  SEL R13, R14, RZ, P1 ;  /* 0x000000ff0e0d7207 */ /* 0x010fca0000800000 */
[----:B------:R-:W-:-:S05]  /*17d30*/  IMAD.IADD R13, R2, 0x1, R13 ;  /* 0x00000001020d7824 */ /* 0x000fca00078e020d */
[----:B------:R-:W4:Y:S02]  /*17d40*/  SHFL.UP PT, R14, R13, 0x2, RZ ;  /* 0x044000000d0e7989 */ /* 0x000f2400000e00ff */
[----:B----4-:R-:W-:-:S05]  /*17d50*/  SEL R14, R14, RZ, P2 ;  /* 0x000000ff0e0e7207 */ /* 0x010fca0001000000 */
[----:B--23--:R-:W-:-:S05]  /*17d60*/  IMAD.IADD R3, R13, 0x1, R14 ;  /* 0x000000010d037824 */ /* 0x00cfca00078e020e */
[----:B------:R-:W2:Y:S02]  /*17d70*/  SHFL.UP PT, R14, R3, 0x4, RZ ;  /* 0x04800000030e7989 */ /* 0x000ea400000e00ff */
[----:B--2---:R-:W-:-:S05]  /*17d80*/  SEL R4, R14, RZ, P3 ;  /* 0x000000ff0e047207 */ /* 0x004fca0001800000 */
[----:B------:R-:W-:-:S05]  /*17d90*/  IMAD.IADD R4, R3, 0x1, R4 ;  /* 0x0000000103047824 */ /* 0x000fca00078e0204 */
[----:B------:R-:W2:Y:S02]  /*17da0*/  SHFL.UP PT, R14, R4, 0x8, RZ ;  /* 0x05000000040e7989 */ /* 0x000ea400000e00ff */
[----:B--2---:R-:W-:-:S05]  /*17db0*/  SEL R5, R14, RZ, P4 ;  /* 0x000000ff0e057207 */ /* 0x004fca0002000000 */
[----:B------:R-:W-:-:S05]  /*17dc0*/  IMAD.IADD R5, R4, 0x1, R5 ;  /* 0x0000000104057824 */ /* 0x000fca00078e0205 */
[----:B------:R-:W2:Y:S02]  /*17dd0*/  SHFL.UP PT, R14, R5, 0x10, RZ ;  /* 0x06000000050e7989 */ /* 0x000ea400000e00ff */
[----:B--2---:R-:W-:-:S04]  /*17de0*/  SEL R14, R14, RZ, P5 ;  /* 0x000000ff0e0e7207 */ /* 0x004fc80002800000 */
[----:B------:R-:W-:-:S05]  /*17df0*/  IADD3 R3, R5, R14, RZ ;  /* 0x0000000e05037210 */ /* 0x000fca0007ffe0ff */
[----:B------:R2:W3:Y:S02]  /*17e00*/  SHFL.IDX PT, R14, R3, 0x1f, 0x1f ;  /* 0x03e01f00030e7f89 */ /* 0x0004e400000e0000 */
.L_x_3087:
[----:B------:R-:W-:Y:S02]  /*17e10*/  ULDC UR4, c[0x0][0xc38] ;  /* 0x00030e0000047ab9 */ /* 0x000fe40000000800 */
[----:B------:R-:W-:-:S04]  /*17e20*/  IMAD.U32 R4, RZ, RZ, UR4 ;  /* 0x00000004ff047e24 */ /* 0x000fc8000f8e00ff */
[----:B---3--:R-:W-:-:S04]  /*17e30*/  IMAD R5, R14, R4, RZ ;  /* 0x000000040e057224 */ /* 0x008fc800078e02ff */
[----:B------:R-:W-:-:S05]  /*17e40*/  IMAD.IADD R16, R5, 0x1, R16 ;  /* 0x0000000105107824 */ /* 0x000fca00078e0210 */
[----:B------:R-:W-:-:S13]  /*17e50*/  ISETP.GT.AND P6, PT, R16, R0, PT ;  /* 0x000000001000720c */ /* 0x000fda0003fc4270 */
[----:B------:R-:W-:Y:S05]  /*17e60*/  @!P6 BRA `(.L_x_2874) ;  /* 0xfffffffc0064e947 */ /* 0x000fea000383ffff */
.L_x_2869:
[----:B------:R-:W-:Y:S01]  /*17e70*/  IMAD.IADD R16, R16, 0x1, -R5 ;  /* 0x0000000110107824 */ /* 0x000fe200078e0a05 */
[----:B------:R-:W-:-:S03]  /*17e80*/  UMOV UR4, 0xffffffff ;  /* 0xffffffff00047882 */ /* 0x000fc60000000000 */
[----:B------:R-:W-:-:S05]  /*17e90*/  IMAD R5, R3, R4, R16 ;  /* 0x0000000403057224 */ /* 0x000fca00078e0210 */
[----:B------:R-:W-:Y:S01]  /*17ea0*/  ISETP.GT.AND P6, PT, R5, R0, PT ;  /* 0x000000000500720c */ /* 0x000fe20003fc4270 */
[----:B------:R-:W-:-:S12]  /*17eb0*/  BRA.DIV UR4, `(.L_x_2875) ;  /* 0x0000006604247947 */ /* 0x000fd8000b800000 */
[----:B------:R-:W-:-:S04]  /*17ec0*/  VOTE.ANY R5, PT, !P6 ;  /* 0x0000000000057806 */ /* 0x000fc800070e0100 */
[----:B------:R-:W3:Y:S02]  /*17ed0*/  POPC R6, R5 ;  /* 0x0000000500067309 */ /* 0x000ee40000000000 */
[----:B---3--:R3:W4:Y:S02]  /*17ee0*/  SHFL.IDX PT, R17, R2, R6, 0x1f ;  /* 0x00001f0602117589 */ /* 0x00872400000e0000 */
.L_x_3091:
[----:B------:R-:W-:Y:S01]  /*17ef0*/  ISETP.NE.AND P0, PT, R5, RZ, PT ;  /* 0x000000ff0500720c */ /* 0x000fe20003f05270 */
[----:B------:R-:W-:-:S12]  /*17f00*/  IMAD.MOV.U32 R5, RZ, RZ, RZ ;  /* 0x000000ffff057224 */ /* 0x000fd800078e00ff */
[----:B------:R-:W-:Y:S05]  /*17f10*/  @!P0 BRA `(.L_x_2876) ;  /* 0x0000000000108947 */ /* 0x000fea0003800000 */
[----:B------:R-:W-:Y:S01]  /*17f20*/  UMOV UR4, 0xffffffff ;  /* 0xffffffff00047882 */ /* 0x000fe20000000000 */
[----:B------:R-:W-:Y:S02]  /*17f30*/  VIADD R12, R6, 0xffffffff ;  /* 0xffffffff060c7836 */ /* 0x000fe40000000000 */
[----:B------:R-:W-:Y:S05]  /*17f40*/  BRA.DIV UR4, `(.L_x_2877) ;  /* 0x0000006604487947 */ /* 0x000fea000b800000 */
[----:B------:R0:W0:Y:S02]  /*17f50*/  SHFL.IDX PT, R5, R3, R12, 0x1f ;  /* 0x00001f0c03057589 */ /* 0x00002400000e0000 */
.L_x_2876:
[----:B0-23--:R-:W0:Y:S01]  /*17f60*/  LDC.64 R2, c[0x0][0xc90] ;  /* 0x00032400ff027b82 */ /* 0x00de220000000a00 */
[----:B------:R-:W-:-:S05]  /*17f70*/  IADD3 R19, R6, R19, RZ ;  /* 0x0000001306137210 */ /* 0x000fca0007ffe0ff */
[----:B0-----:R-:W-:-:S05]  /*17f80*/  IMAD.WIDE R2, R19, 0x4, R2 ;  /* 0x0000000413027825 */ /* 0x001fca00078e0202 */
[----:B------:R0:W4:Y:S01]  /*17f90*/  LDG.E R7, desc[UR40][R2.64] ;  /* 0x0000002802077981 */ /* 0x000122000c1e1900 */
[----:B------:R-:W-:Y:S02]  /*17fa0*/  IMAD R16, R5, R4, R16 ;  /* 0x0000000405107224 */ /* 0x000fe400078e0210 */
[----:B0-----:R-:W-:Y:S02]  /*17fb0*/  IMAD.MOV.U32 R2, RZ, RZ, RZ ;  /* 0x000000ffff027224 */ /* 0x001fe400078e00ff */
[----:B----4-:R-:W-:-:S05]  /*17fc0*/  IMAD R6, R17, R7, RZ ;  /* 0x0000000711067224 */ /* 0x010fca00078e02ff */
[----:B------:R-:W-:-:S04]  /*17fd0*/  IABS R8, R6 ;  /* 0x0000000600087213 */ /* 0x000fc80000000000 */
[----:B-1----:R-:W0:Y:S08]  /*17fe0*/  I2F.RP R9, R8 ;  /* 0x0000000800097306 */ /* 0x002e300000209400 */
[----:B0-----:R-:W0:Y:S02]  /*17ff0*/  MUFU.RCP R9, R9 ;  /* 0x0000000900097308 */ /* 0x001e240000001000 */
[----:B0-----:R-:W-:-:S06]  /*18000*/  VIADD R10, R9, 0xffffffe ;  /* 0x0ffffffe090a7836 */ /* 0x001fcc0000000000 */
[----:B------:R-:W0:Y:S02]  /*18010*/  F2I.FTZ.U32.TRUNC.NTZ R3, R10 ;  /* 0x0000000a00037305 */ /* 0x000e24000021f000 */
[----:B0-----:R-:W-:-:S04]  /*18020*/  IMAD.MOV R5, RZ, RZ, -R3 ;  /* 0x000000ffff057224 */ /* 0x001fc800078e0a03 */
[----:B------:R-:W-:-:S04]  /*18030*/  IMAD R5, R5, R8, RZ ;  /* 0x0000000805057224 */ /* 0x000fc800078e02ff */
[----:B------:R-:W-:-:S04]  /*18040*/  IMAD.HI.U32 R2, R3, R5, R2 ;  /* 0x0000000503027227 */ /* 0x000fc800078e0002 */
[----:B------:R-:W-:Y:S01]  /*18050*/  IMAD.IADD R5, R0, 0x1, -R16 ;  /* 0x0000000100057824 */ /* 0x000fe200078e0a10 */
[----:B------:R-:W-:-:S04]  /*18060*/  IABS R0, R6 ;  /* 0x0000000600007213 */ /* 0x000fc80000000000 */
[----:B------:R-:W-:Y:S01]  /*18070*/  IABS R3, R5 ;  /* 0x0000000500037213 */ /* 0x000fe20000000000 */
[----:B------:R-:W-:-:S04]  /*18080*/  IMAD.MOV R0, RZ, RZ, -R0 ;  /* 0x000000ffff007224 */ /* 0x000fc800078e0a00 */
        /* <DEDUP_REMOVED lines=11> */
[----:B------:R-:W-:-:S05]  /*18140*/  @!P1 LOP3.LUT R2, RZ, R6, RZ, 0x33, !PT ;  /* 0x00000006ff029212 */ /* 0x000fca00078e33ff */
[----:B------:R-:W-:Y:S01]  /*18150*/  IMAD R0, R7, R2, RZ ;  /* 0x0000000207007224 */ /* 0x000fe200078e02ff */
[----:B------:R-:W-:-:S03]  /*18160*/  IADD3 R2, -R2, RZ, RZ ;  /* 0x000000ff02027210 */ /* 0x000fc60007ffe1ff */
[----:B------:R-:W-:Y:S02]  /*18170*/  IMAD.MOV R3, RZ, RZ, -R0 ;  /* 0x000000ffff037224 */ /* 0x000fe400078e0a00 */
[----:B------:R-:W-:-:S03]  /*18180*/  IMAD R5, R6, R2, R5 ;  /* 0x0000000206057224 */ /* 0x000fc600078e0205 */
[----:B------:R-:W-:-:S04]  /*18190*/  VIADDMNMX R4, R3, R4, R7, PT ;  /* 0x0000000403047246 */ /* 0x000fc80003800107 */
        /* <DEDUP_REMOVED lines=8> */
[----:B------:R-:W-:Y:S02]  /*18220*/  IMAD R11, R2, R7, RZ ;  /* 0x00000007020b7224 */ /* 0x000fe400078e02ff */
[----:B------:R-:W-:-:S04]  /*18230*/  IMAD.MOV.U32 R2, RZ, RZ, RZ ;  /* 0x000000ffff027224 */ /* 0x000fc800078e00ff */
[----:B------:R-:W-:Y:S01]  /*18240*/  IMAD.HI.U32 R2, R3, R11, R2 ;  /* 0x0000000b03027227 */ /* 0x000fe200078e0002 */
[----:B------:R-:W-:-:S05]  /*18250*/  IABS R3, R5 ;  /* 0x0000000500037213 */ /* 0x000fca0000000000 */
[----:B------:R-:W-:-:S04]  /*18260*/  IMAD.HI.U32 R2, R2, R3, RZ ;  /* 0x0000000302027227 */ /* 0x000fc800078e00ff */
[----:B------:R-:W-:Y:S01]  /*18270*/  IMAD R6, R2, R6, R3 ;  /* 0x0000000602067224 */ /* 0x000fe200078e0203 */
[C---:B------:R-:W-:Y:S01]  /*18280*/  LOP3.LUT R3, R5.reuse, R4, RZ, 0x3c, !PT ;  /* 0x0000000405037212 */ /* 0x040fe200078e3cff */
[----:B------:R-:W-:-:S03]  /*18290*/  IMAD.IADD R5, R5, 0x1, R0 ;  /* 0x0000000105057824 */ /* 0x000fc600078e0200 */
[----:B------:R-:W-:Y:S02]  /*182a0*/  ISETP.GT.U32.AND P1, PT, R7, R6, PT ;  /* 0x000000060700720c */ /* 0x000fe40003f24070 */
[----:B------:R-:W-:-:S11]  /*182b0*/  ISETP.GE.AND P2, PT, R3, RZ, PT ;  /* 0x000000ff0300720c */ /* 0x000fd60003f46270 */
[----:B------:R-:W-:Y:S02]  /*182c0*/  @!P1 IMAD.IADD R6, R6, 0x1, -R7 ;  /* 0x0000000106069824 */ /* 0x000fe400078e0a07 */
[----:B------:R-:W-:Y:S01]  /*182d0*/  @!P1 VIADD R2, R2, 0x1 ;  /* 0x0000000102029836 */ /* 0x000fe20000000000 */
[----:B------:R-:W-:Y:S02]  /*182e0*/  ISETP.NE.AND P1, PT, R4, RZ, PT ;  /* 0x000000ff0400720c */ /* 0x000fe40003f25270 */
[----:B------:R-:W-:-:S13]  /*182f0*/  ISETP.GE.U32.AND P0, PT, R6, R7, PT ;  /* 0x000000070600720c */ /* 0x000fda0003f06070 */
[----:B------:R-:W-:-:S05]  /*18300*/  @P0 IADD3 R2, R2, 0x1, RZ ;  /* 0x0000000102020810 */ /* 0x000fca0007ffe0ff */
[----:B------:R-:W-:Y:S01]  /*18310*/  @!P2 IMAD.MOV R2, RZ, RZ, -R2 ;  /* 0x000000ffff02a224 */ /* 0x000fe200078e0a02 */
[----:B------:R-:W-:Y:S01]  /*18320*/  @!P1 LOP3.LUT R2, RZ, R4, RZ, 0x33, !PT ;  /* 0x00000004ff029212 */ /* 0x000fe200078e33ff */
[----:B------:R-:W-:-:S04]  /*18330*/  IMAD.MOV R4, RZ, RZ, -R4 ;  /* 0x000000ffff047224 */ /* 0x000fc800078e0a04 */
[----:B------:R-:W-:Y:S01]  /*18340*/  IMAD R18, R2, R4, R5 ;  /* 0x0000000402127224 */ /* 0x000fe200078e0205 */
[----:B------:R-:W-:-:S05]  /*18350*/  LOP3.LUT R2, RZ, R2, RZ, 0x33, !PT ;  /* 0x00000002ff027212 */ /* 0x000fca00078e33ff */
[----:B------:R-:W-:Y:S01]  /*18360*/  IMAD.IADD R17, R17, 0x1, R2 ;  /* 0x0000000111117824 */ /* 0x000fe200078e0202 */
[----:B------:R-:W-:Y:S06]  /*18370*/  BRA `(.L_x_2878) ;  /* 0x00000000001c7947 */ /* 0x000fec0003800000 */
.L_x_2870:
[----:B------:R-:W-:Y:S01]  /*18380*/  UMOV UR4, URZ ;  /* 0x0000003f00047c82 */ /* 0x000fe20008000000 */
[----:B------:R-:W-:Y:S01]  /*18390*/  UMOV UR5, URZ ;  /* 0x0000003f00057c82 */ /* 0x000fe20008000000 */
[----:B------:R-:W-:Y:S01]  /*183a0*/  ULDC UR6, c[0x0][0xc3c] ;  /* 0x00030f0000067ab9 */ /* 0x000fe20000000800 */
[----:B------:R-:W-:Y:S01]  /*183b0*/  IMAD.MOV.U32 R16, RZ, RZ, R0 ;  /* 0x000000ffff107224 */ /* 0x000fe200078e0000 */
[----:B------:R-:W-:Y:S01]  /*183c0*/  MOV R17, UR4 ;  /* 0x0000000400117c02 */ /* 0x000fe20008000f00 */
[----:B------:R-:W-:Y:S02]  /*183d0*/  IMAD.U32 R18, RZ, RZ, UR5 ;  /* 0x00000005ff127e24 */ /* 0x000fe4000f8e00ff */
[----:B------:R-:W-:-:S07]  /*183e0*/  IMAD.U32 R19, RZ, RZ, UR6 ;  /* 0x00000006ff137e24 */ /* 0x000fce000f8e00ff */
.L_x_2878:
[----:B------:R-:W3:Y:S01]  /*183f0*/  S2R R0, SR_TID.X ;  /* 0x0000000000007919 */ /* 0x000ee20000002100 */
[----:B------:R-:W-:Y:S05]  /*18400*/  WARPSYNC.ALL ;  /* 0x0000000000007948 */ /* 0x000fea0003800000 */
[----:B------:R-:W-:Y:S01]  /*18410*/  BAR.SYNC.DEFER_BLOCKING 0x4, 0x200 ;  /* 0x0108000000007b1d */ /* 0x000fe20000010000 */
[----:B---3--:R-:W-:-:S04]  /*18420*/  LOP3.LUT R0, R0, 0x1f, RZ, 0xc0, !PT ;  /* 0x0000001f00007812 */ /* 0x008fc800078ec0ff */
[----:B------:R-:W-:-:S13]  /*18430*/  ISETP.NE.AND P0, PT, R0, RZ, PT ;  /* 0x000000ff0000720c */ /* 0x000fda0003f05270 */
[----:B--2---:R-:W2:Y:S01]  /*18440*/  @!P0 S2R R3, SR_CgaCtaId ;  /* 0x0000000000038919 */ /* 0x004ea20000008800 */
[----:B------:R-:W-:-:S04]  /*18450*/  @!P0 MOV R0, 0x400 ;  /* 0x0000040000008802 */ /* 0x000fc80000000f00 */
[----:B--2---:R-:W-:-:S05]  /*18460*/  @!P0 LEA R22, R3, R0, 0x18 ;  /* 0x0000000003168211 */ /* 0x004fca00078ec0ff */
[----:B------:R2:W-:Y:S01]  /*18470*/  @!P0 STS.128 [R22+0x168d0], R16 ;  /* 0x0168d01016008388 */ /* 0x0005e20000000c00 */
[----:B------:R-:W-:Y:S06]  /*18480*/  BAR.ARV 0x5, 0x200 ;  /* 0x0148000000007b1d */ /* 0x000fec0000002000 */
.L_x_2867:
[----:B------:R-:W-:Y:S02]  /*18490*/  ULDC UR4, c[0x0][0xc3c] ;  /* 0x00030f0000047ab9 */ /* 0x000fe40000000800 */
[----:B----4-:R-:W-:-:S13]  /*184a0*/  ISETP.GE.AND P0, PT, R19, UR4, PT ;  /* 0x0000000413007c0c */ /* 0x010fda000bf06270 */
[----:B------:R-:W-:Y:S05]  /*184b0*/  @!P0 BRA `(.L_x_2879) ;  /* 0xffffffa4000c8947 */ /* 0x000fea000383ffff */
[----:B------:R-:W-:Y:S05]  /*184c0*/  BSYNC B8 ;  /* 0x0000000000087941 */ /* 0x000fea0003800000 */
.L_x_2786:
[----:B-1----:R-:W4:Y:S01]  /*184d0*/  LDL.LU R0, [R1+0x44] ;  /* 0x0000440001007983 */ /* 0x002f220000300800 */
[----:B------:R-:W-:Y:S01]  /*184e0*/  BSSY B0, `(.L_x_2880) ;  /* 0x000000b000007945 */ /* 0x000fe20003800000 */
[----:B------:R-:W1:Y:S01]  /*184f0*/  S2R R5, SR_CgaCtaId ;  /* 0x0000000000057919 */ /* 0x000e620000008800 */
[----:B----4-:R-:W-:-:S05]  /*18500*/  VIADD R0, R0, 0x1 ;  /* 0x0000000100007836 */ /* 0x010fca0000000000 */
[----:B------:R-:W-:-:S04]  /*18510*/  LEA.HI R2, R0, R0, RZ, 0x1 ;  /* 0x0000000000027211 */ /* 0x000fc800078f08ff */
[----:B------:R-:W-:Y:S02]  /*18520*/  LOP3.LUT R3, R2, 0xfffffffe, RZ, 0xc0, !PT ;  /* 0xfffffffe02037812 */ /* 0x000fe400078ec0ff */
[----:B------:R-:W-:-:S03]  /*18530*/  MOV R2, 0x400 ;  /* 0x0000040000027802 */ /* 0x000fc60000000f00 */
[----:B------:R-:W-:Y:S01]  /*18540*/  IMAD.IADD R0, R0, 0x1, -R3 ;  /* 0x0000000100007824 */ /* 0x000fe200078e0a03 */
[----:B-1----:R-:W-:-:S04]  /*18550*/  LEA R5, R5, R2, 0x18 ;  /* 0x0000000205057211 */ /* 0x002fc800078ec0ff */
[----:B------:R-:W-:-:S04]  /*18560*/  SHF.L.U32 R0, R0, 0x1f, RZ ;  /* 0x0000001f00007819 */ /* 0x000fc800000006ff */
[----:B------:R-:W1:Y:S02]  /*18570*/  SYNCS.PHASECHK.TRANS64.TRYWAIT P0, [R5+URZ+0x16820], R0 ;  /* 0x01682000050075a7 */ /* 0x000e64000800017f */
[----:B-1----:R-:W-:Y:S05]  /*18580*/  @!P0 BRA `(.L_x_2881) ;  /* 0x0000005c00e08947 */ /* 0x002fea0003800000 */
.L_x_3094:
[----:B------:R-:W-:Y:S05]  /*18590*/  BSYNC B0 ;  /* 0x0000000000007941 */ /* 0x000fea0003800000 */
.L_x_2880:
[----:B------:R-:W-:-:S03]  /*185a0*/  UMOV UR4, 0xffffffff ;  /* 0xffffffff00047882 */ /* 0x000fc60000000000 */
[----:B------:R-:W-:Y:S05]  /*185b0*/  BRA.DIV UR4, `(.L_x_2882) ;  /* 0x0000005e04e87947 */ /* 0x000fea000b800000 */
[----:B-1----:R-:W1:Y:S02]  /*185c0*/  S2R R0, SR_TID.X ;  /* 0x0000000000007919 */ /* 0x002e640000002100 */
[----:B-1----:R-:W-:-:S04]  /*185d0*/  SHF.R.U32.HI R0, RZ, 0x5, R0 ;  /* 0x00000005ff007819 */ /* 0x002fc80000011600 */
[----:B------:R-:W-:-:S05]  /*185e0*/  LOP3.LUT R0, R0, 0x3, RZ, 0xc0, !PT ;  /* 0x0000000300007812 */ /* 0x000fca00078ec0ff */
[----:B------:R1:W4:Y:S02]  /*185f0*/  SHFL.IDX PT, R14, R0, RZ, 0x1f ;  /* 0x00001fff000e7589 */ /* 0x00032400000e0000 */
.L_x_3097:
[----:B----4-:R-:W-:-:S13]  /*18600*/  ISETP.NE.AND P0, PT, R14, RZ, PT ;  /* 0x000000ff0e00720c */ /* 0x010fda0003f05270 */
[----:B------:R-:W-:Y:S05]  /*18610*/  @P0 BRA `(.L_x_2631) ;  /* 0x0000000000880947 */ /* 0x000fea0003800000 */
[----:B------:R-:W-:-:S03]  /*18620*/  UMOV UR4, 0xffffffff ;  /* 0xffffffff00047882 */ /* 0x000fc60000000000 */
[----:B------:R-:W-:Y:S05]  /*18630*/  BRA.DIV UR4, `(.L_x_2883) ;  /* 0x0000005e04fc7947 */ /* 0x000fea000b800000 */
[----:B------:R-:W-:-:S13]  /*18640*/  ELECT P6, URZ, PT ;  /* 0x00000000003f782f */ /* 0x000fda00038c0000 */
.L_x_3100:
[----:B------:R-:W-:Y:S05]  /*18650*/  @!P6 BRA `(.L_x_2631) ;  /* 0x000000000078e947 */ /* 0x000fea0003800000 */
[----:B-1----:R-:W4:Y:S02]  /*18660*/  LDL.LU R0, [R1+0x30] ;  /* 0x0000300001007983 */ /* 0x002f240000300800 */
[----:B----4-:R-:W-:-:S04]  /*18670*/  LOP3.LUT R0, R0, 0x2, RZ, 0xfc, !PT ;  /* 0x0000000200007812 */ /* 0x010fc800078efcff */
[----:B------:R-:W-:-:S13]  /*18680*/  ISETP.NE.AND P0, PT, R0, 0x3, PT ;  /* 0x000000030000780c */ /* 0x000fda0003f05270 */
[----:B------:R-:W-:Y:S05]  /*18690*/  @!P0 BRA `(.L_x_2884) ;  /* 0x0000000000048947 */ /* 0x000fea0003800000 */
[----:B------:R-:W-:Y:S01]  /*186a0*/  BPT.TRAP 0x1 ;  /* 0x000000040000795c */ /* 0x000fe20000300000 */
.L_x_2884:
[C---:B------:R-:W-:Y:S01]  /*186b0*/  IMAD R3, R26.reuse, 0x8, R5 ;  /* 0x000000081a037824 */ /* 0x040fe200078e0205 */
[----:B------:R-:W-:Y:S02]  /*186c0*/  SHF.L.U32 R2, R29, 0x1f, RZ ;  /* 0x0000001f1d027819 */ /* 0x000fe400000006ff */
[----:B------:R-:W-:Y:S02]  /*186d0*/  IADD3 R26, R26, 0x1, RZ ;  /* 0x000000011a1a7810 */ /* 0x000fe40007ffe0ff */
[----:B------:R-:W1:Y:S02]  /*186e0*/  SYNCS.PHASECHK.TRANS64.TRYWAIT P1, [R3+URZ+0x16840], R2 ;  /* 0x01684002030075a7 */ /* 0x000e64000802017f */
[----:B------:R-:W-:-:S04]  /*186f0*/  ISETP.NE.AND P2, PT, R26, 0x2, PT ;  /* 0x000000021a00780c */ /* 0x000fc80003f45270 */
[----:B------:R-:W-:Y:S01]  /*18700*/  SEL R0, RZ, 0x1, P2 ;  /* 0x00000001ff007807 */ /* 0x000fe20001000000 */
[----:B-1----:R-:W-:Y:S08]  /*18710*/  @!P1 BRA `(.L_x_2885) ;  /* 0x0000005c00e49947 */ /* 0x002ff00003800000 */
.L_x_3101:
[----:B------:R-:W-:Y:S02]  /*18720*/  SEL R26, R26, RZ, P2 ;  /* 0x000000ff1a1a7207 */ /* 0x000fe40001000000 */
[----:B------:R-:W-:Y:S01]  /*18730*/  LOP3.LUT R0, R29, R0, RZ, 0x3c, !PT ;  /* 0x000000001d007212 */ /* 0x000fe200078e3cff */
[----:B------:R-:W-:Y:S06]  /*18740*/  @!P0 BRA `(.L_x_2886) ;  /* 0x0000000000048947 */ /* 0x000fec0003800000 */
[----:B------:R-:W-:Y:S01]  /*18750*/  BPT.TRAP 0x1 ;  /* 0x000000040000795c */ /* 0x000fe20000300000 */
.L_x_2886:
[----:B------:R-:W-:Y:S01]  /*18760*/  IMAD R5, R26, 0x8, R5 ;  /* 0x000000081a057824 */ /* 0x000fe200078e0205 */
[----:B------:R-:W-:-:S04]  /*18770*/  SHF.L.U32 R0, R0, 0x1f, RZ ;  /* 0x0000001f00007819 */ /* 0x000fc800000006ff */
[----:B------:R-:W4:Y:S02]  /*18780*/  SYNCS.PHASECHK.TRANS64.TRYWAIT P1, [R5+URZ+0x16840], R0 ;  /* 0x01684000050075a7 */ /* 0x000f24000802017f */
[----:B----4-:R-:W-:Y:S05]  /*18790*/  @!P1 BRA `(.L_x_2887) ;  /* 0x0000005c00d89947 */ /* 0x010fea0003800000 */
.L_x_3102:
[----:B------:R-:W-:Y:S05]  /*187a0*/  @!P0 BRA `(.L_x_2888) ;  /* 0x0000000000048947 */ /* 0x000fea0003800000 */
[----:B------:R-:W-:Y:S01]  /*187b0*/  BPT.TRAP 0x1 ;  /* 0x000000040000795c */ /* 0x000fe20000300000 */
.L_x_2888:
[----:B------:R-:W5:Y:S02]  /*187c0*/  SYNCS.PHASECHK.TRANS64.TRYWAIT P1, [R3+URZ+0x16860], R2 ;  /* 0x01686002030075a7 */ /* 0x000f64000802017f */
[----:B-----5:R-:W-:Y:S05]  /*187d0*/  @!P1 BRA `(.L_x_2889) ;  /* 0x0000005c00dc9947 */ /* 0x020fea0003800000 */
.L_x_3103:
[----:B------:R-:W-:Y:S05]  /*187e0*/  @!P0 BRA `(.L_x_2890) ;  /* 0x0000000000048947 */ /* 0x000fea0003800000 */
[----:B------:R-:W-:Y:S01]  /*187f0*/  BPT.TRAP 0x1 ;  /* 0x000000040000795c */ /* 0x000fe20000300000 */
.L_x_2890:
[----:B------:R0:W0:Y:S02]  /*18800*/  SYNCS.PHASECHK.TRANS64.TRYWAIT P0, [R5+URZ+0x16860], R0 ;  /* 0x01686000050075a7 */ /* 0x000024000800017f */
[----:B0-----:R-:W-:Y:S05]  /*18810*/  @!P0 NANOSLEEP.SYNCS 0x989680 ;  /* 0x009896800000895d */ /* 0x001fea0003900000 */
[----:B------:R-:W0:Y:S02]  /*18820*/  @!P0 SYNCS.PHASECHK.TRANS64 P0, [R5+URZ+0x16860], R0 ;  /* 0x01686000050085a7 */ /* 0x000e24000800007f */
[----:B0-----:R-:W-:Y:S05]  /*18830*/  @!P0 BRA `(.L_x_2890) ;  /* 0xfffffffc00f08947 */ /* 0x001fea000383ffff */
.L_x_2631:
[----:B------:R-:W-:Y:S05]  /*18840*/  BSYNC B9 ;  /* 0x0000000000097941 */ /* 0x000fea0003800000 */
.L_x_2628:
[----:B------:R-:W-:Y:S05]  /*18850*/  EXIT ;  /* 0x000000000000794d */ /* 0x000fea0003800000 */
.L_x_2649:
[----:B0-----:R0:W1:Y:S02]  /*18860*/  SYNCS.PHASECHK.TRANS64.TRYWAIT P6, [R69+URZ+0x16890], R77 ;  /* 0x0168904d450075a7 */ /* 0x00106400080c017f */
[----:B-1----:R-:W-:Y:S05]  /*18870*/  @!P6 NANOSLEEP.SYNCS 0x989680 ;  /* 0x009896800000e95d */ /* 0x002fea0003900000 */
[----:B------:R-:W1:Y:S02]  /*18880*/  @!P6 SYNCS.PHASECHK.TRANS64 P6, [R69+URZ+0x16890], R77 ;  /* 0x0168904d4500e5a7 */ /* 0x000e6400080c007f */
[----:B-1----:R-:W-:Y:S05]  /*18890*/  @!P6 BRA `(.L_x_2649) ;  /* 0xfffffffc00f0e947 */ /* 0x002fea000383ffff */
[----:B------:R-:W-:Y:S05]  /*188a0*/  BRA `(.L_x_2891) ;  /* 0xfffffea000907947 */ /* 0x000fea000383ffff */
.L_x_2650:
        /* <DEDUP_REMOVED lines=8> */
.L_x_2893:
[----:B------:R-:W-:Y:S05]  /*18930*/  BSYNC B1 ;  /* 0x0000000000017941 */ /* 0x000fea0003800000 */
.L_x_2892:
[----:B------:R-:W-:Y:S01]  /*18940*/  IMAD.MOV.U32 R13, RZ, RZ, R85 ;  /* 0x000000ffff0d7224 */ /* 0x000fe200078e0055 */
[----:B------:R-:W-:Y:S01]  /*18950*/  MOV R79, R14 ;  /* 0x0000000e004f7202 */ /* 0x000fe20000000f00 */
[----:B------:R-:W-:Y:S02]  /*18960*/  IMAD.MOV.U32 R12, RZ, RZ, RZ ;  /* 0x000000ffff0c7224 */ /* 0x000fe400078e00ff */
[----:B------:R-:W-:Y:S02]  /*18970*/  IMAD.MOV.U32 R11, RZ, RZ, 0x1c1f ;  /* 0x00001c1fff0b7424 */ /* 0x000fe400078e00ff */
[----:B------:R-:W-:-:S07]  /*18980*/  IMAD.MOV.U32 R15, RZ, RZ, -0x1 ;  /* 0xffffffffff0f7424 */ /* 0x000fce00078e00ff */
[----:B------:R-:W-:Y:S05]  /*18990*/  WARPSYNC.COLLECTIVE R15, `(.L_x_2894) ;  /* 0x000000000f087348 */ /* 0x000fea0003c00000 */
[----:B------:R0:W1:Y:S02]  /*189a0*/  SHFL.IDX P6, R14, R13, R12, R11 ;  /* 0x0000000c0d0e7389 */ /* 0x00006400000c000b */
[----:B01----:R-:W-:Y:S01]  /*189b0*/  ENDCOLLECTIVE ;  /* 0x000000000000791b */ /* 0x003fe20003800000 */
.L_x_2894:
[----:B------:R-:W-:Y:S05]  /*189c0*/  BRA `(.L_x_2895) ;  /* 0xfffffea0005c7947 */ /* 0x000fea000383ffff */
.L_x_2659:
[----:B------:R-:W-:Y:S01]  /*189d0*/  BSSY B1, `(.L_x_2896) ;  /* 0x0000008000017945 */ /* 0x000fe20003800000 */
[----:B--2-4-:R-:W-:Y:S01]  /*189e0*/  IMAD.MOV.U32 R13, RZ, RZ, R86 ;  /* 0x000000ffff0d7224 */ /* 0x014fe200078e0056 */
[----:B------:R-:W-:Y:S01]  /*189f0*/  MOV R12, 0x1 ;  /* 0x00000001000c7802 */ /* 0x000fe20000000f00 */
[----:B------:R-:W-:Y:S02]  /*18a00*/  IMAD.MOV.U32 R11, RZ, RZ, 0x1c1f ;  /* 0x00001c1fff0b7424 */ /* 0x000fe400078e00ff */
[----:B------:R-:W-:-:S07]  /*18a10*/  IMAD.MOV.U32 R15, RZ, RZ, -0x1 ;  /* 0xffffffffff0f7424 */ /* 0x000fce00078e00ff */
[----:B01-3--:R-:W-:Y:S05]  /*18a20*/  WARPSYNC.COLLECTIVE R15, `(.L_x_2897) ;  /* 0x000000000f087348 */ /* 0x00bfea0003c00000 */
[----:B---3--:R2:W3:Y:S02]  /*18a30*/  SHFL.IDX P6, R14, R13, R12, R11 ;  /* 0x0000000c0d0e7389 */ /* 0x0084e400000c000b */
[----:B0123--:R-:W-:Y:S01]  /*18a40*/  ENDCOLLECTIVE ;  /* 0x000000000000791b */ /* 0x00ffe20003800000 */
.L_x_2897:
[----:B------:R-:W-:Y:S05]  /*18a50*/  BSYNC B1 ;  /* 0x0000000000017941 */ /* 0x000fea0003800000 */
.L_x_2896:
        /* <DEDUP_REMOVED lines=8> */
.L_x_2898:
[----:B------:R-:W-:Y:S05]  /*18ae0*/  BRA `(.L_x_2899) ;  /* 0xfffffea400cc7947 */ /* 0x000fea000383ffff */
.L_x_2671:
[----:B-1----:R1:W2:Y:S02]  /*18af0*/  SYNCS.PHASECHK.TRANS64.TRYWAIT P4, [R69+URZ+0x16890], R77 ;  /* 0x0168904d450075a7 */ /* 0x0022a4000808017f */
[----:B--2---:R-:W-:Y:S05]  /*18b00*/  @!P4 NANOSLEEP.SYNCS 0x989680 ;  /* 0x009896800000c95d */ /* 0x004fea0003900000 */
[----:B------:R-:W2:Y:S02]  /*18b10*/  @!P4 SYNCS.PHASECHK.TRANS64 P4, [R69+URZ+0x16890], R77 ;  /* 0x0168904d4500c5a7 */ /* 0x000ea4000808007f */
[----:B--2---:R-:W-:Y:S05]  /*18b20*/  @!P4 BRA `(.L_x_2671) ;  /* 0xfffffffc00f0c947 */ /* 0x004fea000383ffff */
[----:B------:R-:W-:Y:S05]  /*18b30*/  BRA `(.L_x_2900) ;  /* 0xfffffeb000c07947 */ /* 0x000fea000383ffff */
.L_x_2672:
        /* <DEDUP_REMOVED lines=8> */
.L_x_2902:
[----:B------:R-:W-:Y:S05]  /*18bc0*/  BSYNC B1 ;  /* 0x0000000000017941 */ /* 0x000fea0003800000 */
.L_x_2901:
        /* <DEDUP_REMOVED lines=8> */
.L_x_2903:
[----:B------:R-:W-:Y:S01]  /*18c50*/  IMAD.MOV.U32 R80, RZ, RZ, R14 ;  /* 0x000000ffff507224 */ /* 0x000fe200078e000e */
[----:B------:R-:W-:Y:S06]  /*18c60*/  BRA `(.L_x_2904) ;  /* 0xfffffeb0008c7947 */ /* 0x000fec000383ffff */
.L_x_2677:
[----:B------:R-:W-:Y:S01]  /*18c70*/  BSSY B1, `(.L_x_2905) ;  /* 0x0000008000017945 */ /* 0x000fe20003800000 */
[----:B0-----:R-:W-:Y:S01]  /*18c80*/  MOV R13, R86 ;  /* 0x00000056000d7202 */ /* 0x001fe20000000f00 */
[----:B------:R-:W-:Y:S02]  /*18c90*/  IMAD.MOV.U32 R12, RZ, RZ, 0x1 ;  /* 0x00000001ff0c7424 */ /* 0x000fe400078e00ff */
[----:B------:R-:W-:Y:S02]  /*18ca0*/  IMAD.MOV.U32 R11, RZ, RZ, 0x1c1f ;  /* 0x00001c1fff0b7424 */ /* 0x000fe400078e00ff */
[----:B------:R-:W-:-:S07]  /*18cb0*/  IMAD.MOV.U32 R15, RZ, RZ, -0x1 ;  /* 0xffffffffff0f7424 */ /* 0x000fce00078e00ff */
[----:B-1234-:R-:W-:Y:S05]  /*18cc0*/  WARPSYNC.COLLECTIVE R15, `(.L_x_2906) ;  /* 0x000000000f087348 */ /* 0x01efea0003c00000 */
[----:B------:R0:W0:Y:S02]  /*18cd0*/  SHFL.IDX P6, R14, R13, R12, R11 ;  /* 0x0000000c0d0e7389 */ /* 0x00002400000c000b */
[----:B01234-:R-:W-:Y:S01]  /*18ce0*/  ENDCOLLECTIVE ;  /* 0x000000000000791b */ /* 0x01ffe20003800000 */
.L_x_2906:
[----:B------:R-:W-:Y:S05]  /*18cf0*/  BSYNC B1 ;  /* 0x0000000000017941 */ /* 0x000fea0003800000 */
.L_x_2905:
        /* <DEDUP_REMOVED lines=8> */
.L_x_2907:
[----:B------:R-:W-:Y:S01]  /*18d80*/  IMAD.MOV.U32 R38, RZ, RZ, R14 ;  /* 0x000000ffff267224 */ /* 0x000fe200078e000e */
[----:B------:R-:W-:Y:S06]  /*18d90*/  BRA `(.L_x_2908) ;  /* 0xfffffeb800207947 */ /* 0x000fec000383ffff */
.L_x_2682:
[----:B0-----:R0:W1:Y:S02]  /*18da0*/  SYNCS.PHASECHK.TRANS64.TRYWAIT P3, [R69+URZ+0x16890], R77 ;  /* 0x0168904d450075a7 */ /* 0x001064000806017f */
[----:B-1----:R-:W-:Y:S05]  /*18db0*/  @!P3 NANOSLEEP.SYNCS 0x989680 ;  /* 0x009896800000b95d */ /* 0x002fea0003900000 */
[----:B------:R-:W1:Y:S02]  /*18dc0*/  @!P3 SYNCS.PHASECHK.TRANS64 P3, [R69+URZ+0x16890], R77 ;  /* 0x0168904d4500b5a7 */ /* 0x000e64000806007f */
[----:B-1----:R-:W-:Y:S05]  /*18dd0*/  @!P3 BRA `(.L_x_2682) ;  /* 0xfffffffc00f0b947 */ /* 0x002fea000383ffff */
[----:B------:R-:W-:Y:S05]  /*18de0*/  BRA `(.L_x_2909) ;  /* 0xfffffec000287947 */ /* 0x000fea000383ffff */
.L_x_2683:
        /* <DEDUP_REMOVED lines=8> */
.L_x_2911:
[----:B------:R-:W-:Y:S05]  /*18e70*/  BSYNC B1 ;  /* 0x0000000000017941 */ /* 0x000fea0003800000 */
.L_x_2910:
[----:B------:R-:W-:Y:S01]  /*18e80*/  IMAD.MOV.U32 R13, RZ, RZ, R36 ;  /* 0x000000ffff0d7224 */ /* 0x000fe200078e0024 */
[----:B------:R-:W-:Y:S01]  /*18e90*/  MOV R15, 0xffffffff ;  /* 0xffffffff000f7802 */ /* 0x000fe20000000f00 */
[----:B------:R-:W-:Y:S02]  /*18ea0*/  IMAD.MOV.U32 R12, RZ, RZ, RZ ;  /* 0x000000ffff0c7224 */ /* 0x000fe400078e00ff */
[----:B------:R-:W-:Y:S02]  /*18eb0*/  IMAD.MOV.U32 R11, RZ, RZ, 0x1c1f ;  /* 0x00001c1fff0b7424 */ /* 0x000fe400078e00ff */
[----:B------:R-:W-:-:S07]  /*18ec0*/  IMAD.MOV.U32 R9, RZ, RZ, R14 ;  /* 0x000000ffff097224 */ /* 0x000fce00078e000e */
[----:B------:R-:W-:Y:S05]  /*18ed0*/  WARPSYNC.COLLECTIVE R15, `(.L_x_2912) ;  /* 0x000000000f087348 */ /* 0x000fea0003c00000 */
[----:B------:R0:W1:Y:S02]  /*18ee0*/  SHFL.IDX P6, R14, R13, R12, R11 ;  /* 0x0000000c0d0e7389 */ /* 0x00006400000c000b */
[----:B01----:R-:W-:Y:S01]  /*18ef0*/  ENDCOLLECTIVE ;  /* 0x000000000000791b */ /* 0x003fe20003800000 */
.L_x_2912:
[----:B------:R-:W-:Y:S01]  /*18f00*/  IMAD.MOV.U32 R37, RZ, RZ, R14 ;  /* 0x000000ffff257224 */ /* 0x000fe200078e000e */
[----:B------:R-:W-:Y:S06]  /*18f10*/  BRA `(.L_x_2913) ;  /* 0xfffffec0004c7947 */ /* 0x000fec000383ffff */
.L_x_2686:
        /* <DEDUP_REMOVED lines=8> */
.L_x_2915:
[----:B------:R-:W-:Y:S05]  /*18fa0*/  BSYNC B1 ;  /* 0x0000000000017941 */ /* 0x000fea0003800000 */
.L_x_2914:
        /* <DEDUP_REMOVED lines=8> */
.L_x_2916:
[----:B------:R-:W-:Y:S01]  /*19030*/  IMAD.MOV.U32 R37, RZ, RZ, R14 ;  /* 0x000000ffff257224 */ /* 0x000fe200078e000e */
[----:B------:R-:W-:Y:S06]  /*19040*/  BRA `(.L_x_2917) ;  /* 0xfffffec000487947 */ /* 0x000fec000383ffff */
.L_x_2690:
[----:B0-----:R0:W3:Y:S02]  /*19050*/  SYNCS.PHASECHK.TRANS64.TRYWAIT P4, [R69+URZ+0x168b0], R77 ;  /* 0x0168b04d450075a7 */ /* 0x0010e4000808017f */
[----:B---3--:R-:W-:Y:S05]  /*19060*/  @!P4 NANOSLEEP.SYNCS 0x989680 ;  /* 0x009896800000c95d */ /* 0x008fea0003900000 */
[----:B------:R-:W3:Y:S02]  /*19070*/  @!P4 SYNCS.PHASECHK.TRANS64 P4, [R69+URZ+0x168b0], R77 ;  /* 0x0168b04d4500c5a7 */ /* 0x000ee4000808007f */
[----:B---3--:R-:W-:Y:S05]  /*19080*/  @!P4 BRA `(.L_x_2690) ;  /* 0xfffffffc00f0c947 */ /* 0x008fea000383ffff */
[----:B------:R-:W-:Y:S05]  /*19090*/  BRA `(.L_x_2918) ;  /* 0xfffffec000c07947 */ /* 0x000fea000383ffff */
.L_x_2698:
[----:B------:R-:W0:Y:S01]  /*190a0*/  S2R R0, SR_TID.X ;  /* 0x0000000000007919 */ /* 0x000e220000002100 */
[----:B------:R-:W-:Y:S01]  /*190b0*/  BSSY B0, `(.L_x_2919) ;  /* 0x000000c000007945 */ /* 0x000fe20003800000 */
[----:B------:R-:W-:Y:S02]  /*190c0*/  IMAD.MOV.U32 R12, RZ, RZ, RZ ;  /* 0x000000ffff0c7224 */ /* 0x000fe400078e00ff */
[----:B------:R-:W-:Y:S02]  /*190d0*/  IMAD.MOV.U32 R11, RZ, RZ, 0x1f ;  /* 0x0000001fff0b7424 */ /* 0x000fe400078e00ff */
[----:B------:R-:W-:Y:S01]  /*190e0*/  IMAD.MOV.U32 R15, RZ, RZ, -0x1 ;  /* 0xffffffffff0f7424 */ /* 0x000fe200078e00ff */
[----:B0-----:R-:W-:-:S04]  /*190f0*/  IADD3 R4, R0, -0x80, RZ ;  /* 0xffffff8000047810 */ /* 0x001fc80007ffe0ff */
[----:B------:R-:W-:-:S04]  /*19100*/  SHF.R.S32.HI R0, RZ, 0x1f, R4 ;  /* 0x0000001fff007819 */ /* 0x000fc80000011404 */
[----:B------:R-:W-:-:S04]  /*19110*/  LEA.HI R0, R0, R4, RZ, 0x7 ;  /* 0x0000000400007211 */ /* 0x000fc800078f38ff */
[----:B------:R-:W-:-:S05]  /*19120*/  SHF.R.S32.HI R0, RZ, 0x7, R0 ;  /* 0x00000007ff007819 */ /* 0x000fca0000011400 */
[----:B------:R-:W-:-:S07]  /*19130*/  IMAD.MOV.U32 R13, RZ, RZ, R0 ;  /* 0x000000ffff0d7224 */ /* 0x000fce00078e0000 */
[----:B----45:R-:W-:Y:S05]  /*19140*/  WARPSYNC.COLLECTIVE R15, `(.L_x_2920) ;  /* 0x000000000f087348 */ /* 0x030fea0003c00000 */
[----:B------:R0:W1:Y:S02]  /*19150*/  SHFL.IDX P6, R14, R13, R12, R11 ;  /* 0x0000000c0d0e7389 */ /* 0x00006400000c000b */
[----:B01--45:R-:W-:Y:S01]  /*19160*/  ENDCOLLECTIVE ;  /* 0x000000000000791b */ /* 0x033fe20003800000 */
.L_x_2920:
[----:B------:R-:W-:Y:S05]  /*19170*/  BSYNC B0 ;  /* 0x0000000000007941 */ /* 0x000fea0003800000 */
.L_x_2919:
[----:B------:R0:W-:Y:S01]  /*19180*/  STL [R1+0x1c], R14 ;  /* 0x00001c0e01007387 */ /* 0x0001e20000100800 */
[----:B------:R-:W-:Y:S05]  /*19190*/  BRA `(.L_x_2921) ;  /* 0xfffffec800747947 */ /* 0x000fea000383ffff */
.L_x_2710:
[----:B------:R-:W-:Y:S01]  /*191a0*/  BSSY B1, `(.L_x_2922) ;  /* 0x0000008000017945 */ /* 0x000fe20003800000 */
[----:B------:R-:W-:Y:S01]  /*191b0*/  IMAD.MOV.U32 R13, RZ, RZ, R6 ;  /* 0x000000ffff0d7224 */ /* 0x000fe200078e0006 */
[----:B------:R-:W-:Y:S01]  /*191c0*/  MOV R12, RZ ;  /* 0x000000ff000c7202 */ /* 0x000fe20000000f00 */
[----:B------:R-:W-:Y:S02]  /*191d0*/  IMAD.MOV.U32 R11, RZ, RZ, 0x1c1f ;  /* 0x00001c1fff0b7424 */ /* 0x000fe400078e00ff */
[----:B------:R-:W-:-:S07]  /*191e0*/  IMAD.MOV.U32 R15, RZ, RZ, -0x1 ;  /* 0xffffffffff0f7424 */ /* 0x000fce00078e00ff */
[----:B0---4-:R-:W-:Y:S05]  /*191f0*/  WARPSYNC.COLLECTIVE R15, `(.L_x_2923) ;  /* 0x000000000f087348 */ /* 0x011fea0003c00000 */
[----:B0-----:R0:W1:Y:S02]  /*19200*/  SHFL.IDX P6, R14, R13, R12, R11 ;  /* 0x0000000c0d0e7389 */ /* 0x00106400000c000b */
[----:B01--4-:R-:W-:Y:S01]  /*19210*/  ENDCOLLECTIVE ;  /* 0x000000000000791b */ /* 0x013fe20003800000 */
.L_x_2923:
[----:B------:R-:W-:Y:S05]  /*19220*/  BSYNC B1 ;  /* 0x0000000000017941 */ /* 0x000fea0003800000 */
.L_x_2922:
        /* <DEDUP_REMOVED lines=8> */
.L_x_2924:
[----:B------:R-:W-:Y:S02]  /*192b0*/  IMAD.MOV.U32 R13, RZ, RZ, R8 ;  /* 0x000000ffff0d7224 */ /* 0x000fe400078e0008 */
[----:B------:R-:W-:-:S07]  /*192c0*/  IMAD.MOV.U32 R0, RZ, RZ, R14 ;  /* 0x000000ffff007224 */ /* 0x000fce00078e000e */
[----:B------:R-:W-:Y:S05]  /*192d0*/  WARPSYNC.COLLECTIVE R15, `(.L_x_2925) ;  /* 0x000000000f087348 */ /* 0x000fea0003c00000 */
[----:B------:R0:W1:Y:S02]  /*192e0*/  SHFL.IDX P6, R14, R13, R12, R11 ;  /* 0x0000000c0d0e7389 */ /* 0x00006400000c000b */
[----:B01----:R-:W-:Y:S01]  /*192f0*/  ENDCOLLECTIVE ;  /* 0x000000000000791b */ /* 0x003fe20003800000 */
.L_x_2925:
[----:B------:R-:W-:Y:S02]  /*19300*/  IMAD.MOV.U32 R13, RZ, RZ, R7 ;  /* 0x000000ffff0d7224 */ /* 0x000fe400078e0007 */
[----:B------:R-:W-:-:S07]  /*19310*/  IMAD.MOV.U32 R5, RZ, RZ, R14 ;  /* 0x000000ffff057224 */ /* 0x000fce00078e000e */
[----:B------:R-:W-:Y:S05]  /*19320*/  WARPSYNC.COLLECTIVE R15, `(.L_x_2926) ;  /* 0x000000000f087348 */ /* 0x000fea0003c00000 */
[----:B------:R0:W1:Y:S02]  /*19330*/  SHFL.IDX P6, R14, R13, R12, R11 ;  /* 0x0000000c0d0e7389 */ /* 0x00006400000c000b */
[----:B01----:R-:W-:Y:S01]  /*19340*/  ENDCOLLECTIVE ;  /* 0x000000000000791b */ /* 0x003fe20003800000 */
.L_x_2926:
[----:B------:R-:W-:Y:S05]  /*19350*/  BRA `(.L_x_2927) ;  /* 0xfffffecc00f87947 */ /* 0x000fea000383ffff */
.L_x_2713:
[----:B------:R-:W-:Y:S01]  /*19360*/  BSSY B1, `(.L_x_2928) ;  /* 0x0000008000017945 */ /* 0x000fe20003800000 */
[----:B------:R-:W-:Y:S01]  /*19370*/  MOV R13, R6 ;  /* 0x00000006000d7202 */ /* 0x000fe20000000f00 */
[----:B------:R-:W-:Y:S02]  /*19380*/  IMAD.MOV.U32 R12, RZ, RZ, 0x1 ;  /* 0x00000001ff0c7424 */ /* 0x000fe400078e00ff */
[----:B------:R-:W-:Y:S02]  /*19390*/  IMAD.MOV.U32 R11, RZ, RZ, 0x1c1f ;  /* 0x00001c1fff0b7424 */ /* 0x000fe400078e00ff */
[----:B------:R-:W-:-:S07]  /*193a0*/  IMAD.MOV.U32 R15, RZ, RZ, -0x1 ;  /* 0xffffffffff0f7424 */ /* 0x000fce00078e00ff */
[----:B0---4-:R-:W-:Y:S05]  /*193b0*/  WARPSYNC.COLLECTIVE R15, `(.L_x_2929) ;  /* 0x000000000f087348 */ /* 0x011fea0003c00000 */
[----:B0-----:R0:W1:Y:S02]  /*193c0*/  SHFL.IDX P6, R14, R13, R12, R11 ;  /* 0x0000000c0d0e7389 */ /* 0x00106400000c000b */
[----:B01--4-:R-:W-:Y:S01]  /*193d0*/  ENDCOLLECTIVE ;  /* 0x000000000000791b */ /* 0x013fe20003800000 */
.L_x_2929:
[----:B------:R-:W-:Y:S05]  /*193e0*/  BSYNC B1 ;  /* 0x0000000000017941 */ /* 0x000fea0003800000 */
.L_x_2928:
        /* <DEDUP_REMOVED lines=8> */
.L_x_2930:
[----:B------:R-:W-:Y:S02]  /*19470*/  IMAD.MOV.U32 R13, RZ, RZ, R8 ;  /* 0x000000ffff0d7224 */ /* 0x000fe400078e0008 */
[----:B------:R-:W-:-:S07]  /*19480*/  IMAD.MOV.U32 R0, RZ, RZ, R14 ;  /* 0x000000ffff007224 */ /* 0x000fce00078e000e */
[----:B------:R-:W-:Y:S05]  /*19490*/  WARPSYNC.COLLECTIVE R15, `(.L_x_2931) ;  /* 0x000000000f087348 */ /* 0x000fea0003c00000 */
[----:B------:R0:W1:Y:S02]  /*194a0*/  SHFL.IDX P6, R14, R13, R12, R11 ;  /* 0x0000000c0d0e7389 */ /* 0x00006400000c000b */
[----:B01----:R-:W-:Y:S01]  /*194b0*/  ENDCOLLECTIVE ;  /* 0x000000000000791b */ /* 0x003fe20003800000 */
.L_x_2931:
[----:B------:R-:W-:Y:S01]  /*194c0*/  MOV R13, R7 ;  /* 0x00000007000d7202 */ /* 0x000fe20000000f00 */
[----:B------:R-:W-:-:S07]  /*194d0*/  IMAD.MOV.U32 R5, RZ, RZ, R14 ;  /* 0x000000ffff057224 */ /* 0x000fce00078e000e */
[----:B------:R-:W-:Y:S05]  /*194e0*/  WARPSYNC.COLLECTIVE R15, `(.L_x_2932) ;  /* 0x000000000f087348 */ /* 0x000fea0003c00000 */
[----:B------:R0:W1:Y:S02]  /*194f0*/  SHFL.IDX P6, R14, R13, R12, R11 ;  /* 0x0000000c0d0e7389 */ /* 0x00006400000c000b */
[----:B01----:R-:W-:Y:S01]  /*19500*/  ENDCOLLECTIVE ;  /* 0x000000000000791b */ /* 0x003fe20003800000 */
.L_x_2932:
[----:B------:R-:W-:Y:S05]  /*19510*/  BRA `(.L_x_2933) ;  /* 0xfffffed000647947 */ /* 0x000fea000383ffff */
.L_x_2717:
[----:B0-----:R0:W1:Y:S02]  /*19520*/  SYNCS.PHASECHK.TRANS64.TRYWAIT P0, [R2+URZ+0x16800], R37 ;  /* 0x01680025020075a7 */ /* 0x001064000800017f */
[----:B-1----:R-:W-:Y:S05]  /*19530*/  @!P0 NANOSLEEP.SYNCS 0x989680 ;  /* 0x009896800000895d */ /* 0x002fea0003900000 */
[----:B------:R-:W1:Y:S02]  /*19540*/  @!P0 SYNCS.PHASECHK.TRANS64 P0, [R2+URZ+0x16800], R37 ;  /* 0x01680025020085a7 */ /* 0x000e64000800007f */
[----:B-1----:R-:W-:Y:S05]  /*19550*/  @!P0 BRA `(.L_x_2717) ;  /* 0xfffffffc00f08947 */ /* 0x002fea000383ffff */
[----:B------:R-:W-:Y:S05]  /*19560*/  BRA `(.L_x_2934) ;  /* 0xfffffed400747947 */ /* 0x000fea000383ffff */
.L_x_2725:
[----:B------:R-:W1:Y:S01]  /*19570*/  LDC R43, c[0x0][0x3f4] ;  /* 0x0000fd00ff2b7b82 */ /* 0x000e620000000800 */
[----:B------:R-:W-:Y:S01]  /*19580*/  BSSY B1, `(.L_x_2935) ;  /* 0x0000008000017945 */ /* 0x000fe20003800000 */
[----:B------:R-:W-:Y:S02]  /*19590*/  IMAD.MOV.U32 R13, RZ, RZ, R26 ;  /* 0x000000ffff0d7224 */ /* 0x000fe400078e001a */
[----:B------:R-:W-:Y:S02]  /*195a0*/  IMAD.MOV.U32 R12, RZ, RZ, RZ ;  /* 0x000000ffff0c7224 */ /* 0x000fe400078e00ff */
[----:B------:R-:W-:Y:S02]  /*195b0*/  IMAD.MOV.U32 R11, RZ, RZ, 0x1c1f ;  /* 0x00001c1fff0b7424 */ /* 0x000fe400078e00ff */
[----:B------:R-:W-:-:S07]  /*195c0*/  IMAD.MOV.U32 R15, RZ, RZ, -0x1 ;  /* 0xffffffffff0f7424 */ /* 0x000fce00078e00ff */
[----:B01--4-:R-:W-:Y:S05]  /*195d0*/  WARPSYNC.COLLECTIVE R15, `(.L_x_2936) ;  /* 0x000000000f087348 */ /* 0x013fea0003c00000 */
[----:B0-----:R0:W2:Y:S02]  /*195e0*/  SHFL.IDX P6, R14, R13, R12, R11 ;  /* 0x0000000c0d0e7389 */ /* 0x0010a400000c000b */
[----:B012-4-:R-:W-:Y:S01]  /*195f0*/  ENDCOLLECTIVE ;  /* 0x000000000000791b */ /* 0x017fe20003800000 */
.L_x_2936:
[----:B------:R-:W-:Y:S05]  /*19600*/  BSYNC B1 ;  /* 0x0000000000017941 */ /* 0x000fea0003800000 */
.L_x_2935:
[----:B------:R0:W5:Y:S01]  /*19610*/  LDL R10, [R1+0x18] ;  /* 0x00001800010a7983 */ /* 0x0001620000100800 */
[----:B------:R-:W-:Y:S01]  /*19620*/  MOV R13, R25 ;  /* 0x00000019000d7202 */ /* 0x000fe20000000f00 */
[----:B------:R-:W-:Y:S01]  /*19630*/  IMAD.MOV.U32 R12, RZ, RZ, RZ ;  /* 0x000000ffff0c7224 */ /* 0x000fe200078e00ff */
[----:B------:R-:W-:Y:S01]  /*19640*/  ISETP.GE.AND P0, PT, R16, R43, PT ;  /* 0x0000002b1000720c */ /* 0x000fe20003f06270 */
[----:B------:R-:W-:Y:S02]  /*19650*/  IMAD.MOV.U32 R11, RZ, RZ, 0x1c1f ;  /* 0x00001c1fff0b7424 */ /* 0x000fe400078e00ff */
[----:B------:R-:W-:Y:S02]  /*19660*/  IMAD.MOV.U32 R15, RZ, RZ, -0x1 ;  /* 0xffffffffff0f7424 */ /* 0x000fe400078e00ff */
[----:B0-----:R-:W-:-:S08]  /*19670*/  IMAD.MOV.U32 R0, RZ, RZ, R14 ;  /* 0x000000ffff007224 */ /* 0x001fd000078e000e */
[----:B-----5:R-:W-:Y:S05]  /*19680*/  WARPSYNC.COLLECTIVE R15, `(.L_x_2937) ;  /* 0x000000000f087348 */ /* 0x020fea0003c00000 */
[----:B------:R0:W1:Y:S02]  /*19690*/  SHFL.IDX P6, R14, R13, R12, R11 ;  /* 0x0000000c0d0e7389 */ /* 0x00006400000c000b */
[----:B01---5:R-:W-:Y:S01]  /*196a0*/  ENDCOLLECTIVE ;  /* 0x000000000000791b */ /* 0x023fe20003800000 */
.L_x_2937:
[----:B------:R-:W-:Y:S02]  /*196b0*/  IMAD.MOV.U32 R13, RZ, RZ, R24 ;  /* 0x000000ffff0d7224 */ /* 0x000fe400078e0018 */
[----:B------:R-:W-:-:S07]  /*196c0*/  IMAD.MOV.U32 R3, RZ, RZ, R14 ;  /* 0x000000ffff037224 */ /* 0x000fce00078e000e */
[----:B------:R-:W-:Y:S05]  /*196d0*/  WARPSYNC.COLLECTIVE R15, `(.L_x_2938) ;  /* 0x000000000f087348 */ /* 0x000fea0003c00000 */
[----:B------:R0:W1:Y:S02]  /*196e0*/  SHFL.IDX P6, R14, R13, R12, R11 ;  /* 0x0000000c0d0e7389 */ /* 0x00006400000c000b */
[----:B01----:R-:W-:Y:S01]  /*196f0*/  ENDCOLLECTIVE ;  /* 0x000000000000791b */ /* 0x003fe20003800000 */
.L_x_2938:
[----:B------:R-:W-:Y:S01]  /*19700*/  IMAD.MOV.U32 R13, RZ, RZ, R27 ;  /* 0x000000ffff0d7224 */ /* 0x000fe200078e001b */
[----:B------:R-:W-:-:S07]  /*19710*/  MOV R4, R14 ;  /* 0x0000000e00047202 */ /* 0x000fce0000000f00 */
[----:B------:R-:W-:Y:S05]  /*19720*/  WARPSYNC.COLLECTIVE R15, `(.L_x_2939) ;  /* 0x000000000f087348 */ /* 0x000fea0003c00000 */
[----:B------:R0:W1:Y:S02]  /*19730*/  SHFL.IDX P6, R14, R13, R12, R11 ;  /* 0x0000000c0d0e7389 */ /* 0x00006400000c000b */
[----:B01----:R-:W-:Y:S01]  /*19740*/  ENDCOLLECTIVE ;  /* 0x000000000000791b */ /* 0x003fe20003800000 */
.L_x_2939:
[----:B------:R-:W-:-:S05]  /*19750*/  IMAD R32, R10, R32, RZ ;  /* 0x000000200a207224 */ /* 0x000fca00078e02ff */
[----:B------:R-:W-:-:S13]  /*19760*/  ISETP.GE.OR P1, PT, R39, R32, P0 ;  /* 0x000000202700720c */ /* 0x000fda0000726670 */
[C---:B------:R-:W-:Y:S01]  /*19770*/  @!P1 IMAD.SHL.U32 R5, R16.reuse, 0x2, RZ ;  /* 0x0000000210059824 */ /* 0x040fe200078e00ff */
[----:B------:R-:W-:-:S04]  /*19780*/  @!P1 SHF.L.U64.HI R21, R16, 0x1, R17 ;  /* 0x0000000110159819 */ /* 0x000fc80000010211 */
[----:B------:R-:W-:-:S05]  /*19790*/  @!P1 IADD3 R6, P2, R3, R5, RZ ;  /* 0x0000000503069210 */ /* 0x000fca0007f5e0ff */
[----:B------:R-:W-:-:S05]  /*197a0*/  @!P1 IMAD.X R7, R0, 0x1, R21, P2 ;  /* 0x0000000100079824 */ /* 0x000fca00010e0615 */
[----:B------:R-:W2:Y:S01]  /*197b0*/  @!P1 LD.E.128 R8, desc[UR40][R6.64] ;  /* 0x0000002806089980 */ /* 0x000ea2000c101d00 */
[----:B------:R-:W-:-:S05]  /*197c0*/  @!P1 IADD3 R14, P2, R14, R5, RZ ;  /* 0x000000050e0e9210 */ /* 0x000fca0007f5e0ff */
[----:B------:R-:W-:-:S04]  /*197d0*/  @!P1 IMAD.X R3, R4, 0x1, R21, P2 ;  /* 0x0000000104039824 */ /* 0x000fc800010e0615 */
[----:B------:R-:W-:-:S05]  /*197e0*/  @!P1 IMAD.MOV.U32 R15, RZ, RZ, R3 ;  /* 0x000000ffff0f9224 */ /* 0x000fca00078e0003 */
[----:B------:R0:W5:Y:S01]  /*197f0*/  @!P1 LD.E.128 R4, desc[UR40][R14.64] ;  /* 0x000000280e049980 */ /* 0x000162000c101d00 */
[----:B------:R-:W-:Y:S02]  /*19800*/  CS2R R36, SRZ ;  /* 0x0000000000247805 */ /* 0x000fe4000001ff00 */
[----:B------:R-:W-:Y:S01]  /*19810*/  MOV R13, R26 ;  /* 0x0000001a000d7202 */ /* 0x000fe20000000f00 */
[----:B------:R-:W-:Y:S01]  /*19820*/  IMAD.MOV.U32 R12, RZ, RZ, 0x1 ;  /* 0x00000001ff0c7424 */ /* 0x000fe200078e00ff */
[----:B------:R-:W-:Y:S02]  /*19830*/  CS2R R34, SRZ ;  /* 0x0000000000227805 */ /* 0x000fe4000001ff00 */
[----:B------:R-:W-:Y:S02]  /*19840*/  CS2R R28, SRZ ;  /* 0x00000000001c7805 */ /* 0x000fe4000001ff00 */
[----:B------:R-:W-:Y:S01]  /*19850*/  CS2R R20, SRZ ;  /* 0x0000000000147805 */ /* 0x000fe2000001ff00 */
[----:B0-----:R-:W-:-:S02]  /*19860*/  IMAD.MOV.U32 R15, RZ, RZ, -0x1 ;  /* 0xffffffffff0f7424 */ /* 0x001fc400078e00ff */
[----:B--2---:R-:W-:Y:S01]  /*19870*/  @!P1 IMAD.MOV.U32 R37, RZ, RZ, R11 ;  /* 0x000000ffff259224 */ /* 0x004fe200078e000b */
[----:B------:R-:W-:Y:S01]  /*19880*/  @!P1 MOV R34, R8 ;  /* 0x0000000800229202 */ /* 0x000fe20000000f00 */
[----:B------:R-:W-:Y:S02]  /*19890*/  IMAD.MOV.U32 R11, RZ, RZ, 0x1c1f ;  /* 0x00001c1fff0b7424 */ /* 0x000fe400078e00ff */
[----:B------:R-:W-:Y:S02]  /*198a0*/  @!P1 IMAD.MOV.U32 R35, RZ, RZ, R9 ;  /* 0x000000ffff239224 */ /* 0x000fe400078e0009 */
[----:B------:R-:W-:-:S07]  /*198b0*/  IMAD.MOV.U32 R0, RZ, RZ, R34 ;  /* 0x000000ffff007224 */ /* 0x000fce00078e0022 */
[----:B-----5:R-:W-:Y:S05]  /*198c0*/  WARPSYNC.COLLECTIVE R15, `(.L_x_2940) ;  /* 0x000000000f087348 */ /* 0x020fea0003c00000 */
[----:B------:R0:W1:Y:S02]  /*198d0*/  SHFL.IDX P6, R14, R13, R12, R11 ;  /* 0x0000000c0d0e7389 */ /* 0x00006400000c000b */
[----:B01---5:R-:W-:Y:S01]  /*198e0*/  ENDCOLLECTIVE ;  /* 0x000000000000791b */ /* 0x023fe20003800000 */
.L_x_2940:
[----:B------:R-:W-:Y:S02]  /*198f0*/  IMAD.MOV.U32 R3, RZ, RZ, R35 ;  /* 0x000000ffff037224 */ /* 0x000fe400078e0023 */
[----:B------:R-:W-:Y:S01]  /*19900*/  @!P1 IMAD.MOV.U32 R36, RZ, RZ, R10 ;  /* 0x000000ffff249224 */ /* 0x000fe200078e000a */
[----:B------:R-:W-:Y:S01]  /*19910*/  PRMT R42, R0, 0x7610, R42 ;  /* 0x00007610002a7816 */ /* 0x000fe2000000002a */
[----:B------:R-:W-:Y:S01]  /*19920*/  IMAD.MOV.U32 R9, RZ, RZ, R37 ;  /* 0x000000ffff097224 */ /* 0x000fe200078e0025 */
[----:B------:R-:W-:Y:S01]  /*19930*/  PRMT R45, R45, 0x5410, R3 ;  /* 0x000054102d2d7816 */ /* 0x000fe20000000003 */
[----:B------:R-:W-:Y:S01]  /*19940*/  IMAD.MOV.U32 R8, RZ, RZ, R36 ;  /* 0x000000ffff087224 */ /* 0x000fe200078e0024 */
[----:B------:R-:W-:Y:S01]  /*19950*/  @!P1 MOV R28, R4 ;  /* 0x00000004001c9202 */ /* 0x000fe20000000f00 */
[----:B------:R-:W-:Y:S02]  /*19960*/  @!P1 IMAD.MOV.U32 R29, RZ, RZ, R5 ;  /* 0x000000ffff1d9224 */ /* 0x000fe400078e0005 */
[----:B------:R-:W-:Y:S01]  /*19970*/  @!P1 IMAD.MOV.U32 R20, RZ, RZ, R6 ;  /* 0x000000ffff149224 */ /* 0x000fe200078e0006 */
[----:B------:R-:W-:Y:S01]  /*19980*/  PRMT R31, R8, 0x5410, R9 ;  /* 0x00005410081f7816 */ /* 0x000fe20000000009 */
[----:B------:R-:W-:-:S02]  /*19990*/  @!P1 IMAD.MOV.U32 R21, RZ, RZ, R7 ;  /* 0x000000ffff159224 */ /* 0x000fc400078e0007 */
[----:B------:R-:W-:Y:S01]  /*199a0*/  IMAD.MOV.U32 R13, RZ, RZ, R25 ;  /* 0x000000ffff0d7224 */ /* 0x000fe200078e0019 */
[----:B------:R-:W-:Y:S01]  /*199b0*/  MOV R6, R20 ;  /* 0x0000001400067202 */ /* 0x000fe20000000f00 */
[----:B------:R-:W-:Y:S02]  /*199c0*/  IMAD.MOV.U32 R4, RZ, RZ, R28 ;  /* 0x000000ffff047224 */ /* 0x000fe400078e001c */
[----:B------:R-:W-:Y:S02]  /*199d0*/  IMAD.MOV.U32 R5, RZ, RZ, R29 ;  /* 0x000000ffff057224 */ /* 0x000fe400078e001d */
[----:B------:R-:W-:Y:S01]  /*199e0*/  IMAD.MOV.U32 R7, RZ, RZ, R21 ;  /* 0x000000ffff077224 */ /* 0x000fe200078e0015 */
[----:B------:R-:W-:Y:S01]  /*199f0*/  PRMT R56, R4, 0x5410, R6 ;  /* 0x0000541004387816 */ /* 0x000fe20000000006 */
[----:B------:R-:W-:Y:S01]  /*19a00*/  IMAD.MOV.U32 R0, RZ, RZ, R14 ;  /* 0x000000ffff007224 */ /* 0x000fe200078e000e */
[----:B------:R-:W-:-:S07]  /*19a10*/  PRMT R45, R5, 0x7610, R45 ;  /* 0x00007610052d7816 */ /* 0x000fce000000002d */
[----:B------:R-:W-:Y:S05]  /*19a20*/  WARPSYNC.COLLECTIVE R15, `(.L_x_2941) ;  /* 0x000000000f087348 */ /* 0x000fea0003c00000 */
[----:B------:R0:W1:Y:S02]  /*19a30*/  SHFL.IDX P6, R14, R13, R12, R11 ;  /* 0x0000000c0d0e7389 */ /* 0x00006400000c000b */
[----:B01----:R-:W-:Y:S01]  /*19a40*/  ENDCOLLECTIVE ;  /* 0x000000000000791b */ /* 0x003fe20003800000 */
.L_x_2941:
[----:B------:R-:W-:Y:S02]  /*19a50*/  PRMT R42, R42, 0x5410, R7 ;  /* 0x000054102a2a7816 */ /* 0x000fe40000000007 */
[----:B------:R-:W-:Y:S01]  /*19a60*/  CS2R R4, SRZ ;  /* 0x0000000000047805 */ /* 0x000fe2000001ff00 */
[----:B------:R-:W-:Y:S01]  /*19a70*/  IMAD.MOV.U32 R13, RZ, RZ, R24 ;  /* 0x000000ffff0d7224 */ /* 0x000fe200078e0018 */
[----:B------:R-:W-:-:S07]  /*19a80*/  MOV R3, R14 ;  /* 0x0000000e00037202 */ /* 0x000fce0000000f00 */
[----:B------:R-:W-:Y:S05]  /*19a90*/  WARPSYNC.COLLECTIVE R15, `(.L_x_2942) ;  /* 0x000000000f087348 */ /* 0x000fea0003c00000 */
[----:B------:R0:W1:Y:S02]  /*19aa0*/  SHFL.IDX P6, R14, R13, R12, R11 ;  /* 0x0000000c0d0e7389 */ /* 0x00006400000c000b */
[----:B01----:R-:W-:Y:S01]  /*19ab0*/  ENDCOLLECTIVE ;  /* 0x000000000000791b */ /* 0x003fe20003800000 */
.L_x_2942:
[----:B------:R-:W-:Y:S02]  /*19ac0*/  IMAD.MOV.U32 R13, RZ, RZ, R27 ;  /* 0x000000ffff0d7224 */ /* 0x000fe400078e001b */
[----:B------:R-:W-:-:S07]  /*19ad0*/  IMAD.MOV.U32 R24, RZ, RZ, R14 ;  /* 0x000000ffff187224 */ /* 0x000fce00078e000e */
[----:B------:R-:W-:Y:S05]  /*19ae0*/  WARPSYNC.COLLECTIVE R15, `(.L_x_2943) ;  /* 0x000000000f087348 */ /* 0x000fea0003c00000 */
[----:B------:R0:W1:Y:S02]  /*19af0*/  SHFL.IDX P6, R14, R13, R12, R11 ;  /* 0x0000000c0d0e7389 */ /* 0x00006400000c000b */
[----:B01----:R-:W-:Y:S01]  /*19b00*/  ENDCOLLECTIVE ;  /* 0x000000000000791b */ /* 0x003fe20003800000 */
.L_x_2943:
[----:B------:R-:W-:Y:S05]  /*19b10*/  BRA `(.L_x_2944) ;  /* 0xfffffee000647947 */ /* 0x000fea000383ffff */
.L_x_2729:
[----:B0-----:R0:W1:Y:S02]  /*19b20*/  SYNCS.PHASECHK.TRANS64.TRYWAIT P1, [R2+URZ+0x16800], R13 ;  /* 0x0168000d020075a7 */ /* 0x001064000802017f */
[----:B-1----:R-:W-:Y:S05]  /*19b30*/  @!P1 NANOSLEEP.SYNCS 0x989680 ;  /* 0x009896800000995d */ /* 0x002fea0003900000 */
[----:B------:R-:W1:Y:S02]  /*19b40*/  @!P1 SYNCS.PHASECHK.TRANS64 P1, [R2+URZ+0x16800], R13 ;  /* 0x0168000d020095a7 */ /* 0x000e64000802007f */
[----:B-1----:R-:W-:Y:S05]  /*19b50*/  @!P1 BRA `(.L_x_2729) ;  /* 0xfffffffc00f09947 */ /* 0x002fea000383ffff */
[----:B------:R-:W-:Y:S05]  /*19b60*/  BRA `(.L_x_2945) ;  /* 0xfffffee400047947 */ /* 0x000fea000383ffff */
.L_x_2735:
[----:B--2---:R2:W3:Y:S02]  /*19b70*/  SYNCS.PHASECHK.TRANS64.TRYWAIT P1, [R8+URZ+0x16830], R3 ;  /* 0x01683003080075a7 */ /* 0x0044e4000802017f */
[----:B---3--:R-:W-:Y:S05]  /*19b80*/  @!P1 NANOSLEEP.SYNCS 0x989680 ;  /* 0x009896800000995d */ /* 0x008fea0003900000 */
[----:B------:R-:W3:Y:S02]  /*19b90*/  @!P1 SYNCS.PHASECHK.TRANS64 P1, [R8+URZ+0x16830], R3 ;  /* 0x01683003080095a7 */ /* 0x000ee4000802007f */
[----:B---3--:R-:W-:Y:S05]  /*19ba0*/  @!P1 BRA `(.L_x_2735) ;  /* 0xfffffffc00f09947 */ /* 0x008fea000383ffff */
[----:B------:R-:W-:Y:S05]  /*19bb0*/  BRA `(.L_x_2734) ;  /* 0xfffffef000907947 */ /* 0x000fea000383ffff */
.L_x_2742:
[----:B-1----:R1:W2:Y:S02]  /*19bc0*/  SYNCS.PHASECHK.TRANS64.TRYWAIT P2, [R3+URZ+0x16830], R0 ;  /* 0x01683000030075a7 */ /* 0x0022a4000804017f */
[----:B--2---:R-:W-:Y:S05]  /*19bd0*/  @!P2 NANOSLEEP.SYNCS 0x989680 ;  /* 0x009896800000a95d */ /* 0x004fea0003900000 */
[----:B------:R-:W2:Y:S02]  /*19be0*/  @!P2 SYNCS.PHASECHK.TRANS64 P2, [R3+URZ+0x16830], R0 ;  /* 0x016830000300a5a7 */ /* 0x000ea4000804007f */
[----:B--2---:R-:W-:Y:S05]  /*19bf0*/  @!P2 BRA `(.L_x_2742) ;  /* 0xfffffffc00f0a947 */ /* 0x004fea000383ffff */
[----:B------:R-:W-:Y:S05]  /*19c00*/  BRA `(.L_x_2741) ;  /* 0xffffff1400407947 */ /* 0x000fea000383ffff */
.L_x_2746:
[----:B-1----:R1:W2:Y:S02]  /*19c10*/  SYNCS.PHASECHK.TRANS64.TRYWAIT P1, [R3+URZ+0x16850], R0 ;  /* 0x01685000030075a7 */ /* 0x0022a4000802017f */
[----:B--2---:R-:W-:Y:S05]  /*19c20*/  @!P1 NANOSLEEP.SYNCS 0x989680 ;  /* 0x009896800000995d */ /* 0x004fea0003900000 */
[----:B------:R-:W2:Y:S02]  /*19c30*/  @!P1 SYNCS.PHASECHK.TRANS64 P1, [R3+URZ+0x16850], R0 ;  /* 0x01685000030095a7 */ /* 0x000ea4000802007f */
[----:B--2---:R-:W-:Y:S05]  /*19c40*/  @!P1 BRA `(.L_x_2746) ;  /* 0xfffffffc00f09947 */ /* 0x004fea000383ffff */
[----:B------:R-:W-:Y:S05]  /*19c50*/  BRA `(.L_x_2743) ;  /* 0xffffff18001c7947 */ /* 0x000fea000383ffff */
.L_x_2755:
[----:B-1----:R1:W2:Y:S02]  /*19c60*/  SYNCS.PHASECHK.TRANS64.TRYWAIT P1, [R0+URZ+0x16830], R3 ;  /* 0x01683003000075a7 */ /* 0x0022a4000802017f */
[----:B--2---:R-:W-:Y:S05]  /*19c70*/  @!P1 NANOSLEEP.SYNCS 0x989680 ;  /* 0x009896800000995d */ /* 0x004fea0003900000 */
[----:B------:R-:W2:Y:S02]  /*19c80*/  @!P1 SYNCS.PHASECHK.TRANS64 P1, [R0+URZ+0x16830], R3 ;  /* 0x01683003000095a7 */ /* 0x000ea4000802007f */
[----:B--2---:R-:W-:Y:S05]  /*19c90*/  @!P1 BRA `(.L_x_2755) ;  /* 0xfffffffc00f09947 */ /* 0x004fea000383ffff */
[----:B------:R-:W-:Y:S05]  /*19ca0*/  BRA `(.L_x_2754) ;  /* 0xffffff3c00907947 */ /* 0x000fea000383ffff */
.L_x_2759:
[----:B-1----:R1:W2:Y:S02]  /*19cb0*/  SYNCS.PHASECHK.TRANS64.TRYWAIT P1, [R3+URZ+0x16850], R0 ;  /* 0x01685000030075a7 */ /* 0x0022a4000802017f */
[----:B--2---:R-:W-:Y:S05]  /*19cc0*/  @!P1 NANOSLEEP.SYNCS 0x989680 ;  /* 0x009896800000995d */ /* 0x004fea0003900000 */
[----:B------:R-:W2:Y:S02]  /*19cd0*/  @!P1 SYNCS.PHASECHK.TRANS64 P1, [R3+URZ+0x16850], R0 ;  /* 0x01685000030095a7 */ /* 0x000ea4000802007f */
[----:B--2---:R-:W-:Y:S05]  /*19ce0*/  @!P1 BRA `(.L_x_2759) ;  /* 0xfffffffc00f09947 */ /* 0x004fea000383ffff */
[----:B------:R-:W-:Y:S05]  /*19cf0*/  BRA `(.L_x_2756) ;  /* 0xffffff4000607947 */ /* 0x000fea000383ffff */
.L_x_2766:
[----:B-1----:R1:W2:Y:S02]  /*19d00*/  SYNCS.PHASECHK.TRANS64.TRYWAIT P1, [R10+URZ+0x16850], R7 ;  /* 0x016850070a0075a7 */ /* 0x0022a4000802017f */
[----:B--2---:R-:W-:Y:S05]  /*19d10*/  @!P1 NANOSLEEP.SYNCS 0x989680 ;  /* 0x009896800000995d */ /* 0x004fea0003900000 */
[----:B------:R-:W2:Y:S02]  /*19d20*/  @!P1 SYNCS.PHASECHK.TRANS64 P1, [R10+URZ+0x16850], R7 ;  /* 0x016850070a0095a7 */ /* 0x000ea4000802007f */
[----:B--2---:R-:W-:Y:S05]  /*19d30*/  @!P1 BRA `(.L_x_2766) ;  /* 0xfffffffc00f09947 */ /* 0x004fea000383ffff */
[----:B------:R-:W-:Y:S05]  /*19d40*/  BRA `(.L_x_2765) ;  /* 0xffffff5c00247947 */ /* 0x000fea000383ffff */
.L_x_2775:
[----:B------:R-:W-:Y:S02]  /*19d50*/  IMAD.MOV.U32 R13, RZ, RZ, R20 ;  /* 0x000000ffff0d7224 */ /* 0x000fe400078e0014 */
[----:B------:R-:W-:Y:S02]  /*19d60*/  IMAD.MOV.U32 R12, RZ, RZ, RZ ;  /* 0x000000ffff0c7224 */ /* 0x000fe400078e00ff */
[----:B------:R-:W-:Y:S02]  /*19d70*/  IMAD.MOV.U32 R11, RZ, RZ, 0x181f ;  /* 0x0000181fff0b7424 */ /* 0x000fe400078e00ff */
[----:B------:R-:W-:Y:S02]  /*19d80*/  IMAD.MOV.U32 R15, RZ, RZ, -0x1 ;  /* 0xffffffffff0f7424 */ /* 0x000fe400078e00ff */
[----:B------:R-:W-:Y:S02]  /*19d90*/  IMAD R21, R8, R25, RZ ;  /* 0x0000001908157224 */ /* 0x000fe400078e02ff */
[----:B------:R-:W-:-:S07]  /*19da0*/  IMAD.IADD R24, R26, 0x1, R30 ;  /* 0x000000011a187824 */ /* 0x000fce00078e021e */
[----:B-1----:R-:W-:Y:S05]  /*19db0*/  WARPSYNC.COLLECTIVE R15, `(.L_x_2946) ;  /* 0x000000000f087348 */ /* 0x002fea0003c00000 */
[----:B------:R0:W2:Y:S02]  /*19dc0*/  SHFL.IDX P6, R14, R13, R12, R11 ;  /* 0x0000000c0d0e7389 */ /* 0x0000a400000c000b */
[----:B012---:R-:W-:Y:S01]  /*19dd0*/  ENDCOLLECTIVE ;  /* 0x000000000000791b */ /* 0x007fe20003800000 */
.L_x_2946:
[C---:B------:R-:W-:Y:S01]  /*19de0*/  VIADD R8, R24.reuse, 0x30 ;  /* 0x0000003018087836 */ /* 0x040fe20000000000 */
[----:B------:R-:W-:-:S04]  /*19df0*/  ISETP.GE.OR P3, PT, R24, R21, P0 ;  /* 0x000000151800720c */ /* 0x000fc80000766670 */
[----:B------:R-:W-:Y:S01]  /*19e00*/  ISETP.GE.OR P4, PT, R8, R21, P0 ;  /* 0x000000150800720c */ /* 0x000fe20000786670 */
[----:B------:R-:W-:Y:S02]  /*19e10*/  VIADD R8, R24, 0x60 ;  /* 0x0000006018087836 */ /* 0x000fe40000000000 */
[----:B------:R-:W-:-:S03]  /*19e20*/  IMAD.MOV.U32 R13, RZ, RZ, R7 ;  /* 0x000000ffff0d7224 */ /* 0x000fc600078e0007 */
[----:B------:R-:W-:Y:S02]  /*19e30*/  ISETP.GE.OR P2, PT, R8, R21, P0 ;  /* 0x000000150800720c */ /* 0x000fe40000746670 */
[----:B------:R-:W-:-:S11]  /*19e40*/  MOV R0, R14 ;  /* 0x0000000e00007202 */ /* 0x000fd60000000f00 */
[----:B------:R-:W-:Y:S05]  /*19e50*/  WARPSYNC.COLLECTIVE R15, `(.L_x_2947) ;  /* 0x000000000f087348 */ /* 0x000fea0003c00000 */
[----:B------:R0:W1:Y:S02]  /*19e60*/  SHFL.IDX P6, R14, R13, R12, R11 ;  /* 0x0000000c0d0e7389 */ /* 0x00006400000c000b */
[----:B01----:R-:W-:Y:S01]  /*19e70*/  ENDCOLLECTIVE ;  /* 0x000000000000791b */ /* 0x003fe20003800000 */
.L_x_2947:
[----:B------:R-:W-:Y:S02]  /*19e80*/  IMAD.MOV.U32 R13, RZ, RZ, R20 ;  /* 0x000000ffff0d7224 */ /* 0x000fe400078e0014 */
[----:B------:R-:W-:Y:S02]  /*19e90*/  IMAD.MOV.U32 R12, RZ, RZ, 0x1 ;  /* 0x00000001ff0c7424 */ /* 0x000fe400078e00ff */
[----:B------:R-:W-:-:S07]  /*19ea0*/  IMAD.MOV.U32 R3, RZ, RZ, R14 ;  /* 0x000000ffff037224 */ /* 0x000fce00078e000e */
[----:B------:R-:W-:Y:S05]  /*19eb0*/  WARPSYNC.COLLECTIVE R15, `(.L_x_2948) ;  /* 0x000000000f087348 */ /* 0x000fea0003c00000 */
[----:B------:R0:W1:Y:S02]  /*19ec0*/  SHFL.IDX P6, R14, R13, R12, R11 ;  /* 0x0000000c0d0e7389 */ /* 0x00006400000c000b */
[----:B01----:R-:W-:Y:S01]  /*19ed0*/  ENDCOLLECTIVE ;  /* 0x000000000000791b */ /* 0x003fe20003800000 */
.L_x_2948:
[----:B------:R-:W-:-:S04]  /*19ee0*/  @!P3 LEA R10, P5, R29, R3, 0x1 ;  /* 0x000000031d0ab211 */ /* 0x000fc800078a08ff */
[----:B------:R-:W-:Y:S02]  /*19ef0*/  @!P3 LEA.HI.X R3, R29, R0, R28, 0x1, P5 ;  /* 0x000000001d03b211 */ /* 0x000fe400028f0c1c */
[----:B------:R-:W-:Y:S01]  /*19f00*/  MOV R13, R7 ;  /* 0x00000007000d7202 */ /* 0x000fe20000000f00 */
[----:B------:R-:W-:-:S07]  /*19f10*/  IMAD.MOV.U32 R4, RZ, RZ, R14 ;  /* 0x000000ffff047224 */ /* 0x000fce00078e000e */
[----:B------:R-:W-:Y:S05]  /*19f20*/  WARPSYNC.COLLECTIVE R15, `(.L_x_2949) ;  /* 0x000000000f087348 */ /* 0x000fea0003c00000 */
[----:B------:R0:W1:Y:S02]  /*19f30*/  SHFL.IDX P6, R14, R13, R12, R11 ;  /* 0x0000000c0d0e7389 */ /* 0x00006400000c000b */
[----:B01----:R-:W-:Y:S01]  /*19f40*/  ENDCOLLECTIVE ;  /* 0x000000000000791b */ /* 0x003fe20003800000 */
.L_x_2949:
[----:B------:R-:W-:Y:S02]  /*19f50*/  IMAD.MOV.U32 R13, RZ, RZ, R20 ;  /* 0x000000ffff0d7224 */ /* 0x000fe400078e0014 */
[----:B------:R-:W-:Y:S02]  /*19f60*/  IMAD.MOV.U32 R12, RZ, RZ, 0x2 ;  /* 0x00000002ff0c7424 */ /* 0x000fe400078e00ff */
[----:B------:R-:W-:-:S07]  /*19f70*/  IMAD.MOV.U32 R5, RZ, RZ, R14 ;  /* 0x000000ffff057224 */ /* 0x000fce00078e000e */
[----:B------:R-:W-:Y:S05]  /*19f80*/  WARPSYNC.COLLECTIVE R15, `(.L_x_2950) ;  /* 0x000000000f087348 */ /* 0x000fea0003c00000 */
[----:B------:R0:W1:Y:S02]  /*19f90*/  SHFL.IDX P6, R14, R13, R12, R11 ;  /* 0x0000000c0d0e7389 */ /* 0x00006400000c000b */
[----:B01----:R-:W-:Y:S01]  /*19fa0*/  ENDCOLLECTIVE ;  /* 0x000000000000791b */ /* 0x003fe20003800000 */
.L_x_2950:
[----:B------:R-:W-:-:S04]  /*19fb0*/  @!P4 LEA R8, P1, R29, R5, 0x1 ;  /* 0x000000051d08c211 */ /* 0x000fc800078208ff */
[----:B------:R-:W-:Y:S02]  /*19fc0*/  @!P4 LEA.HI.X R9, R29, R4, R28, 0x1, P1 ;  /* 0x000000041d09c211 */ /* 0x000fe400008f0c1c */
[----:B------:R-:W-:Y:S01]  /*19fd0*/  MOV R13, R7 ;  /* 0x00000007000d7202 */ /* 0x000fe20000000f00 */
[----:B------:R-:W-:-:S07]  /*19fe0*/  IMAD.MOV.U32 R6, RZ, RZ, R14 ;  /* 0x000000ffff067224 */ /* 0x000fce00078e000e */
[----:B------:R-:W-:Y:S05]  /*19ff0*/  WARPSYNC.COLLECTIVE R15, `(.L_x_2951) ;  /* 0x000000000f087348 */ /* 0x000fea0003c00000 */
[----:B------:R0:W1:Y:S02]  /*1a000*/  SHFL.IDX P6, R14, R13, R12, R11 ;  /* 0x0000000c0d0e7389 */ /* 0x00006400000c000b */
[----:B01----:R-:W-:Y:S01]  /*1a010*/  ENDCOLLECTIVE ;  /* 0x000000000000791b */ /* 0x003fe20003800000 */
.L_x_2951:
[----:B------:R-:W-:Y:S02]  /*1a020*/  @!P3 IMAD.MOV.U32 R11, RZ, RZ, R3 ;  /* 0x000000ffff0bb224 */ /* 0x000fe400078e0003 */
[----:B------:R-:W-:Y:S02]  /*1a030*/  IMAD.MOV.U32 R13, RZ, RZ, R20 ;  /* 0x000000ffff0d7224 */ /* 0x000fe400078e0014 */
[----:B------:R-:W-:Y:S01]  /*1a040*/  IMAD.MOV.U32 R12, RZ, RZ, 0x3 ;  /* 0x00000003ff0c7424 */ /* 0x000fe200078e00ff */
[----:B------:R0:W-:Y:S04]  /*1a050*/  @!P3 ST.E.128 desc[UR40][R10.64], RZ ;  /* 0x000000ff0a00b985 */ /* 0x0001e8000c101d28 */
[----:B------:R1:W-:Y:S01]  /*1a060*/  @!P4 ST.E.128 desc[UR40][R8.64], RZ ;  /* 0x000000ff0800c985 */ /* 0x0003e2000c101d28 */
[----:B------:R-:W-:-:S04]  /*1a070*/  @!P2 LEA R25, P5, R29, R14, 0x1 ;  /* 0x0000000e1d19a211 */ /* 0x000fc800078a08ff */
[----:B------:R-:W-:Y:S01]  /*1a080*/  @!P2 LEA.HI.X R5, R29, R6, R28, 0x1, P5 ;  /* 0x000000061d05a211 */ /* 0x000fe200028f0c1c */
[----:B------:R-:W-:Y:S01]  /*1a090*/  @!P2 IMAD.MOV.U32 R4, RZ, RZ, R25 ;  /* 0x000000ffff04a224 */ /* 0x000fe200078e0019 */
[----:B0-----:R-:W-:-:S04]  /*1a0a0*/  MOV R11, 0x181f ;  /* 0x0000181f000b7802 */ /* 0x001fc80000000f00 */
[----:B------:R1:W-:Y:S03]  /*1a0b0*/  @!P2 ST.E.128 desc[UR40][R4.64], RZ ;  /* 0x000000ff0400a985 */ /* 0x0003e6000c101d28 */
[----:B-1----:R-:W-:Y:S05]  /*1a0c0*/  WARPSYNC.COLLECTIVE R15, `(.L_x_2952) ;  /* 0x000000000f087348 */ /* 0x002fea0003c00000 */
[----:B------:R0:W2:Y:S02]  /*1a0d0*/  SHFL.IDX P6, R14, R13, R12, R11 ;  /* 0x0000000c0d0e7389 */ /* 0x0000a400000c000b */
[----:B012---:R-:W-:Y:S01]  /*1a0e0*/  ENDCOLLECTIVE ;  /* 0x000000000000791b */ /* 0x007fe20003800000 */
.L_x_2952:
[----:B------:R-:W-:Y:S02]  /*1a0f0*/  IMAD.MOV.U32 R13, RZ, RZ, R7 ;  /* 0x000000ffff0d7224 */ /* 0x000fe400078e0007 */
[----:B------:R-:W-:-:S07]  /*1a100*/  IMAD.MOV.U32 R0, RZ, RZ, R14 ;  /* 0x000000ffff007224 */ /* 0x000fce00078e000e */
[----:B------:R-:W-:Y:S05]  /*1a110*/  WARPSYNC.COLLECTIVE R15, `(.L_x_2953) ;  /* 0x000000000f087348 */ /* 0x000fea0003c00000 */
[----:B------:R0:W1:Y:S02]  /*1a120*/  SHFL.IDX P6, R14, R13, R12, R11 ;  /* 0x0000000c0d0e7389 */ /* 0x00006400000c000b */
[----:B01----:R-:W-:Y:S01]  /*1a130*/  ENDCOLLECTIVE ;  /* 0x000000000000791b */ /* 0x003fe20003800000 */
.L_x_2953:
[----:B------:R-:W-:Y:S05]  /*1a140*/  BRA `(.L_x_2954) ;  /* 0xffffff78006c7947 */ /* 0x000fea000383ffff */
.L_x_2792:
[----:B------:R-:W0:Y:S01]  /*1a150*/  S2R R8, SR_TID.X ;  /* 0x0000000000087919 */ /* 0x000e220000002100 */
[----:B------:R-:W-:Y:S01]  /*1a160*/  BSSY B1, `(.L_x_2955) ;  /* 0x000000a000017945 */ /* 0x000fe20003800000 */
[----:B------:R-:W-:Y:S01]  /*1a170*/  IMAD.MOV.U32 R12, RZ, RZ, RZ ;  /* 0x000000ffff0c7224 */ /* 0x000fe200078e00ff */
[----:B------:R-:W-:Y:S01]  /*1a180*/  MOV R11, 0x1f ;  /* 0x0000001f000b7802 */ /* 0x000fe20000000f00 */
[----:B------:R-:W-:Y:S01]  /*1a190*/  IMAD.MOV.U32 R15, RZ, RZ, -0x1 ;  /* 0xffffffffff0f7424 */ /* 0x000fe200078e00ff */
[----:B0-----:R-:W-:-:S04]  /*1a1a0*/  SHF.R.U32.HI R8, RZ, 0x5, R8 ;  /* 0x00000005ff087819 */ /* 0x001fc80000011608 */
[----:B------:R-:W-:-:S05]  /*1a1b0*/  LOP3.LUT R8, R8, 0x3, RZ, 0xc0, !PT ;  /* 0x0000000308087812 */ /* 0x000fca00078ec0ff */
[----:B------:R-:W-:-:S07]  /*1a1c0*/  IMAD.MOV.U32 R13, RZ, RZ, R8 ;  /* 0x000000ffff0d7224 */ /* 0x000fce00078e0008 */
[----:B-1----:R-:W-:Y:S05]  /*1a1d0*/  WARPSYNC.COLLECTIVE R15, `(.L_x_2956) ;  /* 0x000000000f087348 */ /* 0x002fea0003c00000 */
[----:B------:R0:W2:Y:S02]  /*1a1e0*/  SHFL.IDX P6, R14, R13, R12, R11 ;  /* 0x0000000c0d0e7389 */ /* 0x0000a400000c000b */
[----:B012---:R-:W-:Y:S01]  /*1a1f0*/  ENDCOLLECTIVE ;  /* 0x000000000000791b */ /* 0x007fe20003800000 */
.L_x_2956:
[----:B------:R-:W-:Y:S05]  /*1a200*/  BSYNC B1 ;  /* 0x0000000000017941 */ /* 0x000fea0003800000 */
.L_x_2955:
[----:B------:R-:W-:Y:S05]  /*1a210*/  BRA `(.L_x_2957) ;  /* 0xffffff8c00a07947 */ /* 0x000fea000383ffff */
.L_x_2794:
[----:B------:R-:W-:Y:S01]  /*1a220*/  BSSY B1, `(.L_x_2958) ;  /* 0x0000006000017945 */ /* 0x000fe20003800000 */
[----:B------:R-:W-:-:S07]  /*1a230*/  IMAD.MOV.U32 R15, RZ, RZ, -0x1 ;  /* 0xffffffffff0f7424 */ /* 0x000fce00078e00ff */
[----:B01----:R-:W-:Y:S05]  /*1a240*/  WARPSYNC.COLLECTIVE R15, `(.L_x_2959) ;  /* 0x000000000f0c7348 */ /* 0x003fea0003c00000 */
[----:B------:R-:W-:Y:S02]  /*1a250*/  ELECT P6, UR62, PT ;  /* 0x00000000003e782f */ /* 0x000fe400038c0000 */
[----:B------:R-:W-:Y:S01]  /*1a260*/  MOV R14, UR62 ;  /* 0x0000003e000e7c02 */ /* 0x000fe20008000f00 */
[----:B01----:R-:W-:Y:S10]  /*1a270*/  ENDCOLLECTIVE ;  /* 0x000000000000791b */ /* 0x003ff40003800000 */
.L_x_2959:
[----:B------:R-:W-:Y:S05]  /*1a280*/  BSYNC B1 ;  /* 0x0000000000017941 */ /* 0x000fea0003800000 */
.L_x_2958:
[----:B------:R-:W-:Y:S05]  /*1a290*/  BRA `(.L_x_2793) ;  /* 0xffffff8c00987947 */ /* 0x000fea000383ffff */
.L_x_2796:
[----:B0-----:R0:W2:Y:S02]  /*1a2a0*/  SYNCS.PHASECHK.TRANS64.TRYWAIT P0, [R22+URZ+0x16820], R5 ;  /* 0x01682005160075a7 */ /* 0x0010a4000800017f */
[----:B--2---:R-:W-:Y:S05]  /*1a2b0*/  @!P0 NANOSLEEP.SYNCS 0x989680 ;  /* 0x009896800000895d */ /* 0x004fea0003900000 */
[----:B------:R-:W2:Y:S02]  /*1a2c0*/  @!P0 SYNCS.PHASECHK.TRANS64 P0, [R22+URZ+0x16820], R5 ;  /* 0x01682005160085a7 */ /* 0x000ea4000800007f */
[----:B--2---:R-:W-:Y:S05]  /*1a2d0*/  @!P0 BRA `(.L_x_2796) ;  /* 0xfffffffc00f08947 */ /* 0x004fea000383ffff */
[----:B------:R-:W-:Y:S05]  /*1a2e0*/  BRA `(.L_x_2960) ;  /* 0xffffff8c00a87947 */ /* 0x000fea000383ffff */
.L_x_2800:
[----:B0-----:R0:W2:Y:S02]  /*1a2f0*/  SYNCS.PHASECHK.TRANS64.TRYWAIT P0, [R5+URZ+0x168a0], R6 ;  /* 0x0168a006050075a7 */ /* 0x0010a4000800017f */
[----:B--2---:R-:W-:Y:S05]  /*1a300*/  @!P0 NANOSLEEP.SYNCS 0x989680 ;  /* 0x009896800000895d */ /* 0x004fea0003900000 */
[----:B------:R-:W2:Y:S02]  /*1a310*/  @!P0 SYNCS.PHASECHK.TRANS64 P0, [R5+URZ+0x168a0], R6 ;  /* 0x0168a006050085a7 */ /* 0x000ea4000800007f */
[----:B--2---:R-:W-:Y:S05]  /*1a320*/  @!P0 BRA `(.L_x_2800) ;  /* 0xfffffffc00f08947 */ /* 0x004fea000383ffff */
[----:B------:R-:W-:Y:S05]  /*1a330*/  BRA `(.L_x_2961) ;  /* 0xffffff8c00c47947 */ /* 0x000fea000383ffff */
.L_x_2805:
[----:B-1----:R1:W2:Y:S02]  /*1a340*/  SYNCS.PHASECHK.TRANS64.TRYWAIT P0, [R5+URZ+0x168c0], R6 ;  /* 0x0168c006050075a7 */ /* 0x0022a4000800017f */
[----:B--2---:R-:W-:Y:S05]  /*1a350*/  @!P0 NANOSLEEP.SYNCS 0x989680 ;  /* 0x009896800000895d */ /* 0x004fea0003900000 */
[----:B------:R-:W2:Y:S02]  /*1a360*/  @!P0 SYNCS.PHASECHK.TRANS64 P0, [R5+URZ+0x168c0], R6 ;  /* 0x0168c006050085a7 */ /* 0x000ea4000800007f */
[----:B--2---:R-:W-:Y:S05]  /*1a370*/  @!P0 BRA `(.L_x_2805) ;  /* 0xfffffffc00f08947 */ /* 0x004fea000383ffff */
[----:B------:R-:W-:Y:S05]  /*1a380*/  BRA `(.L_x_2962) ;  /* 0xffffff9000447947 */ /* 0x000fea000383ffff */
.L_x_2812:
[----:B--2---:R2:W3:Y:S02]  /*1a390*/  SYNCS.PHASECHK.TRANS64.TRYWAIT P1, [R5+URZ+0x168a0], R6 ;  /* 0x0168a006050075a7 */ /* 0x0044e4000802017f */
[----:B---3--:R-:W-:Y:S05]  /*1a3a0*/  @!P1 NANOSLEEP.SYNCS 0x989680 ;  /* 0x009896800000995d */ /* 0x008fea0003900000 */
[----:B------:R-:W3:Y:S02]  /*1a3b0*/  @!P1 SYNCS.PHASECHK.TRANS64 P1, [R5+URZ+0x168a0], R6 ;  /* 0x0168a006050095a7 */ /* 0x000ee4000802007f */
[----:B---3--:R-:W-:Y:S05]  /*1a3c0*/  @!P1 BRA `(.L_x_2812) ;  /* 0xfffffffc00f09947 */ /* 0x008fea000383ffff */
[----:B------:R-:W-:Y:S05]  /*1a3d0*/  BRA `(.L_x_2963) ;  /* 0xffffff9400107947 */ /* 0x000fea000383ffff */
.L_x_2817:
[----:B0-----:R0:W1:Y:S02]  /*1a3e0*/  SYNCS.PHASECHK.TRANS64.TRYWAIT P1, [R5+URZ+0x168c0], R6 ;  /* 0x0168c006050075a7 */ /* 0x001064000802017f */
[----:B-1----:R-:W-:Y:S05]  /*1a3f0*/  @!P1 NANOSLEEP.SYNCS 0x989680 ;  /* 0x009896800000995d */ /* 0x002fea0003900000 */
[----:B------:R-:W1:Y:S02]  /*1a400*/  @!P1 SYNCS.PHASECHK.TRANS64 P1, [R5+URZ+0x168c0], R6 ;  /* 0x0168c006050095a7 */ /* 0x000e64000802007f */
[----:B-1----:R-:W-:Y:S05]  /*1a410*/  @!P1 BRA `(.L_x_2817) ;  /* 0xfffffffc00f09947 */ /* 0x002fea000383ffff */
[----:B------:R-:W-:Y:S05]  /*1a420*/  BRA `(.L_x_2964) ;  /* 0xffffff9400887947 */ /* 0x000fea000383ffff */
.L_x_2830:
[----:B------:R-:W0:Y:S01]  /*1a430*/  S2R R20, SR_TID.X ;  /* 0x0000000000147919 */ /* 0x000e220000002100 */
[----:B------:R-:W-:Y:S01]  /*1a440*/  BSSY B0, `(.L_x_2965) ;  /* 0x000000a000007945 */ /* 0x000fe20003800000 */
[----:B------:R-:W-:Y:S01]  /*1a450*/  IMAD.MOV.U32 R12, RZ, RZ, RZ ;  /* 0x000000ffff0c7224 */ /* 0x000fe200078e00ff */
[----:B------:R-:W-:Y:S01]  /*1a460*/  MOV R15, 0xffffffff ;  /* 0xffffffff000f7802 */ /* 0x000fe20000000f00 */
[----:B------:R-:W-:Y:S01]  /*1a470*/  IMAD.MOV.U32 R11, RZ, RZ, 0x1f ;  /* 0x0000001fff0b7424 */ /* 0x000fe200078e00ff */
[----:B0-----:R-:W-:-:S04]  /*1a480*/  SHF.R.U32.HI R9, RZ, 0x5, R20 ;  /* 0x00000005ff097819 */ /* 0x001fc80000011614 */
[----:B------:R-:W-:-:S05]  /*1a490*/  LOP3.LUT R9, R9, 0x3, RZ, 0xc0, !PT ;  /* 0x0000000309097812 */ /* 0x000fca00078ec0ff */
[----:B------:R-:W-:-:S07]  /*1a4a0*/  IMAD.MOV.U32 R13, RZ, RZ, R9 ;  /* 0x000000ffff0d7224 */ /* 0x000fce00078e0009 */
[----:B-----5:R-:W-:Y:S05]  /*1a4b0*/  WARPSYNC.COLLECTIVE R15, `(.L_x_2966) ;  /* 0x000000000f087348 */ /* 0x020fea0003c00000 */
[----:B------:R0:W1:Y:S02]  /*1a4c0*/  SHFL.IDX P6, R14, R13, R12, R11 ;  /* 0x0000000c0d0e7389 */ /* 0x00006400000c000b */
[----:B01---5:R-:W-:Y:S01]  /*1a4d0*/  ENDCOLLECTIVE ;  /* 0x000000000000791b */ /* 0x023fe20003800000 */
.L_x_2966:
[----:B------:R-:W-:Y:S05]  /*1a4e0*/  BSYNC B0 ;  /* 0x0000000000007941 */ /* 0x000fea0003800000 */
.L_x_2965:
[----:B------:R-:W-:Y:S05]  /*1a4f0*/  BRA `(.L_x_2967) ;  /* 0xffffffa0003c7947 */ /* 0x000fea000383ffff */
.L_x_2833:
[----:B-1----:R1:W2:Y:S02]  /*1a500*/  SYNCS.PHASECHK.TRANS64.TRYWAIT P0, [R3+URZ+0x16840], R4 ;  /* 0x01684004030075a7 */ /* 0x0022a4000800017f */
[----:B--2---:R-:W-:Y:S05]  /*1a510*/  @!P0 NANOSLEEP.SYNCS 0x989680 ;  /* 0x009896800000895d */ /* 0x004fea0003900000 */
[----:B------:R-:W2:Y:S02]  /*1a520*/  @!P0 SYNCS.PHASECHK.TRANS64 P0, [R3+URZ+0x16840], R4 ;  /* 0x01684004030085a7 */ /* 0x000ea4000800007f */
[----:B--2---:R-:W-:Y:S05]  /*1a530*/  @!P0 BRA `(.L_x_2833) ;  /* 0xfffffffc00f08947 */ /* 0x004fea000383ffff */
[----:B------:R-:W-:Y:S05]  /*1a540*/  BRA `(.L_x_2968) ;  /* 0xffffffa0009c7947 */ /* 0x000fea000383ffff */
.L_x_2834:
        /* <DEDUP_REMOVED lines=8> */
.L_x_2970:
[----:B------:R-:W-:Y:S05]  /*1a5d0*/  BSYNC B0 ;  /* 0x0000000000007941 */ /* 0x000fea0003800000 */
.L_x_2969:
[----:B------:R-:W-:Y:S01]  /*1a5e0*/  MOV R13, R0 ;  /* 0x00000000000d7202 */ /* 0x000fe20000000f00 */
[----:B------:R-:W-:Y:S01]  /*1a5f0*/  IMAD.MOV.U32 R12, RZ, RZ, RZ ;  /* 0x000000ffff0c7224 */ /* 0x000fe200078e00ff */
[----:B------:R-:W-:Y:S01]  /*1a600*/  @P0 LEA R8, R5, R22, 0x1 ;  /* 0x0000001605080211 */ /* 0x000fe200078e08ff */
[----:B------:R-:W-:Y:S02]  /*1a610*/  IMAD.MOV.U32 R11, RZ, RZ, 0x181f ;  /* 0x0000181fff0b7424 */ /* 0x000fe400078e00ff */
[----:B------:R-:W-:Y:S02]  /*1a620*/  IMAD.MOV.U32 R15, RZ, RZ, -0x1 ;  /* 0xffffffffff0f7424 */ /* 0x000fe400078e00ff */
[----:B------:R-:W-:-:S07]  /*1a630*/  IMAD.MOV.U32 R6, RZ, RZ, R14 ;  /* 0x000000ffff067224 */ /* 0x000fce00078e000e */
[----:B------:R-:W-:Y:S05]  /*1a640*/  WARPSYNC.COLLECTIVE R15, `(.L_x_2971) ;  /* 0x000000000f087348 */ /* 0x000fea0003c00000 */
[----:B------:R0:W1:Y:S02]  /*1a650*/  SHFL.IDX P6, R14, R13, R12, R11 ;  /* 0x0000000c0d0e7389 */ /* 0x00006400000c000b */
[----:B01----:R-:W-:Y:S01]  /*1a660*/  ENDCOLLECTIVE ;  /* 0x000000000000791b */ /* 0x003fe20003800000 */
.L_x_2971:
[----:B------:R-:W-:Y:S02]  /*1a670*/  IMAD.MOV.U32 R13, RZ, RZ, R2 ;  /* 0x000000ffff0d7224 */ /* 0x000fe400078e0002 */
[----:B------:R-:W-:Y:S02]  /*1a680*/  IMAD.MOV.U32 R12, RZ, RZ, 0x1 ;  /* 0x00000001ff0c7424 */ /* 0x000fe400078e00ff */
[----:B------:R-:W-:-:S07]  /*1a690*/  IMAD.MOV.U32 R7, RZ, RZ, R14 ;  /* 0x000000ffff077224 */ /* 0x000fce00078e000e */
[----:B------:R-:W-:Y:S05]  /*1a6a0*/  WARPSYNC.COLLECTIVE R15, `(.L_x_2972) ;  /* 0x000000000f087348 */ /* 0x000fea0003c00000 */
[----:B------:R0:W1:Y:S02]  /*1a6b0*/  SHFL.IDX P6, R14, R13, R12, R11 ;  /* 0x0000000c0d0e7389 */ /* 0x00006400000c000b */
[----:B01----:R-:W-:Y:S01]  /*1a6c0*/  ENDCOLLECTIVE ;  /* 0x000000000000791b */ /* 0x003fe20003800000 */
.L_x_2972:
        /* <DEDUP_REMOVED lines=15> */
.L_x_2973:
[----:B------:R-:W-:Y:S02]  /*1a7c0*/  @P0 IMAD R8, R5, 0x2, R22 ;  /* 0x0000000205080824 */ /* 0x000fe400078e0216 */
[----:B------:R-:W-:Y:S02]  /*1a7d0*/  IMAD.MOV.U32 R13, RZ, RZ, R2 ;  /* 0x000000ffff0d7224 */ /* 0x000fe400078e0002 */
[----:B------:R-:W-:Y:S02]  /*1a7e0*/  IMAD.MOV.U32 R12, RZ, RZ, 0x2 ;  /* 0x00000002ff0c7424 */ /* 0x000fe400078e00ff */
[----:B------:R-:W-:-:S07]  /*1a7f0*/  IMAD.MOV.U32 R7, RZ, RZ, R14 ;  /* 0x000000ffff077224 */ /* 0x000fce00078e000e */
[----:B------:R-:W-:Y:S05]  /*1a800*/  WARPSYNC.COLLECTIVE R15, `(.L_x_2974) ;  /* 0x000000000f087348 */ /* 0x000fea0003c00000 */
[----:B------:R0:W1:Y:S02]  /*1a810*/  SHFL.IDX P6, R14, R13, R12, R11 ;  /* 0x0000000c0d0e7389 */ /* 0x00006400000c000b */
[----:B01----:R-:W-:Y:S01]  /*1a820*/  ENDCOLLECTIVE ;  /* 0x000000000000791b */ /* 0x003fe20003800000 */
.L_x_2974:
        /* <DEDUP_REMOVED lines=15> */
.L_x_2975:
[----:B------:R-:W-:Y:S02]  /*1a920*/  @P0 IMAD R8, R5, 0x2, R22 ;  /* 0x0000000205080824 */ /* 0x000fe400078e0216 */
[----:B------:R-:W-:Y:S02]  /*1a930*/  IMAD.MOV.U32 R13, RZ, RZ, R2 ;  /* 0x000000ffff0d7224 */ /* 0x000fe400078e0002 */
[----:B------:R-:W-:Y:S01]  /*1a940*/  IMAD.MOV.U32 R12, RZ, RZ, 0x3 ;  /* 0x00000003ff0c7424 */ /* 0x000fe200078e00ff */
[----:B------:R-:W-:-:S07]  /*1a950*/  MOV R7, R14 ;  /* 0x0000000e00077202 */ /* 0x000fce0000000f00 */
[----:B------:R-:W-:Y:S05]  /*1a960*/  WARPSYNC.COLLECTIVE R15, `(.L_x_2976) ;  /* 0x000000000f087348 */ /* 0x000fea0003c00000 */
[----:B------:R0:W1:Y:S02]  /*1a970*/  SHFL.IDX P6, R14, R13, R12, R11 ;  /* 0x0000000c0d0e7389 */ /* 0x00006400000c000b */
[----:B01----:R-:W-:Y:S01]  /*1a980*/  ENDCOLLECTIVE ;  /* 0x000000000000791b */ /* 0x003fe20003800000 */
.L_x_2976:
        /* <DEDUP_REMOVED lines=15> */
.L_x_2977:
[----:B------:R-:W-:Y:S02]  /*1aa80*/  @P0 IMAD R8, R5, 0x2, R22 ;  /* 0x0000000205080824 */ /* 0x000fe400078e0216 */
[----:B------:R-:W-:Y:S02]  /*1aa90*/  IMAD.MOV.U32 R13, RZ, RZ, R2 ;  /* 0x000000ffff0d7224 */ /* 0x000fe400078e0002 */
[----:B------:R-:W-:Y:S02]  /*1aaa0*/  IMAD.MOV.U32 R12, RZ, RZ, 0x4 ;  /* 0x00000004ff0c7424 */ /* 0x000fe400078e00ff */
[----:B------:R-:W-:-:S07]  /*1aab0*/  IMAD.MOV.U32 R7, RZ, RZ, R14 ;  /* 0x000000ffff077224 */ /* 0x000fce00078e000e */
[----:B------:R-:W-:Y:S05]  /*1aac0*/  WARPSYNC.COLLECTIVE R15, `(.L_x_2978) ;  /* 0x000000000f087348 */ /* 0x000fea0003c00000 */
[----:B------:R0:W1:Y:S02]  /*1aad0*/  SHFL.IDX P6, R14, R13, R12, R11 ;  /* 0x0000000c0d0e7389 */ /* 0x00006400000c000b */
[----:B01----:R-:W-:Y:S01]  /*1aae0*/  ENDCOLLECTIVE ;  /* 0x000000000000791b */ /* 0x003fe20003800000 */
.L_x_2978:
        /* <DEDUP_REMOVED lines=15> */
.L_x_2979:
[----:B------:R-:W-:Y:S02]  /*1abe0*/  @P0 IMAD R8, R5, 0x2, R22 ;  /* 0x0000000205080824 */ /* 0x000fe400078e0216 */
[----:B------:R-:W-:Y:S01]  /*1abf0*/  IMAD.MOV.U32 R13, RZ, RZ, R2 ;  /* 0x000000ffff0d7224 */ /* 0x000fe200078e0002 */
[----:B------:R-:W-:Y:S01]  /*1ac00*/  MOV R12, 0x5 ;  /* 0x00000005000c7802 */ /* 0x000fe20000000f00 */
[----:B------:R-:W-:-:S07]  /*1ac10*/  IMAD.MOV.U32 R7, RZ, RZ, R14 ;  /* 0x000000ffff077224 */ /* 0x000fce00078e000e */
[----:B------:R-:W-:Y:S05]  /*1ac20*/  WARPSYNC.COLLECTIVE R15, `(.L_x_2980) ;  /* 0x000000000f087348 */ /* 0x000fea0003c00000 */
[----:B------:R0:W1:Y:S02]  /*1ac30*/  SHFL.IDX P6, R14, R13, R12, R11 ;  /* 0x0000000c0d0e7389 */ /* 0x00006400000c000b */
[----:B01----:R-:W-:Y:S01]  /*1ac40*/  ENDCOLLECTIVE ;  /* 0x000000000000791b */ /* 0x003fe20003800000 */
.L_x_2980:
        /* <DEDUP_REMOVED lines=15> */
.L_x_2981:
[----:B------:R-:W-:Y:S01]  /*1ad40*/  @P0 IMAD R8, R5, 0x2, R22 ;  /* 0x0000000205080824 */ /* 0x000fe200078e0216 */
[----:B------:R-:W-:Y:S01]  /*1ad50*/  MOV R13, R2 ;  /* 0x00000002000d7202 */ /* 0x000fe20000000f00 */
[----:B------:R-:W-:Y:S02]  /*1ad60*/  IMAD.MOV.U32 R12, RZ, RZ, 0x6 ;  /* 0x00000006ff0c7424 */ /* 0x000fe400078e00ff */
[----:B------:R-:W-:-:S07]  /*1ad70*/  IMAD.MOV.U32 R7, RZ, RZ, R14 ;  /* 0x000000ffff077224 */ /* 0x000fce00078e000e */
[----:B------:R-:W-:Y:S05]  /*1ad80*/  WARPSYNC.COLLECTIVE R15, `(.L_x_2982) ;  /* 0x000000000f087348 */ /* 0x000fea0003c00000 */
[----:B------:R0:W1:Y:S02]  /*1ad90*/  SHFL.IDX P6, R14, R13, R12, R11 ;  /* 0x0000000c0d0e7389 */ /* 0x00006400000c000b */
[----:B01----:R-:W-:Y:S01]  /*1ada0*/  ENDCOLLECTIVE ;  /* 0x000000000000791b */ /* 0x003fe20003800000 */
.L_x_2982:
        /* <DEDUP_REMOVED lines=15> */
.L_x_2983:
[----:B------:R-:W-:Y:S01]  /*1aea0*/  @P0 LEA R8, R5, R22, 0x1 ;  /* 0x0000001605080211 */ /* 0x000fe200078e08ff */
[----:B------:R-:W-:Y:S02]  /*1aeb0*/  IMAD.MOV.U32 R13, RZ, RZ, R2 ;  /* 0x000000ffff0d7224 */ /* 0x000fe400078e0002 */
[----:B------:R-:W-:Y:S02]  /*1aec0*/  IMAD.MOV.U32 R12, RZ, RZ, 0x7 ;  /* 0x00000007ff0c7424 */ /* 0x000fe400078e00ff */
[----:B------:R-:W-:-:S07]  /*1aed0*/  IMAD.MOV.U32 R7, RZ, RZ, R14 ;  /* 0x000000ffff077224 */ /* 0x000fce00078e000e */
[----:B------:R-:W-:Y:S05]  /*1aee0*/  WARPSYNC.COLLECTIVE R15, `(.L_x_2984) ;  /* 0x000000000f087348 */ /* 0x000fea0003c00000 */
[----:B------:R0:W1:Y:S02]  /*1aef0*/  SHFL.IDX P6, R14, R13, R12, R11 ;  /* 0x0000000c0d0e7389 */ /* 0x00006400000c000b */
[----:B01----:R-:W-:Y:S01]  /*1af00*/  ENDCOLLECTIVE ;  /* 0x000000000000791b */ /* 0x003fe20003800000 */
.L_x_2984:
        /* <DEDUP_REMOVED lines=10> */
.L_x_2985:
[----:B------:R-:W-:Y:S01]  /*1afb0*/  @!PT LDS RZ, [RZ] ;  /* 0x00000000fffff984 */ /* 0x000fe20000000800 */
[----:B------:R-:W-:Y:S01]  /*1afc0*/  @!PT LDS RZ, [RZ] ;  /* 0x00000000fffff984 */ /* 0x000fe20000000800 */
[----:B------:R-:W-:Y:S01]  /*1afd0*/  @!PT LDS RZ, [RZ] ;  /* 0x00000000fffff984 */ /* 0x000fe20000000800 */
[----:B------:R0:W-:Y:S01]  /*1afe0*/  @P0 LDGSTS.E.BYPASS.LTC128B.128 [R8+0x11400], desc[UR40][R6.64], !P2 ;  /* 0x1140000006080fae */ /* 0x0001e2000d101d68 */
[----:B------:R-:W-:Y:S01]  /*1aff0*/  IMAD.MOV.U32 R0, RZ, RZ, R14 ;  /* 0x000000ffff007224 */ /* 0x000fe200078e000e */
[----:B------:R-:W-:Y:S06]  /*1b000*/  BRA `(.L_x_2986) ;  /* 0xffffff9c00b07947 */ /* 0x000fec000383ffff */
.L_x_2839:
[----:B------:R-:W2:Y:S01]  /*1b010*/  LDL.LU R11, [R1+0x38] ;  /* 0x00003800010b7983 */ /* 0x000ea20000300800 */
[----:B------:R-:W-:Y:S01]  /*1b020*/  MOV R13, R0 ;  /* 0x00000000000d7202 */ /* 0x000fe20000000f00 */
[----:B------:R-:W-:Y:S02]  /*1b030*/  IMAD.MOV.U32 R12, RZ, RZ, RZ ;  /* 0x000000ffff0c7224 */ /* 0x000fe400078e00ff */
        /* <DEDUP_REMOVED lines=9> */
.L_x_2987:
[----:B------:R-:W-:Y:S02]  /*1b0d0*/  IMAD.MOV.U32 R13, RZ, RZ, R2 ;  /* 0x000000ffff0d7224 */ /* 0x000fe400078e0002 */
[----:B------:R-:W-:-:S07]  /*1b0e0*/  IMAD.MOV.U32 R6, RZ, RZ, R14 ;  /* 0x000000ffff067224 */ /* 0x000fce00078e000e */
[----:B------:R-:W-:Y:S05]  /*1b0f0*/  WARPSYNC.COLLECTIVE R15, `(.L_x_2988) ;  /* 0x000000000f087348 */ /* 0x000fea0003c00000 */
[----:B------:R0:W1:Y:S02]  /*1b100*/  SHFL.IDX P6, R14, R13, R12, R11 ;  /* 0x0000000c0d0e7389 */ /* 0x00006400000c000b */
[----:B01----:R-:W-:Y:S01]  /*1b110*/  ENDCOLLECTIVE ;  /* 0x000000000000791b */ /* 0x003fe20003800000 */
.L_x_2988:
[----:B------:R-:W-:Y:S02]  /*1b120*/  IMAD.MOV.U32 R13, RZ, RZ, R0 ;  /* 0x000000ffff0d7224 */ /* 0x000fe400078e0000 */
[----:B------:R-:W-:Y:S01]  /*1b130*/  IMAD.MOV.U32 R12, RZ, RZ, 0x1 ;  /* 0x00000001ff0c7424 */ /* 0x000fe200078e00ff */
[----:B------:R-:W-:-:S07]  /*1b140*/  MOV R7, R14 ;  /* 0x0000000e00077202 */ /* 0x000fce0000000f00 */
[----:B------:R-:W-:Y:S05]  /*1b150*/  WARPSYNC.COLLECTIVE R15, `(.L_x_2989) ;  /* 0x000000000f087348 */ /* 0x000fea0003c00000 */
[----:B------:R0:W1:Y:S02]  /*1b160*/  SHFL.IDX P6, R14, R13, R12, R11 ;  /* 0x0000000c0d0e7389 */ /* 0x00006400000c000b */
[----:B01----:R-:W-:Y:S01]  /*1b170*/  ENDCOLLECTIVE ;  /* 0x000000000000791b */ /* 0x003fe20003800000 */
.L_x_2989:
        /* <DEDUP_REMOVED lines=15> */
.L_x_2990:
[----:B------:R-:W-:Y:S02]  /*1b270*/  IMAD.MOV.U32 R13, RZ, RZ, R0 ;  /* 0x000000ffff0d7224 */ /* 0x000fe400078e0000 */
[----:B------:R-:W-:Y:S02]  /*1b280*/  IMAD.MOV.U32 R12, RZ, RZ, 0x2 ;  /* 0x00000002ff0c7424 */ /* 0x000fe400078e00ff */
[----:B------:R-:W-:-:S07]  /*1b290*/  IMAD.MOV.U32 R7, RZ, RZ, R14 ;  /* 0x000000ffff077224 */ /* 0x000fce00078e000e */
[----:B------:R-:W-:Y:S05]  /*1b2a0*/  WARPSYNC.COLLECTIVE R15, `(.L_x_2991) ;  /* 0x000000000f087348 */ /* 0x000fea0003c00000 */
[----:B------:R0:W1:Y:S02]  /*1b2b0*/  SHFL.IDX P6, R14, R13, R12, R11 ;  /* 0x0000000c0d0e7389 */ /* 0x00006400000c000b */
[----:B01----:R-:W-:Y:S01]  /*1b2c0*/  ENDCOLLECTIVE ;  /* 0x000000000000791b */ /* 0x003fe20003800000 */
.L_x_2991:
        /* <DEDUP_REMOVED lines=16> */
.L_x_2992:
[----:B------:R-:W-:Y:S01]  /*1b3d0*/  IMAD.MOV.U32 R13, RZ, RZ, R0 ;  /* 0x000000ffff0d7224 */ /* 0x000fe200078e0000 */
[----:B------:R-:W-:Y:S01]  /*1b3e0*/  MOV R12, 0x3 ;  /* 0x00000003000c7802 */ /* 0x000fe20000000f00 */
[----:B------:R-:W-:-:S07]  /*1b3f0*/  IMAD.MOV.U32 R7, RZ, RZ, R14 ;  /* 0x000000ffff077224 */ /* 0x000fce00078e000e */
[----:B------:R-:W-:Y:S05]  /*1b400*/  WARPSYNC.COLLECTIVE R15, `(.L_x_2993) ;  /* 0x000000000f087348 */ /* 0x000fea0003c00000 */
[----:B------:R0:W1:Y:S02]  /*1b410*/  SHFL.IDX P6, R14, R13, R12, R11 ;  /* 0x0000000c0d0e7389 */ /* 0x00006400000c000b */
[----:B01----:R-:W-:Y:S01]  /*1b420*/  ENDCOLLECTIVE ;  /* 0x000000000000791b */ /* 0x003fe20003800000 */
.L_x_2993:
        /* <DEDUP_REMOVED lines=16> */
.L_x_2994:
[----:B------:R-:W-:Y:S01]  /*1b530*/  MOV R13, R0 ;  /* 0x00000000000d7202 */ /* 0x000fe20000000f00 */
[----:B------:R-:W-:Y:S02]  /*1b540*/  IMAD.MOV.U32 R12, RZ, RZ, 0x4 ;  /* 0x00000004ff0c7424 */ /* 0x000fe400078e00ff */
[----:B------:R-:W-:-:S07]  /*1b550*/  IMAD.MOV.U32 R7, RZ, RZ, R14 ;  /* 0x000000ffff077224 */ /* 0x000fce00078e000e */
[----:B------:R-:W-:Y:S05]  /*1b560*/  WARPSYNC.COLLECTIVE R15, `(.L_x_2995) ;  /* 0x000000000f087348 */ /* 0x000fea0003c00000 */
[----:B------:R0:W1:Y:S02]  /*1b570*/  SHFL.IDX P6, R14, R13, R12, R11 ;  /* 0x0000000c0d0e7389 */ /* 0x00006400000c000b */
[----:B01----:R-:W-:Y:S01]  /*1b580*/  ENDCOLLECTIVE ;  /* 0x000000000000791b */ /* 0x003fe20003800000 */
.L_x_2995:
        /* <DEDUP_REMOVED lines=16> */
.L_x_2996:
[----:B------:R-:W-:Y:S02]  /*1b690*/  IMAD.MOV.U32 R13, RZ, RZ, R0 ;  /* 0x000000ffff0d7224 */ /* 0x000fe400078e0000 */
[----:B------:R-:W-:Y:S02]  /*1b6a0*/  IMAD.MOV.U32 R12, RZ, RZ, 0x5 ;  /* 0x00000005ff0c7424 */ /* 0x000fe400078e00ff */
[----:B------:R-:W-:-:S07]  /*1b6b0*/  IMAD.MOV.U32 R7, RZ, RZ, R14 ;  /* 0x000000ffff077224 */ /* 0x000fce00078e000e */
[----:B------:R-:W-:Y:S05]  /*1b6c0*/  WARPSYNC.COLLECTIVE R15, `(.L_x_2997) ;  /* 0x000000000f087348 */ /* 0x000fea0003c00000 */
[----:B------:R0:W1:Y:S02]  /*1b6d0*/  SHFL.IDX P6, R14, R13, R12, R11 ;  /* 0x0000000c0d0e7389 */ /* 0x00006400000c000b */
[----:B01----:R-:W-:Y:S01]  /*1b6e0*/  ENDCOLLECTIVE ;  /* 0x000000000000791b */ /* 0x003fe20003800000 */
.L_x_2997:
        /* <DEDUP_REMOVED lines=16> */
.L_x_2998:
[----:B------:R-:W-:Y:S02]  /*1b7f0*/  IMAD.MOV.U32 R13, RZ, RZ, R0 ;  /* 0x000000ffff0d7224 */ /* 0x000fe400078e0000 */
[----:B------:R-:W-:Y:S02]  /*1b800*/  IMAD.MOV.U32 R12, RZ, RZ, 0x6 ;  /* 0x00000006ff0c7424 */ /* 0x000fe400078e00ff */
[----:B------:R-:W-:-:S07]  /*1b810*/  IMAD.MOV.U32 R7, RZ, RZ, R14 ;  /* 0x000000ffff077224 */ /* 0x000fce00078e000e */
[----:B------:R-:W-:Y:S05]  /*1b820*/  WARPSYNC.COLLECTIVE R15, `(.L_x_2999) ;  /* 0x000000000f087348 */ /* 0x000fea0003c00000 */
[----:B------:R0:W1:Y:S02]  /*1b830*/  SHFL.IDX P6, R14, R13, R12, R11 ;  /* 0x0000000c0d0e7389 */ /* 0x00006400000c000b */
[----:B01----:R-:W-:Y:S01]  /*1b840*/  ENDCOLLECTIVE ;  /* 0x000000000000791b */ /* 0x003fe20003800000 */
.L_x_2999:
        /* <DEDUP_REMOVED lines=16> */
.L_x_3000:
[----:B------:R-:W-:Y:S02]  /*1b950*/  IMAD.MOV.U32 R13, RZ, RZ, R0 ;  /* 0x000000ffff0d7224 */ /* 0x000fe400078e0000 */
[----:B------:R-:W-:Y:S02]  /*1b960*/  IMAD.MOV.U32 R12, RZ, RZ, 0x7 ;  /* 0x00000007ff0c7424 */ /* 0x000fe400078e00ff */
[----:B------:R-:W-:Y:S01]  /*1b970*/  VIADD R0, R17, 0x70 ;  /* 0x0000007011007836 */ /* 0x000fe20000000000 */
[----:B------:R-:W-:-:S07]  /*1b980*/  MOV R7, R14 ;  /* 0x0000000e00077202 */ /* 0x000fce0000000f00 */
[----:B------:R-:W-:Y:S05]  /*1b990*/  WARPSYNC.COLLECTIVE R15, `(.L_x_3001) ;  /* 0x000000000f087348 */ /* 0x000fea0003c00000 */
[----:B------:R0:W1:Y:S02]  /*1b9a0*/  SHFL.IDX P6, R14, R13, R12, R11 ;  /* 0x0000000c0d0e7389 */ /* 0x00006400000c000b */
[----:B01----:R-:W-:Y:S01]  /*1b9b0*/  ENDCOLLECTIVE ;  /* 0x000000000000791b */ /* 0x003fe20003800000 */
.L_x_3001:
        /* <DEDUP_REMOVED lines=11> */
[----:B------:R-:W-:Y:S02]  /*1ba70*/  VIADD R0, R17, 0x80 ;  /* 0x0000008011007836 */ /* 0x000fe40000000000 */
[----:B0-----:R-:W-:-:S10]  /*1ba80*/  IMAD.MOV.U32 R6, RZ, RZ, R14 ;  /* 0x000000ffff067224 */ /* 0x001fd400078e000e */
[----:B------:R-:W-:Y:S05]  /*1ba90*/  WARPSYNC.COLLECTIVE R15, `(.L_x_3002) ;  /* 0x000000000f087348 */ /* 0x000fea0003c00000 */
[----:B------:R0:W1:Y:S02]  /*1baa0*/  SHFL.IDX P6, R14, R13, R12, R11 ;  /* 0x0000000c0d0e7389 */ /* 0x00006400000c000b */
[----:B01----:R-:W-:Y:S01]  /*1bab0*/  ENDCOLLECTIVE ;  /* 0x000000000000791b */ /* 0x003fe20003800000 */
.L_x_3002:
[----:B------:R-:W-:Y:S01]  /*1bac0*/  MOV R13, R4 ;  /* 0x00000004000d7202 */ /* 0x000fe20000000f00 */
[----:B------:R-:W-:Y:S01]  /*1bad0*/  IMAD.MOV.U32 R12, RZ, RZ, RZ ;  /* 0x000000ffff0c7224 */ /* 0x000fe200078e00ff */
[----:B------:R-:W-:-:S07]  /*1bae0*/  MOV R2, R14 ;  /* 0x0000000e00027202 */ /* 0x000fce0000000f00 */
[----:B------:R-:W-:Y:S05]  /*1baf0*/  WARPSYNC.COLLECTIVE R15, `(.L_x_3003) ;  /* 0x000000000f087348 */ /* 0x000fea0003c00000 */
[----:B------:R0:W1:Y:S02]  /*1bb00*/  SHFL.IDX P6, R14, R13, R12, R11 ;  /* 0x0000000c0d0e7389 */ /* 0x00006400000c000b */
[----:B01----:R-:W-:Y:S01]  /*1bb10*/  ENDCOLLECTIVE ;  /* 0x000000000000791b */ /* 0x003fe20003800000 */
.L_x_3003:
        /* <DEDUP_REMOVED lines=15> */
.L_x_3004:
[----:B------:R-:W-:Y:S02]  /*1bc10*/  IMAD.MOV.U32 R13, RZ, RZ, R4 ;  /* 0x000000ffff0d7224 */ /* 0x000fe400078e0004 */
[----:B------:R-:W-:Y:S02]  /*1bc20*/  IMAD.MOV.U32 R12, RZ, RZ, 0x1 ;  /* 0x00000001ff0c7424 */ /* 0x000fe400078e00ff */
[----:B------:R-:W-:-:S07]  /*1bc30*/  IMAD.MOV.U32 R0, RZ, RZ, R14 ;  /* 0x000000ffff007224 */ /* 0x000fce00078e000e */
[----:B------:R-:W-:Y:S05]  /*1bc40*/  WARPSYNC.COLLECTIVE R15, `(.L_x_3005) ;  /* 0x000000000f087348 */ /* 0x000fea0003c00000 */
[----:B------:R0:W1:Y:S02]  /*1bc50*/  SHFL.IDX P6, R14, R13, R12, R11 ;  /* 0x0000000c0d0e7389 */ /* 0x00006400000c000b */
[----:B01----:R-:W-:Y:S01]  /*1bc60*/  ENDCOLLECTIVE ;  /* 0x000000000000791b */ /* 0x003fe20003800000 */
.L_x_3005:
[----:B------:R-:W-:-:S05]  /*1bc70*/  @!P1 LEA R0, P2, R21, R0, 0x1 ;  /* 0x0000000015009211 */ /* 0x000fca00078408ff */
[----:B------:R-:W-:-:S05]  /*1bc80*/  @!P1 IMAD.X R6, RZ, RZ, R8, P2 ;  /* 0x000000ffff069224 */ /* 0x000fca00010e0608 */
[----:B------:R-:W-:Y:S01]  /*1bc90*/  @!P1 MOV R7, R6 ;  /* 0x0000000600079202 */ /* 0x000fe20000000f00 */
[----:B------:R-:W-:Y:S01]  /*1bca0*/  @!P1 IMAD.MOV.U32 R6, RZ, RZ, R0 ;  /* 0x000000ffff069224 */ /* 0x000fe200078e0000 */
[----:B------:R-:W-:Y:S01]  /*1bcb0*/  MOV R13, R5 ;  /* 0x00000005000d7202 */ /* 0x000fe20000000f00 */
[----:B------:R-:W-:-:S03]  /*1bcc0*/  VIADD R0, R17, 0x90 ;  /* 0x0000009011007836 */ /* 0x000fc60000000000 */
[----:B------:R-:W-:Y:S01]  /*1bcd0*/  @!PT LDS RZ, [RZ] ;  /* 0x00000000fffff984 */ /* 0x000fe20000000800 */
[----:B------:R-:W-:Y:S01]  /*1bce0*/  @!PT LDS RZ, [RZ] ;  /* 0x00000000fffff984 */ /* 0x000fe20000000800 */
[----:B------:R-:W-:Y:S01]  /*1bcf0*/  @!PT LDS RZ, [RZ] ;  /* 0x00000000fffff984 */ /* 0x000fe20000000800 */
[----:B------:R0:W-:Y:S02]  /*1bd00*/  @!P1 LDGSTS.E.BYPASS.LTC128B.128 [R20+0xc400], desc[UR40][R6.64], !P0 ;  /* 0x0c40000006149fae */ /* 0x0001e4000c101d68 */
[----:B------:R-:W-:Y:S01]  /*1bd10*/  ISETP.GE.AND P1, PT, R0, R3, PT ;  /* 0x000000030000720c */ /* 0x000fe20003f26270 */
[----:B------:R-:W-:-:S12]  /*1bd20*/  IMAD.MOV.U32 R0, RZ, RZ, R14 ;  /* 0x000000ffff007224 */ /* 0x000fd800078e000e */
[----:B0-----:R-:W-:Y:S05]  /*1bd30*/  WARPSYNC.COLLECTIVE R15, `(.L_x_3006) ;  /* 0x000000000f087348 */ /* 0x001fea0003c00000 */
[----:B------:R1:W2:Y:S02]  /*1bd40*/  SHFL.IDX P6, R14, R13, R12, R11 ;  /* 0x0000000c0d0e7389 */ /* 0x0002a400000c000b */
[----:B012---:R-:W-:Y:S01]  /*1bd50*/  ENDCOLLECTIVE ;  /* 0x000000000000791b */ /* 0x007fe20003800000 */
.L_x_3006:
[----:B------:R-:W-:Y:S01]  /*1bd60*/  IMAD.MOV.U32 R13, RZ, RZ, R4 ;  /* 0x000000ffff0d7224 */ /* 0x000fe200078e0004 */
[----:B------:R-:W-:Y:S01]  /*1bd70*/  MOV R12, 0x2 ;  /* 0x00000002000c7802 */ /* 0x000fe20000000f00 */
[----:B------:R-:W-:-:S07]  /*1bd80*/  IMAD.MOV.U32 R6, RZ, RZ, R14 ;  /* 0x000000ffff067224 */ /* 0x000fce00078e000e */
[----:B------:R-:W-:Y:S05]  /*1bd90*/  WARPSYNC.COLLECTIVE R15, `(.L_x_3007) ;  /* 0x000000000f087348 */ /* 0x000fea0003c00000 */
[----:B------:R0:W1:Y:S02]  /*1bda0*/  SHFL.IDX P6, R14, R13, R12, R11 ;  /* 0x0000000c0d0e7389 */ /* 0x00006400000c000b */
[----:B01----:R-:W-:Y:S01]  /*1bdb0*/  ENDCOLLECTIVE ;  /* 0x000000000000791b */ /* 0x003fe20003800000 */
.L_x_3007:
        /* <DEDUP_REMOVED lines=13> */
.L_x_3008:
[----:B------:R-:W-:Y:S02]  /*1be90*/  IMAD.MOV.U32 R13, RZ, RZ, R4 ;  /* 0x000000ffff0d7224 */ /* 0x000fe400078e0004 */
[----:B------:R-:W-:Y:S02]  /*1bea0*/  IMAD.MOV.U32 R12, RZ, RZ, 0x3 ;  /* 0x00000003ff0c7424 */ /* 0x000fe400078e00ff */
[----:B------:R-:W-:-:S07]  /*1beb0*/  IMAD.MOV.U32 R6, RZ, RZ, R14 ;  /* 0x000000ffff067224 */ /* 0x000fce00078e000e */
[----:B------:R-:W-:Y:S05]  /*1bec0*/  WARPSYNC.COLLECTIVE R15, `(.L_x_3009) ;  /* 0x000000000f087348 */ /* 0x000fea0003c00000 */
[----:B------:R0:W1:Y:S02]  /*1bed0*/  SHFL.IDX P6, R14, R13, R12, R11 ;  /* 0x0000000c0d0e7389 */ /* 0x00006400000c000b */
[----:B01----:R-:W-:Y:S01]  /*1bee0*/  ENDCOLLECTIVE ;  /* 0x000000000000791b */ /* 0x003fe20003800000 */
.L_x_3009:
[----:B------:R-:W-:-:S04]  /*1bef0*/  @!P1 LEA R6, P2, R21, R6, 0x1 ;  /* 0x0000000615069211 */ /* 0x000fc800078408ff */
[----:B------:R-:W-:-:S05]  /*1bf00*/  @!P1 IADD3.X R0, RZ, R0, RZ, P2, !PT ;  /* 0x00000000ff009210 */ /* 0x000fca00017fe4ff */
        /* <DEDUP_REMOVED lines=10> */
.L_x_3010:
[----:B------:R-:W-:Y:S01]  /*1bfb0*/  IMAD.MOV.U32 R2, RZ, RZ, R14 ;  /* 0x000000ffff027224 */ /* 0x000fe200078e000e */
[----:B------:R-:W-:Y:S06]  /*1bfc0*/  BRA `(.L_x_3011) ;  /* 0xffffff9c00ac7947 */ /* 0x000fec000383ffff */
.L_x_2842:
[----:B-1----:R1:W2:Y:S02]  /*1bfd0*/  SYNCS.PHASECHK.TRANS64.TRYWAIT P0, [R22+URZ+0x16820], R0 ;  /* 0x01682000160075a7 */ /* 0x0022a4000800017f */
[----:B--2---:R-:W-:Y:S05]  /*1bfe0*/  @!P0 NANOSLEEP.SYNCS 0x989680 ;  /* 0x009896800000895d */ /* 0x004fea0003900000 */
[----:B------:R-:W2:Y:S02]  /*1bff0*/  @!P0 SYNCS.PHASECHK.TRANS64 P0, [R22+URZ+0x16820], R0 ;  /* 0x01682000160085a7 */ /* 0x000ea4000800007f */
[----:B--2---:R-:W-:Y:S05]  /*1c000*/  @!P0 BRA `(.L_x_2842) ;  /* 0xfffffffc00f08947 */ /* 0x004fea000383ffff */
[----:B------:R-:W-:Y:S05]  /*1c010*/  BRA `(.L_x_3012) ;  /* 0xffffffa000087947 */ /* 0x000fea000383ffff */
.L_x_2847:
[----:B0-----:R0:W1:Y:S02]  /*1c020*/  SYNCS.PHASECHK.TRANS64.TRYWAIT P0, [R5+URZ+0x16840], R2 ;  /* 0x01684002050075a7 */ /* 0x001064000800017f */
[----:B-1----:R-:W-:Y:S05]  /*1c030*/  @!P0 NANOSLEEP.SYNCS 0x989680 ;  /* 0x009896800000895d */ /* 0x002fea0003900000 */
[----:B------:R-:W1:Y:S02]  /*1c040*/  @!P0 SYNCS.PHASECHK.TRANS64 P0, [R5+URZ+0x16840], R2 ;  /* 0x01684002050085a7 */ /* 0x000e64000800007f */
[----:B-1----:R-:W-:Y:S05]  /*1c050*/  @!P0 BRA `(.L_x_2847) ;  /* 0xfffffffc00f08947 */ /* 0x002fea000383ffff */
[----:B------:R-:W-:Y:S05]  /*1c060*/  BRA `(.L_x_3013) ;  /* 0xffffffa000e47947 */ /* 0x000fea000383ffff */
.L_x_2848:
        /* <DEDUP_REMOVED lines=8> */
.L_x_3015:
[----:B------:R-:W-:Y:S05]  /*1c0f0*/  BSYNC B1 ;  /* 0x0000000000017941 */ /* 0x000fea0003800000 */
.L_x_3014:
[----:B------:R-:W0:Y:S01]  /*1c100*/  S2R R7, SR_TID.X ;  /* 0x0000000000077919 */ /* 0x000e220000002100 */
[----:B------:R-:W-:Y:S01]  /*1c110*/  IMAD.MOV.U32 R13, RZ, RZ, R8 ;  /* 0x000000ffff0d7224 */ /* 0x000fe200078e0008 */
[----:B------:R-:W-:Y:S01]  /*1c120*/  LEA R9, R9, R22, 0x1 ;  /* 0x0000001609097211 */ /* 0x000fe200078e08ff */
[----:B------:R-:W-:Y:S02]  /*1c130*/  IMAD.MOV.U32 R12, RZ, RZ, RZ ;  /* 0x000000ffff0c7224 */ /* 0x000fe400078e00ff */
[----:B------:R-:W-:Y:S02]  /*1c140*/  IMAD.MOV.U32 R11, RZ, RZ, 0x181f ;  /* 0x0000181fff0b7424 */ /* 0x000fe400078e00ff */
[----:B------:R-:W-:Y:S02]  /*1c150*/  IMAD.MOV.U32 R15, RZ, RZ, -0x1 ;  /* 0xffffffffff0f7424 */ /* 0x000fe400078e00ff */
[----:B------:R-:W-:-:S07]  /*1c160*/  IMAD.MOV.U32 R3, RZ, RZ, R14 ;  /* 0x000000ffff037224 */ /* 0x000fce00078e000e */
[----:B0-----:R-:W-:Y:S05]  /*1c170*/  WARPSYNC.COLLECTIVE R15, `(.L_x_3016) ;  /* 0x000000000f087348 */ /* 0x001fea0003c00000 */
[----:B------:R1:W2:Y:S02]  /*1c180*/  SHFL.IDX P6, R14, R13, R12, R11 ;  /* 0x0000000c0d0e7389 */ /* 0x0002a400000c000b */
[----:B012---:R-:W-:Y:S01]  /*1c190*/  ENDCOLLECTIVE ;  /* 0x000000000000791b */ /* 0x007fe20003800000 */
.L_x_3016:
        /* <DEDUP_REMOVED lines=8> */
.L_x_3017:
        /* <DEDUP_REMOVED lines=12> */
.L_x_3018:
[----:B------:R-:W-:Y:S02]  /*1c2e0*/  IMAD.MOV.U32 R13, RZ, RZ, R10 ;  /* 0x000000ffff0d7224 */ /* 0x000fe400078e000a */
[----:B------:R-:W-:Y:S01]  /*1c2f0*/  IMAD.MOV.U32 R12, RZ, RZ, 0x2 ;  /* 0x00000002ff0c7424 */ /* 0x000fe200078e00ff */
[----:B------:R-:W-:-:S07]  /*1c300*/  MOV R2, R14 ;  /* 0x0000000e00027202 */ /* 0x000fce0000000f00 */
[----:B------:R-:W-:Y:S05]  /*1c310*/  WARPSYNC.COLLECTIVE R15, `(.L_x_3019) ;  /* 0x000000000f087348 */ /* 0x000fea0003c00000 */
[----:B------:R0:W1:Y:S02]  /*1c320*/  SHFL.IDX P6, R14, R13, R12, R11 ;  /* 0x0000000c0d0e7389 */ /* 0x00006400000c000b */
[----:B01----:R-:W-:Y:S01]  /*1c330*/  ENDCOLLECTIVE ;  /* 0x000000000000791b */ /* 0x003fe20003800000 */
.L_x_3019:
        /* <DEDUP_REMOVED lines=11> */
.L_x_3020:
[----:B------:R-:W-:Y:S02]  /*1c3f0*/  IMAD.MOV.U32 R13, RZ, RZ, R10 ;  /* 0x000000ffff0d7224 */ /* 0x000fe400078e000a */
[----:B------:R-:W-:Y:S02]  /*1c400*/  IMAD.MOV.U32 R12, RZ, RZ, 0x3 ;  /* 0x00000003ff0c7424 */ /* 0x000fe400078e00ff */
[----:B------:R-:W-:-:S07]  /*1c410*/  IMAD.MOV.U32 R2, RZ, RZ, R14 ;  /* 0x000000ffff027224 */ /* 0x000fce00078e000e */
[----:B------:R-:W-:Y:S05]  /*1c420*/  WARPSYNC.COLLECTIVE R15, `(.L_x_3021) ;  /* 0x000000000f087348 */ /* 0x000fea0003c00000 */
[----:B------:R0:W1:Y:S02]  /*1c430*/  SHFL.IDX P6, R14, R13, R12, R11 ;  /* 0x0000000c0d0e7389 */ /* 0x00006400000c000b */
[----:B01----:R-:W-:Y:S01]  /*1c440*/  ENDCOLLECTIVE ;  /* 0x000000000000791b */ /* 0x003fe20003800000 */
.L_x_3021:
        /* <DEDUP_REMOVED lines=11> */
.L_x_3022:
[----:B------:R-:W-:Y:S01]  /*1c500*/  IMAD.MOV.U32 R13, RZ, RZ, R10 ;  /* 0x000000ffff0d7224 */ /* 0x000fe200078e000a */
[----:B------:R-:W-:Y:S01]  /*1c510*/  MOV R12, 0x4 ;  /* 0x00000004000c7802 */ /* 0x000fe20000000f00 */
[----:B------:R-:W-:-:S07]  /*1c520*/  IMAD.MOV.U32 R2, RZ, RZ, R14 ;  /* 0x000000ffff027224 */ /* 0x000fce00078e000e */
[----:B------:R-:W-:Y:S05]  /*1c530*/  WARPSYNC.COLLECTIVE R15, `(.L_x_3023) ;  /* 0x000000000f087348 */ /* 0x000fea0003c00000 */
[----:B------:R0:W1:Y:S02]  /*1c540*/  SHFL.IDX P6, R14, R13, R12, R11 ;  /* 0x0000000c0d0e7389 */ /* 0x00006400000c000b */
[----:B01----:R-:W-:Y:S01]  /*1c550*/  ENDCOLLECTIVE ;  /* 0x000000000000791b */ /* 0x003fe20003800000 */
.L_x_3023:
        /* <DEDUP_REMOVED lines=11> */
.L_x_3024:
[----:B------:R-:W-:Y:S01]  /*1c610*/  MOV R13, R10 ;  /* 0x0000000a000d7202 */ /* 0x000fe20000000f00 */
[----:B------:R-:W-:Y:S02]  /*1c620*/  IMAD.MOV.U32 R12, RZ, RZ, 0x5 ;  /* 0x00000005ff0c7424 */ /* 0x000fe400078e00ff */
[----:B------:R-:W-:-:S07]  /*1c630*/  IMAD.MOV.U32 R2, RZ, RZ, R14 ;  /* 0x000000ffff027224 */ /* 0x000fce00078e000e */
[----:B------:R-:W-:Y:S05]  /*1c640*/  WARPSYNC.COLLECTIVE R15, `(.L_x_3025) ;  /* 0x000000000f087348 */ /* 0x000fea0003c00000 */
[----:B------:R0:W1:Y:S02]  /*1c650*/  SHFL.IDX P6, R14, R13, R12, R11 ;  /* 0x0000000c0d0e7389 */ /* 0x00006400000c000b */
[----:B01----:R-:W-:Y:S01]  /*1c660*/  ENDCOLLECTIVE ;  /* 0x000000000000791b */ /* 0x003fe20003800000 */
.L_x_3025:
        /* <DEDUP_REMOVED lines=11> */
.L_x_3026:
[----:B------:R-:W-:Y:S02]  /*1c720*/  IMAD.MOV.U32 R13, RZ, RZ, R10 ;  /* 0x000000ffff0d7224 */ /* 0x000fe400078e000a */
[----:B------:R-:W-:Y:S02]  /*1c730*/  IMAD.MOV.U32 R12, RZ, RZ, 0x6 ;  /* 0x00000006ff0c7424 */ /* 0x000fe400078e00ff */
[----:B------:R-:W-:-:S07]  /*1c740*/  IMAD.MOV.U32 R2, RZ, RZ, R14 ;  /* 0x000000ffff027224 */ /* 0x000fce00078e000e */
[----:B------:R-:W-:Y:S05]  /*1c750*/  WARPSYNC.COLLECTIVE R15, `(.L_x_3027) ;  /* 0x000000000f087348 */ /* 0x000fea0003c00000 */
[----:B------:R0:W1:Y:S02]  /*1c760*/  SHFL.IDX P6, R14, R13, R12, R11 ;  /* 0x0000000c0d0e7389 */ /* 0x00006400000c000b */
[----:B01----:R-:W-:Y:S01]  /*1c770*/  ENDCOLLECTIVE ;  /* 0x000000000000791b */ /* 0x003fe20003800000 */
.L_x_3027:
        /* <DEDUP_REMOVED lines=11> */
.L_x_3028:
[----:B------:R-:W-:Y:S02]  /*1c830*/  IMAD.MOV.U32 R13, RZ, RZ, R10 ;  /* 0x000000ffff0d7224 */ /* 0x000fe400078e000a */
[----:B------:R-:W-:Y:S01]  /*1c840*/  IMAD.MOV.U32 R12, RZ, RZ, 0x7 ;  /* 0x00000007ff0c7424 */ /* 0x000fe200078e00ff */
[----:B------:R-:W-:-:S07]  /*1c850*/  MOV R2, R14 ;  /* 0x0000000e00027202 */ /* 0x000fce0000000f00 */
[----:B------:R-:W-:Y:S05]  /*1c860*/  WARPSYNC.COLLECTIVE R15, `(.L_x_3029) ;  /* 0x000000000f087348 */ /* 0x000fea0003c00000 */
[----:B------:R0:W1:Y:S02]  /*1c870*/  SHFL.IDX P6, R14, R13, R12, R11 ;  /* 0x0000000c0d0e7389 */ /* 0x00006400000c000b */
[----:B01----:R-:W-:Y:S01]  /*1c880*/  ENDCOLLECTIVE ;  /* 0x000000000000791b */ /* 0x003fe20003800000 */
.L_x_3029:
        /* <DEDUP_REMOVED lines=11> */
.L_x_3030:
[----:B------:R-:W-:Y:S01]  /*1c940*/  IMAD.MOV.U32 R2, RZ, RZ, R14 ;  /* 0x000000ffff027224 */ /* 0x000fe200078e000e */
[----:B------:R-:W-:Y:S06]  /*1c950*/  BRA `(.L_x_3031) ;  /* 0xffffff9c00d47947 */ /* 0x000fec000383ffff */
.L_x_2853:
[----:B-1----:R1:W2:Y:S02]  /*1c960*/  SYNCS.PHASECHK.TRANS64.TRYWAIT P0, [R5+URZ+0x16860], R2 ;  /* 0x01686002050075a7 */ /* 0x0022a4000800017f */
[----:B--2---:R-:W-:Y:S05]  /*1c970*/  @!P0 NANOSLEEP.SYNCS 0x989680 ;  /* 0x009896800000895d */ /* 0x004fea0003900000 */
[----:B------:R-:W2:Y:S02]  /*1c980*/  @!P0 SYNCS.PHASECHK.TRANS64 P0, [R5+URZ+0x16860], R2 ;  /* 0x01686002050085a7 */ /* 0x000ea4000800007f */
[----:B--2---:R-:W-:Y:S05]  /*1c990*/  @!P0 BRA `(.L_x_2853) ;  /* 0xfffffffc00f08947 */ /* 0x004fea000383ffff */
[----:B------:R-:W-:Y:S05]  /*1c9a0*/  BRA `(.L_x_3032) ;  /* 0xffffffa0002c7947 */ /* 0x000fea000383ffff */
.L_x_2854:
        /* <DEDUP_REMOVED lines=8> */
.L_x_3034:
[----:B------:R-:W-:Y:S05]  /*1ca30*/  BSYNC B1 ;  /* 0x0000000000017941 */ /* 0x000fea0003800000 */
.L_x_3033:
[----:B------:R-:W-:Y:S01]  /*1ca40*/  IMAD.MOV.U32 R13, RZ, RZ, R24 ;  /* 0x000000ffff0d7224 */ /* 0x000fe200078e0018 */
[----:B------:R-:W-:Y:S01]  /*1ca50*/  MOV R15, 0xffffffff ;  /* 0xffffffff000f7802 */ /* 0x000fe20000000f00 */
[----:B------:R-:W-:Y:S01]  /*1ca60*/  IMAD.MOV.U32 R12, RZ, RZ, RZ ;  /* 0x000000ffff0c7224 */ /* 0x000fe200078e00ff */
[----:B------:R-:W-:Y:S01]  /*1ca70*/  ISETP.LT.OR P2, PT, R8, 0x1, P1 ;  /* 0x000000010800780c */ /* 0x000fe20000f41670 */
[----:B------:R-:W-:Y:S02]  /*1ca80*/  IMAD.MOV.U32 R11, RZ, RZ, 0x181f ;  /* 0x0000181fff0b7424 */ /* 0x000fe400078e00ff */
[----:B------:R-:W-:Y:S02]  /*1ca90*/  IMAD.MOV.U32 R3, RZ, RZ, R14 ;  /* 0x000000ffff037224 */ /* 0x000fe400078e000e */
[----:B------:R-:W-:-:S08]  /*1caa0*/  IMAD R6, R6, 0x2, R22 ;  /* 0x0000000206067824 */ /* 0x000fd000078e0216 */
[----:B------:R-:W-:Y:S05]  /*1cab0*/  WARPSYNC.COLLECTIVE R15, `(.L_x_3035) ;  /* 0x000000000f087348 */ /* 0x000fea0003c00000 */
[----:B------:R0:W1:Y:S02]  /*1cac0*/  SHFL.IDX P6, R14, R13, R12, R11 ;  /* 0x0000000c0d0e7389 */ /* 0x00006400000c000b */
[----:B01----:R-:W-:Y:S01]  /*1cad0*/  ENDCOLLECTIVE ;  /* 0x000000000000791b */ /* 0x003fe20003800000 */
.L_x_3035:
[----:B------:R-:W-:Y:S01]  /*1cae0*/  IMAD.MOV.U32 R13, RZ, RZ, R25 ;  /* 0x000000ffff0d7224 */ /* 0x000fe200078e0019 */
[----:B------:R-:W-:Y:S01]  /*1caf0*/  MOV R12, 0x1 ;  /* 0x00000001000c7802 */ /* 0x000fe20000000f00 */
[----:B------:R-:W-:-:S07]  /*1cb00*/  IMAD.MOV.U32 R2, RZ, RZ, R14 ;  /* 0x000000ffff027224 */ /* 0x000fce00078e000e */
[----:B------:R-:W-:Y:S05]  /*1cb10*/  WARPSYNC.COLLECTIVE R15, `(.L_x_3036) ;  /* 0x000000000f087348 */ /* 0x000fea0003c00000 */
[----:B------:R0:W1:Y:S02]  /*1cb20*/  SHFL.IDX P6, R14, R13, R12, R11 ;  /* 0x0000000c0d0e7389 */ /* 0x00006400000c000b */
[----:B01----:R-:W-:Y:S01]  /*1cb30*/  ENDCOLLECTIVE ;  /* 0x000000000000791b */ /* 0x003fe20003800000 */
.L_x_3036:
        /* <DEDUP_REMOVED lines=12> */
.L_x_3037:
[----:B------:R-:W-:Y:S01]  /*1cc00*/  MOV R13, R25 ;  /* 0x00000019000d7202 */ /* 0x000fe20000000f00 */
[----:B------:R-:W-:Y:S02]  /*1cc10*/  IMAD.MOV.U32 R12, RZ, RZ, 0x2 ;  /* 0x00000002ff0c7424 */ /* 0x000fe400078e00ff */
[----:B------:R-:W-:-:S07]  /*1cc20*/  IMAD.MOV.U32 R2, RZ, RZ, R14 ;  /* 0x000000ffff027224 */ /* 0x000fce00078e000e */
[----:B------:R-:W-:Y:S05]  /*1cc30*/  WARPSYNC.COLLECTIVE R15, `(.L_x_3038) ;  /* 0x000000000f087348 */ /* 0x000fea0003c00000 */
[----:B------:R0:W1:Y:S02]  /*1cc40*/  SHFL.IDX P6, R14, R13, R12, R11 ;  /* 0x0000000c0d0e7389 */ /* 0x00006400000c000b */
[----:B01----:R-:W-:Y:S01]  /*1cc50*/  ENDCOLLECTIVE ;  /* 0x000000000000791b */ /* 0x003fe20003800000 */
.L_x_3038:
        /* <DEDUP_REMOVED lines=12> */
.L_x_3039:
[----:B------:R-:W-:Y:S02]  /*1cd20*/  IMAD.MOV.U32 R13, RZ, RZ, R25 ;  /* 0x000000ffff0d7224 */ /* 0x000fe400078e0019 */
[----:B------:R-:W-:Y:S02]  /*1cd30*/  IMAD.MOV.U32 R12, RZ, RZ, 0x3 ;  /* 0x00000003ff0c7424 */ /* 0x000fe400078e00ff */
[----:B------:R-:W-:-:S07]  /*1cd40*/  IMAD.MOV.U32 R2, RZ, RZ, R14 ;  /* 0x000000ffff027224 */ /* 0x000fce00078e000e */
[----:B------:R-:W-:Y:S05]  /*1cd50*/  WARPSYNC.COLLECTIVE R15, `(.L_x_3040) ;  /* 0x000000000f087348 */ /* 0x000fea0003c00000 */
[----:B------:R0:W1:Y:S02]  /*1cd60*/  SHFL.IDX P6, R14, R13, R12, R11 ;  /* 0x0000000c0d0e7389 */ /* 0x00006400000c000b */
[----:B01----:R-:W-:Y:S01]  /*1cd70*/  ENDCOLLECTIVE ;  /* 0x000000000000791b */ /* 0x003fe20003800000 */
.L_x_3040:
        /* <DEDUP_REMOVED lines=12> */
.L_x_3041:
[----:B------:R-:W-:Y:S02]  /*1ce40*/  IMAD.MOV.U32 R13, RZ, RZ, R25 ;  /* 0x000000ffff0d7224 */ /* 0x000fe400078e0019 */
[----:B------:R-:W-:Y:S01]  /*1ce50*/  IMAD.MOV.U32 R12, RZ, RZ, 0x4 ;  /* 0x00000004ff0c7424 */ /* 0x000fe200078e00ff */
[----:B------:R-:W-:-:S07]  /*1ce60*/  MOV R2, R14 ;  /* 0x0000000e00027202 */ /* 0x000fce0000000f00 */
[----:B------:R-:W-:Y:S05]  /*1ce70*/  WARPSYNC.COLLECTIVE R15, `(.L_x_3042) ;  /* 0x000000000f087348 */ /* 0x000fea0003c00000 */
[----:B------:R0:W1:Y:S02]  /*1ce80*/  SHFL.IDX P6, R14, R13, R12, R11 ;  /* 0x0000000c0d0e7389 */ /* 0x00006400000c000b */
[----:B01----:R-:W-:Y:S01]  /*1ce90*/  ENDCOLLECTIVE ;  /* 0x000000000000791b */ /* 0x003fe20003800000 */
.L_x_3042:
[----:B------:R-:W-:-:S05]  /*1cea0*/  IADD3 R2, P0, R2, R7, RZ ;  /* 0x0000000702027210 */ /* 0x000fca0007f1e0ff */
        /* <DEDUP_REMOVED lines=11> */
.L_x_3043:
[----:B------:R-:W-:Y:S02]  /*1cf60*/  IMAD.MOV.U32 R13, RZ, RZ, R25 ;  /* 0x000000ffff0d7224 */ /* 0x000fe400078e0019 */
[----:B------:R-:W-:Y:S02]  /*1cf70*/  IMAD.MOV.U32 R12, RZ, RZ, 0x5 ;  /* 0x00000005ff0c7424 */ /* 0x000fe400078e00ff */
[----:B------:R-:W-:-:S07]  /*1cf80*/  IMAD.MOV.U32 R2, RZ, RZ, R14 ;  /* 0x000000ffff027224 */ /* 0x000fce00078e000e */
[----:B------:R-:W-:Y:S05]  /*1cf90*/  WARPSYNC.COLLECTIVE R15, `(.L_x_3044) ;  /* 0x000000000f087348 */ /* 0x000fea0003c00000 */
[----:B------:R0:W1:Y:S02]  /*1cfa0*/  SHFL.IDX P6, R14, R13, R12, R11 ;  /* 0x0000000c0d0e7389 */ /* 0x00006400000c000b */
[----:B01----:R-:W-:Y:S01]  /*1cfb0*/  ENDCOLLECTIVE ;  /* 0x000000000000791b */ /* 0x003fe20003800000 */
.L_x_3044:
        /* <DEDUP_REMOVED lines=12> */
.L_x_3045:
[----:B------:R-:W-:Y:S01]  /*1d080*/  IMAD.MOV.U32 R13, RZ, RZ, R25 ;  /* 0x000000ffff0d7224 */ /* 0x000fe200078e0019 */
[----:B------:R-:W-:Y:S01]  /*1d090*/  MOV R12, 0x6 ;  /* 0x00000006000c7802 */ /* 0x000fe20000000f00 */
[----:B------:R-:W-:-:S07]  /*1d0a0*/  IMAD.MOV.U32 R2, RZ, RZ, R14 ;  /* 0x000000ffff027224 */ /* 0x000fce00078e000e */
[----:B------:R-:W-:Y:S05]  /*1d0b0*/  WARPSYNC.COLLECTIVE R15, `(.L_x_3046) ;  /* 0x000000000f087348 */ /* 0x000fea0003c00000 */
[----:B------:R0:W1:Y:S02]  /*1d0c0*/  SHFL.IDX P6, R14, R13, R12, R11 ;  /* 0x0000000c0d0e7389 */ /* 0x00006400000c000b */
[----:B01----:R-:W-:Y:S01]  /*1d0d0*/  ENDCOLLECTIVE ;  /* 0x000000000000791b */ /* 0x003fe20003800000 */
.L_x_3046:
        /* <DEDUP_REMOVED lines=12> */
.L_x_3047:
[----:B------:R-:W-:Y:S01]  /*1d1a0*/  MOV R13, R25 ;  /* 0x00000019000d7202 */ /* 0x000fe20000000f00 */
[----:B------:R-:W-:Y:S02]  /*1d1b0*/  IMAD.MOV.U32 R12, RZ, RZ, 0x7 ;  /* 0x00000007ff0c7424 */ /* 0x000fe400078e00ff */
[----:B------:R-:W-:-:S07]  /*1d1c0*/  IMAD.MOV.U32 R2, RZ, RZ, R14 ;  /* 0x000000ffff027224 */ /* 0x000fce00078e000e */
[----:B------:R-:W-:Y:S05]  /*1d1d0*/  WARPSYNC.COLLECTIVE R15, `(.L_x_3048) ;  /* 0x000000000f087348 */ /* 0x000fea0003c00000 */
[----:B------:R0:W1:Y:S02]  /*1d1e0*/  SHFL.IDX P6, R14, R13, R12, R11 ;  /* 0x0000000c0d0e7389 */ /* 0x00006400000c000b */
[----:B01----:R-:W-:Y:S01]  /*1d1f0*/  ENDCOLLECTIVE ;  /* 0x000000000000791b */ /* 0x003fe20003800000 */
.L_x_3048:
        /* <DEDUP_REMOVED lines=11> */
.L_x_3049:
[----:B------:R-:W-:Y:S01]  /*1d2b0*/  IMAD.MOV.U32 R2, RZ, RZ, R14 ;  /* 0x000000ffff027224 */ /* 0x000fe200078e000e */
[----:B------:R-:W-:Y:S06]  /*1d2c0*/  BRA `(.L_x_3050) ;  /* 0xffffff9800dc7947 */ /* 0x000fec000383ffff */
.L_x_2862:
[----:B0-----:R0:W1:Y:S02]  /*1d2d0*/  SYNCS.PHASECHK.TRANS64.TRYWAIT P0, [R0+URZ+0x16860], R3 ;  /* 0x01686003000075a7 */ /* 0x001064000800017f */
[----:B-1----:R-:W-:Y:S05]  /*1d2e0*/  @!P0 NANOSLEEP.SYNCS 0x989680 ;  /* 0x009896800000895d */ /* 0x002fea0003900000 */
[----:B------:R-:W1:Y:S02]  /*1d2f0*/  @!P0 SYNCS.PHASECHK.TRANS64 P0, [R0+URZ+0x16860], R3 ;  /* 0x01686003000085a7 */ /* 0x000e64000800007f */
[----:B-1----:R-:W-:Y:S05]  /*1d300*/  @!P0 BRA `(.L_x_2862) ;  /* 0xfffffffc00f08947 */ /* 0x002fea000383ffff */
[----:B------:R-:W-:Y:S05]  /*1d310*/  BRA `(.L_x_3051) ;  /* 0xffffff9c00fc7947 */ /* 0x000fea000383ffff */
.L_x_2863:
        /* <DEDUP_REMOVED lines=8> */
.L_x_3053:
[----:B------:R-:W-:Y:S05]  /*1d3a0*/  BSYNC B0 ;  /* 0x0000000000007941 */ /* 0x000fea0003800000 */
.L_x_3052:
[----:B------:R-:W-:Y:S01]  /*1d3b0*/  MOV R13, R24 ;  /* 0x00000018000d7202 */ /* 0x000fe20000000f00 */
[----:B------:R-:W-:Y:S01]  /*1d3c0*/  IMAD.MOV.U32 R12, RZ, RZ, RZ ;  /* 0x000000ffff0c7224 */ /* 0x000fe200078e00ff */
[----:B------:R-:W-:Y:S01]  /*1d3d0*/  ISETP.LT.OR P2, PT, R6, 0x1, P0 ;  /* 0x000000010600780c */ /* 0x000fe20000741670 */
[----:B------:R-:W-:Y:S02]  /*1d3e0*/  IMAD.MOV.U32 R11, RZ, RZ, 0x181f ;  /* 0x0000181fff0b7424 */ /* 0x000fe400078e00ff */
[----:B------:R-:W-:Y:S02]  /*1d3f0*/  IMAD.MOV.U32 R15, RZ, RZ, -0x1 ;  /* 0xffffffffff0f7424 */ /* 0x000fe400078e00ff */
[----:B------:R-:W-:Y:S02]  /*1d400*/  IMAD.MOV.U32 R3, RZ, RZ, R14 ;  /* 0x000000ffff037224 */ /* 0x000fe400078e000e */
[----:B------:R-:W-:-:S07]  /*1d410*/  IMAD.SHL.U32 R5, R7, 0x2, RZ ;  /* 0x0000000207057824 */ /* 0x000fce00078e00ff */
[----:B------:R-:W-:Y:S05]  /*1d420*/  WARPSYNC.COLLECTIVE R15, `(.L_x_3054) ;  /* 0x000000000f087348 */ /* 0x000fea0003c00000 */
[----:B------:R0:W1:Y:S02]  /*1d430*/  SHFL.IDX P6, R14, R13, R12, R11 ;  /* 0x0000000c0d0e7389 */ /* 0x00006400000c000b */
[----:B01----:R-:W-:Y:S01]  /*1d440*/  ENDCOLLECTIVE ;  /* 0x000000000000791b */ /* 0x003fe20003800000 */
.L_x_3054:
[----:B------:R-:W-:Y:S02]  /*1d450*/  IMAD R4, R4, 0x2, R22 ;  /* 0x0000000204047824 */ /* 0x000fe400078e0216 */
[----:B------:R-:W-:Y:S02]  /*1d460*/  IMAD.MOV.U32 R13, RZ, RZ, R25 ;  /* 0x000000ffff0d7224 */ /* 0x000fe400078e0019 */
[----:B------:R-:W-:Y:S01]  /*1d470*/  IMAD.MOV.U32 R12, RZ, RZ, 0x1 ;  /* 0x00000001ff0c7424 */ /* 0x000fe200078e00ff */
[----:B------:R-:W-:-:S13]  /*1d480*/  IADD3 R2, P1, R14, R5, RZ ;  /* 0x000000050e027210 */ /* 0x000fda0007f3e0ff */
[----:B------:R-:W-:Y:S05]  /*1d490*/  WARPSYNC.COLLECTIVE R15, `(.L_x_3055) ;  /* 0x000000000f087348 */ /* 0x000fea0003c00000 */
[----:B------:R0:W1:Y:S02]  /*1d4a0*/  SHFL.IDX P6, R14, R13, R12, R11 ;  /* 0x0000000c0d0e7389 */ /* 0x00006400000c000b */
[----:B01----:R-:W-:Y:S01]  /*1d4b0*/  ENDCOLLECTIVE ;  /* 0x000000000000791b */ /* 0x003fe20003800000 */
.L_x_3055:
        /* <DEDUP_REMOVED lines=11> */
.L_x_3056:
[----:B------:R-:W-:Y:S02]  /*1d570*/  IMAD.MOV.U32 R13, RZ, RZ, R25 ;  /* 0x000000ffff0d7224 */ /* 0x000fe400078e0019 */
[----:B------:R-:W-:Y:S01]  /*1d580*/  IMAD.MOV.U32 R12, RZ, RZ, 0x2 ;  /* 0x00000002ff0c7424 */ /* 0x000fe200078e00ff */
[----:B------:R-:W-:-:S13]  /*1d590*/  IADD3 R2, P1, R14, R5, RZ ;  /* 0x000000050e027210 */ /* 0x000fda0007f3e0ff */
[----:B------:R-:W-:Y:S05]  /*1d5a0*/  WARPSYNC.COLLECTIVE R15, `(.L_x_3057) ;  /* 0x000000000f087348 */ /* 0x000fea0003c00000 */
[----:B------:R0:W1:Y:S02]  /*1d5b0*/  SHFL.IDX P6, R14, R13, R12, R11 ;  /* 0x0000000c0d0e7389 */ /* 0x00006400000c000b */
[----:B01----:R-:W-:Y:S01]  /*1d5c0*/  ENDCOLLECTIVE ;  /* 0x000000000000791b */ /* 0x003fe20003800000 */
.L_x_3057:
        /* <DEDUP_REMOVED lines=11> */
.L_x_3058:
[----:B------:R-:W-:Y:S02]  /*1d680*/  IMAD.MOV.U32 R13, RZ, RZ, R25 ;  /* 0x000000ffff0d7224 */ /* 0x000fe400078e0019 */
[----:B------:R-:W-:Y:S01]  /*1d690*/  IMAD.MOV.U32 R12, RZ, RZ, 0x3 ;  /* 0x00000003ff0c7424 */ /* 0x000fe200078e00ff */
[----:B------:R-:W-:-:S13]  /*1d6a0*/  IADD3 R2, P1, R14, R5, RZ ;  /* 0x000000050e027210 */ /* 0x000fda0007f3e0ff */
[----:B------:R-:W-:Y:S05]  /*1d6b0*/  WARPSYNC.COLLECTIVE R15, `(.L_x_3059) ;  /* 0x000000000f087348 */ /* 0x000fea0003c00000 */
[----:B------:R0:W1:Y:S02]  /*1d6c0*/  SHFL.IDX P6, R14, R13, R12, R11 ;  /* 0x0000000c0d0e7389 */ /* 0x00006400000c000b */
[----:B01----:R-:W-:Y:S01]  /*1d6d0*/  ENDCOLLECTIVE ;  /* 0x000000000000791b */ /* 0x003fe20003800000 */
.L_x_3059:
        /* <DEDUP_REMOVED lines=11> */
.L_x_3060:
[----:B------:R-:W-:Y:S02]  /*1d790*/  IMAD.MOV.U32 R13, RZ, RZ, R25 ;  /* 0x000000ffff0d7224 */ /* 0x000fe400078e0019 */
[----:B------:R-:W-:Y:S01]  /*1d7a0*/  IMAD.MOV.U32 R12, RZ, RZ, 0x4 ;  /* 0x00000004ff0c7424 */ /* 0x000fe200078e00ff */
[----:B------:R-:W-:-:S13]  /*1d7b0*/  IADD3 R2, P1, R14, R5, RZ ;  /* 0x000000050e027210 */ /* 0x000fda0007f3e0ff */
[----:B------:R-:W-:Y:S05]  /*1d7c0*/  WARPSYNC.COLLECTIVE R15, `(.L_x_3061) ;  /* 0x000000000f087348 */ /* 0x000fea0003c00000 */
[----:B------:R0:W1:Y:S02]  /*1d7d0*/  SHFL.IDX P6, R14, R13, R12, R11 ;  /* 0x0000000c0d0e7389 */ /* 0x00006400000c000b */
[----:B01----:R-:W-:Y:S01]  /*1d7e0*/  ENDCOLLECTIVE ;  /* 0x000000000000791b */ /* 0x003fe20003800000 */
.L_x_3061:
        /* <DEDUP_REMOVED lines=11> */
.L_x_3062:
[----:B------:R-:W-:Y:S02]  /*1d8a0*/  IMAD.MOV.U32 R13, RZ, RZ, R25 ;  /* 0x000000ffff0d7224 */ /* 0x000fe400078e0019 */
[----:B------:R-:W-:Y:S01]  /*1d8b0*/  IMAD.MOV.U32 R12, RZ, RZ, 0x5 ;  /* 0x00000005ff0c7424 */ /* 0x000fe200078e00ff */
[----:B------:R-:W-:-:S13]  /*1d8c0*/  IADD3 R2, P1, R14, R5, RZ ;  /* 0x000000050e027210 */ /* 0x000fda0007f3e0ff */
[----:B------:R-:W-:Y:S05]  /*1d8d0*/  WARPSYNC.COLLECTIVE R15, `(.L_x_3063) ;  /* 0x000000000f087348 */ /* 0x000fea0003c00000 */
[----:B------:R0:W1:Y:S02]  /*1d8e0*/  SHFL.IDX P6, R14, R13, R12, R11 ;  /* 0x0000000c0d0e7389 */ /* 0x00006400000c000b */
[----:B01----:R-:W-:Y:S01]  /*1d8f0*/  ENDCOLLECTIVE ;  /* 0x000000000000791b */ /* 0x003fe20003800000 */
.L_x_3063:
        /* <DEDUP_REMOVED lines=11> */
.L_x_3064:
[----:B------:R-:W-:Y:S02]  /*1d9b0*/  IMAD.MOV.U32 R13, RZ, RZ, R25 ;  /* 0x000000ffff0d7224 */ /* 0x000fe400078e0019 */
[----:B------:R-:W-:Y:S01]  /*1d9c0*/  IMAD.MOV.U32 R12, RZ, RZ, 0x6 ;  /* 0x00000006ff0c7424 */ /* 0x000fe200078e00ff */
[----:B------:R-:W-:-:S13]  /*1d9d0*/  IADD3 R2, P1, R14, R5, RZ ;  /* 0x000000050e027210 */ /* 0x000fda0007f3e0ff */
[----:B------:R-:W-:Y:S05]  /*1d9e0*/  WARPSYNC.COLLECTIVE R15, `(.L_x_3065) ;  /* 0x000000000f087348 */ /* 0x000fea0003c00000 */
[----:B------:R0:W1:Y:S02]  /*1d9f0*/  SHFL.IDX P6, R14, R13, R12, R11 ;  /* 0x0000000c0d0e7389 */ /* 0x00006400000c000b */
[----:B01----:R-:W-:Y:S01]  /*1da00*/  ENDCOLLECTIVE ;  /* 0x000000000000791b */ /* 0x003fe20003800000 */
.L_x_3065:
        /* <DEDUP_REMOVED lines=11> */
.L_x_3066:
[----:B------:R-:W-:Y:S02]  /*1dac0*/  IMAD.MOV.U32 R13, RZ, RZ, R25 ;  /* 0x000000ffff0d7224 */ /* 0x000fe400078e0019 */
[----:B------:R-:W-:Y:S01]  /*1dad0*/  IMAD.MOV.U32 R12, RZ, RZ, 0x7 ;  /* 0x00000007ff0c7424 */ /* 0x000fe200078e00ff */
[----:B------:R-:W-:-:S13]  /*1dae0*/  IADD3 R2, P1, R14, R5, RZ ;  /* 0x000000050e027210 */ /* 0x000fda0007f3e0ff */
[----:B------:R-:W-:Y:S05]  /*1daf0*/  WARPSYNC.COLLECTIVE R15, `(.L_x_3067) ;  /* 0x000000000f087348 */ /* 0x000fea0003c00000 */
[----:B------:R0:W1:Y:S02]  /*1db00*/  SHFL.IDX P6, R14, R13, R12, R11 ;  /* 0x0000000c0d0e7389 */ /* 0x00006400000c000b */
[----:B01----:R-:W-:Y:S01]  /*1db10*/  ENDCOLLECTIVE ;  /* 0x000000000000791b */ /* 0x003fe20003800000 */
.L_x_3067:
        /* <DEDUP_REMOVED lines=10> */
.L_x_3068:
[----:B------:R-:W-:Y:S05]  /*1dbc0*/  BRA `(.L_x_3069) ;  /* 0xffffff9800cc7947 */ /* 0x000fea000383ffff */
.L_x_2868:
[----:B------:R-:W-:Y:S01]  /*1dbd0*/  BSSY B0, `(.L_x_3070) ;  /* 0x0000008000007945 */ /* 0x000fe20003800000 */
[----:B------:R-:W-:Y:S02]  /*1dbe0*/  IMAD.MOV.U32 R13, RZ, RZ, R16 ;  /* 0x000000ffff0d7224 */ /* 0x000fe400078e0010 */
[----:B------:R-:W-:Y:S02]  /*1dbf0*/  IMAD.MOV.U32 R12, RZ, RZ, RZ ;  /* 0x000000ffff0c7224 */ /* 0x000fe400078e00ff */
[----:B------:R-:W-:Y:S02]  /*1dc00*/  IMAD.MOV.U32 R11, RZ, RZ, 0x1f ;  /* 0x0000001fff0b7424 */ /* 0x000fe400078e00ff */
[----:B------:R-:W-:-:S07]  /*1dc10*/  IMAD.MOV.U32 R15, RZ, RZ, -0x1 ;  /* 0xffffffffff0f7424 */ /* 0x000fce00078e00ff */
[----:B012---:R-:W-:Y:S05]  /*1dc20*/  WARPSYNC.COLLECTIVE R15, `(.L_x_3071) ;  /* 0x000000000f087348 */ /* 0x007fea0003c00000 */
[----:B------:R3:W4:Y:S02]  /*1dc30*/  SHFL.IDX P6, R14, R13, R12, R11 ;  /* 0x0000000c0d0e7389 */ /* 0x00072400000c000b */
[----:B01234-:R-:W-:Y:S01]  /*1dc40*/  ENDCOLLECTIVE ;  /* 0x000000000000791b */ /* 0x01ffe20003800000 */
.L_x_3071:
[----:B------:R-:W-:Y:S05]  /*1dc50*/  BSYNC B0 ;  /* 0x0000000000007941 */ /* 0x000fea0003800000 */
.L_x_3070:
[----:B------:R-:W-:Y:S01]  /*1dc60*/  IMAD.MOV.U32 R13, RZ, RZ, R16 ;  /* 0x000000ffff0d7224 */ /* 0x000fe200078e0010 */
[----:B------:R-:W-:Y:S01]  /*1dc70*/  MOV R0, R14 ;  /* 0x0000000e00007202 */ /* 0x000fe20000000f00 */
[----:B------:R-:W-:Y:S02]  /*1dc80*/  IMAD.MOV.U32 R12, RZ, RZ, 0x1 ;  /* 0x00000001ff0c7424 */ /* 0x000fe400078e00ff */
[----:B------:R-:W-:Y:S02]  /*1dc90*/  IMAD.MOV.U32 R11, RZ, RZ, 0x1f ;  /* 0x0000001fff0b7424 */ /* 0x000fe400078e00ff */
[----:B------:R-:W-:Y:S02]  /*1dca0*/  IMAD.MOV.U32 R15, RZ, RZ, -0x1 ;  /* 0xffffffffff0f7424 */ /* 0x000fe400078e00ff */
[----:B------:R-:W-:-:S07]  /*1dcb0*/  IMAD.IADD R5, R19, 0x1, R7 ;  /* 0x0000000113057824 */ /* 0x000fce00078e0207 */
[----:B------:R-:W-:Y:S05]  /*1dcc0*/  WARPSYNC.COLLECTIVE R15, `(.L_x_3072) ;  /* 0x000000000f087348 */ /* 0x000fea0003c00000 */
[----:B------:R0:W1:Y:S02]  /*1dcd0*/  SHFL.IDX P6, R14, R13, R12, R11 ;  /* 0x0000000c0d0e7389 */ /* 0x00006400000c000b */
[----:B01----:R-:W-:Y:S01]  /*1dce0*/  ENDCOLLECTIVE ;  /* 0x000000000000791b */ /* 0x003fe20003800000 */
.L_x_3072:
[----:B------:R-:W-:Y:S02]  /*1dcf0*/  ULDC UR4, c[0x0][0xc3c] ;  /* 0x00030f0000047ab9 */ /* 0x000fe40000000800 */
[----:B------:R-:W-:-:S13]  /*1dd00*/  ISETP.GE.OR P1, PT, R5, UR4, !P0 ;  /* 0x0000000405007c0c */ /* 0x000fda000c726670 */
[----:B------:R-:W0:Y:S01]  /*1dd10*/  @!P1 LDC.64 R2, c[0x0][0xc80] ;  /* 0x00032000ff029b82 */ /* 0x000e220000000a00 */
[----:B------:R-:W-:Y:S02]  /*1dd20*/  MOV R11, RZ ;  /* 0x000000ff000b7202 */ /* 0x000fe40000000f00 */
[----:B------:R-:W-:Y:S01]  /*1dd30*/  MOV R16, R14 ;  /* 0x0000000e00107202 */ /* 0x000fe20000000f00 */
        /* <DEDUP_REMOVED lines=13> */
.L_x_3073:
[----:B------:R-:W-:Y:S01]  /*1de10*/  IMAD.MOV.U32 R12, RZ, RZ, 0x2 ;  /* 0x00000002ff0c7424 */ /* 0x000fe200078e00ff */
[----:B------:R-:W-:-:S05]  /*1de20*/  SEL R5, R14, RZ, P1 ;  /* 0x000000ff0e057207 */ /* 0x000fca0000800000 */
[----:B------:R-:W-:-:S04]  /*1de30*/  IMAD.IADD R4, R2, 0x1, R5 ;  /* 0x0000000102047824 */ /* 0x000fc800078e0205 */
[----:B------:R-:W-:-:S07]  /*1de40*/  IMAD.MOV.U32 R13, RZ, RZ, R4 ;  /* 0x000000ffff0d7224 */ /* 0x000fce00078e0004 */
[----:B------:R-:W-:Y:S05]  /*1de50*/  WARPSYNC.COLLECTIVE R15, `(.L_x_3074) ;  /* 0x000000000f087348 */ /* 0x000fea0003c00000 */
[----:B------:R0:W1:Y:S02]  /*1de60*/  SHFL.UP P6, R14, R13, R12, R11 ;  /* 0x0400000c0d0e7389 */ /* 0x00006400000c000b */
[----:B01----:R-:W-:Y:S01]  /*1de70*/  ENDCOLLECTIVE ;  /* 0x000000000000791b */ /* 0x003fe20003800000 */
.L_x_3074:
[----:B------:R-:W-:Y:S01]  /*1de80*/  IMAD.MOV.U32 R12, RZ, RZ, 0x4 ;  /* 0x00000004ff0c7424 */ /* 0x000fe200078e00ff */
[----:B------:R-:W-:-:S05]  /*1de90*/  SEL R5, R14, RZ, P2 ;  /* 0x000000ff0e057207 */ /* 0x000fca0001000000 */
[----:B------:R-:W-:-:S05]  /*1dea0*/  IMAD.IADD R5, R4, 0x1, R5 ;  /* 0x0000000104057824 */ /* 0x000fca00078e0205 */
[----:B------:R-:W-:-:S07]  /*1deb0*/  MOV R13, R5 ;  /* 0x00000005000d7202 */ /* 0x000fce0000000f00 */
[----:B------:R-:W-:Y:S05]  /*1dec0*/  WARPSYNC.COLLECTIVE R15, `(.L_x_3075) ;  /* 0x000000000f087348 */ /* 0x000fea0003c00000 */
[----:B------:R0:W1:Y:S02]  /*1ded0*/  SHFL.UP P6, R14, R13, R12, R11 ;  /* 0x0400000c0d0e7389 */ /* 0x00006400000c000b */
[----:B01----:R-:W-:Y:S01]  /*1dee0*/  ENDCOLLECTIVE ;  /* 0x000000000000791b */ /* 0x003fe20003800000 */
.L_x_3075:
[----:B------:R-:W-:Y:S01]  /*1def0*/  IMAD.MOV.U32 R12, RZ, RZ, 0x8 ;  /* 0x00000008ff0c7424 */ /* 0x000fe200078e00ff */
[----:B------:R-:W-:-:S05]  /*1df00*/  SEL R6, R14, RZ, P3 ;  /* 0x000000ff0e067207 */ /* 0x000fca0001800000 */
[----:B------:R-:W-:-:S04]  /*1df10*/  IMAD.IADD R6, R5, 0x1, R6 ;  /* 0x0000000105067824 */ /* 0x000fc800078e0206 */
[----:B------:R-:W-:-:S07]  /*1df20*/  IMAD.MOV.U32 R13, RZ, RZ, R6 ;  /* 0x000000ffff0d7224 */ /* 0x000fce00078e0006 */
[----:B------:R-:W-:Y:S05]  /*1df30*/  WARPSYNC.COLLECTIVE R15, `(.L_x_3076) ;  /* 0x000000000f087348 */ /* 0x000fea0003c00000 */
[----:B------:R0:W1:Y:S02]  /*1df40*/  SHFL.UP P6, R14, R13, R12, R11 ;  /* 0x0400000c0d0e7389 */ /* 0x00006400000c000b */
[----:B01----:R-:W-:Y:S01]  /*1df50*/  ENDCOLLECTIVE ;  /* 0x000000000000791b */ /* 0x003fe20003800000 */
.L_x_3076:
[----:B------:R-:W-:Y:S01]  /*1df60*/  IMAD.MOV.U32 R12, RZ, RZ, 0x10 ;  /* 0x00000010ff0c7424 */ /* 0x000fe200078e00ff */
[----:B------:R-:W-:-:S04]  /*1df70*/  SEL R3, R14, RZ, P4 ;  /* 0x000000ff0e037207 */ /* 0x000fc80002000000 */
[----:B------:R-:W-:-:S05]  /*1df80*/  IADD3 R4, R6, R3, RZ ;  /* 0x0000000306047210 */ /* 0x000fca0007ffe0ff */
[----:B------:R-:W-:-:S07]  /*1df90*/  IMAD.MOV.U32 R13, RZ, RZ, R4 ;  /* 0x000000ffff0d7224 */ /* 0x000fce00078e0004 */
[----:B------:R-:W-:Y:S05]  /*1dfa0*/  WARPSYNC.COLLECTIVE R15, `(.L_x_3077) ;  /* 0x000000000f087348 */ /* 0x000fea0003c00000 */
[----:B------:R0:W1:Y:S02]  /*1dfb0*/  SHFL.UP P6, R14, R13, R12, R11 ;  /* 0x0400000c0d0e7389 */ /* 0x00006400000c000b */
[----:B01----:R-:W-:Y:S01]  /*1dfc0*/  ENDCOLLECTIVE ;  /* 0x000000000000791b */ /* 0x003fe20003800000 */
.L_x_3077:
[----:B------:R-:W-:Y:S01]  /*1dfd0*/  MOV R12, 0x1f ;  /* 0x0000001f000c7802 */ /* 0x000fe20000000f00 */
[----:B------:R-:W-:Y:S01]  /*1dfe0*/  IMAD.MOV.U32 R11, RZ, RZ, 0x1f ;  /* 0x0000001fff0b7424 */ /* 0x000fe200078e00ff */
[----:B------:R-:W-:-:S05]  /*1dff0*/  SEL R3, R14, RZ, P5 ;  /* 0x000000ff0e037207 */ /* 0x000fca0002800000 */
[----:B------:R-:W-:-:S04]  /*1e000*/  IMAD.IADD R3, R4, 0x1, R3 ;  /* 0x0000000104037824 */ /* 0x000fc800078e0203 */
[----:B------:R-:W-:-:S07]  /*1e010*/  IMAD.MOV.U32 R13, RZ, RZ, R3 ;  /* 0x000000ffff0d7224 */ /* 0x000fce00078e0003 */
[----:B------:R-:W-:Y:S05]  /*1e020*/  WARPSYNC.COLLECTIVE R15, `(.L_x_3078) ;  /* 0x000000000f087348 */ /* 0x000fea0003c00000 */
[----:B------:R0:W1:Y:S02]  /*1e030*/  SHFL.IDX P6, R14, R13, R12, R11 ;  /* 0x0000000c0d0e7389 */ /* 0x00006400000c000b */
[----:B01----:R-:W-:Y:S01]  /*1e040*/  ENDCOLLECTIVE ;  /* 0x000000000000791b */ /* 0x003fe20003800000 */
.L_x_3078:
[----:B------:R-:W-:Y:S05]  /*1e050*/  BRA `(.L_x_3079) ;  /* 0xffffff9800d07947 */ /* 0x000fea000383ffff */
.L_x_2873:
[----:B------:R-:W-:Y:S01]  /*1e060*/  BSSY B0, `(.L_x_3080) ;  /* 0x0000008000007945 */ /* 0x000fe20003800000 */
[----:B-----5:R-:W-:Y:S01]  /*1e070*/  IMAD.MOV.U32 R13, RZ, RZ, R2 ;  /* 0x000000ffff0d7224 */ /* 0x020fe200078e0002 */
[----:B------:R-:W-:Y:S01]  /*1e080*/  MOV R15, 0xffffffff ;  /* 0xffffffff000f7802 */ /* 0x000fe20000000f00 */
[----:B------:R-:W-:Y:S02]  /*1e090*/  IMAD.MOV.U32 R12, RZ, RZ, 0x1 ;  /* 0x00000001ff0c7424 */ /* 0x000fe400078e00ff */
[----:B------:R-:W-:-:S07]  /*1e0a0*/  IMAD.MOV.U32 R11, RZ, RZ, RZ ;  /* 0x000000ffff0b7224 */ /* 0x000fce00078e00ff */
[----:B0123--:R-:W-:Y:S05]  /*1e0b0*/  WARPSYNC.COLLECTIVE R15, `(.L_x_3081) ;  /* 0x000000000f087348 */ /* 0x00ffea0003c00000 */
[----:B------:R4:W0:Y:S02]  /*1e0c0*/  SHFL.UP P6, R14, R13, R12, R11 ;  /* 0x0400000c0d0e7389 */ /* 0x00082400000c000b */
[----:B01234-:R-:W-:Y:S01]  /*1e0d0*/  ENDCOLLECTIVE ;  /* 0x000000000000791b */ /* 0x01ffe20003800000 */
.L_x_3081:
[----:B------:R-:W-:Y:S05]  /*1e0e0*/  BSYNC B0 ;  /* 0x0000000000007941 */ /* 0x000fea0003800000 */
.L_x_3080:
        /* <DEDUP_REMOVED lines=8> */
.L_x_3082:
[----:B------:R-:W-:Y:S01]  /*1e170*/  IMAD.MOV.U32 R12, RZ, RZ, 0x4 ;  /* 0x00000004ff0c7424 */ /* 0x000fe200078e00ff */
[----:B------:R-:W-:-:S04]  /*1e180*/  SEL R14, R14, RZ, P2 ;  /* 0x000000ff0e0e7207 */ /* 0x000fc80001000000 */
[----:B------:R-:W-:-:S05]  /*1e190*/  IADD3 R3, R13, R14, RZ ;  /* 0x0000000e0d037210 */ /* 0x000fca0007ffe0ff */
[----:B------:R-:W-:-:S07]  /*1e1a0*/  IMAD.MOV.U32 R13, RZ, RZ, R3 ;  /* 0x000000ffff0d7224 */ /* 0x000fce00078e0003 */
[----:B------:R-:W-:Y:S05]  /*1e1b0*/  WARPSYNC.COLLECTIVE R15, `(.L_x_3083) ;  /* 0x000000000f087348 */ /* 0x000fea0003c00000 */
[----:B------:R0:W1:Y:S02]  /*1e1c0*/  SHFL.UP P6, R14, R13, R12, R11 ;  /* 0x0400000c0d0e7389 */ /* 0x00006400000c000b */
[----:B01----:R-:W-:Y:S01]  /*1e1d0*/  ENDCOLLECTIVE ;  /* 0x000000000000791b */ /* 0x003fe20003800000 */
.L_x_3083:
[----:B------:R-:W-:Y:S02]  /*1e1e0*/  MOV R12, 0x8 ;  /* 0x00000008000c7802 */ /* 0x000fe40000000f00 */
[----:B------:R-:W-:-:S05]  /*1e1f0*/  SEL R4, R14, RZ, P3 ;  /* 0x000000ff0e047207 */ /* 0x000fca0001800000 */
[----:B------:R-:W-:-:S04]  /*1e200*/  IMAD.IADD R4, R3, 0x1, R4 ;  /* 0x0000000103047824 */ /* 0x000fc800078e0204 */
[----:B------:R-:W-:-:S07]  /*1e210*/  IMAD.MOV.U32 R13, RZ, RZ, R4 ;  /* 0x000000ffff0d7224 */ /* 0x000fce00078e0004 */
[----:B------:R-:W-:Y:S05]  /*1e220*/  WARPSYNC.COLLECTIVE R15, `(.L_x_3084) ;  /* 0x000000000f087348 */ /* 0x000fea0003c00000 */
[----:B------:R0:W1:Y:S02]  /*1e230*/  SHFL.UP P6, R14, R13, R12, R11 ;  /* 0x0400000c0d0e7389 */ /* 0x00006400000c000b */
[----:B01----:R-:W-:Y:S01]  /*1e240*/  ENDCOLLECTIVE ;  /* 0x000000000000791b */ /* 0x003fe20003800000 */
.L_x_3084:
[----:B------:R-:W-:Y:S01]  /*1e250*/  IMAD.MOV.U32 R12, RZ, RZ, 0x10 ;  /* 0x00000010ff0c7424 */ /* 0x000fe200078e00ff */
[----:B------:R-:W-:-:S05]  /*1e260*/  SEL R5, R14, RZ, P4 ;  /* 0x000000ff0e057207 */ /* 0x000fca0002000000 */
[----:B------:R-:W-:-:S04]  /*1e270*/  IMAD.IADD R5, R4, 0x1, R5 ;  /* 0x0000000104057824 */ /* 0x000fc800078e0205 */
[----:B------:R-:W-:-:S07]  /*1e280*/  IMAD.MOV.U32 R13, RZ, RZ, R5 ;  /* 0x000000ffff0d7224 */ /* 0x000fce00078e0005 */
[----:B------:R-:W-:Y:S05]  /*1e290*/  WARPSYNC.COLLECTIVE R15, `(.L_x_3085) ;  /* 0x000000000f087348 */ /* 0x000fea0003c00000 */
[----:B------:R0:W1:Y:S02]  /*1e2a0*/  SHFL.UP P6, R14, R13, R12, R11 ;  /* 0x0400000c0d0e7389 */ /* 0x00006400000c000b */
[----:B01----:R-:W-:Y:S01]  /*1e2b0*/  ENDCOLLECTIVE ;  /* 0x000000000000791b */ /* 0x003fe20003800000 */
.L_x_3085:
        /* <DEDUP_REMOVED lines=8> */
.L_x_3086:
[----:B------:R-:W-:Y:S05]  /*1e340*/  BRA `(.L_x_3087) ;  /* 0xffffff9800b07947 */ /* 0x000fea000383ffff */
.L_x_2875:
[----:B------:R-:W-:Y:S01]  /*1e350*/  BSSY B0, `(.L_x_3088) ;  /* 0x0000006000007945 */ /* 0x000fe20003800000 */
[----:B------:R-:W-:Y:S01]  /*1e360*/  PLOP3.LUT P6, PT, P6, PT, PT, 0x8, 0x0 ;  /* 0x000000000000781c */ /* 0x000fe200037ce170 */
[----:B------:R-:W-:-:S12]  /*1e370*/  IMAD.MOV.U32 R15, RZ, RZ, -0x1 ;  /* 0xffffffffff0f7424 */ /* 0x000fd800078e00ff */
[----:B012---:R-:W-:Y:S05]  /*1e380*/  WARPSYNC.COLLECTIVE R15, `(.L_x_3089) ;  /* 0x000000000f087348 */ /* 0x007fea0003c00000 */
[----:B------:R-:W-:Y:S01]  /*1e390*/  VOTE.ANY R14, PT, P6 ;  /* 0x00000000000e7806 */ /* 0x000fe200030e0100 */
[----:B012---:R-:W-:Y:S06]  /*1e3a0*/  ENDCOLLECTIVE ;  /* 0x000000000000791b */ /* 0x007fec0003800000 */
.L_x_3089:
[----:B------:R-:W-:Y:S05]  /*1e3b0*/  BSYNC B0 ;  /* 0x0000000000007941 */ /* 0x000fea0003800000 */
.L_x_3088:
        /* <DEDUP_REMOVED lines=9> */
.L_x_3090:
[----:B------:R-:W-:Y:S01]  /*1e450*/  IMAD.MOV.U32 R17, RZ, RZ, R14 ;  /* 0x000000ffff117224 */ /* 0x000fe200078e000e */
[----:B------:R-:W-:Y:S06]  /*1e460*/  BRA `(.L_x_3091) ;  /* 0xffffff9800a07947 */ /* 0x000fec000383ffff */
.L_x_2877:
[----:B------:R-:W-:Y:S01]  /*1e470*/  BSSY B0, `(.L_x_3092) ;  /* 0x0000007000007945 */ /* 0x000fe20003800000 */
[----:B------:R-:W-:Y:S01]  /*1e480*/  MOV R13, R3 ;  /* 0x00000003000d7202 */ /* 0x000fe20000000f00 */
[----:B------:R-:W-:Y:S02]  /*1e490*/  IMAD.MOV.U32 R11, RZ, RZ, 0x1f ;  /* 0x0000001fff0b7424 */ /* 0x000fe400078e00ff */
[----:B------:R-:W-:-:S07]  /*1e4a0*/  IMAD.MOV.U32 R15, RZ, RZ, -0x1 ;  /* 0xffffffffff0f7424 */ /* 0x000fce00078e00ff */
[----:B01234-:R-:W-:Y:S05]  /*1e4b0*/  WARPSYNC.COLLECTIVE R15, `(.L_x_3093) ;  /* 0x000000000f087348 */ /* 0x01ffea0003c00000 */
[----:B------:R0:W0:Y:S02]  /*1e4c0*/  SHFL.IDX P6, R14, R13, R12, R11 ;  /* 0x0000000c0d0e7389 */ /* 0x00002400000c000b */
[----:B01234-:R-:W-:Y:S01]  /*1e4d0*/  ENDCOLLECTIVE ;  /* 0x000000000000791b */ /* 0x01ffe20003800000 */
.L_x_3093:
[----:B------:R-:W-:Y:S05]  /*1e4e0*/  BSYNC B0 ;  /* 0x0000000000007941 */ /* 0x000fea0003800000 */
.L_x_3092:
[----:B------:R-:W-:Y:S01]  /*1e4f0*/  IMAD.MOV.U32 R5, RZ, RZ, R14 ;  /* 0x000000ffff057224 */ /* 0x000fe200078e000e */
[----:B------:R-:W-:Y:S06]  /*1e500*/  BRA `(.L_x_2876) ;  /* 0xffffff9800947947 */ /* 0x000fec000383ffff */
.L_x_2881:
[----:B-1----:R1:W4:Y:S02]  /*1e510*/  SYNCS.PHASECHK.TRANS64.TRYWAIT P0, [R5+URZ+0x16820], R0 ;  /* 0x01682000050075a7 */ /* 0x002324000800017f */
[----:B----4-:R-:W-:Y:S05]  /*1e520*/  @!P0 NANOSLEEP.SYNCS 0x989680 ;  /* 0x009896800000895d */ /* 0x010fea0003900000 */
[----:B------:R-:W4:Y:S02]  /*1e530*/  @!P0 SYNCS.PHASECHK.TRANS64 P0, [R5+URZ+0x16820], R0 ;  /* 0x01682000050085a7 */ /* 0x000f24000800007f */
[----:B----4-:R-:W-:Y:S05]  /*1e540*/  @!P0 BRA `(.L_x_2881) ;  /* 0xfffffffc00f08947 */ /* 0x010fea000383ffff */
[----:B------:R-:W-:Y:S05]  /*1e550*/  BRA `(.L_x_3094) ;  /* 0xffffffa0000c7947 */ /* 0x000fea000383ffff */
.L_x_2882:
[----:B------:R-:W4:Y:S01]  /*1e560*/  S2R R2, SR_TID.X ;  /* 0x0000000000027919 */ /* 0x000f220000002100 */
[----:B------:R-:W-:Y:S01]  /*1e570*/  BSSY B0, `(.L_x_3095) ;  /* 0x000000a000007945 */ /* 0x000fe20003800000 */
[----:B------:R-:W-:Y:S01]  /*1e580*/  MOV R12, RZ ;  /* 0x000000ff000c7202 */ /* 0x000fe20000000f00 */
[----:B------:R-:W-:Y:S02]  /*1e590*/  IMAD.MOV.U32 R11, RZ, RZ, 0x1f ;  /* 0x0000001fff0b7424 */ /* 0x000fe400078e00ff */
[----:B------:R-:W-:Y:S01]  /*1e5a0*/  IMAD.MOV.U32 R15, RZ, RZ, -0x1 ;  /* 0xffffffffff0f7424 */ /* 0x000fe200078e00ff */
[----:B----4-:R-:W-:-:S04]  /*1e5b0*/  SHF.R.U32.HI R2, RZ, 0x5, R2 ;  /* 0x00000005ff027819 */ /* 0x010fc80000011602 */
[----:B------:R-:W-:-:S05]  /*1e5c0*/  LOP3.LUT R2, R2, 0x3, RZ, 0xc0, !PT ;  /* 0x0000000302027812 */ /* 0x000fca00078ec0ff */
[----:B------:R-:W-:-:S07]  /*1e5d0*/  IMAD.MOV.U32 R13, RZ, RZ, R2 ;  /* 0x000000ffff0d7224 */ /* 0x000fce00078e0002 */
[----:B0123--:R-:W-:Y:S05]  /*1e5e0*/  WARPSYNC.COLLECTIVE R15, `(.L_x_3096) ;  /* 0x000000000f087348 */ /* 0x00ffea0003c00000 */
[----:B------:R4:W0:Y:S02]  /*1e5f0*/  SHFL.IDX P6, R14, R13, R12, R11 ;  /* 0x0000000c0d0e7389 */ /* 0x00082400000c000b */
[----:B01234-:R-:W-:Y:S01]  /*1e600*/  ENDCOLLECTIVE ;  /* 0x000000000000791b */ /* 0x01ffe20003800000 */
.L_x_3096:
[----:B------:R-:W-:Y:S05]  /*1e610*/  BSYNC B0 ;  /* 0x0000000000007941 */ /* 0x000fea0003800000 */
.L_x_3095:
[----:B------:R-:W-:Y:S05]  /*1e620*/  BRA `(.L_x_3097) ;  /* 0xffffff9c00f47947 */ /* 0x000fea000383ffff */
.L_x_2883:
[----:B------:R-:W-:Y:S01]  /*1e630*/  BSSY B0, `(.L_x_3098) ;  /* 0x0000006000007945 */ /* 0x000fe20003800000 */
[----:B------:R-:W-:-:S07]  /*1e640*/  IMAD.MOV.U32 R15, RZ, RZ, -0x1 ;  /* 0xffffffffff0f7424 */ /* 0x000fce00078e00ff */
[----:B0123--:R-:W-:Y:S05]  /*1e650*/  WARPSYNC.COLLECTIVE R15, `(.L_x_3099) ;  /* 0x000000000f0c7348 */ /* 0x00ffea0003c00000 */
[----:B------:R-:W-:Y:S02]  /*1e660*/  ELECT P6, UR62, PT ;  /* 0x00000000003e782f */ /* 0x000fe400038c0000 */
[----:B------:R-:W-:Y:S01]  /*1e670*/  MOV R14, UR62 ;  /* 0x0000003e000e7c02 */ /* 0x000fe20008000f00 */
[----:B0123--:R-:W-:Y:S10]  /*1e680*/  ENDCOLLECTIVE ;  /* 0x000000000000791b */ /* 0x00fff40003800000 */
.L_x_3099:
[----:B------:R-:W-:Y:S05]  /*1e690*/  BSYNC B0 ;  /* 0x0000000000007941 */ /* 0x000fea0003800000 */
.L_x_3098:
[----:B------:R-:W-:Y:S05]  /*1e6a0*/  BRA `(.L_x_3100) ;  /* 0xffffff9c00e87947 */ /* 0x000fea000383ffff */
.L_x_2885:
[----:B-1----:R1:W4:Y:S02]  /*1e6b0*/  SYNCS.PHASECHK.TRANS64.TRYWAIT P1, [R3+URZ+0x16840], R2 ;  /* 0x01684002030075a7 */ /* 0x002324000802017f */
[----:B----4-:R-:W-:Y:S05]  /*1e6c0*/  @!P1 NANOSLEEP.SYNCS 0x989680 ;  /* 0x009896800000995d */ /* 0x010fea0003900000 */
[----:B------:R-:W4:Y:S02]  /*1e6d0*/  @!P1 SYNCS.PHASECHK.TRANS64 P1, [R3+URZ+0x16840], R2 ;  /* 0x01684002030095a7 */ /* 0x000f24000802007f */
[----:B----4-:R-:W-:Y:S05]  /*1e6e0*/  @!P1 BRA `(.L_x_2885) ;  /* 0xfffffffc00f09947 */ /* 0x010fea000383ffff */
[----:B------:R-:W-:Y:S05]  /*1e6f0*/  BRA `(.L_x_3101) ;  /* 0xffffffa000087947 */ /* 0x000fea000383ffff */
.L_x_2887:
[----:B----4-:R4:W0:Y:S02]  /*1e700*/  SYNCS.PHASECHK.TRANS64.TRYWAIT P1, [R5+URZ+0x16840], R0 ;  /* 0x01684000050075a7 */ /* 0x010824000802017f */
[----:B0-----:R-:W-:Y:S05]  /*1e710*/  @!P1 NANOSLEEP.SYNCS 0x989680 ;  /* 0x009896800000995d */ /* 0x001fea0003900000 */
[----:B------:R-:W0:Y:S02]  /*1e720*/  @!P1 SYNCS.PHASECHK.TRANS64 P1, [R5+URZ+0x16840], R0 ;  /* 0x01684000050095a7 */ /* 0x000e24000802007f */
[----:B0-----:R-:W-:Y:S05]  /*1e730*/  @!P1 BRA `(.L_x_2887) ;  /* 0xfffffffc00f09947 */ /* 0x001fea000383ffff */
[----:B------:R-:W-:Y:S05]  /*1e740*/  BRA `(.L_x_3102) ;  /* 0xffffffa000147947 */ /* 0x000fea000383ffff */
.L_x_2889:
[----:B------:R0:W0:Y:S02]  /*1e750*/  SYNCS.PHASECHK.TRANS64.TRYWAIT P1, [R3+URZ+0x16860], R2 ;  /* 0x01686002030075a7 */ /* 0x000024000802017f */
[----:B0-----:R-:W-:Y:S05]  /*1e760*/  @!P1 NANOSLEEP.SYNCS 0x989680 ;  /* 0x009896800000995d */ /* 0x001fea0003900000 */
[----:B------:R-:W0:Y:S02]  /*1e770*/  @!P1 SYNCS.PHASECHK.TRANS64 P1, [R3+URZ+0x16860], R2 ;  /* 0x01686002030095a7 */ /* 0x000e24000802007f */
[----:B0-----:R-:W-:Y:S05]  /*1e780*/  @!P1 BRA `(.L_x_2889) ;  /* 0xfffffffc00f09947 */ /* 0x001fea000383ffff */
[----:B------:R-:W-:Y:S05]  /*1e790*/  BRA `(.L_x_3103) ;  /* 0xffffffa000107947 */ /* 0x000fea000383ffff */
.L_x_3104:
        /* <DEDUP_REMOVED lines=14> */
.L_x_3113:


//--------------------- .nv.global.init           --------------------------
	.section	.nv.global.init,"aw",@progbits
.nv.global.init:
	.type		$str$23,@object
	.size		$str$23,($str$24 - $str$23)
$str$23:
        /*0000*/ 	.byte	0x28, 0x61, 0x64, 0x64, 0x72, 0x65, 0x73, 0x73, 0x20, 0x26, 0x20, 0x6d, 0x61, 0x73, 0x6b, 0x29
        /*0010*/ 	.byte	0x20, 0x3d, 0x3d, 0x20, 0x30, 0x00
	.type		$str$24,@object
	.size		$str$24,(__unnamed_4 - $str$24)
$str$24:
        /*0016*/ 	.byte	0x2f, 0x74, 0x6d, 0x70, 0x2f, 0x6f, 0x73, 0x73, 0x5f, 0x6b, 0x65, 0x72, 0x6e, 0x65, 0x6c, 0x73
        /*0026*/ 	.byte	0x5f, 0x73, 0x72, 0x63, 0x2f, 0x66, 0x6c, 0x61, 0x73, 0x68, 0x5f, 0x61, 0x74, 0x74, 0x65, 0x6e
        /*0036*/ 	.byte	0x74, 0x69, 0x6f, 0x6e, 0x2f, 0x63, 0x73, 0x72, 0x63, 0x2f, 0x63, 0x75, 0x74, 0x6c, 0x61, 0x73
        /*0046*/ 	.byte	0x73, 0x2f, 0x69, 0x6e, 0x63, 0x6c, 0x75, 0x64, 0x65, 0x2f, 0x63, 0x75, 0x74, 0x65, 0x2f, 0x70
        /*0056*/ 	.byte	0x6f, 0x69, 0x6e, 0x74, 0x65, 0x72, 0x5f, 0x66, 0x6c, 0x61, 0x67, 0x67, 0x65, 0x64, 0x2e, 0x68
        /*0066*/ 	.byte	0x70, 0x70, 0x00
	.type		__unnamed_4,@object
	.size		__unnamed_4,(__unnamed_5 - __unnamed_4)
__unnamed_4:
        /* <DEDUP_REMOVED lines=23> */
        /*01d9*/ 	.byte	0x3a, 0x43, 0x3c, 0x30, 0x3e, 0x3e, 0x3e, 0x3e, 0x3e, 0x20, 0x26, 0x5d, 0x00
	.type		__unnamed_5,@object
	.size		__unnamed_5,(__unnamed_3 - __unnamed_5)
__unnamed_5:
        /* <DEDUP_REMOVED lines=24> */
        /*0366*/ 	.byte	0x00
	.type		__unnamed_3,@object
	.size		__unnamed_3,(__unnamed_2 - __unnamed_3)
__unnamed_3:
        /* <DEDUP_REMOVED lines=28> */
        /*0527*/ 	.byte	0x32, 0x3e, 0x3e, 0x3e, 0x3e, 0x3e, 0x5d, 0x00
	.type		__unnamed_2,@object
	.size		__unnamed_2,(__unnamed_1 - __unnamed_2)
__unnamed_2:
        /* <DEDUP_REMOVED lines=29> */
	.type		__unnamed_1,@object
	.size		__unnamed_1,(.L_0 - __unnamed_1)
__unnamed_1:
        /* <DEDUP_REMOVED lines=28> */
        /*08b7*/ 	.byte	0x32, 0x3e, 0x3e, 0x3e, 0x3e, 0x3e, 0x20, 0x26, 0x5d, 0x00
.L_0:


//--------------------- .nv.shared._ZN7cutlass13device_kernelIN5flash11enable_sm90INS1_16FlashAttnFwdSm90INS1_25CollectiveMainloopFwdSm90ILi2EN4cute5tupleIJNS5_1CILi1EEES8_S8_EEENS6_IJNS7_ILi192EEENS7_ILi128EEENS7_ILi64EEEEEELi64ENS_6half_tEfNS_4arch4Sm90ELb0ELb0ELb0ELb0ELb1ELb0ELb0ELb1ELb1ELb1ELb0ELb0EEENS1_21CollectiveEpilogueFwdINS6_IJSA_SC_SB_EEES9_SE_SG_Li384ELb0ELb1ELb0ELb0EEENS1_29StaticPersistentTileSchedulerILb0EEEEEEEEEvNT_6ParamsE --------------------------
	.section	.nv.shared._ZN7cutlass13device_kernelIN5flash11enable_sm90INS1_16FlashAttnFwdSm90INS1_25CollectiveMainloopFwdSm90ILi2EN4cute5tupleIJNS5_1CILi1EEES8_S8_EEENS6_IJNS7_ILi192EEENS7_ILi128EEENS7_ILi64EEEEEELi64ENS_6half_tEfNS_4arch4Sm90ELb0ELb0ELb0ELb0ELb1ELb0ELb0ELb1ELb1ELb1ELb0ELb0EEENS1_21CollectiveEpilogueFwdINS6_IJSA_SC_SB_EEES9_SE_SG_Li384ELb0ELb1ELb0ELb0EEENS1_29StaticPersistentTileSchedulerILb0EEEEEEEEEvNT_6ParamsE,"aw",@nobits
	.sectionflags	@""
	.align	16
	.zero		1024


//--------------------- .nv.shared.reserved.0     --------------------------
	.section	.nv.shared.reserved.0,"aw",@nobits
	.weak		__nv_reservedSMEM_offset_0_alias
	.size		__nv_reservedSMEM_offset_0_alias, 0, 0
	.other		__nv_reservedSMEM_offset_0_alias,@"STO_CUDA_RESERVED_SHARED STV_DEFAULT"
__nv_reservedSMEM_offset_0_alias:
	.zero		0


//--------------------- .nv.global                --------------------------
	.section	.nv.global,"aw",@nobits
.nv.global:
	.type		_ZN71_INTERNAL_5862e68d_35_flash_fwd_hdim64_fp16_paged_sm90_cu_a7f3af4d_45114cute1_E,@object
	.size		_ZN71_INTERNAL_5862e68d_35_flash_fwd_hdim64_fp16_paged_sm90_cu_a7f3af4d_45114cute1_E,(_ZN71_INTERNAL_5862e68d_35_flash_fwd_hdim64_fp16_paged_sm90_cu_a7f3af4d_45114cuda3std3__45__cpo6cbeginE - _ZN71_INTERNAL_5862e68d_35_flash_fwd_hdim64_fp16_paged_sm90_cu_a7f3af4d_45114cute1_E)
_ZN71_INTERNAL_5862e68d_35_flash_fwd_hdim64_fp16_paged_sm90_cu_a7f3af4d_45114cute1_E:
	.zero		1
	.type		_ZN71_INTERNAL_5862e68d_35_flash_fwd_hdim64_fp16_paged_sm90_cu_a7f3af4d_45114cuda3std3__45__cpo6cbeginE,@object
	.size		_ZN71_INTERNAL_5862e68d_35_flash_fwd_hdim64_fp16_paged_sm90_cu_a7f3af4d_45114cuda3std3__45__cpo6cbeginE,(_ZN71_INTERNAL_5862e68d_35_flash_fwd_hdim64_fp16_paged_sm90_cu_a7f3af4d_45114cuda3std3__48in_placeE - _ZN71_INTERNAL_5862e68d_35_flash_fwd_hdim64_fp16_paged_sm90_cu_a7f3af4d_45114cuda3std3__45__cpo6cbeginE)
_ZN71_INTERNAL_5862e68d_35_flash_fwd_hdim64_fp16_paged_sm90_cu_a7f3af4d_45114cuda3std3__45__cpo6cbeginE:
	.zero		1
	.type		_ZN71_INTERNAL_5862e68d_35_flash_fwd_hdim64_fp16_paged_sm90_cu_a7f3af4d_45114cuda3std3__48in_placeE,@object
	.size		_ZN71_INTERNAL_5862e68d_35_flash_fwd_hdim64_fp16_paged_sm90_cu_a7f3af4d_45114cuda3std3__48in_placeE,(_ZN71_INTERNAL_5862e68d_35_flash_fwd_hdim64_fp16_paged_sm90_cu_a7f3af4d_45114cuda3std6ranges3__45__cpo9iter_moveE - _ZN71_INTERNAL_5862e68d_35_flash_fwd_hdim64_fp16_paged_sm90_cu_a7f3af4d_45114cuda3std3__48in_placeE)
_ZN71_INTERNAL_5862e68d_35_flash_fwd_hdim64_fp16_paged_sm90_cu_a7f3af4d_45114cuda3std3__48in_placeE:
	.zero		1
	.type		_ZN71_INTERNAL_5862e68d_35_flash_fwd_hdim64_fp16_paged_sm90_cu_a7f3af4d_45114cuda3std6ranges3__45__cpo9iter_moveE,@object
	.size		_ZN71_INTERNAL_5862e68d_35_flash_fwd_hdim64_fp16_paged_sm90_cu_a7f3af4d_45114cuda3std6ranges3__45__cpo9iter_moveE,(_ZN71_INTERNAL_5862e68d_35_flash_fwd_hdim64_fp16_paged_sm90_cu_a7f3af4d_45114cuda3std3__45__cpo5beginE - _ZN71_INTERNAL_5862e68d_35_flash_fwd_hdim64_fp16_paged_sm90_cu_a7f3af4d_45114cuda3std6ranges3__45__cpo9iter_moveE)
_ZN71_INTERNAL_5862e68d_35_flash_fwd_hdim64_fp16_paged_sm90_cu_a7f3af4d_45114cuda3std6ranges3__45__cpo9iter_moveE:
	.zero		1
	.type		_ZN71_INTERNAL_5862e68d_35_flash_fwd_hdim64_fp16_paged_sm90_cu_a7f3af4d_45114cuda3std3__45__cpo5beginE,@object
	.size		_ZN71_INTERNAL_5862e68d_35_flash_fwd_hdim64_fp16_paged_sm90_cu_a7f3af4d_45114cuda3std3__45__cpo5beginE,(_ZN71_INTERNAL_5862e68d_35_flash_fwd_hdim64_fp16_paged_sm90_cu_a7f3af4d_45114cuda3std3__473_GLOBAL__N__5862e68d_35_flash_fwd_hdim64_fp16_paged_sm90_cu_a7f3af4d_45116ignoreE - _ZN71_INTERNAL_5862e68d_35_flash_fwd_hdim64_fp16_paged_sm90_cu_a7f3af4d_45114cuda3std3__45__cpo5beginE)
_ZN71_INTERNAL_5862e68d_35_flash_fwd_hdim64_fp16_paged_sm90_cu_a7f3af4d_45114cuda3std3__45__cpo5beginE:
	.zero		1
	.type		_ZN71_INTERNAL_5862e68d_35_flash_fwd_hdim64_fp16_paged_sm90_cu_a7f3af4d_45114cuda3std3__473_GLOBAL__N__5862e68d_35_flash_fwd_hdim64_fp16_paged_sm90_cu_a7f3af4d_45116ignoreE,@object
	.size		_ZN71_INTERNAL_5862e68d_35_flash_fwd_hdim64_fp16_paged_sm90_cu_a7f3af4d_45114cuda3std3__473_GLOBAL__N__5862e68d_35_flash_fwd_hdim64_fp16_paged_sm90_cu_a7f3af4d_45116ignoreE,(_ZN71_INTERNAL_5862e68d_35_flash_fwd_hdim64_fp16_paged_sm90_cu_a7f3af4d_45114cute7productE - _ZN71_INTERNAL_5862e68d_35_flash_fwd_hdim64_fp16_paged_sm90_cu_a7f3af4d_45114cuda3std3__473_GLOBAL__N__5862e68d_35_flash_fwd_hdim64_fp16_paged_sm90_cu_a7f3af4d_45116ignoreE)
_ZN71_INTERNAL_5862e68d_35_flash_fwd_hdim64_fp16_paged_sm90_cu_a7f3af4d_45114cuda3std3__473_GLOBAL__N__5862e68d_35_flash_fwd_hdim64_fp16_paged_sm90_cu_a7f3af4d_45116ignoreE:
	.zero		1
	.type		_ZN71_INTERNAL_5862e68d_35_flash_fwd_hdim64_fp16_paged_sm90_cu_a7f3af4d_45114cute7productE,@object
	.size		_ZN71_INTERNAL_5862e68d_35_flash_fwd_hdim64_fp16_paged_sm90_cu_a7f3af4d_45114cute7productE,(_ZN71_INTERNAL_5862e68d_35_flash_fwd_hdim64_fp16_paged_sm90_cu_a7f3af4d_45114cuda3std3__45__cpo3endE - _ZN71_INTERNAL_5862e68d_35_flash_fwd_hdim64_fp16_paged_sm90_cu_a7f3af4d_45114cute7productE)
_ZN71_INTERNAL_5862e68d_35_flash_fwd_hdim64_fp16_paged_sm90_cu_a7f3af4d_45114cute7productE:
	.zero		1
	.type		_ZN71_INTERNAL_5862e68d_35_flash_fwd_hdim64_fp16_paged_sm90_cu_a7f3af4d_45114cuda3std3__45__cpo3endE,@object
	.size		_ZN71_INTERNAL_5862e68d_35_flash_fwd_hdim64_fp16_paged_sm90_cu_a7f3af4d_45114cuda3std3__45__cpo3endE,(_ZN71_INTERNAL_5862e68d_35_flash_fwd_hdim64_fp16_paged_sm90_cu_a7f3af4d_45114cuda3std3__419piecewise_constructE - _ZN71_INTERNAL_5862e68d_35_flash_fwd_hdim64_fp16_paged_sm90_cu_a7f3af4d_45114cuda3std3__45__cpo3endE)
_ZN71_INTERNAL_5862e68d_35_flash_fwd_hdim64_fp16_paged_sm90_cu_a7f3af4d_45114cuda3std3__45__cpo3endE:
	.zero		1
	.type		_ZN71_INTERNAL_5862e68d_35_flash_fwd_hdim64_fp16_paged_sm90_cu_a7f3af4d_45114cuda3std3__419piecewise_constructE,@object
	.size		_ZN71_INTERNAL_5862e68d_35_flash_fwd_hdim64_fp16_paged_sm90_cu_a7f3af4d_45114cuda3std3__419piecewise_constructE,(_ZN71_INTERNAL_5862e68d_35_flash_fwd_hdim64_fp16_paged_sm90_cu_a7f3af4d_45114cuda3std3__45__cpo4cendE - _ZN71_INTERNAL_5862e68d_35_flash_fwd_hdim64_fp16_paged_sm90_cu_a7f3af4d_45114cuda3std3__419piecewise_constructE)
_ZN71_INTERNAL_5862e68d_35_flash_fwd_hdim64_fp16_paged_sm90_cu_a7f3af4d_45114cuda3std3__419piecewise_constructE:
	.zero		1
	.type		_ZN71_INTERNAL_5862e68d_35_flash_fwd_hdim64_fp16_paged_sm90_cu_a7f3af4d_45114cuda3std3__45__cpo4cendE,@object
	.size		_ZN71_INTERNAL_5862e68d_35_flash_fwd_hdim64_fp16_paged_sm90_cu_a7f3af4d_45114cuda3std3__45__cpo4cendE,(_ZN71_INTERNAL_5862e68d_35_flash_fwd_hdim64_fp16_paged_sm90_cu_a7f3af4d_45114cuda3std6ranges3__45__cpo4swapE - _ZN71_INTERNAL_5862e68d_35_flash_fwd_hdim64_fp16_paged_sm90_cu_a7f3af4d_45114cuda3std3__45__cpo4cendE)
_ZN71_INTERNAL_5862e68d_35_flash_fwd_hdim64_fp16_paged_sm90_cu_a7f3af4d_45114cuda3std3__45__cpo4cendE:
	.zero		1
	.type		_ZN71_INTERNAL_5862e68d_35_flash_fwd_hdim64_fp16_paged_sm90_cu_a7f3af4d_45114cuda3std6ranges3__45__cpo4swapE,@object
	.size		_ZN71_INTERNAL_5862e68d_35_flash_fwd_hdim64_fp16_paged_sm90_cu_a7f3af4d_45114cuda3std6ranges3__45__cpo4swapE,(.L_12 - _ZN71_INTERNAL_5862e68d_35_flash_fwd_hdim64_fp16_paged_sm90_cu_a7f3af4d_45114cuda3std6ranges3__45__cpo4swapE)
_ZN71_INTERNAL_5862e68d_35_flash_fwd_hdim64_fp16_paged_sm90_cu_a7f3af4d_45114cuda3std6ranges3__45__cpo4swapE:
	.zero		1
.L_12:


//--------------------- .nv.shared._ZN7cutlass13device_kernelIN5flash11enable_sm90INS1_16FlashAttnFwdSm90INS1_25CollectiveMainloopFwdSm90ILi2EN4cute5tupleIJNS5_1CILi1EEES8_S8_EEENS6_IJNS7_ILi192EEENS7_ILi128EEENS7_ILi64EEEEEELi64ENS_6half_tEfNS_4arch4Sm90ELb0ELb0ELb0ELb1ELb1ELb0ELb0ELb1ELb1ELb1ELb0ELb0EEENS1_21CollectiveEpilogueFwdINS6_IJSA_SC_SB_EEES9_SE_SG_Li384ELb1ELb1ELb0ELb0EEENS1_36VarlenDynamicPersistentTileSchedulerILi192ELi128ELi384ELi128ELb0ELb1ELb1ELb0ELb1ELb1EEEEEEEEEvNT_6ParamsE --------------------------
	.section	.nv.shared._ZN7cutlass13device_kernelIN5flash11enable_sm90INS1_16FlashAttnFwdSm90INS1_25CollectiveMainloopFwdSm90ILi2EN4cute5tupleIJNS5_1CILi1EEES8_S8_EEENS6_IJNS7_ILi192EEENS7_ILi128EEENS7_ILi64EEEEEELi64ENS_6half_tEfNS_4arch4Sm90ELb0ELb0ELb0ELb1ELb1ELb0ELb0ELb1ELb1ELb1ELb0ELb0EEENS1_21CollectiveEpilogueFwdINS6_IJSA_SC_SB_EEES9_SE_SG_Li384ELb1ELb1ELb0ELb0EEENS1_36VarlenDynamicPersistentTileSchedulerILi192ELi128ELi384ELi128ELb0ELb1ELb1ELb0ELb1ELb1EEEEEEEEEvNT_6ParamsE,"aw",@nobits
	.sectionflags	@""
	.align	16
	.zero		1024


//--------------------- .nv.shared._ZN7cutlass13device_kernelIN5flash11enable_sm90INS1_16FlashAttnFwdSm90INS1_25CollectiveMainloopFwdSm90ILi2EN4cute5tupleIJNS5_1CILi1EEES8_S8_EEENS6_IJNS7_ILi192EEENS7_ILi128EEENS7_ILi64EEEEEELi64ENS_6half_tEfNS_4arch4Sm90ELb0ELb0ELb0ELb1ELb1ELb1ELb0ELb1ELb1ELb1ELb0ELb0EEENS1_21CollectiveEpilogueFwdINS6_IJSA_SC_SB_EEES9_SE_SG_Li384ELb1ELb1ELb0ELb0EEENS1_36VarlenDynamicPersistentTileSchedulerILi192ELi128ELi384ELi128ELb0ELb1ELb1ELb0ELb1ELb1EEEEEEEEEvNT_6ParamsE --------------------------
	.section	.nv.shared._ZN7cutlass13device_kernelIN5flash11enable_sm90INS1_16FlashAttnFwdSm90INS1_25CollectiveMainloopFwdSm90ILi2EN4cute5tupleIJNS5_1CILi1EEES8_S8_EEENS6_IJNS7_ILi192EEENS7_ILi128EEENS7_ILi64EEEEEELi64ENS_6half_tEfNS_4arch4Sm90ELb0ELb0ELb0ELb1ELb1ELb1ELb0ELb1ELb1ELb1ELb0ELb0EEENS1_21CollectiveEpilogueFwdINS6_IJSA_SC_SB_EEES9_SE_SG_Li384ELb1ELb1ELb0ELb0EEENS1_36VarlenDynamicPersistentTileSchedulerILi192ELi128ELi384ELi128ELb0ELb1ELb1ELb0ELb1ELb1EEEEEEEEEvNT_6ParamsE,"aw",@nobits
	.sectionflags	@""
	.align	16
	.zero		1024


//--------------------- .nv.shared._ZN7cutlass13device_kernelIN5flash11enable_sm90INS1_16FlashAttnFwdSm90INS1_25CollectiveMainloopFwdSm90ILi2EN4cute5tupleIJNS5_1CILi1EEES8_S8_EEENS6_IJNS7_ILi192EEENS7_ILi128EEENS7_ILi64EEEEEELi64ENS_6half_tEfNS_4arch4Sm90ELb0ELb1ELb0ELb0ELb1ELb0ELb0ELb1ELb1ELb1ELb0ELb0EEENS1_21CollectiveEpilogueFwdINS6_IJSA_SC_SB_EEES9_SE_SG_Li384ELb0ELb1ELb0ELb0EEENS1_30DynamicPersistentTileSchedulerILi384ELi128ELb0ELb1ELb1EEEEEEEEEvNT_6ParamsE --------------------------
	.section	.nv.shared._ZN7cutlass13device_kernelIN5flash11enable_sm90INS1_16FlashAttnFwdSm90INS1_25CollectiveMainloopFwdSm90ILi2EN4cute5tupleIJNS5_1CILi1EEES8_S8_EEENS6_IJNS7_ILi192EEENS7_ILi128EEENS7_ILi64EEEEEELi64ENS_6half_tEfNS_4arch4Sm90ELb0ELb1ELb0ELb0ELb1ELb0ELb0ELb1ELb1ELb1ELb0ELb0EEENS1_21CollectiveEpilogueFwdINS6_IJSA_SC_SB_EEES9_SE_SG_Li384ELb0ELb1ELb0ELb0EEENS1_30DynamicPersistentTileSchedulerILi384ELi128ELb0ELb1ELb1EEEEEEEEEvNT_6ParamsE,"aw",@nobits
	.sectionflags	@""
	.align	16
	.zero		1024


//--------------------- .nv.shared._ZN7cutlass13device_kernelIN5flash11enable_sm90INS1_16FlashAttnFwdSm90INS1_25CollectiveMainloopFwdSm90ILi2EN4cute5tupleIJNS5_1CILi1EEES8_S8_EEENS6_IJNS7_ILi192EEENS7_ILi128EEENS7_ILi64EEEEEELi64ENS_6half_tEfNS_4arch4Sm90ELb0ELb1ELb0ELb1ELb1ELb0ELb0ELb1ELb1ELb1ELb0ELb0EEENS1_21CollectiveEpilogueFwdINS6_IJSA_SC_SB_EEES9_SE_SG_Li384ELb1ELb1ELb0ELb0EEENS1_36VarlenDynamicPersistentTileSchedulerILi192ELi128ELi384ELi128ELb0ELb1ELb1ELb1ELb0ELb1EEEEEEEEEvNT_6ParamsE --------------------------
	.section	.nv.shared._ZN7cutlass13device_kernelIN5flash11enable_sm90INS1_16FlashAttnFwdSm90INS1_25CollectiveMainloopFwdSm90ILi2EN4cute5tupleIJNS5_1CILi1EEES8_S8_EEENS6_IJNS7_ILi192EEENS7_ILi128EEENS7_ILi64EEEEEELi64ENS_6half_tEfNS_4arch4Sm90ELb0ELb1ELb0ELb1ELb1ELb0ELb0ELb1ELb1ELb1ELb0ELb0EEENS1_21CollectiveEpilogueFwdINS6_IJSA_SC_SB_EEES9_SE_SG_Li384ELb1ELb1ELb0ELb0EEENS1_36VarlenDynamicPersistentTileSchedulerILi192ELi128ELi384ELi128ELb0ELb1ELb1ELb1ELb0ELb1EEEEEEEEEvNT_6ParamsE,"aw",@nobits
	.sectionflags	@""
	.align	16
	.zero		1024


//--------------------- .nv.shared._ZN7cutlass13device_kernelIN5flash11enable_sm90INS1_16FlashAttnFwdSm90INS1_25CollectiveMainloopFwdSm90ILi2EN4cute5tupleIJNS5_1CILi1EEES8_S8_EEENS6_IJNS7_ILi192EEENS7_ILi128EEENS7_ILi64EEEEEELi64ENS_6half_tEfNS_4arch4Sm90ELb0ELb1ELb0ELb1ELb1ELb1ELb0ELb1ELb1ELb1ELb0ELb0EEENS1_21CollectiveEpilogueFwdINS6_IJSA_SC_SB_EEES9_SE_SG_Li384ELb1ELb1ELb0ELb0EEENS1_36VarlenDynamicPersistentTileSchedulerILi192ELi128ELi384ELi128ELb0ELb1ELb1ELb1ELb0ELb1EEEEEEEEEvNT_6ParamsE --------------------------
	.section	.nv.shared._ZN7cutlass13device_kernelIN5flash11enable_sm90INS1_16FlashAttnFwdSm90INS1_25CollectiveMainloopFwdSm90ILi2EN4cute5tupleIJNS5_1CILi1EEES8_S8_EEENS6_IJNS7_ILi192EEENS7_ILi128EEENS7_ILi64EEEEEELi64ENS_6half_tEfNS_4arch4Sm90ELb0ELb1ELb0ELb1ELb1ELb1ELb0ELb1ELb1ELb1ELb0ELb0EEENS1_21CollectiveEpilogueFwdINS6_IJSA_SC_SB_EEES9_SE_SG_Li384ELb1ELb1ELb0ELb0EEENS1_36VarlenDynamicPersistentTileSchedulerILi192ELi128ELi384ELi128ELb0ELb1ELb1ELb1ELb0ELb1EEEEEEEEEvNT_6ParamsE,"aw",@nobits
	.sectionflags	@""
	.align	16
	.zero		1024


//--------------------- .nv.shared._ZN7cutlass13device_kernelIN5flash11enable_sm90INS1_16FlashAttnFwdSm90INS1_25CollectiveMainloopFwdSm90ILi2EN4cute5tupleIJNS5_1CILi1EEES8_S8_EEENS6_IJNS7_ILi192EEENS7_ILi128EEENS7_ILi64EEEEEELi64ENS_6half_tEfNS_4arch4Sm90ELb1ELb0ELb0ELb0ELb1ELb0ELb0ELb1ELb1ELb1ELb0ELb0EEENS1_21CollectiveEpilogueFwdINS6_IJSA_SC_SB_EEES9_SE_SG_Li384ELb0ELb1ELb0ELb0EEENS1_30DynamicPersistentTileSchedulerILi384ELi128ELb0ELb1ELb1EEEEEEEEEvNT_6ParamsE --------------------------
	.section	.nv.shared._ZN7cutlass13device_kernelIN5flash11enable_sm90INS1_16FlashAttnFwdSm90INS1_25CollectiveMainloopFwdSm90ILi2EN4cute5tupleIJNS5_1CILi1EEES8_S8_EEENS6_IJNS7_ILi192EEENS7_ILi128EEENS7_ILi64EEEEEELi64ENS_6half_tEfNS_4arch4Sm90ELb1ELb0ELb0ELb0ELb1ELb0ELb0ELb1ELb1ELb1ELb0ELb0EEENS1_21CollectiveEpilogueFwdINS6_IJSA_SC_SB_EEES9_SE_SG_Li384ELb0ELb1ELb0ELb0EEENS1_30DynamicPersistentTileSchedulerILi384ELi128ELb0ELb1ELb1EEEEEEEEEvNT_6ParamsE,"aw",@nobits
	.sectionflags	@""
	.align	16
	.zero		1024


//--------------------- .nv.shared._ZN7cutlass13device_kernelIN5flash11enable_sm90INS1_16FlashAttnFwdSm90INS1_25CollectiveMainloopFwdSm90ILi2EN4cute5tupleIJNS5_1CILi1EEES8_S8_EEENS6_IJNS7_ILi192EEENS7_ILi128EEENS7_ILi64EEEEEELi64ENS_6half_tEfNS_4arch4Sm90ELb1ELb0ELb0ELb1ELb1ELb0ELb0ELb1ELb1ELb1ELb0ELb0EEENS1_21CollectiveEpilogueFwdINS6_IJSA_SC_SB_EEES9_SE_SG_Li384ELb1ELb1ELb0ELb0EEENS1_36VarlenDynamicPersistentTileSchedulerILi192ELi128ELi384ELi128ELb0ELb1ELb1ELb1ELb1ELb1EEEEEEEEEvNT_6ParamsE --------------------------
	.section	.nv.shared._ZN7cutlass13device_kernelIN5flash11enable_sm90INS1_16FlashAttnFwdSm90INS1_25CollectiveMainloopFwdSm90ILi2EN4cute5tupleIJNS5_1CILi1EEES8_S8_EEENS6_IJNS7_ILi192EEENS7_ILi128EEENS7_ILi64EEEEEELi64ENS_6half_tEfNS_4arch4Sm90ELb1ELb0ELb0ELb1ELb1ELb0ELb0ELb1ELb1ELb1ELb0ELb0EEENS1_21CollectiveEpilogueFwdINS6_IJSA_SC_SB_EEES9_SE_SG_Li384ELb1ELb1ELb0ELb0EEENS1_36VarlenDynamicPersistentTileSchedulerILi192ELi128ELi384ELi128ELb0ELb1ELb1ELb1ELb1ELb1EEEEEEEEEvNT_6ParamsE,"aw",@nobits
	.sectionflags	@""
	.align	16
	.zero		1024


//--------------------- .nv.shared._ZN7cutlass13device_kernelIN5flash11enable_sm90INS1_16FlashAttnFwdSm90INS1_25CollectiveMainloopFwdSm90ILi2EN4cute5tupleIJNS5_1CILi1EEES8_S8_EEENS6_IJNS7_ILi192EEENS7_ILi128EEENS7_ILi64EEEEEELi64ENS_6half_tEfNS_4arch4Sm90ELb1ELb0ELb0ELb1ELb1ELb1ELb0ELb1ELb1ELb1ELb0ELb0EEENS1_21CollectiveEpilogueFwdINS6_IJSA_SC_SB_EEES9_SE_SG_Li384ELb1ELb1ELb0ELb0EEENS1_36VarlenDynamicPersistentTileSchedulerILi192ELi128ELi384ELi128ELb0ELb1ELb1ELb1ELb1ELb1EEEEEEEEEvNT_6ParamsE --------------------------
	.section	.nv.shared._ZN7cutlass13device_kernelIN5flash11enable_sm90INS1_16FlashAttnFwdSm90INS1_25CollectiveMainloopFwdSm90ILi2EN4cute5tupleIJNS5_1CILi1EEES8_S8_EEENS6_IJNS7_ILi192EEENS7_ILi128EEENS7_ILi64EEEEEELi64ENS_6half_tEfNS_4arch4Sm90ELb1ELb0ELb0ELb1ELb1ELb1ELb0ELb1ELb1ELb1ELb0ELb0EEENS1_21CollectiveEpilogueFwdINS6_IJSA_SC_SB_EEES9_SE_SG_Li384ELb1ELb1ELb0ELb0EEENS1_36VarlenDynamicPersistentTileSchedulerILi192ELi128ELi384ELi128ELb0ELb1ELb1ELb1ELb1ELb1EEEEEEEEEvNT_6ParamsE,"aw",@nobits
	.sectionflags	@""
	.align	16
	.zero		1024


//--------------------- .nv.constant0._ZN7cutlass13device_kernelIN5flash11enable_sm90INS1_16FlashAttnFwdSm90INS1_25CollectiveMainloopFwdSm90ILi2EN4cute5tupleIJNS5_1CILi1EEES8_S8_EEENS6_IJNS7_ILi192EEENS7_ILi128EEENS7_ILi64EEEEEELi64ENS_6half_tEfNS_4arch4Sm90ELb0ELb0ELb0ELb0ELb1ELb0ELb0ELb1ELb1ELb1ELb0ELb0EEENS1_21CollectiveEpilogueFwdINS6_IJSA_SC_SB_EEES9_SE_SG_Li384ELb0ELb1ELb0ELb0EEENS1_29StaticPersistentTileSchedulerILb0EEEEEEEEEvNT_6ParamsE --------------------------
	.section	.nv.constant0._ZN7cutlass13device_kernelIN5flash11enable_sm90INS1_16FlashAttnFwdSm90INS1_25CollectiveMainloopFwdSm90ILi2EN4cute5tupleIJNS5_1CILi1EEES8_S8_EEENS6_IJNS7_ILi192EEENS7_ILi128EEENS7_ILi64EEEEEELi64ENS_6half_tEfNS_4arch4Sm90ELb0ELb0ELb0ELb0ELb1ELb0ELb0ELb1ELb1ELb1ELb0ELb0EEENS1_21CollectiveEpilogueFwdINS6_IJSA_SC_SB_EEES9_SE_SG_Li384ELb0ELb1ELb0ELb0EEENS1_29StaticPersistentTileSchedulerILb0EEEEEEEEEvNT_6ParamsE,"a",@progbits
	.sectionflags	@""
	.align	4
.nv.constant0._ZN7cutlass13device_kernelIN5flash11enable_sm90INS1_16FlashAttnFwdSm90INS1_25CollectiveMainloopFwdSm90ILi2EN4cute5tupleIJNS5_1CILi1EEES8_S8_EEENS6_IJNS7_ILi192EEENS7_ILi128EEENS7_ILi64EEEEEELi64ENS_6half_tEfNS_4arch4Sm90ELb0ELb0ELb0ELb0ELb1ELb0ELb0ELb1ELb1ELb1ELb0ELb0EEENS1_21CollectiveEpilogueFwdINS6_IJSA_SC_SB_EEES9_SE_SG_Li384ELb0ELb1ELb0ELb0EEENS1_29StaticPersistentTileSchedulerILb0EEEEEEEEEvNT_6ParamsE:
	.zero		3200


//--------------------- .nv.constant0._ZN7cutlass13device_kernelIN5flash11enable_sm90INS1_16FlashAttnFwdSm90INS1_25CollectiveMainloopFwdSm90ILi2EN4cute5tupleIJNS5_1CILi1EEES8_S8_EEENS6_IJNS7_ILi192EEENS7_ILi128EEENS7_ILi64EEEEEELi64ENS_6half_tEfNS_4arch4Sm90ELb0ELb0ELb0ELb1ELb1ELb0ELb0ELb1ELb1ELb1ELb0ELb0EEENS1_21CollectiveEpilogueFwdINS6_IJSA_SC_SB_EEES9_SE_SG_Li384ELb1ELb1ELb0ELb0EEENS1_36VarlenDynamicPersistentTileSchedulerILi192ELi128ELi384ELi128ELb0ELb1ELb1ELb0ELb1ELb1EEEEEEEEEvNT_6ParamsE --------------------------
	.section	.nv.constant0._ZN7cutlass13device_kernelIN5flash11enable_sm90INS1_16FlashAttnFwdSm90INS1_25CollectiveMainloopFwdSm90ILi2EN4cute5tupleIJNS5_1CILi1EEES8_S8_EEENS6_IJNS7_ILi192EEENS7_ILi128EEENS7_ILi64EEEEEELi64ENS_6half_tEfNS_4arch4Sm90ELb0ELb0ELb0ELb1ELb1ELb0ELb0ELb1ELb1ELb1ELb0ELb0EEENS1_21CollectiveEpilogueFwdINS6_IJSA_SC_SB_EEES9_SE_SG_Li384ELb1ELb1ELb0ELb0EEENS1_36VarlenDynamicPersistentTileSchedulerILi192ELi128ELi384ELi128ELb0ELb1ELb1ELb0ELb1ELb1EEEEEEEEEvNT_6ParamsE,"a",@progbits
	.sectionflags	@""
	.align	4
.nv.constant0._ZN7cutlass13device_kernelIN5flash11enable_sm90INS1_16FlashAttnFwdSm90INS1_25CollectiveMainloopFwdSm90ILi2EN4cute5tupleIJNS5_1CILi1EEES8_S8_EEENS6_IJNS7_ILi192EEENS7_ILi128EEENS7_ILi64EEEEEELi64ENS_6half_tEfNS_4arch4Sm90ELb0ELb0ELb0ELb1ELb1ELb0ELb0ELb1ELb1ELb1ELb0ELb0EEENS1_21CollectiveEpilogueFwdINS6_IJSA_SC_SB_EEES9_SE_SG_Li384ELb1ELb1ELb0ELb0EEENS1_36VarlenDynamicPersistentTileSchedulerILi192ELi128ELi384ELi128ELb0ELb1ELb1ELb0ELb1ELb1EEEEEEEEEvNT_6ParamsE:
	.zero		3328


//--------------------- .nv.constant0._ZN7cutlass13device_kernelIN5flash11enable_sm90INS1_16FlashAttnFwdSm90INS1_25CollectiveMainloopFwdSm90ILi2EN4cute5tupleIJNS5_1CILi1EEES8_S8_EEENS6_IJNS7_ILi192EEENS7_ILi128EEENS7_ILi64EEEEEELi64ENS_6half_tEfNS_4arch4Sm90ELb0ELb0ELb0ELb1ELb1ELb1ELb0ELb1ELb1ELb1ELb0ELb0EEENS1_21CollectiveEpilogueFwdINS6_IJSA_SC_SB_EEES9_SE_SG_Li384ELb1ELb1ELb0ELb0EEENS1_36VarlenDynamicPersistentTileSchedulerILi192ELi128ELi384ELi128ELb0ELb1ELb1ELb0ELb1ELb1EEEEEEEEEvNT_6ParamsE --------------------------
	.section	.nv.constant0._ZN7cutlass13device_kernelIN5flash11enable_sm90INS1_16FlashAttnFwdSm90INS1_25CollectiveMainloopFwdSm90ILi2EN4cute5tupleIJNS5_1CILi1EEES8_S8_EEENS6_IJNS7_ILi192EEENS7_ILi128EEENS7_ILi64EEEEEELi64ENS_6half_tEfNS_4arch4Sm90ELb0ELb0ELb0ELb1ELb1ELb1ELb0ELb1ELb1ELb1ELb0ELb0EEENS1_21CollectiveEpilogueFwdINS6_IJSA_SC_SB_EEES9_SE_SG_Li384ELb1ELb1ELb0ELb0EEENS1_36VarlenDynamicPersistentTileSchedulerILi192ELi128ELi384ELi128ELb0ELb1ELb1ELb0ELb1ELb1EEEEEEEEEvNT_6ParamsE,"a",@progbits
	.sectionflags	@""
	.align	4
.nv.constant0._ZN7cutlass13device_kernelIN5flash11enable_sm90INS1_16FlashAttnFwdSm90INS1_25CollectiveMainloopFwdSm90ILi2EN4cute5tupleIJNS5_1CILi1EEES8_S8_EEENS6_IJNS7_ILi192EEENS7_ILi128EEENS7_ILi64EEEEEELi64ENS_6half_tEfNS_4arch4Sm90ELb0ELb0ELb0ELb1ELb1ELb1ELb0ELb1ELb1ELb1ELb0ELb0EEENS1_21CollectiveEpilogueFwdINS6_IJSA_SC_SB_EEES9_SE_SG_Li384ELb1ELb1ELb0ELb0EEENS1_36VarlenDynamicPersistentTileSchedulerILi192ELi128ELi384ELi128ELb0ELb1ELb1ELb0ELb1ELb1EEEEEEEEEvNT_6ParamsE:
	.zero		3328


//--------------------- .nv.constant0._ZN7cutlass13device_kernelIN5flash11enable_sm90INS1_16FlashAttnFwdSm90INS1_25CollectiveMainloopFwdSm90ILi2EN4cute5tupleIJNS5_1CILi1EEES8_S8_EEENS6_IJNS7_ILi192EEENS7_ILi128EEENS7_ILi64EEEEEELi64ENS_6half_tEfNS_4arch4Sm90ELb0ELb1ELb0ELb0ELb1ELb0ELb0ELb1ELb1ELb1ELb0ELb0EEENS1_21CollectiveEpilogueFwdINS6_IJSA_SC_SB_EEES9_SE_SG_Li384ELb0ELb1ELb0ELb0EEENS1_30DynamicPersistentTileSchedulerILi384ELi128ELb0ELb1ELb1EEEEEEEEEvNT_6ParamsE --------------------------
	.section	.nv.constant0._ZN7cutlass13device_kernelIN5flash11enable_sm90INS1_16FlashAttnFwdSm90INS1_25CollectiveMainloopFwdSm90ILi2EN4cute5tupleIJNS5_1CILi1EEES8_S8_EEENS6_IJNS7_ILi192EEENS7_ILi128EEENS7_ILi64EEEEEELi64ENS_6half_tEfNS_4arch4Sm90ELb0ELb1ELb0ELb0ELb1ELb0ELb0ELb1ELb1ELb1ELb0ELb0EEENS1_21CollectiveEpilogueFwdINS6_IJSA_SC_SB_EEES9_SE_SG_Li384ELb0ELb1ELb0ELb0EEENS1_30DynamicPersistentTileSchedulerILi384ELi128ELb0ELb1ELb1EEEEEEEEEvNT_6ParamsE,"a",@progbits
	.sectionflags	@""
	.align	4
.nv.constant0._ZN7cutlass13device_kernelIN5flash11enable_sm90INS1_16FlashAttnFwdSm90INS1_25CollectiveMainloopFwdSm90ILi2EN4cute5tupleIJNS5_1CILi1EEES8_S8_EEENS6_IJNS7_ILi192EEENS7_ILi128EEENS7_ILi64EEEEEELi64ENS_6half_tEfNS_4arch4Sm90ELb0ELb1ELb0ELb0ELb1ELb0ELb0ELb1ELb1ELb1ELb0ELb0EEENS1_21CollectiveEpilogueFwdINS6_IJSA_SC_SB_EEES9_SE_SG_Li384ELb0ELb1ELb0ELb0EEENS1_30DynamicPersistentTileSchedulerILi384ELi128ELb0ELb1ELb1EEEEEEEEEvNT_6ParamsE:
	.zero		3328


//--------------------- .nv.constant0._ZN7cutlass13device_kernelIN5flash11enable_sm90INS1_16FlashAttnFwdSm90INS1_25CollectiveMainloopFwdSm90ILi2EN4cute5tupleIJNS5_1CILi1EEES8_S8_EEENS6_IJNS7_ILi192EEENS7_ILi128EEENS7_ILi64EEEEEELi64ENS_6half_tEfNS_4arch4Sm90ELb0ELb1ELb0ELb1ELb1ELb0ELb0ELb1ELb1ELb1ELb0ELb0EEENS1_21CollectiveEpilogueFwdINS6_IJSA_SC_SB_EEES9_SE_SG_Li384ELb1ELb1ELb0ELb0EEENS1_36VarlenDynamicPersistentTileSchedulerILi192ELi128ELi384ELi128ELb0ELb1ELb1ELb1ELb0ELb1EEEEEEEEEvNT_6ParamsE --------------------------
	.section	.nv.constant0._ZN7cutlass13device_kernelIN5flash11enable_sm90INS1_16FlashAttnFwdSm90INS1_25CollectiveMainloopFwdSm90ILi2EN4cute5tupleIJNS5_1CILi1EEES8_S8_EEENS6_IJNS7_ILi192EEENS7_ILi128EEENS7_ILi64EEEEEELi64ENS_6half_tEfNS_4arch4Sm90ELb0ELb1ELb0ELb1ELb1ELb0ELb0ELb1ELb1ELb1ELb0ELb0EEENS1_21CollectiveEpilogueFwdINS6_IJSA_SC_SB_EEES9_SE_SG_Li384ELb1ELb1ELb0ELb0EEENS1_36VarlenDynamicPersistentTileSchedulerILi192ELi128ELi384ELi128ELb0ELb1ELb1ELb1ELb0ELb1EEEEEEEEEvNT_6ParamsE,"a",@progbits
	.sectionflags	@""
	.align	4
.nv.constant0._ZN7cutlass13device_kernelIN5flash11enable_sm90INS1_16FlashAttnFwdSm90INS1_25CollectiveMainloopFwdSm90ILi2EN4cute5tupleIJNS5_1CILi1EEES8_S8_EEENS6_IJNS7_ILi192EEENS7_ILi128EEENS7_ILi64EEEEEELi64ENS_6half_tEfNS_4arch4Sm90ELb0ELb1ELb0ELb1ELb1ELb0ELb0ELb1ELb1ELb1ELb0ELb0EEENS1_21CollectiveEpilogueFwdINS6_IJSA_SC_SB_EEES9_SE_SG_Li384ELb1ELb1ELb0ELb0EEENS1_36VarlenDynamicPersistentTileSchedulerILi192ELi128ELi384ELi128ELb0ELb1ELb1ELb1ELb0ELb1EEEEEEEEEvNT_6ParamsE:
	.zero		3328


//--------------------- .nv.constant0._ZN7cutlass13device_kernelIN5flash11enable_sm90INS1_16FlashAttnFwdSm90INS1_25CollectiveMainloopFwdSm90ILi2EN4cute5tupleIJNS5_1CILi1EEES8_S8_EEENS6_IJNS7_ILi192EEENS7_ILi128EEENS7_ILi64EEEEEELi64ENS_6half_tEfNS_4arch4Sm90ELb0ELb1ELb0ELb1ELb1ELb1ELb0ELb1ELb1ELb1ELb0ELb0EEENS1_21CollectiveEpilogueFwdINS6_IJSA_SC_SB_EEES9_SE_SG_Li384ELb1ELb1ELb0ELb0EEENS1_36VarlenDynamicPersistentTileSchedulerILi192ELi128ELi384ELi128ELb0ELb1ELb1ELb1ELb0ELb1EEEEEEEEEvNT_6ParamsE --------------------------
	.section	.nv.constant0._ZN7cutlass13device_kernelIN5flash11enable_sm90INS1_16FlashAttnFwdSm90INS1_25CollectiveMainloopFwdSm90ILi2EN4cute5tupleIJNS5_1CILi1EEES8_S8_EEENS6_IJNS7_ILi192EEENS7_ILi128EEENS7_ILi64EEEEEELi64ENS_6half_tEfNS_4arch4Sm90ELb0ELb1ELb0ELb1ELb1ELb1ELb0ELb1ELb1ELb1ELb0ELb0EEENS1_21CollectiveEpilogueFwdINS6_IJSA_SC_SB_EEES9_SE_SG_Li384ELb1ELb1ELb0ELb0EEENS1_36VarlenDynamicPersistentTileSchedulerILi192ELi128ELi384ELi128ELb0ELb1ELb1ELb1ELb0ELb1EEEEEEEEEvNT_6ParamsE,"a",@progbits
	.sectionflags	@""
	.align	4
.nv.constant0._ZN7cutlass13device_kernelIN5flash11enable_sm90INS1_16FlashAttnFwdSm90INS1_25CollectiveMainloopFwdSm90ILi2EN4cute5tupleIJNS5_1CILi1EEES8_S8_EEENS6_IJNS7_ILi192EEENS7_ILi128EEENS7_ILi64EEEEEELi64ENS_6half_tEfNS_4arch4Sm90ELb0ELb1ELb0ELb1ELb1ELb1ELb0ELb1ELb1ELb1ELb0ELb0EEENS1_21CollectiveEpilogueFwdINS6_IJSA_SC_SB_EEES9_SE_SG_Li384ELb1ELb1ELb0ELb0EEENS1_36VarlenDynamicPersistentTileSchedulerILi192ELi128ELi384ELi128ELb0ELb1ELb1ELb1ELb0ELb1EEEEEEEEEvNT_6ParamsE:
	.zero		3328


//--------------------- .nv.constant0._ZN7cutlass13device_kernelIN5flash11enable_sm90INS1_16FlashAttnFwdSm90INS1_25CollectiveMainloopFwdSm90ILi2EN4cute5tupleIJNS5_1CILi1EEES8_S8_EEENS6_IJNS7_ILi192EEENS7_ILi128EEENS7_ILi64EEEEEELi64ENS_6half_tEfNS_4arch4Sm90ELb1ELb0ELb0ELb0ELb1ELb0ELb0ELb1ELb1ELb1ELb0ELb0EEENS1_21CollectiveEpilogueFwdINS6_IJSA_SC_SB_EEES9_SE_SG_Li384ELb0ELb1ELb0ELb0EEENS1_30DynamicPersistentTileSchedulerILi384ELi128ELb0ELb1ELb1EEEEEEEEEvNT_6ParamsE --------------------------
	.section	.nv.constant0._ZN7cutlass13device_kernelIN5flash11enable_sm90INS1_16FlashAttnFwdSm90INS1_25CollectiveMainloopFwdSm90ILi2EN4cute5tupleIJNS5_1CILi1EEES8_S8_EEENS6_IJNS7_ILi192EEENS7_ILi128EEENS7_ILi64EEEEEELi64ENS_6half_tEfNS_4arch4Sm90ELb1ELb0ELb0ELb0ELb1ELb0ELb0ELb1ELb1ELb1ELb0ELb0EEENS1_21CollectiveEpilogueFwdINS6_IJSA_SC_SB_EEES9_SE_SG_Li384ELb0ELb1ELb0ELb0EEENS1_30DynamicPersistentTileSchedulerILi384ELi128ELb0ELb1ELb1EEEEEEEEEvNT_6ParamsE,"a",@progbits
	.sectionflags	@""
	.align	4
.nv.constant0._ZN7cutlass13device_kernelIN5flash11enable_sm90INS1_16FlashAttnFwdSm90INS1_25CollectiveMainloopFwdSm90ILi2EN4cute5tupleIJNS5_1CILi1EEES8_S8_EEENS6_IJNS7_ILi192EEENS7_ILi128EEENS7_ILi64EEEEEELi64ENS_6half_tEfNS_4arch4Sm90ELb1ELb0ELb0ELb0ELb1ELb0ELb0ELb1ELb1ELb1ELb0ELb0EEENS1_21CollectiveEpilogueFwdINS6_IJSA_SC_SB_EEES9_SE_SG_Li384ELb0ELb1ELb0ELb0EEENS1_30DynamicPersistentTileSchedulerILi384ELi128ELb0ELb1ELb1EEEEEEEEEvNT_6ParamsE:
	.zero		3328


//--------------------- .nv.constant0._ZN7cutlass13device_kernelIN5flash11enable_sm90INS1_16FlashAttnFwdSm90INS1_25CollectiveMainloopFwdSm90ILi2EN4cute5tupleIJNS5_1CILi1EEES8_S8_EEENS6_IJNS7_ILi192EEENS7_ILi128EEENS7_ILi64EEEEEELi64ENS_6half_tEfNS_4arch4Sm90ELb1ELb0ELb0ELb1ELb1ELb0ELb0ELb1ELb1ELb1ELb0ELb0EEENS1_21CollectiveEpilogueFwdINS6_IJSA_SC_SB_EEES9_SE_SG_Li384ELb1ELb1ELb0ELb0EEENS1_36VarlenDynamicPersistentTileSchedulerILi192ELi128ELi384ELi128ELb0ELb1ELb1ELb1ELb1ELb1EEEEEEEEEvNT_6ParamsE --------------------------
	.section	.nv.constant0._ZN7cutlass13device_kernelIN5flash11enable_sm90INS1_16FlashAttnFwdSm90INS1_25CollectiveMainloopFwdSm90ILi2EN4cute5tupleIJNS5_1CILi1EEES8_S8_EEENS6_IJNS7_ILi192EEENS7_ILi128EEENS7_ILi64EEEEEELi64ENS_6half_tEfNS_4arch4Sm90ELb1ELb0ELb0ELb1ELb1ELb0ELb0ELb1ELb1ELb1ELb0ELb0EEENS1_21CollectiveEpilogueFwdINS6_IJSA_SC_SB_EEES9_SE_SG_Li384ELb1ELb1ELb0ELb0EEENS1_36VarlenDynamicPersistentTileSchedulerILi192ELi128ELi384ELi128ELb0ELb1ELb1ELb1ELb1ELb1EEEEEEEEEvNT_6ParamsE,"a",@progbits
	.sectionflags	@""
	.align	4
.nv.constant0._ZN7cutlass13device_kernelIN5flash11enable_sm90INS1_16FlashAttnFwdSm90INS1_25CollectiveMainloopFwdSm90ILi2EN4cute5tupleIJNS5_1CILi1EEES8_S8_EEENS6_IJNS7_ILi192EEENS7_ILi128EEENS7_ILi64EEEEEELi64ENS_6half_tEfNS_4arch4Sm90ELb1ELb0ELb0ELb1ELb1ELb0ELb0ELb1ELb1ELb1ELb0ELb0EEENS1_21CollectiveEpilogueFwdINS6_IJSA_SC_SB_EEES9_SE_SG_Li384ELb1ELb1ELb0ELb0EEENS1_36VarlenDynamicPersistentTileSchedulerILi192ELi128ELi384ELi128ELb0ELb1ELb1ELb1ELb1ELb1EEEEEEEEEvNT_6ParamsE:
	.zero		3328


//--------------------- .nv.constant0._ZN7cutlass13device_kernelIN5flash11enable_sm90INS1_16FlashAttnFwdSm90INS1_25CollectiveMainloopFwdSm90ILi2EN4cute5tupleIJNS5_1CILi1EEES8_S8_EEENS6_IJNS7_ILi192EEENS7_ILi128EEENS7_ILi64EEEEEELi64ENS_6half_tEfNS_4arch4Sm90ELb1ELb0ELb0ELb1ELb1ELb1ELb0ELb1ELb1ELb1ELb0ELb0EEENS1_21CollectiveEpilogueFwdINS6_IJSA_SC_SB_EEES9_SE_SG_Li384ELb1ELb1ELb0ELb0EEENS1_36VarlenDynamicPersistentTileSchedulerILi192ELi128ELi384ELi128ELb0ELb1ELb1ELb1ELb1ELb1EEEEEEEEEvNT_6ParamsE --------------------------
	.section	.nv.constant0._ZN7cutlass13device_kernelIN5flash11enable_sm90INS1_16FlashAttnFwdSm90INS1_25CollectiveMainloopFwdSm90ILi2EN4cute5tupleIJNS5_1CILi1EEES8_S8_EEENS6_IJNS7_ILi192EEENS7_ILi128EEENS7_ILi64EEEEEELi64ENS_6half_tEfNS_4arch4Sm90ELb1ELb0ELb0ELb1ELb1ELb1ELb0ELb1ELb1ELb1ELb0ELb0EEENS1_21CollectiveEpilogueFwdINS6_IJSA_SC_SB_EEES9_SE_SG_Li384ELb1ELb1ELb0ELb0EEENS1_36VarlenDynamicPersistentTileSchedulerILi192ELi128ELi384ELi128ELb0ELb1ELb1ELb1ELb1ELb1EEEEEEEEEvNT_6ParamsE,"a",@progbits
	.sectionflags	@""
	.align	4
.nv.constant0._ZN7cutlass13device_kernelIN5flash11enable_sm90INS1_16FlashAttnFwdSm90INS1_25CollectiveMainloopFwdSm90ILi2EN4cute5tupleIJNS5_1CILi1EEES8_S8_EEENS6_IJNS7_ILi192EEENS7_ILi128EEENS7_ILi64EEEEEELi64ENS_6half_tEfNS_4arch4Sm90ELb1ELb0ELb0ELb1ELb1ELb1ELb0ELb1ELb1ELb1ELb0ELb0EEENS1_21CollectiveEpilogueFwdINS6_IJSA_SC_SB_EEES9_SE_SG_Li384ELb1ELb1ELb0ELb0EEENS1_36VarlenDynamicPersistentTileSchedulerILi192ELi128ELi384ELi128ELb0ELb1ELb1ELb1ELb1ELb1EEEEEEEEEvNT_6ParamsE:
	.zero		3328


//--------------------- SYMBOLS --------------------------

	.type		.nv.reservedSmem.offset0,@object
	.size		.nv.reservedSmem.offset0,0x4
	.type		__assertfail,@function
